	.target	sm_90a

	.elftype	@"ET_EXEC"


//--------------------- .note.nv.tkinfo           --------------------------
	.section	.note.nv.tkinfo,"",@"SHT_NOTE"
	.sectionflags	@"SHF_NOTE_NV_TKINFO"
	.tkinfo
        /*0018*/ 	.word	0x00000002
        /*0030*/ 	.string	""
        /*0030*/ 	.string	"ptxas"
        /*0030*/ 	.string	"Cuda compilation tools, release 13.0, V13.0.88"
        /*0030*/ 	.string	"Build cuda_13.0.r13.0/compiler.36424714_0"
        /*0030*/ 	.string	"-arch sm_90a -m 64 "



//--------------------- .note.nv.cuinfo           --------------------------
	.section	.note.nv.cuinfo,"",@"SHT_NOTE"
	.sectionflags	@"SHF_NOTE_NV_CUINFO"
        /*0018*/ 	.short	0x0002
        /*001a*/ 	.short	0x005a
        /*001c*/ 	.short	0x0082
	.zero		2


//--------------------- .nv.info                  --------------------------
	.section	.nv.info,"",@"SHT_CUDA_INFO"
	.align	4


	//----- nvinfo : EIATTR_REGCOUNT
	.align		4
        /*0000*/ 	.byte	0x04, 0x2f
        /*0002*/ 	.short	(.L_21 - .L_20)
	.align		4
.L_20:
        /*0004*/ 	.word	index@(_ZN7cutlass13device_kernelIN5flash11enable_sm90INS1_16FlashAttnFwdSm90INS1_25CollectiveMainloopFwdSm90ILi2EN4cute5tupleIJNS5_1CILi1EEES8_S8_EEENS6_IJNS7_ILi192EEENS7_ILi160EEENS7_ILi64EEEEEELi64ENS_12float_e4m3_tEfNS_4arch4Sm90ELb1ELb0ELb1ELb1ELb0ELb1ELb0ELb1ELb1ELb1ELb0ELb0EEENS1_21CollectiveEpilogueFwdINS6_IJSA_SC_SB_EEES9_NS_10bfloat16_tESG_Li384ELb1ELb1ELb0ELb1EEENS1_36VarlenDynamicPersistentTileSchedulerILi192ELi160ELi384ELi128ELb0ELb1ELb1ELb1ELb1ELb1EEEEEEEEEvNT_6ParamsE)
        /*0008*/ 	.word	0x00000080


	//----- nvinfo : EIATTR_FRAME_SIZE
	.align		4
.L_21:
        /*000c*/ 	.byte	0x04, 0x11
        /*000e*/ 	.short	(.L_23 - .L_22)
	.align		4
.L_22:
        /*0010*/ 	.word	index@(_ZN7cutlass13device_kernelIN5flash11enable_sm90INS1_16FlashAttnFwdSm90INS1_25CollectiveMainloopFwdSm90ILi2EN4cute5tupleIJNS5_1CILi1EEES8_S8_EEENS6_IJNS7_ILi192EEENS7_ILi160EEENS7_ILi64EEEEEELi64ENS_12float_e4m3_tEfNS_4arch4Sm90ELb1ELb0ELb1ELb1ELb0ELb1ELb0ELb1ELb1ELb1ELb0ELb0EEENS1_21CollectiveEpilogueFwdINS6_IJSA_SC_SB_EEES9_NS_10bfloat16_tESG_Li384ELb1ELb1ELb0ELb1EEENS1_36VarlenDynamicPersistentTileSchedulerILi192ELi160ELi384ELi128ELb0ELb1ELb1ELb1ELb1ELb1EEEEEEEEEvNT_6ParamsE)
        /*0014*/ 	.word	0x00000088


	//----- nvinfo : EIATTR_REGCOUNT
	.align		4
.L_23:
        /*0018*/ 	.byte	0x04, 0x2f
        /*001a*/ 	.short	(.L_25 - .L_24)
	.align		4
.L_24:
        /*001c*/ 	.word	index@(_ZN7cutlass13device_kernelIN5flash11enable_sm90INS1_16FlashAttnFwdSm90INS1_25CollectiveMainloopFwdSm90ILi2EN4cute5tupleIJNS5_1CILi1EEES8_S8_EEENS6_IJNS7_ILi192EEENS7_ILi160EEENS7_ILi64EEEEEELi64ENS_12float_e4m3_tEfNS_4arch4Sm90ELb1ELb0ELb1ELb1ELb0ELb0ELb0ELb1ELb1ELb1ELb0ELb0EEENS1_21CollectiveEpilogueFwdINS6_IJSA_SC_SB_EEES9_NS_10bfloat16_tESG_Li384ELb1ELb1ELb0ELb1EEENS1_36VarlenDynamicPersistentTileSchedulerILi192ELi160ELi384ELi128ELb0ELb1ELb1ELb1ELb1ELb1EEEEEEEEEvNT_6ParamsE)
        /*0020*/ 	.word	0x00000080


	//----- nvinfo : EIATTR_FRAME_SIZE
	.align		4
.L_25:
        /*0024*/ 	.byte	0x04, 0x11
        /*0026*/ 	.short	(.L_27 - .L_26)
	.align		4
.L_26:
        /*0028*/ 	.word	index@(_ZN7cutlass13device_kernelIN5flash11enable_sm90INS1_16FlashAttnFwdSm90INS1_25CollectiveMainloopFwdSm90ILi2EN4cute5tupleIJNS5_1CILi1EEES8_S8_EEENS6_IJNS7_ILi192EEENS7_ILi160EEENS7_ILi64EEEEEELi64ENS_12float_e4m3_tEfNS_4arch4Sm90ELb1ELb0ELb1ELb1ELb0ELb0ELb0ELb1ELb1ELb1ELb0ELb0EEENS1_21CollectiveEpilogueFwdINS6_IJSA_SC_SB_EEES9_NS_10bfloat16_tESG_Li384ELb1ELb1ELb0ELb1EEENS1_36VarlenDynamicPersistentTileSchedulerILi192ELi160ELi384ELi128ELb0ELb1ELb1ELb1ELb1ELb1EEEEEEEEEvNT_6ParamsE)
        /*002c*/ 	.word	0x00000010


	//----- nvinfo : EIATTR_REGCOUNT
	.align		4
.L_27:
        /*0030*/ 	.byte	0x04, 0x2f
        /*0032*/ 	.short	(.L_29 - .L_28)
	.align		4
.L_28:
        /*0034*/ 	.word	index@(_ZN7cutlass13device_kernelIN5flash11enable_sm90INS1_16FlashAttnFwdSm90INS1_25CollectiveMainloopFwdSm90ILi2EN4cute5tupleIJNS5_1CILi1EEES8_S8_EEENS6_IJNS7_ILi192EEENS7_ILi160EEENS7_ILi64EEEEEELi64ENS_12float_e4m3_tEfNS_4arch4Sm90ELb1ELb0ELb1ELb0ELb0ELb0ELb0ELb1ELb1ELb1ELb0ELb0EEENS1_21CollectiveEpilogueFwdINS6_IJSA_SC_SB_EEES9_NS_10bfloat16_tESG_Li384ELb0ELb1ELb0ELb1EEENS1_30DynamicPersistentTileSchedulerILi384ELi128ELb0ELb1ELb1EEEEEEEEEvNT_6ParamsE)
        /*0038*/ 	.word	0x00000080


	//----- nvinfo : EIATTR_FRAME_SIZE
	.align		4
.L_29:
        /*003c*/ 	.byte	0x04, 0x11
        /*003e*/ 	.short	(.L_31 - .L_30)
	.align		4
.L_30:
        /*0040*/ 	.word	index@(_ZN7cutlass13device_kernelIN5flash11enable_sm90INS1_16FlashAttnFwdSm90INS1_25CollectiveMainloopFwdSm90ILi2EN4cute5tupleIJNS5_1CILi1EEES8_S8_EEENS6_IJNS7_ILi192EEENS7_ILi160EEENS7_ILi64EEEEEELi64ENS_12float_e4m3_tEfNS_4arch4Sm90ELb1ELb0ELb1ELb0ELb0ELb0ELb0ELb1ELb1ELb1ELb0ELb0EEENS1_21CollectiveEpilogueFwdINS6_IJSA_SC_SB_EEES9_NS_10bfloat16_tESG_Li384ELb0ELb1ELb0ELb1EEENS1_30DynamicPersistentTileSchedulerILi384ELi128ELb0ELb1ELb1EEEEEEEEEvNT_6ParamsE)
        /*0044*/ 	.word	0x00000008


	//----- nvinfo : EIATTR_REGCOUNT
	.align		4
.L_31:
        /*0048*/ 	.byte	0x04, 0x2f
        /*004a*/ 	.short	(.L_33 - .L_32)
	.align		4
.L_32:
        /*004c*/ 	.word	index@(_ZN7cutlass13device_kernelIN5flash11enable_sm90INS1_16FlashAttnFwdSm90INS1_25CollectiveMainloopFwdSm90ILi2EN4cute5tupleIJNS5_1CILi1EEES8_S8_EEENS6_IJNS7_ILi192EEENS7_ILi160EEENS7_ILi64EEEEEELi64ENS_12float_e4m3_tEfNS_4arch4Sm90ELb0ELb1ELb1ELb1ELb0ELb1ELb0ELb1ELb1ELb1ELb0ELb0EEENS1_21CollectiveEpilogueFwdINS6_IJSA_SC_SB_EEES9_NS_10bfloat16_tESG_Li384ELb1ELb1ELb0ELb1EEENS1_36VarlenDynamicPersistentTileSchedulerILi192ELi160ELi384ELi128ELb0ELb1ELb1ELb1ELb0ELb1EEEEEEEEEvNT_6ParamsE)
        /*0050*/ 	.word	0x00000080


	//----- nvinfo : EIATTR_FRAME_SIZE
	.align		4
.L_33:
        /*0054*/ 	.byte	0x04, 0x11
        /*0056*/ 	.short	(.L_35 - .L_34)
	.align		4
.L_34:
        /*0058*/ 	.word	index@(_ZN7cutlass13device_kernelIN5flash11enable_sm90INS1_16FlashAttnFwdSm90INS1_25CollectiveMainloopFwdSm90ILi2EN4cute5tupleIJNS5_1CILi1EEES8_S8_EEENS6_IJNS7_ILi192EEENS7_ILi160EEENS7_ILi64EEEEEELi64ENS_12float_e4m3_tEfNS_4arch4Sm90ELb0ELb1ELb1ELb1ELb0ELb1ELb0ELb1ELb1ELb1ELb0ELb0EEENS1_21CollectiveEpilogueFwdINS6_IJSA_SC_SB_EEES9_NS_10bfloat16_tESG_Li384ELb1ELb1ELb0ELb1EEENS1_36VarlenDynamicPersistentTileSchedulerILi192ELi160ELi384ELi128ELb0ELb1ELb1ELb1ELb0ELb1EEEEEEEEEvNT_6ParamsE)
        /*005c*/ 	.word	0x00000068


	//----- nvinfo : EIATTR_REGCOUNT
	.align		4
.L_35:
        /*0060*/ 	.byte	0x04, 0x2f
        /*0062*/ 	.short	(.L_37 - .L_36)
	.align		4
.L_36:
        /*0064*/ 	.word	index@(_ZN7cutlass13device_kernelIN5flash11enable_sm90INS1_16FlashAttnFwdSm90INS1_25CollectiveMainloopFwdSm90ILi2EN4cute5tupleIJNS5_1CILi1EEES8_S8_EEENS6_IJNS7_ILi192EEENS7_ILi160EEENS7_ILi64EEEEEELi64ENS_12float_e4m3_tEfNS_4arch4Sm90ELb0ELb1ELb1ELb1ELb0ELb0ELb0ELb1ELb1ELb1ELb0ELb0EEENS1_21CollectiveEpilogueFwdINS6_IJSA_SC_SB_EEES9_NS_10bfloat16_tESG_Li384ELb1ELb1ELb0ELb1EEENS1_36VarlenDynamicPersistentTileSchedulerILi192ELi160ELi384ELi128ELb0ELb1ELb1ELb1ELb0ELb1EEEEEEEEEvNT_6ParamsE)
        /*0068*/ 	.word	0x00000080


	//----- nvinfo : EIATTR_FRAME_SIZE
	.align		4
.L_37:
        /*006c*/ 	.byte	0x04, 0x11
        /*006e*/ 	.short	(.L_39 - .L_38)
	.align		4
.L_38:
        /*0070*/ 	.word	index@(_ZN7cutlass13device_kernelIN5flash11enable_sm90INS1_16FlashAttnFwdSm90INS1_25CollectiveMainloopFwdSm90ILi2EN4cute5tupleIJNS5_1CILi1EEES8_S8_EEENS6_IJNS7_ILi192EEENS7_ILi160EEENS7_ILi64EEEEEELi64ENS_12float_e4m3_tEfNS_4arch4Sm90ELb0ELb1ELb1ELb1ELb0ELb0ELb0ELb1ELb1ELb1ELb0ELb0EEENS1_21CollectiveEpilogueFwdINS6_IJSA_SC_SB_EEES9_NS_10bfloat16_tESG_Li384ELb1ELb1ELb0ELb1EEENS1_36VarlenDynamicPersistentTileSchedulerILi192ELi160ELi384ELi128ELb0ELb1ELb1ELb1ELb0ELb1EEEEEEEEEvNT_6ParamsE)
        /*0074*/ 	.word	0x00000010


	//----- nvinfo : EIATTR_REGCOUNT
	.align		4
.L_39:
        /*0078*/ 	.byte	0x04, 0x2f
        /*007a*/ 	.short	(.L_41 - .L_40)
	.align		4
.L_40:
        /*007c*/ 	.word	index@(_ZN7cutlass13device_kernelIN5flash11enable_sm90INS1_16FlashAttnFwdSm90INS1_25CollectiveMainloopFwdSm90ILi2EN4cute5tupleIJNS5_1CILi1EEES8_S8_EEENS6_IJNS7_ILi192EEENS7_ILi160EEENS7_ILi64EEEEEELi64ENS_12float_e4m3_tEfNS_4arch4Sm90ELb0ELb1ELb1ELb0ELb0ELb0ELb0ELb1ELb1ELb1ELb0ELb0EEENS1_21CollectiveEpilogueFwdINS6_IJSA_SC_SB_EEES9_NS_10bfloat16_tESG_Li384ELb0ELb1ELb0ELb1EEENS1_30DynamicPersistentTileSchedulerILi384ELi128ELb0ELb1ELb1EEEEEEEEEvNT_6ParamsE)
        /*0080*/ 	.word	0x00000080


	//----- nvinfo : EIATTR_FRAME_SIZE
	.align		4
.L_41:
        /*0084*/ 	.byte	0x04, 0x11
        /*0086*/ 	.short	(.L_43 - .L_42)
	.align		4
.L_42:
        /*0088*/ 	.word	index@(_ZN7cutlass13device_kernelIN5flash11enable_sm90INS1_16FlashAttnFwdSm90INS1_25CollectiveMainloopFwdSm90ILi2EN4cute5tupleIJNS5_1CILi1EEES8_S8_EEENS6_IJNS7_ILi192EEENS7_ILi160EEENS7_ILi64EEEEEELi64ENS_12float_e4m3_tEfNS_4arch4Sm90ELb0ELb1ELb1ELb0ELb0ELb0ELb0ELb1ELb1ELb1ELb0ELb0EEENS1_21CollectiveEpilogueFwdINS6_IJSA_SC_SB_EEES9_NS_10bfloat16_tESG_Li384ELb0ELb1ELb0ELb1EEENS1_30DynamicPersistentTileSchedulerILi384ELi128ELb0ELb1ELb1EEEEEEEEEvNT_6ParamsE)
        /*008c*/ 	.word	0x00000000


	//----- nvinfo : EIATTR_REGCOUNT
	.align		4
.L_43:
        /*0090*/ 	.byte	0x04, 0x2f
        /*0092*/ 	.short	(.L_45 - .L_44)
	.align		4
.L_44:
        /*0094*/ 	.word	index@(_ZN7cutlass13device_kernelIN5flash11enable_sm90INS1_16FlashAttnFwdSm90INS1_25CollectiveMainloopFwdSm90ILi2EN4cute5tupleIJNS5_1CILi1EEES8_S8_EEENS6_IJNS7_ILi192EEENS7_ILi160EEENS7_ILi64EEEEEELi64ENS_12float_e4m3_tEfNS_4arch4Sm90ELb0ELb0ELb1ELb1ELb0ELb1ELb0ELb1ELb1ELb1ELb0ELb0EEENS1_21CollectiveEpilogueFwdINS6_IJSA_SC_SB_EEES9_NS_10bfloat16_tESG_Li384ELb1ELb1ELb0ELb1EEENS1_36VarlenDynamicPersistentTileSchedulerILi192ELi160ELi384ELi128ELb0ELb1ELb1ELb0ELb1ELb1EEEEEEEEEvNT_6ParamsE)
        /*0098*/ 	.word	0x00000080


	//----- nvinfo : EIATTR_FRAME_SIZE
	.align		4
.L_45:
        /*009c*/ 	.byte	0x04, 0x11
        /*009e*/ 	.short	(.L_47 - .L_46)
	.align		4
.L_46:
        /*00a0*/ 	.word	index@(_ZN7cutlass13device_kernelIN5flash11enable_sm90INS1_16FlashAttnFwdSm90INS1_25CollectiveMainloopFwdSm90ILi2EN4cute5tupleIJNS5_1CILi1EEES8_S8_EEENS6_IJNS7_ILi192EEENS7_ILi160EEENS7_ILi64EEEEEELi64ENS_12float_e4m3_tEfNS_4arch4Sm90ELb0ELb0ELb1ELb1ELb0ELb1ELb0ELb1ELb1ELb1ELb0ELb0EEENS1_21CollectiveEpilogueFwdINS6_IJSA_SC_SB_EEES9_NS_10bfloat16_tESG_Li384ELb1ELb1ELb0ELb1EEENS1_36VarlenDynamicPersistentTileSchedulerILi192ELi160ELi384ELi128ELb0ELb1ELb1ELb0ELb1ELb1EEEEEEEEEvNT_6ParamsE)
        /*00a4*/ 	.word	0x00000080


	//----- nvinfo : EIATTR_REGCOUNT
	.align		4
.L_47:
        /*00a8*/ 	.byte	0x04, 0x2f
        /*00aa*/ 	.short	(.L_49 - .L_48)
	.align		4
.L_48:
        /*00ac*/ 	.word	index@(_ZN7cutlass13device_kernelIN5flash11enable_sm90INS1_16FlashAttnFwdSm90INS1_25CollectiveMainloopFwdSm90ILi2EN4cute5tupleIJNS5_1CILi1EEES8_S8_EEENS6_IJNS7_ILi192EEENS7_ILi160EEENS7_ILi64EEEEEELi64ENS_12float_e4m3_tEfNS_4arch4Sm90ELb0ELb0ELb1ELb1ELb0ELb0ELb0ELb1ELb1ELb1ELb0ELb0EEENS1_21CollectiveEpilogueFwdINS6_IJSA_SC_SB_EEES9_NS_10bfloat16_tESG_Li384ELb1ELb1ELb0ELb1EEENS1_36VarlenDynamicPersistentTileSchedulerILi192ELi160ELi384ELi128ELb0ELb1ELb1ELb0ELb1ELb1EEEEEEEEEvNT_6ParamsE)
        /*00b0*/ 	.word	0x00000080


	//----- nvinfo : EIATTR_FRAME_SIZE
	.align		4
.L_49:
        /*00b4*/ 	.byte	0x04, 0x11
        /*00b6*/ 	.short	(.L_51 - .L_50)
	.align		4
.L_50:
        /*00b8*/ 	.word	index@(_ZN7cutlass13device_kernelIN5flash11enable_sm90INS1_16FlashAttnFwdSm90INS1_25CollectiveMainloopFwdSm90ILi2EN4cute5tupleIJNS5_1CILi1EEES8_S8_EEENS6_IJNS7_ILi192EEENS7_ILi160EEENS7_ILi64EEEEEELi64ENS_12float_e4m3_tEfNS_4arch4Sm90ELb0ELb0ELb1ELb1ELb0ELb0ELb0ELb1ELb1ELb1ELb0ELb0EEENS1_21CollectiveEpilogueFwdINS6_IJSA_SC_SB_EEES9_NS_10bfloat16_tESG_Li384ELb1ELb1ELb0ELb1EEENS1_36VarlenDynamicPersistentTileSchedulerILi192ELi160ELi384ELi128ELb0ELb1ELb1ELb0ELb1ELb1EEEEEEEEEvNT_6ParamsE)
        /*00bc*/ 	.word	0x00000008


	//----- nvinfo : EIATTR_REGCOUNT
	.align		4
.L_51:
        /*00c0*/ 	.byte	0x04, 0x2f
        /*00c2*/ 	.short	(.L_53 - .L_52)
	.align		4
.L_52:
        /*00c4*/ 	.word	index@(_ZN7cutlass13device_kernelIN5flash11enable_sm90INS1_16FlashAttnFwdSm90INS1_25CollectiveMainloopFwdSm90ILi2EN4cute5tupleIJNS5_1CILi1EEES8_S8_EEENS6_IJNS7_ILi192EEENS7_ILi160EEENS7_ILi64EEEEEELi64ENS_12float_e4m3_tEfNS_4arch4Sm90ELb0ELb0ELb1ELb0ELb0ELb0ELb0ELb1ELb1ELb1ELb0ELb0EEENS1_21CollectiveEpilogueFwdINS6_IJSA_SC_SB_EEES9_NS_10bfloat16_tESG_Li384ELb0ELb1ELb0ELb1EEENS1_29StaticPersistentTileSchedulerILb0EEEEEEEEEvNT_6ParamsE)
        /*00c8*/ 	.word	0x00000080


	//----- nvinfo : EIATTR_FRAME_SIZE
	.align		4
.L_53:
        /*00cc*/ 	.byte	0x04, 0x11
        /*00ce*/ 	.short	(.L_55 - .L_54)
	.align		4
.L_54:
        /*00d0*/ 	.word	index@(_ZN7cutlass13device_kernelIN5flash11enable_sm90INS1_16FlashAttnFwdSm90INS1_25CollectiveMainloopFwdSm90ILi2EN4cute5tupleIJNS5_1CILi1EEES8_S8_EEENS6_IJNS7_ILi192EEENS7_ILi160EEENS7_ILi64EEEEEELi64ENS_12float_e4m3_tEfNS_4arch4Sm90ELb0ELb0ELb1ELb0ELb0ELb0ELb0ELb1ELb1ELb1ELb0ELb0EEENS1_21CollectiveEpilogueFwdINS6_IJSA_SC_SB_EEES9_NS_10bfloat16_tESG_Li384ELb0ELb1ELb0ELb1EEENS1_29StaticPersistentTileSchedulerILb0EEEEEEEEEvNT_6ParamsE)
        /*00d4*/ 	.word	0x00000000


	//----- nvinfo : EIATTR_MIN_STACK_SIZE
	.align		4
.L_55:
        /*00d8*/ 	.byte	0x04, 0x12
        /*00da*/ 	.short	(.L_57 - .L_56)
	.align		4
.L_56:
        /*00dc*/ 	.word	index@(_ZN7cutlass13device_kernelIN5flash11enable_sm90INS1_16FlashAttnFwdSm90INS1_25CollectiveMainloopFwdSm90ILi2EN4cute5tupleIJNS5_1CILi1EEES8_S8_EEENS6_IJNS7_ILi192EEENS7_ILi160EEENS7_ILi64EEEEEELi64ENS_12float_e4m3_tEfNS_4arch4Sm90ELb0ELb0ELb1ELb0ELb0ELb0ELb0ELb1ELb1ELb1ELb0ELb0EEENS1_21CollectiveEpilogueFwdINS6_IJSA_SC_SB_EEES9_NS_10bfloat16_tESG_Li384ELb0ELb1ELb0ELb1EEENS1_29StaticPersistentTileSchedulerILb0EEEEEEEEEvNT_6ParamsE)
        /*00e0*/ 	.word	0x00000000


	//----- nvinfo : EIATTR_MIN_STACK_SIZE
	.align		4
.L_57:
        /*00e4*/ 	.byte	0x04, 0x12
        /*00e6*/ 	.short	(.L_59 - .L_58)
	.align		4
.L_58:
        /*00e8*/ 	.word	index@(_ZN7cutlass13device_kernelIN5flash11enable_sm90INS1_16FlashAttnFwdSm90INS1_25CollectiveMainloopFwdSm90ILi2EN4cute5tupleIJNS5_1CILi1EEES8_S8_EEENS6_IJNS7_ILi192EEENS7_ILi160EEENS7_ILi64EEEEEELi64ENS_12float_e4m3_tEfNS_4arch4Sm90ELb0ELb0ELb1ELb1ELb0ELb0ELb0ELb1ELb1ELb1ELb0ELb0EEENS1_21CollectiveEpilogueFwdINS6_IJSA_SC_SB_EEES9_NS_10bfloat16_tESG_Li384ELb1ELb1ELb0ELb1EEENS1_36VarlenDynamicPersistentTileSchedulerILi192ELi160ELi384ELi128ELb0ELb1ELb1ELb0ELb1ELb1EEEEEEEEEvNT_6ParamsE)
        /*00ec*/ 	.word	0x00000008


	//----- nvinfo : EIATTR_MIN_STACK_SIZE
	.align		4
.L_59:
        /*00f0*/ 	.byte	0x04, 0x12
        /*00f2*/ 	.short	(.L_61 - .L_60)
	.align		4
.L_60:
        /*00f4*/ 	.word	index@(_ZN7cutlass13device_kernelIN5flash11enable_sm90INS1_16FlashAttnFwdSm90INS1_25CollectiveMainloopFwdSm90ILi2EN4cute5tupleIJNS5_1CILi1EEES8_S8_EEENS6_IJNS7_ILi192EEENS7_ILi160EEENS7_ILi64EEEEEELi64ENS_12float_e4m3_tEfNS_4arch4Sm90ELb0ELb0ELb1ELb1ELb0ELb1ELb0ELb1ELb1ELb1ELb0ELb0EEENS1_21CollectiveEpilogueFwdINS6_IJSA_SC_SB_EEES9_NS_10bfloat16_tESG_Li384ELb1ELb1ELb0ELb1EEENS1_36VarlenDynamicPersistentTileSchedulerILi192ELi160ELi384ELi128ELb0ELb1ELb1ELb0ELb1ELb1EEEEEEEEEvNT_6ParamsE)
        /*00f8*/ 	.word	0x00000080


	//----- nvinfo : EIATTR_MIN_STACK_SIZE
	.align		4
.L_61:
        /*00fc*/ 	.byte	0x04, 0x12
        /*00fe*/ 	.short	(.L_63 - .L_62)
	.align		4
.L_62:
        /*0100*/ 	.word	index@(_ZN7cutlass13device_kernelIN5flash11enable_sm90INS1_16FlashAttnFwdSm90INS1_25CollectiveMainloopFwdSm90ILi2EN4cute5tupleIJNS5_1CILi1EEES8_S8_EEENS6_IJNS7_ILi192EEENS7_ILi160EEENS7_ILi64EEEEEELi64ENS_12float_e4m3_tEfNS_4arch4Sm90ELb0ELb1ELb1ELb0ELb0ELb0ELb0ELb1ELb1ELb1ELb0ELb0EEENS1_21CollectiveEpilogueFwdINS6_IJSA_SC_SB_EEES9_NS_10bfloat16_tESG_Li384ELb0ELb1ELb0ELb1EEENS1_30DynamicPersistentTileSchedulerILi384ELi128ELb0ELb1ELb1EEEEEEEEEvNT_6ParamsE)
        /*0104*/ 	.word	0x00000000


	//----- nvinfo : EIATTR_MIN_STACK_SIZE
	.align		4
.L_63:
        /*0108*/ 	.byte	0x04, 0x12
        /*010a*/ 	.short	(.L_65 - .L_64)
	.align		4
.L_64:
        /*010c*/ 	.word	index@(_ZN7cutlass13device_kernelIN5flash11enable_sm90INS1_16FlashAttnFwdSm90INS1_25CollectiveMainloopFwdSm90ILi2EN4cute5tupleIJNS5_1CILi1EEES8_S8_EEENS6_IJNS7_ILi192EEENS7_ILi160EEENS7_ILi64EEEEEELi64ENS_12float_e4m3_tEfNS_4arch4Sm90ELb0ELb1ELb1ELb1ELb0ELb0ELb0ELb1ELb1ELb1ELb0ELb0EEENS1_21CollectiveEpilogueFwdINS6_IJSA_SC_SB_EEES9_NS_10bfloat16_tESG_Li384ELb1ELb1ELb0ELb1EEENS1_36VarlenDynamicPersistentTileSchedulerILi192ELi160ELi384ELi128ELb0ELb1ELb1ELb1ELb0ELb1EEEEEEEEEvNT_6ParamsE)
        /*0110*/ 	.word	0x00000010


	//----- nvinfo : EIATTR_MIN_STACK_SIZE
	.align		4
.L_65:
        /*0114*/ 	.byte	0x04, 0x12
        /*0116*/ 	.short	(.L_67 - .L_66)
	.align		4
.L_66:
        /*0118*/ 	.word	index@(_ZN7cutlass13device_kernelIN5flash11enable_sm90INS1_16FlashAttnFwdSm90INS1_25CollectiveMainloopFwdSm90ILi2EN4cute5tupleIJNS5_1CILi1EEES8_S8_EEENS6_IJNS7_ILi192EEENS7_ILi160EEENS7_ILi64EEEEEELi64ENS_12float_e4m3_tEfNS_4arch4Sm90ELb0ELb1ELb1ELb1ELb0ELb1ELb0ELb1ELb1ELb1ELb0ELb0EEENS1_21CollectiveEpilogueFwdINS6_IJSA_SC_SB_EEES9_NS_10bfloat16_tESG_Li384ELb1ELb1ELb0ELb1EEENS1_36VarlenDynamicPersistentTileSchedulerILi192ELi160ELi384ELi128ELb0ELb1ELb1ELb1ELb0ELb1EEEEEEEEEvNT_6ParamsE)
        /*011c*/ 	.word	0x00000068


	//----- nvinfo : EIATTR_MIN_STACK_SIZE
	.align		4
.L_67:
        /*0120*/ 	.byte	0x04, 0x12
        /*0122*/ 	.short	(.L_69 - .L_68)
	.align		4
.L_68:
        /*0124*/ 	.word	index@(_ZN7cutlass13device_kernelIN5flash11enable_sm90INS1_16FlashAttnFwdSm90INS1_25CollectiveMainloopFwdSm90ILi2EN4cute5tupleIJNS5_1CILi1EEES8_S8_EEENS6_IJNS7_ILi192EEENS7_ILi160EEENS7_ILi64EEEEEELi64ENS_12float_e4m3_tEfNS_4arch4Sm90ELb1ELb0ELb1ELb0ELb0ELb0ELb0ELb1ELb1ELb1ELb0ELb0EEENS1_21CollectiveEpilogueFwdINS6_IJSA_SC_SB_EEES9_NS_10bfloat16_tESG_Li384ELb0ELb1ELb0ELb1EEENS1_30DynamicPersistentTileSchedulerILi384ELi128ELb0ELb1ELb1EEEEEEEEEvNT_6ParamsE)
        /*0128*/ 	.word	0x00000008


	//----- nvinfo : EIATTR_MIN_STACK_SIZE
	.align		4
.L_69:
        /*012c*/ 	.byte	0x04, 0x12
        /*012e*/ 	.short	(.L_71 - .L_70)
	.align		4
.L_70:
        /*0130*/ 	.word	index@(_ZN7cutlass13device_kernelIN5flash11enable_sm90INS1_16FlashAttnFwdSm90INS1_25CollectiveMainloopFwdSm90ILi2EN4cute5tupleIJNS5_1CILi1EEES8_S8_EEENS6_IJNS7_ILi192EEENS7_ILi160EEENS7_ILi64EEEEEELi64ENS_12float_e4m3_tEfNS_4arch4Sm90ELb1ELb0ELb1ELb1ELb0ELb0ELb0ELb1ELb1ELb1ELb0ELb0EEENS1_21CollectiveEpilogueFwdINS6_IJSA_SC_SB_EEES9_NS_10bfloat16_tESG_Li384ELb1ELb1ELb0ELb1EEENS1_36VarlenDynamicPersistentTileSchedulerILi192ELi160ELi384ELi128ELb0ELb1ELb1ELb1ELb1ELb1EEEEEEEEEvNT_6ParamsE)
        /*0134*/ 	.word	0x00000010


	//----- nvinfo : EIATTR_MIN_STACK_SIZE
	.align		4
.L_71:
        /*0138*/ 	.byte	0x04, 0x12
        /*013a*/ 	.short	(.L_73 - .L_72)
	.align		4
.L_72:
        /*013c*/ 	.word	index@(_ZN7cutlass13device_kernelIN5flash11enable_sm90INS1_16FlashAttnFwdSm90INS1_25CollectiveMainloopFwdSm90ILi2EN4cute5tupleIJNS5_1CILi1EEES8_S8_EEENS6_IJNS7_ILi192EEENS7_ILi160EEENS7_ILi64EEEEEELi64ENS_12float_e4m3_tEfNS_4arch4Sm90ELb1ELb0ELb1ELb1ELb0ELb1ELb0ELb1ELb1ELb1ELb0ELb0EEENS1_21CollectiveEpilogueFwdINS6_IJSA_SC_SB_EEES9_NS_10bfloat16_tESG_Li384ELb1ELb1ELb0ELb1EEENS1_36VarlenDynamicPersistentTileSchedulerILi192ELi160ELi384ELi128ELb0ELb1ELb1ELb1ELb1ELb1EEEEEEEEEvNT_6ParamsE)
        /*0140*/ 	.word	0x00000088
.L_73:


//--------------------- .nv.compat                --------------------------
	.section	.nv.compat,"",@"SHT_CUDA_COMPAT_INFO"
	.align	4
        /*0000*/ 	.byte	0x02, 0x09, 0x01, 0x00, 0x02, 0x02, 0x04, 0x00, 0x02, 0x05, 0x05, 0x00, 0x03, 0x07, 0x01, 0x01
        /*0010*/ 	.byte	0x02, 0x03, 0x01, 0x00, 0x02, 0x06, 0x01, 0x00, 0x04, 0x0b, 0x08, 0x00, 0x00, 0x00, 0x00, 0x00
        /*0020*/ 	.byte	0x00, 0x00, 0x00, 0x00


//--------------------- .nv.info._ZN7cutlass13device_kernelIN5flash11enable_sm90INS1_16FlashAttnFwdSm90INS1_25CollectiveMainloopFwdSm90ILi2EN4cute5tupleIJNS5_1CILi1EEES8_S8_EEENS6_IJNS7_ILi192EEENS7_ILi160EEENS7_ILi64EEEEEELi64ENS_12float_e4m3_tEfNS_4arch4Sm90ELb0ELb0ELb1ELb0ELb0ELb0ELb0ELb1ELb1ELb1ELb0ELb0EEENS1_21CollectiveEpilogueFwdINS6_IJSA_SC_SB_EEES9_NS_10bfloat16_tESG_Li384ELb0ELb1ELb0ELb1EEENS1_29StaticPersistentTileSchedulerILb0EEEEEEEEEvNT_6ParamsE --------------------------
	.section	.nv.info._ZN7cutlass13device_kernelIN5flash11enable_sm90INS1_16FlashAttnFwdSm90INS1_25CollectiveMainloopFwdSm90ILi2EN4cute5tupleIJNS5_1CILi1EEES8_S8_EEENS6_IJNS7_ILi192EEENS7_ILi160EEENS7_ILi64EEEEEELi64ENS_12float_e4m3_tEfNS_4arch4Sm90ELb0ELb0ELb1ELb0ELb0ELb0ELb0ELb1ELb1ELb1ELb0ELb0EEENS1_21CollectiveEpilogueFwdINS6_IJSA_SC_SB_EEES9_NS_10bfloat16_tESG_Li384ELb0ELb1ELb0ELb1EEENS1_29StaticPersistentTileSchedulerILb0EEEEEEEEEvNT_6ParamsE,"",@"SHT_CUDA_INFO"
	.sectionflags	@""
	.align	4


	//----- nvinfo : EIATTR_CUDA_API_VERSION
	.align		4
        /*0000*/ 	.byte	0x04, 0x37
        /*0002*/ 	.short	(.L_75 - .L_74)
.L_74:
        /*0004*/ 	.word	0x00000082


	//----- nvinfo : EIATTR_KPARAM_INFO
	.align		4
.L_75:
        /*0008*/ 	.byte	0x04, 0x17
        /*000a*/ 	.short	(.L_77 - .L_76)
.L_76:
        /*000c*/ 	.word	0x00000000
        /*0010*/ 	.short	0x0000
        /*0012*/ 	.short	0x0070
        /*0014*/ 	.byte	0x00, 0xf0, 0x01, 0x28


	//----- nvinfo : EIATTR_SPARSE_MMA_MASK
	.align		4
.L_77:
        /*0018*/ 	.byte	0x03, 0x50
        /*001a*/ 	.short	0x0000


	//----- nvinfo : EIATTR_MAXREG_COUNT
	.align		4
        /*001c*/ 	.byte	0x03, 0x1b
        /*001e*/ 	.short	0x0080


	//----- nvinfo : EIATTR_NUM_BARRIERS
	.align		4
        /*0020*/ 	.byte	0x02, 0x4c
        /*0022*/ 	.byte	0x09
	.zero		1


	//----- nvinfo : EIATTR_EXTERNS
	.align		4
        /*0024*/ 	.byte	0x04, 0x0f
        /*0026*/ 	.short	(.L_79 - .L_78)


	//   ....[0]....
	.align		4
.L_78:
        /*0028*/ 	.word	index@(__assertfail)


	//----- nvinfo : EIATTR_MERCURY_ISA_VERSION
	.align		4
.L_79:
        /*002c*/ 	.byte	0x03, 0x5f
        /*002e*/ 	.short	0x0101


	//----- nvinfo : EIATTR_INT_WARP_WIDE_INSTR_OFFSETS
	.align		4
        /*0030*/ 	.byte	0x04, 0x31
        /*0032*/ 	.short	(.L_81 - .L_80)


	//   ....[0]....
.L_80:
        /*0034*/ 	.word	0x00000120


	//   ....[1]....
        /*0038*/ 	.word	0x00000160


	//   ....[2]....
        /*003c*/ 	.word	0x000001d0


	//----- nvinfo : EIATTR_COOP_GROUP_MASK_REGIDS
	.align		4
.L_81:
        /*0040*/ 	.byte	0x04, 0x29
        /*0042*/ 	.short	(.L_83 - .L_82)


	//   ....[0]....
.L_82:
        /*0044*/ 	.word	0xffffffff


	//   ....[1]....
        /*0048*/ 	.word	0xffffffff


	//   ....[2]....
        /*004c*/ 	.word	0xffffffff


	//   ....[3]....
        /*0050*/ 	.word	0xffffffff


	//   ....[4]....
        /*0054*/ 	.word	0xffffffff


	//   ....[5]....
        /*0058*/ 	.word	0xffffffff


	//   ....[6]....
        /*005c*/ 	.word	0xffffffff


	//   ....[7]....
        /*0060*/ 	.word	0xffffffff


	//   ....[8]....
        /*0064*/ 	.word	0xffffffff


	//   ....[9]....
        /*0068*/ 	.word	0xffffffff


	//   ....[10]....
        /*006c*/ 	.word	0xffffffff


	//   ....[11]....
        /*0070*/ 	.word	0xffffffff


	//   ....[12]....
        /*0074*/ 	.word	0xffffffff


	//   ....[13]....
        /*0078*/ 	.word	0xffffffff


	//   ....[14]....
        /*007c*/ 	.word	0xffffffff


	//   ....[15]....
        /*0080*/ 	.word	0xffffffff


	//   ....[16]....
        /*0084*/ 	.word	0xffffffff


	//   ....[17]....
        /*0088*/ 	.word	0xffffffff


	//   ....[18]....
        /*008c*/ 	.word	0xffffffff


	//   ....[19]....
        /*0090*/ 	.word	0xffffffff


	//   ....[20]....
        /*0094*/ 	.word	0xffffffff


	//   ....[21]....
        /*0098*/ 	.word	0xffffffff


	//   ....[22]....
        /*009c*/ 	.word	0xffffffff


	//   ....[23]....
        /*00a0*/ 	.word	0xffffffff


	//   ....[24]....
        /*00a4*/ 	.word	0xffffffff


	//   ....[25]....
        /*00a8*/ 	.word	0xffffffff


	//   ....[26]....
        /*00ac*/ 	.word	0xffffffff


	//   ....[27]....
        /*00b0*/ 	.word	0xffffffff


	//   ....[28]....
        /*00b4*/ 	.word	0xffffffff


	//   ....[29]....
        /*00b8*/ 	.word	0xffffffff


	//   ....[30]....
        /*00bc*/ 	.word	0xffffffff


	//   ....[31]....
        /*00c0*/ 	.word	0xffffffff


	//   ....[32]....
        /*00c4*/ 	.word	0xffffffff


	//   ....[33]....
        /*00c8*/ 	.word	0xffffffff


	//   ....[34]....
        /*00cc*/ 	.word	0xffffffff


	//   ....[35]....
        /*00d0*/ 	.word	0xffffffff


	//   ....[36]....
        /*00d4*/ 	.word	0xffffffff


	//   ....[37]....
        /*00d8*/ 	.word	0xffffffff


	//   ....[38]....
        /*00dc*/ 	.word	0xffffffff


	//   ....[39]....
        /*00e0*/ 	.word	0xffffffff


	//   ....[40]....
        /*00e4*/ 	.word	0xffffffff


	//   ....[41]....
        /*00e8*/ 	.word	0xffffffff


	//   ....[42]....
        /*00ec*/ 	.word	0xffffffff


	//   ....[43]....
        /*00f0*/ 	.word	0xffffffff


	//   ....[44]....
        /*00f4*/ 	.word	0xffffffff


	//   ....[45]....
        /*00f8*/ 	.word	0xffffffff


	//   ....[46]....
        /*00fc*/ 	.word	0xffffffff


	//   ....[47]....
        /*0100*/ 	.word	0xffffffff


	//   ....[48]....
        /*0104*/ 	.word	0xffffffff


	//   ....[49]....
        /*0108*/ 	.word	0xffffffff


	//   ....[50]....
        /*010c*/ 	.word	0xffffffff


	//   ....[51]....
        /*0110*/ 	.word	0xffffffff


	//   ....[52]....
        /*0114*/ 	.word	0xffffffff


	//   ....[53]....
        /*0118*/ 	.word	0xffffffff


	//   ....[54]....
        /*011c*/ 	.word	0xffffffff


	//   ....[55]....
        /*0120*/ 	.word	0xffffffff


	//   ....[56]....
        /*0124*/ 	.word	0xffffffff


	//   ....[57]....
        /*0128*/ 	.word	0xffffffff


	//   ....[58]....
        /*012c*/ 	.word	0xffffffff


	//   ....[59]....
        /*0130*/ 	.word	0xffffffff


	//   ....[60]....
        /*0134*/ 	.word	0xffffffff


	//   ....[61]....
        /*0138*/ 	.word	0xffffffff


	//   ....[62]....
        /*013c*/ 	.word	0x0500000f


	//   ....[63]....
        /*0140*/ 	.word	0x0500000f


	//   ....[64]....
        /*0144*/ 	.word	0x0500000f


	//   ....[65]....
        /*0148*/ 	.word	0x0500000f


	//   ....[66]....
        /*014c*/ 	.word	0x0500000f


	//   ....[67]....
        /*0150*/ 	.word	0x0500000f


	//   ....[68]....
        /*0154*/ 	.word	0x0500000f


	//   ....[69]....
        /*0158*/ 	.word	0x0500000f


	//   ....[70]....
        /*015c*/ 	.word	0x0500000f


	//   ....[71]....
        /*0160*/ 	.word	0x0500000f


	//   ....[72]....
        /*0164*/ 	.word	0x0500000f


	//   ....[73]....
        /*0168*/ 	.word	0x0500000f


	//   ....[74]....
        /*016c*/ 	.word	0x0500000f


	//----- nvinfo : EIATTR_COOP_GROUP_INSTR_OFFSETS
	.align		4
.L_83:
        /*0170*/ 	.byte	0x04, 0x28
        /*0172*/ 	.short	(.L_85 - .L_84)


	//   ....[0]....
.L_84:
        /*0174*/ 	.word	0x00000050


	//   ....[1]....
        /*0178*/ 	.word	0x00000130


	//   ....[2]....
        /*017c*/ 	.word	0x00000180


	//   ....[3]....
        /*0180*/ 	.word	0x000003b0


	//   ....[4]....
        /*0184*/ 	.word	0x00000510


	//   ....[5]....
        /*0188*/ 	.word	0x00000630


	//   ....[6]....
        /*018c*/ 	.word	0x00000790


	//   ....[7]....
        /*0190*/ 	.word	0x00000d40


	//   ....[8]....
        /*0194*/ 	.word	0x00002d50


	//   ....[9]....
        /*0198*/ 	.word	0x00002da0


	//   ....[10]....
        /*019c*/ 	.word	0x00003440


	//   ....[11]....
        /*01a0*/ 	.word	0x000034f0


	//   ....[12]....
        /*01a4*/ 	.word	0x00005ce0


	//   ....[13]....
        /*01a8*/ 	.word	0x00005d00


	//   ....[14]....
        /*01ac*/ 	.word	0x00005d30


	//   ....[15]....
        /*01b0*/ 	.word	0x00005d50


	//   ....[16]....
        /*01b4*/ 	.word	0x00007640


	//   ....[17]....
        /*01b8*/ 	.word	0x00007650


	//   ....[18]....
        /*01bc*/ 	.word	0x000076d0


	//   ....[19]....
        /*01c0*/ 	.word	0x000076e0


	//   ....[20]....
        /*01c4*/ 	.word	0x000083c0


	//   ....[21]....
        /*01c8*/ 	.word	0x000083d0


	//   ....[22]....
        /*01cc*/ 	.word	0x000083e0


	//   ....[23]....
        /*01d0*/ 	.word	0x000083f0


	//   ....[24]....
        /*01d4*/ 	.word	0x00008400


	//   ....[25]....
        /*01d8*/ 	.word	0x00008410


	//   ....[26]....
        /*01dc*/ 	.word	0x00008420


	//   ....[27]....
        /*01e0*/ 	.word	0x00008430


	//   ....[28]....
        /*01e4*/ 	.word	0x00008440


	//   ....[29]....
        /*01e8*/ 	.word	0x00008450


	//   ....[30]....
        /*01ec*/ 	.word	0x00008460


	//   ....[31]....
        /*01f0*/ 	.word	0x00008480


	//   ....[32]....
        /*01f4*/ 	.word	0x00008490


	//   ....[33]....
        /*01f8*/ 	.word	0x000084c0


	//   ....[34]....
        /*01fc*/ 	.word	0x000084d0


	//   ....[35]....
        /*0200*/ 	.word	0x00008500


	//   ....[36]....
        /*0204*/ 	.word	0x00008520


	//   ....[37]....
        /*0208*/ 	.word	0x00008540


	//   ....[38]....
        /*020c*/ 	.word	0x000085c0


	//   ....[39]....
        /*0210*/ 	.word	0x000085f0


	//   ....[40]....
        /*0214*/ 	.word	0x00008a30


	//   ....[41]....
        /*0218*/ 	.word	0x00008a60


	//   ....[42]....
        /*021c*/ 	.word	0x00008aa0


	//   ....[43]....
        /*0220*/ 	.word	0x00008ae0


	//   ....[44]....
        /*0224*/ 	.word	0x00008b10


	//   ....[45]....
        /*0228*/ 	.word	0x00008b20


	//   ....[46]....
        /*022c*/ 	.word	0x00008b30


	//   ....[47]....
        /*0230*/ 	.word	0x00008b40


	//   ....[48]....
        /*0234*/ 	.word	0x000096d0


	//   ....[49]....
        /*0238*/ 	.word	0x0000a1e0


	//   ....[50]....
        /*023c*/ 	.word	0x0000a210


	//   ....[51]....
        /*0240*/ 	.word	0x0000a240


	//   ....[52]....
        /*0244*/ 	.word	0x0000a270


	//   ....[53]....
        /*0248*/ 	.word	0x0000a2d0


	//   ....[54]....
        /*024c*/ 	.word	0x0000a300


	//   ....[55]....
        /*0250*/ 	.word	0x0000a310


	//   ....[56]....
        /*0254*/ 	.word	0x0000a340


	//   ....[57]....
        /*0258*/ 	.word	0x0000a370


	//   ....[58]....
        /*025c*/ 	.word	0x0000a3d0


	//   ....[59]....
        /*0260*/ 	.word	0x0000a3e0


	//   ....[60]....
        /*0264*/ 	.word	0x0000a400


	//   ....[61]....
        /*0268*/ 	.word	0x0000b630


	//   ....[62]....
        /*026c*/ 	.word	0x0000bb20


	//   ....[63]....
        /*0270*/ 	.word	0x0000bcd0


	//   ....[64]....
        /*0274*/ 	.word	0x0000bd20


	//   ....[65]....
        /*0278*/ 	.word	0x0000bde0


	//   ....[66]....
        /*027c*/ 	.word	0x0000bea0


	//   ....[67]....
        /*0280*/ 	.word	0x0000bf00


	//   ....[68]....
        /*0284*/ 	.word	0x0000bfb0


	//   ....[69]....
        /*0288*/ 	.word	0x0000c010


	//   ....[70]....
        /*028c*/ 	.word	0x0000c0d0


	//   ....[71]....
        /*0290*/ 	.word	0x0000c130


	//   ....[72]....
        /*0294*/ 	.word	0x0000c1f0


	//   ....[73]....
        /*0298*/ 	.word	0x0000c250


	//   ....[74]....
        /*029c*/ 	.word	0x0000c300


	//----- nvinfo : EIATTR_REG_RECONFIG
	.align		4
.L_85:
        /*02a0*/ 	.byte	0x01, 0x54
	.zero		2


	//----- nvinfo : EIATTR_SYSCALL_OFFSETS
	.align		4
        /*02a4*/ 	.byte	0x04, 0x46
        /*02a6*/ 	.short	(.L_87 - .L_86)


	//   ....[0]....
.L_86:
        /*02a8*/ 	.word	0x000010a0


	//   ....[1]....
        /*02ac*/ 	.word	0x000091c0


	//   ....[2]....
        /*02b0*/ 	.word	0x00009300


	//   ....[3]....
        /*02b4*/ 	.word	0x00009440


	//   ....[4]....
        /*02b8*/ 	.word	0x00009560


	//   ....[5]....
        /*02bc*/ 	.word	0x00009dc0


	//----- nvinfo : EIATTR_MBARRIER_INSTR_OFFSETS
	.align		4
.L_87:
        /*02c0*/ 	.byte	0x04, 0x39
        /*02c2*/ 	.short	(.L_89 - .L_88)


	//   ....[0]....
.L_88:
        /*02c4*/ 	.word	0x00000260
        /*02c8*/ 	.word	0x000000ff
        /*02cc*/ 	.word	0x00013200
        /*02d0*/ 	.short	0x0100
        /*02d2*/ 	.byte	0x08
	.zero		1


	//   ....[1]....
        /*02d4*/ 	.word	0x00000270
        /*02d8*/ 	.word	0x000000ff
        /*02dc*/ 	.word	0x00013220
        /*02e0*/ 	.short	0x0100
        /*02e2*/ 	.byte	0x08
	.zero		1


	//   ....[2]....
        /*02e4*/ 	.word	0x00000360
        /*02e8*/ 	.word	0x000000ff
        /*02ec*/ 	.word	0x00013230
        /*02f0*/ 	.short	0x0100
        /*02f2*/ 	.byte	0x08
	.zero		1


	//   ....[3]....
        /*02f4*/ 	.word	0x00000370
        /*02f8*/ 	.word	0x000000ff
        /*02fc*/ 	.word	0x00013240
        /*0300*/ 	.short	0x0100
        /*0302*/ 	.byte	0x08
	.zero		1


	//   ....[4]....
        /*0304*/ 	.word	0x00000380
        /*0308*/ 	.word	0x000000ff
        /*030c*/ 	.word	0x00013238
        /*0310*/ 	.short	0x0100
        /*0312*/ 	.byte	0x08
	.zero		1


	//   ....[5]....
        /*0314*/ 	.word	0x00000390
        /*0318*/ 	.word	0x000000ff
        /*031c*/ 	.word	0x00013248
        /*0320*/ 	.short	0x0100
        /*0322*/ 	.byte	0x08
	.zero		1


	//   ....[6]....
        /*0324*/ 	.word	0x000004c0
        /*0328*/ 	.word	0x000000ff
        /*032c*/ 	.word	0x00013250
        /*0330*/ 	.short	0x0100
        /*0332*/ 	.byte	0x08
	.zero		1


	//   ....[7]....
        /*0334*/ 	.word	0x000004d0
        /*0338*/ 	.word	0x000000ff
        /*033c*/ 	.word	0x00013260
        /*0340*/ 	.short	0x0100
        /*0342*/ 	.byte	0x08
	.zero		1


	//   ....[8]....
        /*0344*/ 	.word	0x000004e0
        /*0348*/ 	.word	0x000000ff
        /*034c*/ 	.word	0x00013258
        /*0350*/ 	.short	0x0100
        /*0352*/ 	.byte	0x08
	.zero		1


	//   ....[9]....
        /*0354*/ 	.word	0x000004f0
        /*0358*/ 	.word	0x000000ff
        /*035c*/ 	.word	0x00013268
        /*0360*/ 	.short	0x0100
        /*0362*/ 	.byte	0x08
	.zero		1


	//   ....[10]....
        /*0364*/ 	.word	0x000005e0
        /*0368*/ 	.word	0x000000ff
        /*036c*/ 	.word	0x00013270
        /*0370*/ 	.short	0x0100
        /*0372*/ 	.byte	0x06
	.zero		1


	//   ....[11]....
        /*0374*/ 	.word	0x000005f0
        /*0378*/ 	.word	0x000000ff
        /*037c*/ 	.word	0x00013280
        /*0380*/ 	.short	0x0100
        /*0382*/ 	.byte	0x06
	.zero		1


	//   ....[12]....
        /*0384*/ 	.word	0x00000600
        /*0388*/ 	.word	0x000000ff
        /*038c*/ 	.word	0x00013278
        /*0390*/ 	.short	0x0100
        /*0392*/ 	.byte	0x06
	.zero		1


	//   ....[13]....
        /*0394*/ 	.word	0x00000610
        /*0398*/ 	.word	0x000000ff
        /*039c*/ 	.word	0x00013288
        /*03a0*/ 	.short	0x0100
        /*03a2*/ 	.byte	0x06
	.zero		1


	//   ....[14]....
        /*03a4*/ 	.word	0x00000740
        /*03a8*/ 	.word	0x000000ff
        /*03ac*/ 	.word	0x00013290
        /*03b0*/ 	.short	0x0100
        /*03b2*/ 	.byte	0x08
	.zero		1


	//   ....[15]....
        /*03b4*/ 	.word	0x00000750
        /*03b8*/ 	.word	0x000000ff
        /*03bc*/ 	.word	0x000132a0
        /*03c0*/ 	.short	0x0100
        /*03c2*/ 	.byte	0x08
	.zero		1


	//   ....[16]....
        /*03c4*/ 	.word	0x00000760
        /*03c8*/ 	.word	0x000000ff
        /*03cc*/ 	.word	0x00013298
        /*03d0*/ 	.short	0x0100
        /*03d2*/ 	.byte	0x08
	.zero		1


	//   ....[17]....
        /*03d4*/ 	.word	0x00000770
        /*03d8*/ 	.word	0x000000ff
        /*03dc*/ 	.word	0x000132a8
        /*03e0*/ 	.short	0x0100
        /*03e2*/ 	.byte	0x08
	.zero		1


	//   ....[18]....
        /*03e4*/ 	.word	0x000008a0
        /*03e8*/ 	.word	0x000000ff
        /*03ec*/ 	.word	0x000132b0
        /*03f0*/ 	.short	0x0100
        /*03f2*/ 	.byte	0x08
	.zero		1


	//   ....[19]....
        /*03f4*/ 	.word	0x000008b0
        /*03f8*/ 	.word	0x000000ff
        /*03fc*/ 	.word	0x000132c0
        /*0400*/ 	.short	0x0100
        /*0402*/ 	.byte	0x08
	.zero		1


	//   ....[20]....
        /*0404*/ 	.word	0x000008c0
        /*0408*/ 	.word	0x000000ff
        /*040c*/ 	.word	0x000132b8
        /*0410*/ 	.short	0x0100
        /*0412*/ 	.byte	0x08
	.zero		1


	//   ....[21]....
        /*0414*/ 	.word	0x000008d0
        /*0418*/ 	.word	0x000000ff
        /*041c*/ 	.word	0x000132c8
        /*0420*/ 	.short	0x0100
        /*0422*/ 	.byte	0x08
	.zero		1


	//   ....[22]....
        /*0424*/ 	.word	0x00001430
        /*0428*/ 	.word	0x000000ff
        /*042c*/ 	.word	0x00013200
        /*0430*/ 	.short	0x010a
        /*0432*/ 	.byte	0x2c
	.zero		1


	//   ....[23]....
        /*0434*/ 	.word	0x000014d0
        /*0438*/ 	.word	0x00000003
        /*043c*/ 	.word	0x00013230
        /*0440*/ 	.short	0x010a
        /*0442*/ 	.byte	0x3f
	.zero		1


	//   ....[24]....
        /*0444*/ 	.word	0x00001510
        /*0448*/ 	.word	0x00000003
        /*044c*/ 	.word	0x00013230
        /*0450*/ 	.short	0x010a
        /*0452*/ 	.byte	0x3f
	.zero		1


	//   ....[25]....
        /*0454*/ 	.word	0x00003820
        /*0458*/ 	.word	0x0000001c
        /*045c*/ 	.word	0x00000000
        /*0460*/ 	.short	0x0101
        /*0462*/ 	.byte	0x3f
	.zero		1


	//   ....[26]....
        /*0464*/ 	.word	0x00004700
        /*0468*/ 	.word	0x000000ff
        /*046c*/ 	.word	0x00013230
        /*0470*/ 	.short	0x010a
        /*0472*/ 	.byte	0x15
	.zero		1


	//   ....[27]....
        /*0474*/ 	.word	0x00004740
        /*0478*/ 	.word	0x000000ff
        /*047c*/ 	.word	0x00013230
        /*0480*/ 	.short	0x010a
        /*0482*/ 	.byte	0x15
	.zero		1


	//   ....[28]....
        /*0484*/ 	.word	0x00004b90
        /*0488*/ 	.word	0x000000ff
        /*048c*/ 	.word	0x00013250
        /*0490*/ 	.short	0x010a
        /*0492*/ 	.byte	0x0b
	.zero		1


	//   ....[29]....
        /*0494*/ 	.word	0x00004bd0
        /*0498*/ 	.word	0x000000ff
        /*049c*/ 	.word	0x00013250
        /*04a0*/ 	.short	0x010a
        /*04a2*/ 	.byte	0x0b
	.zero		1


	//   ....[30]....
        /*04a4*/ 	.word	0x00006b80
        /*04a8*/ 	.word	0x00000004
        /*04ac*/ 	.word	0x00000000
        /*04b0*/ 	.short	0x0101
        /*04b2*/ 	.byte	0x3f
	.zero		1


	//   ....[31]....
        /*04b4*/ 	.word	0x00006e50
        /*04b8*/ 	.word	0x000000ff
        /*04bc*/ 	.word	0x00000000
        /*04c0*/ 	.short	0x0101
        /*04c2*/ 	.byte	0x06
	.zero		1


	//   ....[32]....
        /*04c4*/ 	.word	0x00007300
        /*04c8*/ 	.word	0x000000ff
        /*04cc*/ 	.word	0x00013250
        /*04d0*/ 	.short	0x010a
        /*04d2*/ 	.byte	0x04
	.zero		1


	//   ....[33]....
        /*04d4*/ 	.word	0x00007340
        /*04d8*/ 	.word	0x000000ff
        /*04dc*/ 	.word	0x00013250
        /*04e0*/ 	.short	0x010a
        /*04e2*/ 	.byte	0x04
	.zero		1


	//   ....[34]....
        /*04e4*/ 	.word	0x00008050
        /*04e8*/ 	.word	0x000000ff
        /*04ec*/ 	.word	0x00000000
        /*04f0*/ 	.short	0x0101
        /*04f2*/ 	.byte	0x04
	.zero		1


	//   ....[35]....
        /*04f4*/ 	.word	0x00008970
        /*04f8*/ 	.word	0x000000ff
        /*04fc*/ 	.word	0x00000000
        /*0500*/ 	.short	0x0101
        /*0502*/ 	.byte	0x2c
	.zero		1


	//   ....[36]....
        /*0504*/ 	.word	0x00009900
        /*0508*/ 	.word	0x00000003
        /*050c*/ 	.word	0x00013280
        /*0510*/ 	.short	0x010a
        /*0512*/ 	.byte	0x3f
	.zero		1


	//   ....[37]....
        /*0514*/ 	.word	0x00009a70
        /*0518*/ 	.word	0x00000003
        /*051c*/ 	.word	0x00013240
        /*0520*/ 	.short	0x010a
        /*0522*/ 	.byte	0x3f
	.zero		1


	//   ....[38]....
        /*0524*/ 	.word	0x0000a4e0
        /*0528*/ 	.word	0x000000ff
        /*052c*/ 	.word	0x00013200
        /*0530*/ 	.short	0x0107
        /*0532*/ 	.byte	0x29
	.zero		1


	//   ....[39]....
        /*0534*/ 	.word	0x0000a530
        /*0538*/ 	.word	0x000000ff
        /*053c*/ 	.word	0x00013200
        /*0540*/ 	.short	0x0101
        /*0542*/ 	.byte	0x29
	.zero		1


	//   ....[40]....
        /*0544*/ 	.word	0x0000a560
        /*0548*/ 	.word	0x000000ff
        /*054c*/ 	.word	0x00013220
        /*0550*/ 	.short	0x010a
        /*0552*/ 	.byte	0x29
	.zero		1


	//   ....[41]....
        /*0554*/ 	.word	0x0000a7f0
        /*0558*/ 	.word	0x00000006
        /*055c*/ 	.word	0x00013280
        /*0560*/ 	.short	0x010a
        /*0562*/ 	.byte	0x3f
	.zero		1


	//   ....[42]....
        /*0564*/ 	.word	0x0000aa20
        /*0568*/ 	.word	0x00000006
        /*056c*/ 	.word	0x00013240
        /*0570*/ 	.short	0x010a
        /*0572*/ 	.byte	0x3f
	.zero		1


	//   ....[43]....
        /*0574*/ 	.word	0x0000acd0
        /*0578*/ 	.word	0x00000003
        /*057c*/ 	.word	0x00013270
        /*0580*/ 	.short	0x010a
        /*0582*/ 	.byte	0x3f
	.zero		1


	//   ....[44]....
        /*0584*/ 	.word	0x0000ad40
        /*0588*/ 	.word	0x00000003
        /*058c*/ 	.word	0x00013260
        /*0590*/ 	.short	0x010a
        /*0592*/ 	.byte	0x3f
	.zero		1


	//   ....[45]....
        /*0594*/ 	.word	0x0000b000
        /*0598*/ 	.word	0x00000003
        /*059c*/ 	.word	0x00013250
        /*05a0*/ 	.short	0x0101
        /*05a2*/ 	.byte	0x3f
	.zero		1


	//   ....[46]....
        /*05a4*/ 	.word	0x0000b070
        /*05a8*/ 	.word	0x00000002
        /*05ac*/ 	.word	0x00000000
        /*05b0*/ 	.short	0x0101
        /*05b2*/ 	.byte	0x3f
	.zero		1


	//   ....[47]....
        /*05b4*/ 	.word	0x0000b150
        /*05b8*/ 	.word	0x00000002
        /*05bc*/ 	.word	0x00013270
        /*05c0*/ 	.short	0x010a
        /*05c2*/ 	.byte	0x3f
	.zero		1


	//   ....[48]....
        /*05c4*/ 	.word	0x0000b1c0
        /*05c8*/ 	.word	0x00000002
        /*05cc*/ 	.word	0x00013260
        /*05d0*/ 	.short	0x010a
        /*05d2*/ 	.byte	0x3f
	.zero		1


	//   ....[49]....
        /*05d4*/ 	.word	0x0000b4d0
        /*05d8*/ 	.word	0x00000002
        /*05dc*/ 	.word	0x00013250
        /*05e0*/ 	.short	0x0101
        /*05e2*/ 	.byte	0x3f
	.zero		1


	//   ....[50]....
        /*05e4*/ 	.word	0x0000b520
        /*05e8*/ 	.word	0x00000000
        /*05ec*/ 	.word	0x00000000
        /*05f0*/ 	.short	0x0101
        /*05f2*/ 	.byte	0x3f
	.zero		1


	//   ....[51]....
        /*05f4*/ 	.word	0x0000b5e0
        /*05f8*/ 	.word	0x00000007
        /*05fc*/ 	.word	0x00013220
        /*0600*/ 	.short	0x010a
        /*0602*/ 	.byte	0x3f
	.zero		1


	//   ....[52]....
        /*0604*/ 	.word	0x0000b730
        /*0608*/ 	.word	0x00000005
        /*060c*/ 	.word	0x00000000
        /*0610*/ 	.short	0x010a
        /*0612*/ 	.byte	0x3f
	.zero		1


	//   ....[53]....
        /*0614*/ 	.word	0x0000b7a0
        /*0618*/ 	.word	0x00000003
        /*061c*/ 	.word	0x00000000
        /*0620*/ 	.short	0x010a
        /*0622*/ 	.byte	0x3f
	.zero		1


	//   ....[54]....
        /*0624*/ 	.word	0x0000b7f0
        /*0628*/ 	.word	0x00000003
        /*062c*/ 	.word	0x00013260
        /*0630*/ 	.short	0x010a
        /*0632*/ 	.byte	0x3f
	.zero		1


	//   ....[55]....
        /*0634*/ 	.word	0x0000b840
        /*0638*/ 	.word	0x00000005
        /*063c*/ 	.word	0x00013260
        /*0640*/ 	.short	0x010a
        /*0642*/ 	.byte	0x3f
	.zero		1


	//   ....[56]....
        /*0644*/ 	.word	0x0000b880
        /*0648*/ 	.word	0x00000003
        /*064c*/ 	.word	0x00013280
        /*0650*/ 	.short	0x010a
        /*0652*/ 	.byte	0x3f
	.zero		1


	//   ....[57]....
        /*0654*/ 	.word	0x0000b8a0
        /*0658*/ 	.word	0x00000005
        /*065c*/ 	.word	0x00013280
        /*0660*/ 	.short	0x010a
        /*0662*/ 	.byte	0x3f
	.zero		1


	//   ....[58]....
        /*0664*/ 	.word	0x0000b910
        /*0668*/ 	.word	0x00000003
        /*066c*/ 	.word	0x00013200
        /*0670*/ 	.short	0x010a
        /*0672*/ 	.byte	0x3f
	.zero		1


	//   ....[59]....
        /*0674*/ 	.word	0x0000b960
        /*0678*/ 	.word	0x00000003
        /*067c*/ 	.word	0x00013230
        /*0680*/ 	.short	0x010a
        /*0682*/ 	.byte	0x3f
	.zero		1


	//   ....[60]....
        /*0684*/ 	.word	0x0000b9c0
        /*0688*/ 	.word	0x00000008
        /*068c*/ 	.word	0x00013230
        /*0690*/ 	.short	0x010a
        /*0692*/ 	.byte	0x3f
	.zero		1


	//   ....[61]....
        /*0694*/ 	.word	0x0000ba20
        /*0698*/ 	.word	0x00000008
        /*069c*/ 	.word	0x00013250
        /*06a0*/ 	.short	0x010a
        /*06a2*/ 	.byte	0x3f
	.zero		1


	//   ....[62]....
        /*06a4*/ 	.word	0x0000ba80
        /*06a8*/ 	.word	0x00000003
        /*06ac*/ 	.word	0x00013250
        /*06b0*/ 	.short	0x010a
        /*06b2*/ 	.byte	0x3f
	.zero		1


	//   ....[63]....
        /*06b4*/ 	.word	0x0000bbd0
        /*06b8*/ 	.word	0x00000003
        /*06bc*/ 	.word	0x00013280
        /*06c0*/ 	.short	0x010a
        /*06c2*/ 	.byte	0x3f
	.zero		1


	//   ....[64]....
        /*06c4*/ 	.word	0x0000bc20
        /*06c8*/ 	.word	0x00000003
        /*06cc*/ 	.word	0x00013240
        /*06d0*/ 	.short	0x010a
        /*06d2*/ 	.byte	0x3f
	.zero		1


	//   ....[65]....
        /*06d4*/ 	.word	0x0000c340
        /*06d8*/ 	.word	0x00000003
        /*06dc*/ 	.word	0x00013220
        /*06e0*/ 	.short	0x010a
        /*06e2*/ 	.byte	0x3f
	.zero		1


	//   ....[66]....
        /*06e4*/ 	.word	0x0000c390
        /*06e8*/ 	.word	0x00000006
        /*06ec*/ 	.word	0x00013280
        /*06f0*/ 	.short	0x010a
        /*06f2*/ 	.byte	0x3f
	.zero		1


	//   ....[67]....
        /*06f4*/ 	.word	0x0000c3e0
        /*06f8*/ 	.word	0x00000006
        /*06fc*/ 	.word	0x00013240
        /*0700*/ 	.short	0x010a
        /*0702*/ 	.byte	0x3f
	.zero		1


	//   ....[68]....
        /*0704*/ 	.word	0x0000c430
        /*0708*/ 	.word	0x00000003
        /*070c*/ 	.word	0x00013270
        /*0710*/ 	.short	0x010a
        /*0712*/ 	.byte	0x3f
	.zero		1


	//   ....[69]....
        /*0714*/ 	.word	0x0000c480
        /*0718*/ 	.word	0x00000003
        /*071c*/ 	.word	0x00013260
        /*0720*/ 	.short	0x010a
        /*0722*/ 	.byte	0x3f
	.zero		1


	//   ....[70]....
        /*0724*/ 	.word	0x0000c4d0
        /*0728*/ 	.word	0x00000002
        /*072c*/ 	.word	0x00013270
        /*0730*/ 	.short	0x010a
        /*0732*/ 	.byte	0x3f
	.zero		1


	//   ....[71]....
        /*0734*/ 	.word	0x0000c520
        /*0738*/ 	.word	0x00000002
        /*073c*/ 	.word	0x00013260
        /*0740*/ 	.short	0x010a
        /*0742*/ 	.byte	0x3f
	.zero		1


	//   ....[72]....
        /*0744*/ 	.word	0x0000c570
        /*0748*/ 	.word	0x00000007
        /*074c*/ 	.word	0x00013220
        /*0750*/ 	.short	0x010a
        /*0752*/ 	.byte	0x3f
	.zero		1


	//   ....[73]....
        /*0754*/ 	.word	0x0000c5c0
        /*0758*/ 	.word	0x00000005
        /*075c*/ 	.word	0x00000000
        /*0760*/ 	.short	0x010a
        /*0762*/ 	.byte	0x3f
	.zero		1


	//   ....[74]....
        /*0764*/ 	.word	0x0000c610
        /*0768*/ 	.word	0x00000003
        /*076c*/ 	.word	0x00000000
        /*0770*/ 	.short	0x010a
        /*0772*/ 	.byte	0x3f
	.zero		1


	//   ....[75]....
        /*0774*/ 	.word	0x0000c660
        /*0778*/ 	.word	0x00000003
        /*077c*/ 	.word	0x00013260
        /*0780*/ 	.short	0x010a
        /*0782*/ 	.byte	0x3f
	.zero		1


	//   ....[76]....
        /*0784*/ 	.word	0x0000c6b0
        /*0788*/ 	.word	0x00000005
        /*078c*/ 	.word	0x00013260
        /*0790*/ 	.short	0x010a
        /*0792*/ 	.byte	0x3f
	.zero		1


	//   ....[77]....
        /*0794*/ 	.word	0x0000c700
        /*0798*/ 	.word	0x00000003
        /*079c*/ 	.word	0x00013280
        /*07a0*/ 	.short	0x010a
        /*07a2*/ 	.byte	0x3f
	.zero		1


	//----- nvinfo : EIATTR_NUM_MBARRIERS
	.align		4
.L_89:
        /*07a4*/ 	.byte	0x03, 0x38
        /*07a6*/ 	.short	0x0016


	//----- nvinfo : EIATTR_EXIT_INSTR_OFFSETS
	.align		4
        /*07a8*/ 	.byte	0x04, 0x1c
        /*07aa*/ 	.short	(.L_91 - .L_90)


	//   ....[0]....
.L_90:
        /*07ac*/ 	.word	0x000009f0


	//   ....[1]....
        /*07b0*/ 	.word	0x00008bf0


	//   ....[2]....
        /*07b4*/ 	.word	0x0000b650


	//   ....[3]....
        /*07b8*/ 	.word	0x0000b8f0


	//----- nvinfo : EIATTR_MAX_THREADS
	.align		4
.L_91:
        /*07bc*/ 	.byte	0x04, 0x05
        /*07be*/ 	.short	(.L_93 - .L_92)
.L_92:
        /*07c0*/ 	.word	0x00000200
        /*07c4*/ 	.word	0x00000001
        /*07c8*/ 	.word	0x00000001


	//----- nvinfo : EIATTR_CRS_STACK_SIZE
	.align		4
.L_93:
        /*07cc*/ 	.byte	0x04, 0x1e
        /*07ce*/ 	.short	(.L_95 - .L_94)
.L_94:
        /*07d0*/ 	.word	0x00000000


	//----- nvinfo : EIATTR_CBANK_PARAM_SIZE
	.align		4
.L_95:
        /*07d4*/ 	.byte	0x03, 0x19
        /*07d6*/ 	.short	0x0a70


	//----- nvinfo : EIATTR_PARAM_CBANK
	.align		4
        /*07d8*/ 	.byte	0x04, 0x0a
        /*07da*/ 	.short	(.L_97 - .L_96)
	.align		4
.L_96:
        /*07dc*/ 	.word	index@(.nv.constant0._ZN7cutlass13device_kernelIN5flash11enable_sm90INS1_16FlashAttnFwdSm90INS1_25CollectiveMainloopFwdSm90ILi2EN4cute5tupleIJNS5_1CILi1EEES8_S8_EEENS6_IJNS7_ILi192EEENS7_ILi160EEENS7_ILi64EEEEEELi64ENS_12float_e4m3_tEfNS_4arch4Sm90ELb0ELb0ELb1ELb0ELb0ELb0ELb0ELb1ELb1ELb1ELb0ELb0EEENS1_21CollectiveEpilogueFwdINS6_IJSA_SC_SB_EEES9_NS_10bfloat16_tESG_Li384ELb0ELb1ELb0ELb1EEENS1_29StaticPersistentTileSchedulerILb0EEEEEEEEEvNT_6ParamsE)
        /*07e0*/ 	.short	0x0210
        /*07e2*/ 	.short	0x0a70


	//----- nvinfo : EIATTR_SW_WAR
	.align		4
.L_97:
        /*07e4*/ 	.byte	0x04, 0x36
        /*07e6*/ 	.short	(.L_99 - .L_98)
.L_98:
        /*07e8*/ 	.word	0x00000008
.L_99:


//--------------------- .nv.info._ZN7cutlass13device_kernelIN5flash11enable_sm90INS1_16FlashAttnFwdSm90INS1_25CollectiveMainloopFwdSm90ILi2EN4cute5tupleIJNS5_1CILi1EEES8_S8_EEENS6_IJNS7_ILi192EEENS7_ILi160EEENS7_ILi64EEEEEELi64ENS_12float_e4m3_tEfNS_4arch4Sm90ELb0ELb0ELb1ELb1ELb0ELb0ELb0ELb1ELb1ELb1ELb0ELb0EEENS1_21CollectiveEpilogueFwdINS6_IJSA_SC_SB_EEES9_NS_10bfloat16_tESG_Li384ELb1ELb1ELb0ELb1EEENS1_36VarlenDynamicPersistentTileSchedulerILi192ELi160ELi384ELi128ELb0ELb1ELb1ELb0ELb1ELb1EEEEEEEEEvNT_6ParamsE --------------------------
	.section	.nv.info._ZN7cutlass13device_kernelIN5flash11enable_sm90INS1_16FlashAttnFwdSm90INS1_25CollectiveMainloopFwdSm90ILi2EN4cute5tupleIJNS5_1CILi1EEES8_S8_EEENS6_IJNS7_ILi192EEENS7_ILi160EEENS7_ILi64EEEEEELi64ENS_12float_e4m3_tEfNS_4arch4Sm90ELb0ELb0ELb1ELb1ELb0ELb0ELb0ELb1ELb1ELb1ELb0ELb0EEENS1_21CollectiveEpilogueFwdINS6_IJSA_SC_SB_EEES9_NS_10bfloat16_tESG_Li384ELb1ELb1ELb0ELb1EEENS1_36VarlenDynamicPersistentTileSchedulerILi192ELi160ELi384ELi128ELb0ELb1ELb1ELb0ELb1ELb1EEEEEEEEEvNT_6ParamsE,"",@"SHT_CUDA_INFO"
	.sectionflags	@""
	.align	4


	//----- nvinfo : EIATTR_CUDA_API_VERSION
	.align		4
        /*0000*/ 	.byte	0x04, 0x37
        /*0002*/ 	.short	(.L_101 - .L_100)
.L_100:
        /*0004*/ 	.word	0x00000082


	//----- nvinfo : EIATTR_KPARAM_INFO
	.align		4
.L_101:
        /*0008*/ 	.byte	0x04, 0x17
        /*000a*/ 	.short	(.L_103 - .L_102)
.L_102:
        /*000c*/ 	.word	0x00000000
        /*0010*/ 	.short	0x0000
        /*0012*/ 	.short	0x0070
        /*0014*/ 	.byte	0x00, 0xf0, 0x01, 0x2a


	//----- nvinfo : EIATTR_SPARSE_MMA_MASK
	.align		4
.L_103:
        /*0018*/ 	.byte	0x03, 0x50
        /*001a*/ 	.short	0x0000


	//----- nvinfo : EIATTR_MAXREG_COUNT
	.align		4
        /*001c*/ 	.byte	0x03, 0x1b
        /*001e*/ 	.short	0x0080


	//----- nvinfo : EIATTR_NUM_BARRIERS
	.align		4
        /*0020*/ 	.byte	0x02, 0x4c
        /*0022*/ 	.byte	0x09
	.zero		1


	//----- nvinfo : EIATTR_EXTERNS
	.align		4
        /*0024*/ 	.byte	0x04, 0x0f
        /*0026*/ 	.short	(.L_105 - .L_104)


	//   ....[0]....
	.align		4
.L_104:
        /*0028*/ 	.word	index@(__assertfail)


	//----- nvinfo : EIATTR_ANNOTATIONS
	.align		4
.L_105:
        /*002c*/ 	.byte	0x04, 0x55
        /*002e*/ 	.short	(.L_107 - .L_106)


	//   ....[0]....
.L_106:
        /*0030*/ 	.word	0x00000001
        /*0034*/ 	.byte	0xb0, 0x0c, 0x00, 0x00, 0x01, 0x00, 0x00, 0x00, 0x20, 0x81, 0x00, 0x00, 0x01, 0x00, 0x00, 0x00
        /*0044*/ 	.byte	0x50, 0xa7, 0x00, 0x00, 0x01, 0x00, 0x00, 0x00, 0xf0, 0xa7, 0x00, 0x00, 0x01, 0x00, 0x00, 0x00
        /*0054*/ 	.byte	0x00, 0xaa, 0x00, 0x00, 0x01, 0x00, 0x00, 0x00, 0x40, 0xbf, 0x00, 0x00, 0x01, 0x00, 0x00, 0x00
        /*0064*/ 	.byte	0x30, 0xc7, 0x00, 0x00, 0x01, 0x00, 0x00, 0x00, 0x50, 0xc7, 0x00, 0x00, 0x01, 0x00, 0x00, 0x00
        /*0074*/ 	.byte	0x20, 0xe3, 0x00, 0x00


	//----- nvinfo : EIATTR_MERCURY_ISA_VERSION
	.align		4
.L_107:
        /*0078*/ 	.byte	0x03, 0x5f
        /*007a*/ 	.short	0x0101


	//----- nvinfo : EIATTR_UNUSED_LOAD_BYTE_OFFSET
	.align		4
        /*007c*/ 	.byte	0x04, 0x44
        /*007e*/ 	.short	(.L_109 - .L_108)


	//   ....[0]....
.L_108:
        /*0080*/ 	.word	0x00000a00
        /*0084*/ 	.word	0x0000fff0


	//   ....[1]....
        /*0088*/ 	.word	0x000080b0
        /*008c*/ 	.word	0x0000fff0


	//----- nvinfo : EIATTR_INT_WARP_WIDE_INSTR_OFFSETS
	.align		4
.L_109:
        /*0090*/ 	.byte	0x04, 0x31
        /*0092*/ 	.short	(.L_111 - .L_110)


	//   ....[0]....
.L_110:
        /*0094*/ 	.word	0x00000130


	//   ....[1]....
        /*0098*/ 	.word	0x00000170


	//   ....[2]....
        /*009c*/ 	.word	0x000001e0


	//   ....[3]....
        /*00a0*/ 	.word	0x0000b020


	//   ....[4]....
        /*00a4*/ 	.word	0x0000b0b0


	//   ....[5]....
        /*00a8*/ 	.word	0x0000d440


	//   ....[6]....
        /*00ac*/ 	.word	0x0000d4d0


	//----- nvinfo : EIATTR_COOP_GROUP_MASK_REGIDS
	.align		4
.L_111:
        /*00b0*/ 	.byte	0x04, 0x29
        /*00b2*/ 	.short	(.L_113 - .L_112)


	//   ....[0]....
.L_112:
        /*00b4*/ 	.word	0xffffffff


	//   ....[1]....
        /*00b8*/ 	.word	0xffffffff


	//   ....[2]....
        /*00bc*/ 	.word	0xffffffff


	//   ....[3]....
        /*00c0*/ 	.word	0xffffffff


	//   ....[4]....
        /*00c4*/ 	.word	0xffffffff


	//   ....[5]....
        /*00c8*/ 	.word	0xffffffff


	//   ....[6]....
        /*00cc*/ 	.word	0xffffffff


	//   ....[7]....
        /*00d0*/ 	.word	0xffffffff


	//   ....[8]....
        /*00d4*/ 	.word	0xffffffff


	//   ....[9]....
        /*00d8*/ 	.word	0xffffffff


	//   ....[10]....
        /*00dc*/ 	.word	0xffffffff


	//   ....[11]....
        /*00e0*/ 	.word	0xffffffff


	//   ....[12]....
        /*00e4*/ 	.word	0xffffffff


	//   ....[13]....
        /*00e8*/ 	.word	0xffffffff


	//   ....[14]....
        /*00ec*/ 	.word	0xffffffff


	//   ....[15]....
        /*00f0*/ 	.word	0xffffffff


	//   ....[16]....
        /*00f4*/ 	.word	0xffffffff


	//   ....[17]....
        /*00f8*/ 	.word	0xffffffff


	//   ....[18]....
        /*00fc*/ 	.word	0xffffffff


	//   ....[19]....
        /*0100*/ 	.word	0xffffffff


	//   ....[20]....
        /*0104*/ 	.word	0xffffffff


	//   ....[21]....
        /*0108*/ 	.word	0xffffffff


	//   ....[22]....
        /*010c*/ 	.word	0xffffffff


	//   ....[23]....
        /*0110*/ 	.word	0xffffffff


	//   ....[24]....
        /*0114*/ 	.word	0xffffffff


	//   ....[25]....
        /*0118*/ 	.word	0xffffffff


	//   ....[26]....
        /*011c*/ 	.word	0xffffffff


	//   ....[27]....
        /*0120*/ 	.word	0xffffffff


	//   ....[28]....
        /*0124*/ 	.word	0xffffffff


	//   ....[29]....
        /*0128*/ 	.word	0xffffffff


	//   ....[30]....
        /*012c*/ 	.word	0xffffffff


	//   ....[31]....
        /*0130*/ 	.word	0xffffffff


	//   ....[32]....
        /*0134*/ 	.word	0xffffffff


	//   ....[33]....
        /*0138*/ 	.word	0xffffffff


	//   ....[34]....
        /*013c*/ 	.word	0xffffffff


	//   ....[35]....
        /*0140*/ 	.word	0xffffffff


	//   ....[36]....
        /*0144*/ 	.word	0xffffffff


	//   ....[37]....
        /*0148*/ 	.word	0xffffffff


	//   ....[38]....
        /*014c*/ 	.word	0xffffffff


	//   ....[39]....
        /*0150*/ 	.word	0xffffffff


	//   ....[40]....
        /*0154*/ 	.word	0xffffffff


	//   ....[41]....
        /*0158*/ 	.word	0xffffffff


	//   ....[42]....
        /*015c*/ 	.word	0xffffffff


	//   ....[43]....
        /*0160*/ 	.word	0xffffffff


	//   ....[44]....
        /*0164*/ 	.word	0xffffffff


	//   ....[45]....
        /*0168*/ 	.word	0xffffffff


	//   ....[46]....
        /*016c*/ 	.word	0xffffffff


	//   ....[47]....
        /*0170*/ 	.word	0xffffffff


	//   ....[48]....
        /*0174*/ 	.word	0xffffffff


	//   ....[49]....
        /*0178*/ 	.word	0xffffffff


	//   ....[50]....
        /*017c*/ 	.word	0xffffffff


	//   ....[51]....
        /*0180*/ 	.word	0xffffffff


	//   ....[52]....
        /*0184*/ 	.word	0xffffffff


	//   ....[53]....
        /*0188*/ 	.word	0xffffffff


	//   ....[54]....
        /*018c*/ 	.word	0xffffffff


	//   ....[55]....
        /*0190*/ 	.word	0xffffffff


	//   ....[56]....
        /*0194*/ 	.word	0xffffffff


	//   ....[57]....
        /*0198*/ 	.word	0xffffffff


	//   ....[58]....
        /*019c*/ 	.word	0xffffffff


	//   ....[59]....
        /*01a0*/ 	.word	0xffffffff


	//   ....[60]....
        /*01a4*/ 	.word	0xffffffff


	//   ....[61]....
        /*01a8*/ 	.word	0xffffffff


	//   ....[62]....
        /*01ac*/ 	.word	0xffffffff


	//   ....[63]....
        /*01b0*/ 	.word	0xffffffff


	//   ....[64]....
        /*01b4*/ 	.word	0xffffffff


	//   ....[65]....
        /*01b8*/ 	.word	0xffffffff


	//   ....[66]....
        /*01bc*/ 	.word	0xffffffff


	//   ....[67]....
        /*01c0*/ 	.word	0xffffffff


	//   ....[68]....
        /*01c4*/ 	.word	0xffffffff


	//   ....[69]....
        /*01c8*/ 	.word	0xffffffff


	//   ....[70]....
        /*01cc*/ 	.word	0xffffffff


	//   ....[71]....
        /*01d0*/ 	.word	0xffffffff


	//   ....[72]....
        /*01d4*/ 	.word	0xffffffff


	//   ....[73]....
        /*01d8*/ 	.word	0xffffffff


	//   ....[74]....
        /*01dc*/ 	.word	0xffffffff


	//   ....[75]....
        /*01e0*/ 	.word	0xffffffff


	//   ....[76]....
        /*01e4*/ 	.word	0xffffffff


	//   ....[77]....
        /*01e8*/ 	.word	0xffffffff


	//   ....[78]....
        /*01ec*/ 	.word	0xffffffff


	//   ....[79]....
        /*01f0*/ 	.word	0xffffffff


	//   ....[80]....
        /*01f4*/ 	.word	0xffffffff


	//   ....[81]....
        /*01f8*/ 	.word	0xffffffff


	//   ....[82]....
        /*01fc*/ 	.word	0xffffffff


	//   ....[83]....
        /*0200*/ 	.word	0xffffffff


	//   ....[84]....
        /*0204*/ 	.word	0xffffffff


	//   ....[85]....
        /*0208*/ 	.word	0xffffffff


	//   ....[86]....
        /*020c*/ 	.word	0xffffffff


	//   ....[87]....
        /*0210*/ 	.word	0xffffffff


	//   ....[88]....
        /*0214*/ 	.word	0xffffffff


	//   ....[89]....
        /*0218*/ 	.word	0xffffffff


	//   ....[90]....
        /*021c*/ 	.word	0xffffffff


	//   ....[91]....
        /*0220*/ 	.word	0xffffffff


	//   ....[92]....
        /*0224*/ 	.word	0xffffffff


	//   ....[93]....
        /*0228*/ 	.word	0xffffffff


	//   ....[94]....
        /*022c*/ 	.word	0xffffffff


	//   ....[95]....
        /*0230*/ 	.word	0xffffffff


	//   ....[96]....
        /*0234*/ 	.word	0xffffffff


	//   ....[97]....
        /*0238*/ 	.word	0xffffffff


	//   ....[98]....
        /*023c*/ 	.word	0xffffffff


	//   ....[99]....
        /*0240*/ 	.word	0xffffffff


	//   ....[100]....
        /*0244*/ 	.word	0xffffffff


	//   ....[101]....
        /*0248*/ 	.word	0xffffffff


	//   ....[102]....
        /*024c*/ 	.word	0xffffffff


	//   ....[103]....
        /*0250*/ 	.word	0x0500000f


	//   ....[104]....
        /*0254*/ 	.word	0x0500000f


	//   ....[105]....
        /*0258*/ 	.word	0x0500000f


	//   ....[106]....
        /*025c*/ 	.word	0x0500000f


	//   ....[107]....
        /*0260*/ 	.word	0x0500000f


	//   ....[108]....
        /*0264*/ 	.word	0x0500000f


	//   ....[109]....
        /*0268*/ 	.word	0x0500000f


	//   ....[110]....
        /*026c*/ 	.word	0x0500000f


	//   ....[111]....
        /*0270*/ 	.word	0x0500000f


	//   ....[112]....
        /*0274*/ 	.word	0x0500000f


	//   ....[113]....
        /*0278*/ 	.word	0x0500000f


	//   ....[114]....
        /*027c*/ 	.word	0x0500000f


	//   ....[115]....
        /*0280*/ 	.word	0x0500000f


	//   ....[116]....
        /*0284*/ 	.word	0x0500000f


	//----- nvinfo : EIATTR_COOP_GROUP_INSTR_OFFSETS
	.align		4
.L_113:
        /*0288*/ 	.byte	0x04, 0x28
        /*028a*/ 	.short	(.L_115 - .L_114)


	//   ....[0]....
.L_114:
        /*028c*/ 	.word	0x00000060


	//   ....[1]....
        /*0290*/ 	.word	0x00000140


	//   ....[2]....
        /*0294*/ 	.word	0x00000190


	//   ....[3]....
        /*0298*/ 	.word	0x000003c0


	//   ....[4]....
        /*029c*/ 	.word	0x00000520


	//   ....[5]....
        /*02a0*/ 	.word	0x00000640


	//   ....[6]....
        /*02a4*/ 	.word	0x000007a0


	//   ....[7]....
        /*02a8*/ 	.word	0x000012b0


	//   ....[8]....
        /*02ac*/ 	.word	0x00003160


	//   ....[9]....
        /*02b0*/ 	.word	0x00003190


	//   ....[10]....
        /*02b4*/ 	.word	0x00003880


	//   ....[11]....
        /*02b8*/ 	.word	0x00003920


	//   ....[12]....
        /*02bc*/ 	.word	0x00006120


	//   ....[13]....
        /*02c0*/ 	.word	0x00006140


	//   ....[14]....
        /*02c4*/ 	.word	0x00006170


	//   ....[15]....
        /*02c8*/ 	.word	0x00006180


	//   ....[16]....
        /*02cc*/ 	.word	0x00007af0


	//   ....[17]....
        /*02d0*/ 	.word	0x00007b00


	//   ....[18]....
        /*02d4*/ 	.word	0x00007b90


	//   ....[19]....
        /*02d8*/ 	.word	0x00007bb0


	//   ....[20]....
        /*02dc*/ 	.word	0x00008610


	//   ....[21]....
        /*02e0*/ 	.word	0x00008620


	//   ....[22]....
        /*02e4*/ 	.word	0x00008630


	//   ....[23]....
        /*02e8*/ 	.word	0x00008640


	//   ....[24]....
        /*02ec*/ 	.word	0x00008650


	//   ....[25]....
        /*02f0*/ 	.word	0x00008660


	//   ....[26]....
        /*02f4*/ 	.word	0x00008670


	//   ....[27]....
        /*02f8*/ 	.word	0x00008680


	//   ....[28]....
        /*02fc*/ 	.word	0x00008690


	//   ....[29]....
        /*0300*/ 	.word	0x000086b0


	//   ....[30]....
        /*0304*/ 	.word	0x000086d0


	//   ....[31]....
        /*0308*/ 	.word	0x000086e0


	//   ....[32]....
        /*030c*/ 	.word	0x000086f0


	//   ....[33]....
        /*0310*/ 	.word	0x00008700


	//   ....[34]....
        /*0314*/ 	.word	0x00008720


	//   ....[35]....
        /*0318*/ 	.word	0x00008750


	//   ....[36]....
        /*031c*/ 	.word	0x00008c00


	//   ....[37]....
        /*0320*/ 	.word	0x00008c40


	//   ....[38]....
        /*0324*/ 	.word	0x00008c80


	//   ....[39]....
        /*0328*/ 	.word	0x00008cb0


	//   ....[40]....
        /*032c*/ 	.word	0x00009180


	//   ....[41]....
        /*0330*/ 	.word	0x000091c0


	//   ....[42]....
        /*0334*/ 	.word	0x000091f0


	//   ....[43]....
        /*0338*/ 	.word	0x00009220


	//   ....[44]....
        /*033c*/ 	.word	0x00009250


	//   ....[45]....
        /*0340*/ 	.word	0x00009270


	//   ....[46]....
        /*0344*/ 	.word	0x00009280


	//   ....[47]....
        /*0348*/ 	.word	0x000092b0


	//   ....[48]....
        /*034c*/ 	.word	0x00009bb0


	//   ....[49]....
        /*0350*/ 	.word	0x00009be0


	//   ....[50]....
        /*0354*/ 	.word	0x00009c20


	//   ....[51]....
        /*0358*/ 	.word	0x00009c50


	//   ....[52]....
        /*035c*/ 	.word	0x00009c70


	//   ....[53]....
        /*0360*/ 	.word	0x00009c80


	//   ....[54]....
        /*0364*/ 	.word	0x00009c90


	//   ....[55]....
        /*0368*/ 	.word	0x00009cb0


	//   ....[56]....
        /*036c*/ 	.word	0x00009e00


	//   ....[57]....
        /*0370*/ 	.word	0x00009fe0


	//   ....[58]....
        /*0374*/ 	.word	0x0000a010


	//   ....[59]....
        /*0378*/ 	.word	0x0000a040


	//   ....[60]....
        /*037c*/ 	.word	0x0000a070


	//   ....[61]....
        /*0380*/ 	.word	0x0000a0a0


	//   ....[62]....
        /*0384*/ 	.word	0x0000a0e0


	//   ....[63]....
        /*0388*/ 	.word	0x0000a260


	//   ....[64]....
        /*038c*/ 	.word	0x0000a290


	//   ....[65]....
        /*0390*/ 	.word	0x0000a2c0


	//   ....[66]....
        /*0394*/ 	.word	0x0000a2f0


	//   ....[67]....
        /*0398*/ 	.word	0x0000a320


	//   ....[68]....
        /*039c*/ 	.word	0x0000a360


	//   ....[69]....
        /*03a0*/ 	.word	0x0000a3e0


	//   ....[70]....
        /*03a4*/ 	.word	0x0000a420


	//   ....[71]....
        /*03a8*/ 	.word	0x0000a4b0


	//   ....[72]....
        /*03ac*/ 	.word	0x0000b770


	//   ....[73]....
        /*03b0*/ 	.word	0x0000c3a0


	//   ....[74]....
        /*03b4*/ 	.word	0x0000c3d0


	//   ....[75]....
        /*03b8*/ 	.word	0x0000c400


	//   ....[76]....
        /*03bc*/ 	.word	0x0000c440


	//   ....[77]....
        /*03c0*/ 	.word	0x0000c480


	//   ....[78]....
        /*03c4*/ 	.word	0x0000c4c0


	//   ....[79]....
        /*03c8*/ 	.word	0x0000c500


	//   ....[80]....
        /*03cc*/ 	.word	0x0000c510


	//   ....[81]....
        /*03d0*/ 	.word	0x0000c520


	//   ....[82]....
        /*03d4*/ 	.word	0x0000c580


	//   ....[83]....
        /*03d8*/ 	.word	0x0000c5f0


	//   ....[84]....
        /*03dc*/ 	.word	0x0000c610


	//   ....[85]....
        /*03e0*/ 	.word	0x0000db50


	//   ....[86]....
        /*03e4*/ 	.word	0x0000db80


	//   ....[87]....
        /*03e8*/ 	.word	0x0000dbb0


	//   ....[88]....
        /*03ec*/ 	.word	0x0000dbc0


	//   ....[89]....
        /*03f0*/ 	.word	0x0000dbf0


	//   ....[90]....
        /*03f4*/ 	.word	0x0000dc00


	//   ....[91]....
        /*03f8*/ 	.word	0x0000dc30


	//   ....[92]....
        /*03fc*/ 	.word	0x0000dc70


	//   ....[93]....
        /*0400*/ 	.word	0x0000ddb0


	//   ....[94]....
        /*0404*/ 	.word	0x0000dde0


	//   ....[95]....
        /*0408*/ 	.word	0x0000de10


	//   ....[96]....
        /*040c*/ 	.word	0x0000de40


	//   ....[97]....
        /*0410*/ 	.word	0x0000de70


	//   ....[98]....
        /*0414*/ 	.word	0x0000deb0


	//   ....[99]....
        /*0418*/ 	.word	0x0000df40


	//   ....[100]....
        /*041c*/ 	.word	0x0000df80


	//   ....[101]....
        /*0420*/ 	.word	0x0000e010


	//   ....[102]....
        /*0424*/ 	.word	0x0000e440


	//   ....[103]....
        /*0428*/ 	.word	0x0000e920


	//   ....[104]....
        /*042c*/ 	.word	0x0000eae0


	//   ....[105]....
        /*0430*/ 	.word	0x0000eb50


	//   ....[106]....
        /*0434*/ 	.word	0x0000ebd0


	//   ....[107]....
        /*0438*/ 	.word	0x0000ec80


	//   ....[108]....
        /*043c*/ 	.word	0x0000ed00


	//   ....[109]....
        /*0440*/ 	.word	0x0000eda0


	//   ....[110]....
        /*0444*/ 	.word	0x0000ee20


	//   ....[111]....
        /*0448*/ 	.word	0x0000eed0


	//   ....[112]....
        /*044c*/ 	.word	0x0000ef30


	//   ....[113]....
        /*0450*/ 	.word	0x0000efe0


	//   ....[114]....
        /*0454*/ 	.word	0x0000f060


	//   ....[115]....
        /*0458*/ 	.word	0x0000f100


	//   ....[116]....
        /*045c*/ 	.word	0x0000f440


	//----- nvinfo : EIATTR_REG_RECONFIG
	.align		4
.L_115:
        /*0460*/ 	.byte	0x01, 0x54
	.zero		2


	//----- nvinfo : EIATTR_SYSCALL_OFFSETS
	.align		4
        /*0464*/ 	.byte	0x04, 0x46
        /*0466*/ 	.short	(.L_117 - .L_116)


	//   ....[0]....
.L_116:
        /*0468*/ 	.word	0x00001490


	//   ....[1]....
        /*046c*/ 	.word	0x0000b210


	//   ....[2]....
        /*0470*/ 	.word	0x0000b380


	//   ....[3]....
        /*0474*/ 	.word	0x0000b4d0


	//   ....[4]....
        /*0478*/ 	.word	0x0000b610


	//   ....[5]....
        /*047c*/ 	.word	0x0000bf20


	//----- nvinfo : EIATTR_MBARRIER_INSTR_OFFSETS
	.align		4
.L_117:
        /*0480*/ 	.byte	0x04, 0x39
        /*0482*/ 	.short	(.L_119 - .L_118)


	//   ....[0]....
.L_118:
        /*0484*/ 	.word	0x00000270
        /*0488*/ 	.word	0x000000ff
        /*048c*/ 	.word	0x00013200
        /*0490*/ 	.short	0x0100
        /*0492*/ 	.byte	0x08
	.zero		1


	//   ....[1]....
        /*0494*/ 	.word	0x00000280
        /*0498*/ 	.word	0x000000ff
        /*049c*/ 	.word	0x00013220
        /*04a0*/ 	.short	0x0100
        /*04a2*/ 	.byte	0x08
	.zero		1


	//   ....[2]....
        /*04a4*/ 	.word	0x00000370
        /*04a8*/ 	.word	0x000000ff
        /*04ac*/ 	.word	0x00013230
        /*04b0*/ 	.short	0x0100
        /*04b2*/ 	.byte	0x08
	.zero		1


	//   ....[3]....
        /*04b4*/ 	.word	0x00000380
        /*04b8*/ 	.word	0x000000ff
        /*04bc*/ 	.word	0x00013240
        /*04c0*/ 	.short	0x0100
        /*04c2*/ 	.byte	0x08
	.zero		1


	//   ....[4]....
        /*04c4*/ 	.word	0x00000390
        /*04c8*/ 	.word	0x000000ff
        /*04cc*/ 	.word	0x00013238
        /*04d0*/ 	.short	0x0100
        /*04d2*/ 	.byte	0x08
	.zero		1


	//   ....[5]....
        /*04d4*/ 	.word	0x000003a0
        /*04d8*/ 	.word	0x000000ff
        /*04dc*/ 	.word	0x00013248
        /*04e0*/ 	.short	0x0100
        /*04e2*/ 	.byte	0x08
	.zero		1


	//   ....[6]....
        /*04e4*/ 	.word	0x000004d0
        /*04e8*/ 	.word	0x000000ff
        /*04ec*/ 	.word	0x00013250
        /*04f0*/ 	.short	0x0100
        /*04f2*/ 	.byte	0x08
	.zero		1


	//   ....[7]....
        /*04f4*/ 	.word	0x000004e0
        /*04f8*/ 	.word	0x000000ff
        /*04fc*/ 	.word	0x00013260
        /*0500*/ 	.short	0x0100
        /*0502*/ 	.byte	0x08
	.zero		1


	//   ....[8]....
        /*0504*/ 	.word	0x000004f0
        /*0508*/ 	.word	0x000000ff
        /*050c*/ 	.word	0x00013258
        /*0510*/ 	.short	0x0100
        /*0512*/ 	.byte	0x08
	.zero		1


	//   ....[9]....
        /*0514*/ 	.word	0x00000500
        /*0518*/ 	.word	0x000000ff
        /*051c*/ 	.word	0x00013268
        /*0520*/ 	.short	0x0100
        /*0522*/ 	.byte	0x08
	.zero		1


	//   ....[10]....
        /*0524*/ 	.word	0x000005f0
        /*0528*/ 	.word	0x000000ff
        /*052c*/ 	.word	0x00013270
        /*0530*/ 	.short	0x0100
        /*0532*/ 	.byte	0x06
	.zero		1


	//   ....[11]....
        /*0534*/ 	.word	0x00000600
        /*0538*/ 	.word	0x000000ff
        /*053c*/ 	.word	0x00013280
        /*0540*/ 	.short	0x0100
        /*0542*/ 	.byte	0x06
	.zero		1


	//   ....[12]....
        /*0544*/ 	.word	0x00000610
        /*0548*/ 	.word	0x000000ff
        /*054c*/ 	.word	0x00013278
        /*0550*/ 	.short	0x0100
        /*0552*/ 	.byte	0x06
	.zero		1


	//   ....[13]....
        /*0554*/ 	.word	0x00000620
        /*0558*/ 	.word	0x000000ff
        /*055c*/ 	.word	0x00013288
        /*0560*/ 	.short	0x0100
        /*0562*/ 	.byte	0x06
	.zero		1


	//   ....[14]....
        /*0564*/ 	.word	0x00000750
        /*0568*/ 	.word	0x000000ff
        /*056c*/ 	.word	0x00013290
        /*0570*/ 	.short	0x0100
        /*0572*/ 	.byte	0x08
	.zero		1


	//   ....[15]....
        /*0574*/ 	.word	0x00000760
        /*0578*/ 	.word	0x000000ff
        /*057c*/ 	.word	0x000132a0
        /*0580*/ 	.short	0x0100
        /*0582*/ 	.byte	0x08
	.zero		1


	//   ....[16]....
        /*0584*/ 	.word	0x00000770
        /*0588*/ 	.word	0x000000ff
        /*058c*/ 	.word	0x00013298
        /*0590*/ 	.short	0x0100
        /*0592*/ 	.byte	0x08
	.zero		1


	//   ....[17]....
        /*0594*/ 	.word	0x00000780
        /*0598*/ 	.word	0x000000ff
        /*059c*/ 	.word	0x000132a8
        /*05a0*/ 	.short	0x0100
        /*05a2*/ 	.byte	0x08
	.zero		1


	//   ....[18]....
        /*05a4*/ 	.word	0x000008b0
        /*05a8*/ 	.word	0x000000ff
        /*05ac*/ 	.word	0x000132b0
        /*05b0*/ 	.short	0x0100
        /*05b2*/ 	.byte	0x08
	.zero		1


	//   ....[19]....
        /*05b4*/ 	.word	0x000008c0
        /*05b8*/ 	.word	0x000000ff
        /*05bc*/ 	.word	0x000132c0
        /*05c0*/ 	.short	0x0100
        /*05c2*/ 	.byte	0x08
	.zero		1


	//   ....[20]....
        /*05c4*/ 	.word	0x000008d0
        /*05c8*/ 	.word	0x000000ff
        /*05cc*/ 	.word	0x000132b8
        /*05d0*/ 	.short	0x0100
        /*05d2*/ 	.byte	0x08
	.zero		1


	//   ....[21]....
        /*05d4*/ 	.word	0x000008e0
        /*05d8*/ 	.word	0x000000ff
        /*05dc*/ 	.word	0x000132c8
        /*05e0*/ 	.short	0x0100
        /*05e2*/ 	.byte	0x08
	.zero		1


	//   ....[22]....
        /*05e4*/ 	.word	0x00001800
        /*05e8*/ 	.word	0x00000002
        /*05ec*/ 	.word	0x00013200
        /*05f0*/ 	.short	0x010a
        /*05f2*/ 	.byte	0x3f
	.zero		1


	//   ....[23]....
        /*05f4*/ 	.word	0x000018a0
        /*05f8*/ 	.word	0x00000005
        /*05fc*/ 	.word	0x00013230
        /*0600*/ 	.short	0x010a
        /*0602*/ 	.byte	0x3f
	.zero		1


	//   ....[24]....
        /*0604*/ 	.word	0x00001930
        /*0608*/ 	.word	0x00000005
        /*060c*/ 	.word	0x00013230
        /*0610*/ 	.short	0x010a
        /*0612*/ 	.byte	0x3f
	.zero		1


	//   ....[25]....
        /*0614*/ 	.word	0x00003c40
        /*0618*/ 	.word	0x00000032
        /*061c*/ 	.word	0x00000000
        /*0620*/ 	.short	0x0101
        /*0622*/ 	.byte	0x3f
	.zero		1


	//   ....[26]....
        /*0624*/ 	.word	0x00004b20
        /*0628*/ 	.word	0x00000007
        /*062c*/ 	.word	0x00013230
        /*0630*/ 	.short	0x010a
        /*0632*/ 	.byte	0x3f
	.zero		1


	//   ....[27]....
        /*0634*/ 	.word	0x00004b60
        /*0638*/ 	.word	0x00000007
        /*063c*/ 	.word	0x00013230
        /*0640*/ 	.short	0x010a
        /*0642*/ 	.byte	0x3f
	.zero		1


	//   ....[28]....
        /*0644*/ 	.word	0x00004fc0
        /*0648*/ 	.word	0x000000ff
        /*064c*/ 	.word	0x00013250
        /*0650*/ 	.short	0x010a
        /*0652*/ 	.byte	0x0b
	.zero		1


	//   ....[29]....
        /*0654*/ 	.word	0x00005000
        /*0658*/ 	.word	0x000000ff
        /*065c*/ 	.word	0x00013250
        /*0660*/ 	.short	0x010a
        /*0662*/ 	.byte	0x0b
	.zero		1


	//   ....[30]....
        /*0664*/ 	.word	0x00006f80
        /*0668*/ 	.word	0x00000006
        /*066c*/ 	.word	0x00000000
        /*0670*/ 	.short	0x0101
        /*0672*/ 	.byte	0x3f
	.zero		1


	//   ....[31]....
        /*0674*/ 	.word	0x00007310
        /*0678*/ 	.word	0x000000ff
        /*067c*/ 	.word	0x00000000
        /*0680*/ 	.short	0x0101
        /*0682*/ 	.byte	0x06
	.zero		1


	//   ....[32]....
        /*0684*/ 	.word	0x00007750
        /*0688*/ 	.word	0x0000000f
        /*068c*/ 	.word	0x00013250
        /*0690*/ 	.short	0x010a
        /*0692*/ 	.byte	0x3f
	.zero		1


	//   ....[33]....
        /*0694*/ 	.word	0x000077a0
        /*0698*/ 	.word	0x0000000f
        /*069c*/ 	.word	0x00013250
        /*06a0*/ 	.short	0x010a
        /*06a2*/ 	.byte	0x3f
	.zero		1


	//   ....[34]....
        /*06a4*/ 	.word	0x00007e50
        /*06a8*/ 	.word	0x00000004
        /*06ac*/ 	.word	0x00000000
        /*06b0*/ 	.short	0x0101
        /*06b2*/ 	.byte	0x3f
	.zero		1


	//   ....[35]....
        /*06b4*/ 	.word	0x00009260
        /*06b8*/ 	.word	0x00000000
        /*06bc*/ 	.word	0x00000000
        /*06c0*/ 	.short	0x0101
        /*06c2*/ 	.byte	0x3f
	.zero		1


	//   ....[36]....
        /*06c4*/ 	.word	0x0000b9d0
        /*06c8*/ 	.word	0x00000005
        /*06cc*/ 	.word	0x00013280
        /*06d0*/ 	.short	0x010a
        /*06d2*/ 	.byte	0x3f
	.zero		1


	//   ....[37]....
        /*06d4*/ 	.word	0x0000bb60
        /*06d8*/ 	.word	0x00000005
        /*06dc*/ 	.word	0x00013240
        /*06e0*/ 	.short	0x010a
        /*06e2*/ 	.byte	0x3f
	.zero		1


	//   ....[38]....
        /*06e4*/ 	.word	0x0000c6c0
        /*06e8*/ 	.word	0x00000010
        /*06ec*/ 	.word	0x00013200
        /*06f0*/ 	.short	0x0107
        /*06f2*/ 	.byte	0x3f
	.zero		1


	//   ....[39]....
        /*06f4*/ 	.word	0x0000c7b0
        /*06f8*/ 	.word	0x00000010
        /*06fc*/ 	.word	0x00013200
        /*0700*/ 	.short	0x0101
        /*0702*/ 	.byte	0x3f
	.zero		1


	//   ....[40]....
        /*0704*/ 	.word	0x0000c7d0
        /*0708*/ 	.word	0x00000010
        /*070c*/ 	.word	0x00013220
        /*0710*/ 	.short	0x010a
        /*0712*/ 	.byte	0x3f
	.zero		1


	//   ....[41]....
        /*0714*/ 	.word	0x0000cab0
        /*0718*/ 	.word	0x00000004
        /*071c*/ 	.word	0x00013280
        /*0720*/ 	.short	0x010a
        /*0722*/ 	.byte	0x3f
	.zero		1


	//   ....[42]....
        /*0724*/ 	.word	0x0000cd00
        /*0728*/ 	.word	0x00000004
        /*072c*/ 	.word	0x00013240
        /*0730*/ 	.short	0x010a
        /*0732*/ 	.byte	0x3f
	.zero		1


	//   ....[43]....
        /*0734*/ 	.word	0x0000cfd0
        /*0738*/ 	.word	0x00000003
        /*073c*/ 	.word	0x00013270
        /*0740*/ 	.short	0x010a
        /*0742*/ 	.byte	0x3f
	.zero		1


	//   ....[44]....
        /*0744*/ 	.word	0x0000d040
        /*0748*/ 	.word	0x00000003
        /*074c*/ 	.word	0x00013260
        /*0750*/ 	.short	0x010a
        /*0752*/ 	.byte	0x3f
	.zero		1


	//   ....[45]....
        /*0754*/ 	.word	0x0000d320
        /*0758*/ 	.word	0x00000003
        /*075c*/ 	.word	0x00013250
        /*0760*/ 	.short	0x0101
        /*0762*/ 	.byte	0x3f
	.zero		1


	//   ....[46]....
        /*0764*/ 	.word	0x0000d3a0
        /*0768*/ 	.word	0x00000002
        /*076c*/ 	.word	0x00000000
        /*0770*/ 	.short	0x0101
        /*0772*/ 	.byte	0x3f
	.zero		1


	//   ....[47]....
        /*0774*/ 	.word	0x0000d5a0
        /*0778*/ 	.word	0x00000002
        /*077c*/ 	.word	0x00013270
        /*0780*/ 	.short	0x010a
        /*0782*/ 	.byte	0x3f
	.zero		1


	//   ....[48]....
        /*0784*/ 	.word	0x0000d610
        /*0788*/ 	.word	0x00000002
        /*078c*/ 	.word	0x00013260
        /*0790*/ 	.short	0x010a
        /*0792*/ 	.byte	0x3f
	.zero		1


	//   ....[49]....
        /*0794*/ 	.word	0x0000d8e0
        /*0798*/ 	.word	0x00000002
        /*079c*/ 	.word	0x00013250
        /*07a0*/ 	.short	0x0101
        /*07a2*/ 	.byte	0x3f
	.zero		1


	//   ....[50]....
        /*07a4*/ 	.word	0x0000d930
        /*07a8*/ 	.word	0x00000000
        /*07ac*/ 	.word	0x00000000
        /*07b0*/ 	.short	0x0101
        /*07b2*/ 	.byte	0x3f
	.zero		1


	//   ....[51]....
        /*07b4*/ 	.word	0x0000e3c0
        /*07b8*/ 	.word	0x00000007
        /*07bc*/ 	.word	0x00013220
        /*07c0*/ 	.short	0x010a
        /*07c2*/ 	.byte	0x3f
	.zero		1


	//   ....[52]....
        /*07c4*/ 	.word	0x0000e560
        /*07c8*/ 	.word	0x00000005
        /*07cc*/ 	.word	0x00000000
        /*07d0*/ 	.short	0x010a
        /*07d2*/ 	.byte	0x3f
	.zero		1


	//   ....[53]....
        /*07d4*/ 	.word	0x0000e5d0
        /*07d8*/ 	.word	0x00000003
        /*07dc*/ 	.word	0x00000000
        /*07e0*/ 	.short	0x010a
        /*07e2*/ 	.byte	0x3f
	.zero		1


	//   ....[54]....
        /*07e4*/ 	.word	0x0000e620
        /*07e8*/ 	.word	0x00000003
        /*07ec*/ 	.word	0x00013260
        /*07f0*/ 	.short	0x010a
        /*07f2*/ 	.byte	0x3f
	.zero		1


	//   ....[55]....
        /*07f4*/ 	.word	0x0000e670
        /*07f8*/ 	.word	0x00000005
        /*07fc*/ 	.word	0x00013260
        /*0800*/ 	.short	0x010a
        /*0802*/ 	.byte	0x3f
	.zero		1


	//   ....[56]....
        /*0804*/ 	.word	0x0000e6b0
        /*0808*/ 	.word	0x00000003
        /*080c*/ 	.word	0x00013280
        /*0810*/ 	.short	0x010a
        /*0812*/ 	.byte	0x3f
	.zero		1


	//   ....[57]....
        /*0814*/ 	.word	0x0000e6d0
        /*0818*/ 	.word	0x00000005
        /*081c*/ 	.word	0x00013280
        /*0820*/ 	.short	0x010a
        /*0822*/ 	.byte	0x3f
	.zero		1


	//   ....[58]....
        /*0824*/ 	.word	0x0000e730
        /*0828*/ 	.word	0x00000002
        /*082c*/ 	.word	0x00013200
        /*0830*/ 	.short	0x010a
        /*0832*/ 	.byte	0x3f
	.zero		1


	//   ....[59]....
        /*0834*/ 	.word	0x0000e780
        /*0838*/ 	.word	0x00000005
        /*083c*/ 	.word	0x00013230
        /*0840*/ 	.short	0x010a
        /*0842*/ 	.byte	0x3f
	.zero		1


	//   ....[60]....
        /*0844*/ 	.word	0x0000e7d0
        /*0848*/ 	.word	0x00000007
        /*084c*/ 	.word	0x00013230
        /*0850*/ 	.short	0x010a
        /*0852*/ 	.byte	0x3f
	.zero		1


	//   ....[61]....
        /*0854*/ 	.word	0x0000e830
        /*0858*/ 	.word	0x0000000b
        /*085c*/ 	.word	0x00013250
        /*0860*/ 	.short	0x010a
        /*0862*/ 	.byte	0x3f
	.zero		1


	//   ....[62]....
        /*0864*/ 	.word	0x0000e880
        /*0868*/ 	.word	0x0000000f
        /*086c*/ 	.word	0x00013250
        /*0870*/ 	.short	0x010a
        /*0872*/ 	.byte	0x3f
	.zero		1


	//   ....[63]....
        /*0874*/ 	.word	0x0000e9d0
        /*0878*/ 	.word	0x00000005
        /*087c*/ 	.word	0x00013280
        /*0880*/ 	.short	0x010a
        /*0882*/ 	.byte	0x3f
	.zero		1


	//   ....[64]....
        /*0884*/ 	.word	0x0000ea20
        /*0888*/ 	.word	0x00000005
        /*088c*/ 	.word	0x00013240
        /*0890*/ 	.short	0x010a
        /*0892*/ 	.byte	0x3f
	.zero		1


	//   ....[65]....
        /*0894*/ 	.word	0x0000f130
        /*0898*/ 	.word	0x00000010
        /*089c*/ 	.word	0x00013220
        /*08a0*/ 	.short	0x010a
        /*08a2*/ 	.byte	0x3f
	.zero		1


	//   ....[66]....
        /*08a4*/ 	.word	0x0000f180
        /*08a8*/ 	.word	0x00000004
        /*08ac*/ 	.word	0x00013280
        /*08b0*/ 	.short	0x010a
        /*08b2*/ 	.byte	0x3f
	.zero		1


	//   ....[67]....
        /*08b4*/ 	.word	0x0000f1d0
        /*08b8*/ 	.word	0x00000004
        /*08bc*/ 	.word	0x00013240
        /*08c0*/ 	.short	0x010a
        /*08c2*/ 	.byte	0x3f
	.zero		1


	//   ....[68]....
        /*08c4*/ 	.word	0x0000f220
        /*08c8*/ 	.word	0x00000003
        /*08cc*/ 	.word	0x00013270
        /*08d0*/ 	.short	0x010a
        /*08d2*/ 	.byte	0x3f
	.zero		1


	//   ....[69]....
        /*08d4*/ 	.word	0x0000f270
        /*08d8*/ 	.word	0x00000003
        /*08dc*/ 	.word	0x00013260
        /*08e0*/ 	.short	0x010a
        /*08e2*/ 	.byte	0x3f
	.zero		1


	//   ....[70]....
        /*08e4*/ 	.word	0x0000f2c0
        /*08e8*/ 	.word	0x00000002
        /*08ec*/ 	.word	0x00013270
        /*08f0*/ 	.short	0x010a
        /*08f2*/ 	.byte	0x3f
	.zero		1


	//   ....[71]....
        /*08f4*/ 	.word	0x0000f310
        /*08f8*/ 	.word	0x00000002
        /*08fc*/ 	.word	0x00013260
        /*0900*/ 	.short	0x010a
        /*0902*/ 	.byte	0x3f
	.zero		1


	//   ....[72]....
        /*0904*/ 	.word	0x0000f360
        /*0908*/ 	.word	0x00000007
        /*090c*/ 	.word	0x00013220
        /*0910*/ 	.short	0x010a
        /*0912*/ 	.byte	0x3f
	.zero		1


	//   ....[73]....
        /*0914*/ 	.word	0x0000f500
        /*0918*/ 	.word	0x00000005
        /*091c*/ 	.word	0x00000000
        /*0920*/ 	.short	0x010a
        /*0922*/ 	.byte	0x3f
	.zero		1


	//   ....[74]....
        /*0924*/ 	.word	0x0000f550
        /*0928*/ 	.word	0x00000003
        /*092c*/ 	.word	0x00000000
        /*0930*/ 	.short	0x010a
        /*0932*/ 	.byte	0x3f
	.zero		1


	//   ....[75]....
        /*0934*/ 	.word	0x0000f5a0
        /*0938*/ 	.word	0x00000003
        /*093c*/ 	.word	0x00013260
        /*0940*/ 	.short	0x010a
        /*0942*/ 	.byte	0x3f
	.zero		1


	//   ....[76]....
        /*0944*/ 	.word	0x0000f5f0
        /*0948*/ 	.word	0x00000005
        /*094c*/ 	.word	0x00013260
        /*0950*/ 	.short	0x010a
        /*0952*/ 	.byte	0x3f
	.zero		1


	//   ....[77]....
        /*0954*/ 	.word	0x0000f640
        /*0958*/ 	.word	0x00000003
        /*095c*/ 	.word	0x00013280
        /*0960*/ 	.short	0x010a
        /*0962*/ 	.byte	0x3f
	.zero		1


	//----- nvinfo : EIATTR_NUM_MBARRIERS
	.align		4
.L_119:
        /*0964*/ 	.byte	0x03, 0x38
        /*0966*/ 	.short	0x0016


	//----- nvinfo : EIATTR_EXIT_INSTR_OFFSETS
	.align		4
        /*0968*/ 	.byte	0x04, 0x1c
        /*096a*/ 	.short	(.L_121 - .L_120)


	//   ....[0]....
.L_120:
        /*096c*/ 	.word	0x00000a40


	//   ....[1]....
        /*0970*/ 	.word	0x00009db0


	//   ....[2]....
        /*0974*/ 	.word	0x0000e720


	//----- nvinfo : EIATTR_MAX_THREADS
	.align		4
.L_121:
        /*0978*/ 	.byte	0x04, 0x05
        /*097a*/ 	.short	(.L_123 - .L_122)
.L_122:
        /*097c*/ 	.word	0x00000200
        /*0980*/ 	.word	0x00000001
        /*0984*/ 	.word	0x00000001


	//----- nvinfo : EIATTR_CRS_STACK_SIZE
	.align		4
.L_123:
        /*0988*/ 	.byte	0x04, 0x1e
        /*098a*/ 	.short	(.L_125 - .L_124)
.L_124:
        /*098c*/ 	.word	0x00000000


	//----- nvinfo : EIATTR_CBANK_PARAM_SIZE
	.align		4
.L_125:
        /*0990*/ 	.byte	0x03, 0x19
        /*0992*/ 	.short	0x0af0


	//----- nvinfo : EIATTR_PARAM_CBANK
	.align		4
        /*0994*/ 	.byte	0x04, 0x0a
        /*0996*/ 	.short	(.L_127 - .L_126)
	.align		4
.L_126:
        /*0998*/ 	.word	index@(.nv.constant0._ZN7cutlass13device_kernelIN5flash11enable_sm90INS1_16FlashAttnFwdSm90INS1_25CollectiveMainloopFwdSm90ILi2EN4cute5tupleIJNS5_1CILi1EEES8_S8_EEENS6_IJNS7_ILi192EEENS7_ILi160EEENS7_ILi64EEEEEELi64ENS_12float_e4m3_tEfNS_4arch4Sm90ELb0ELb0ELb1ELb1ELb0ELb0ELb0ELb1ELb1ELb1ELb0ELb0EEENS1_21CollectiveEpilogueFwdINS6_IJSA_SC_SB_EEES9_NS_10bfloat16_tESG_Li384ELb1ELb1ELb0ELb1EEENS1_36VarlenDynamicPersistentTileSchedulerILi192ELi160ELi384ELi128ELb0ELb1ELb1ELb0ELb1ELb1EEEEEEEEEvNT_6ParamsE)
        /*099c*/ 	.short	0x0210
        /*099e*/ 	.short	0x0af0


	//----- nvinfo : EIATTR_SW_WAR
	.align		4
.L_127:
        /*09a0*/ 	.byte	0x04, 0x36
        /*09a2*/ 	.short	(.L_129 - .L_128)
.L_128:
        /*09a4*/ 	.word	0x00000008
.L_129:


//--------------------- .nv.info._ZN7cutlass13device_kernelIN5flash11enable_sm90INS1_16FlashAttnFwdSm90INS1_25CollectiveMainloopFwdSm90ILi2EN4cute5tupleIJNS5_1CILi1EEES8_S8_EEENS6_IJNS7_ILi192EEENS7_ILi160EEENS7_ILi64EEEEEELi64ENS_12float_e4m3_tEfNS_4arch4Sm90ELb0ELb0ELb1ELb1ELb0ELb1ELb0ELb1ELb1ELb1ELb0ELb0EEENS1_21CollectiveEpilogueFwdINS6_IJSA_SC_SB_EEES9_NS_10bfloat16_tESG_Li384ELb1ELb1ELb0ELb1EEENS1_36VarlenDynamicPersistentTileSchedulerILi192ELi160ELi384ELi128ELb0ELb1ELb1ELb0ELb1ELb1EEEEEEEEEvNT_6ParamsE --------------------------
	.section	.nv.info._ZN7cutlass13device_kernelIN5flash11enable_sm90INS1_16FlashAttnFwdSm90INS1_25CollectiveMainloopFwdSm90ILi2EN4cute5tupleIJNS5_1CILi1EEES8_S8_EEENS6_IJNS7_ILi192EEENS7_ILi160EEENS7_ILi64EEEEEELi64ENS_12float_e4m3_tEfNS_4arch4Sm90ELb0ELb0ELb1ELb1ELb0ELb1ELb0ELb1ELb1ELb1ELb0ELb0EEENS1_21CollectiveEpilogueFwdINS6_IJSA_SC_SB_EEES9_NS_10bfloat16_tESG_Li384ELb1ELb1ELb0ELb1EEENS1_36VarlenDynamicPersistentTileSchedulerILi192ELi160ELi384ELi128ELb0ELb1ELb1ELb0ELb1ELb1EEEEEEEEEvNT_6ParamsE,"",@"SHT_CUDA_INFO"
	.sectionflags	@""
	.align	4


	//----- nvinfo : EIATTR_CUDA_API_VERSION
	.align		4
        /*0000*/ 	.byte	0x04, 0x37
        /*0002*/ 	.short	(.L_131 - .L_130)
.L_130:
        /*0004*/ 	.word	0x00000082


	//----- nvinfo : EIATTR_KPARAM_INFO
	.align		4
.L_131:
        /*0008*/ 	.byte	0x04, 0x17
        /*000a*/ 	.short	(.L_133 - .L_132)
.L_132:
        /*000c*/ 	.word	0x00000000
        /*0010*/ 	.short	0x0000
        /*0012*/ 	.short	0x0070
        /*0014*/ 	.byte	0x00, 0xf0, 0x01, 0x2a


	//----- nvinfo : EIATTR_SPARSE_MMA_MASK
	.align		4
.L_133:
        /*0018*/ 	.byte	0x03, 0x50
        /*001a*/ 	.short	0x0000


	//----- nvinfo : EIATTR_MAXREG_COUNT
	.align		4
        /*001c*/ 	.byte	0x03, 0x1b
        /*001e*/ 	.short	0x0080


	//----- nvinfo : EIATTR_NUM_BARRIERS
	.align		4
        /*0020*/ 	.byte	0x02, 0x4c
        /*0022*/ 	.byte	0x10
	.zero		1


	//----- nvinfo : EIATTR_EXTERNS
	.align		4
        /*0024*/ 	.byte	0x04, 0x0f
        /*0026*/ 	.short	(.L_135 - .L_134)


	//   ....[0]....
	.align		4
.L_134:
        /*0028*/ 	.word	index@(__assertfail)


	//----- nvinfo : EIATTR_ANNOTATIONS
	.align		4
.L_135:
        /*002c*/ 	.byte	0x04, 0x55
        /*002e*/ 	.short	(.L_137 - .L_136)


	//   ....[0]....
.L_136:
        /*0030*/ 	.word	0x00000001
        /*0034*/ 	.byte	0xa0, 0x09, 0x00, 0x00, 0x01, 0x00, 0x00, 0x00, 0x80, 0x0a, 0x00, 0x00, 0x01, 0x00, 0x00, 0x00
        /* <DEDUP_REMOVED lines=90> */
        /*05e4*/ 	.byte	0x30, 0x6b, 0x01, 0x00


	//----- nvinfo : EIATTR_MERCURY_ISA_VERSION
	.align		4
.L_137:
        /*05e8*/ 	.byte	0x03, 0x5f
        /*05ea*/ 	.short	0x0101


	//----- nvinfo : EIATTR_UNUSED_LOAD_BYTE_OFFSET
	.align		4
        /*05ec*/ 	.byte	0x04, 0x44
        /*05ee*/ 	.short	(.L_139 - .L_138)


	//   ....[0]....
.L_138:
        /*05f0*/ 	.word	0x00000a90
        /*05f4*/ 	.word	0x0000fff0


	//   ....[1]....
        /*05f8*/ 	.word	0x0000e930
        /*05fc*/ 	.word	0x0000fff0


	//----- nvinfo : EIATTR_INT_WARP_WIDE_INSTR_OFFSETS
	.align		4
.L_139:
        /*0600*/ 	.byte	0x04, 0x31
        /*0602*/ 	.short	(.L_141 - .L_140)


	//   ....[0]....
.L_140:
        /*0604*/ 	.word	0x00000180


	//   ....[1]....
        /*0608*/ 	.word	0x00000220


	//   ....[2]....
        /*060c*/ 	.word	0x00000290


	//   ....[3]....
        /*0610*/ 	.word	0x000126b0


	//   ....[4]....
        /*0614*/ 	.word	0x00012740


	//   ....[5]....
        /*0618*/ 	.word	0x00014c80


	//   ....[6]....
        /*061c*/ 	.word	0x00014d10


	//----- nvinfo : EIATTR_COOP_GROUP_MASK_REGIDS
	.align		4
.L_141:
        /*0620*/ 	.byte	0x04, 0x29
        /*0622*/ 	.short	(.L_143 - .L_142)


	//   ....[0]....
.L_142:
        /*0624*/ 	.word	0xffffffff


	//   ....[1]....
        /*0628*/ 	.word	0xffffffff


	//   ....[2]....
        /*062c*/ 	.word	0xffffffff


	//   ....[3]....
        /*0630*/ 	.word	0xffffffff


	//   ....[4]....
        /*0634*/ 	.word	0xffffffff


	//   ....[5]....
        /*0638*/ 	.word	0xffffffff


	//   ....[6]....
        /*063c*/ 	.word	0xffffffff


	//   ....[7]....
        /*0640*/ 	.word	0xffffffff


	//   ....[8]....
        /*0644*/ 	.word	0xffffffff


	//   ....[9]....
        /*0648*/ 	.word	0xffffffff


	//   ....[10]....
        /*064c*/ 	.word	0xffffffff


	//   ....[11]....
        /*0650*/ 	.word	0xffffffff


	//   ....[12]....
        /*0654*/ 	.word	0xffffffff


	//   ....[13]....
        /*0658*/ 	.word	0xffffffff


	//   ....[14]....
        /*065c*/ 	.word	0xffffffff


	//   ....[15]....
        /*0660*/ 	.word	0xffffffff


	//   ....[16]....
        /*0664*/ 	.word	0xffffffff


	//   ....[17]....
        /*0668*/ 	.word	0xffffffff


	//   ....[18]....
        /*066c*/ 	.word	0xffffffff


	//   ....[19]....
        /*0670*/ 	.word	0xffffffff


	//   ....[20]....
        /*0674*/ 	.word	0xffffffff


	//   ....[21]....
        /*0678*/ 	.word	0xffffffff


	//   ....[22]....
        /*067c*/ 	.word	0xffffffff


	//   ....[23]....
        /*0680*/ 	.word	0xffffffff


	//   ....[24]....
        /*0684*/ 	.word	0xffffffff


	//   ....[25]....
        /*0688*/ 	.word	0xffffffff


	//   ....[26]....
        /*068c*/ 	.word	0xffffffff


	//   ....[27]....
        /*0690*/ 	.word	0xffffffff


	//   ....[28]....
        /*0694*/ 	.word	0xffffffff


	//   ....[29]....
        /*0698*/ 	.word	0xffffffff


	//   ....[30]....
        /*069c*/ 	.word	0xffffffff


	//   ....[31]....
        /*06a0*/ 	.word	0xffffffff


	//   ....[32]....
        /*06a4*/ 	.word	0xffffffff


	//   ....[33]....
        /*06a8*/ 	.word	0xffffffff


	//   ....[34]....
        /*06ac*/ 	.word	0xffffffff


	//   ....[35]....
        /*06b0*/ 	.word	0xffffffff


	//   ....[36]....
        /*06b4*/ 	.word	0xffffffff


	//   ....[37]....
        /*06b8*/ 	.word	0xffffffff


	//   ....[38]....
        /*06bc*/ 	.word	0xffffffff


	//   ....[39]....
        /*06c0*/ 	.word	0xffffffff


	//   ....[40]....
        /*06c4*/ 	.word	0xffffffff


	//   ....[41]....
        /*06c8*/ 	.word	0xffffffff


	//   ....[42]....
        /*06cc*/ 	.word	0xffffffff


	//   ....[43]....
        /*06d0*/ 	.word	0xffffffff


	//   ....[44]....
        /*06d4*/ 	.word	0xffffffff


	//   ....[45]....
        /*06d8*/ 	.word	0xffffffff


	//   ....[46]....
        /*06dc*/ 	.word	0xffffffff


	//   ....[47]....
        /*06e0*/ 	.word	0xffffffff


	//   ....[48]....
        /*06e4*/ 	.word	0xffffffff


	//   ....[49]....
        /*06e8*/ 	.word	0xffffffff


	//   ....[50]....
        /*06ec*/ 	.word	0xffffffff


	//   ....[51]....
        /*06f0*/ 	.word	0xffffffff


	//   ....[52]....
        /*06f4*/ 	.word	0xffffffff


	//   ....[53]....
        /*06f8*/ 	.word	0xffffffff


	//   ....[54]....
        /*06fc*/ 	.word	0xffffffff


	//   ....[55]....
        /*0700*/ 	.word	0xffffffff


	//   ....[56]....
        /*0704*/ 	.word	0xffffffff


	//   ....[57]....
        /*0708*/ 	.word	0xffffffff


	//   ....[58]....
        /*070c*/ 	.word	0xffffffff


	//   ....[59]....
        /*0710*/ 	.word	0xffffffff


	//   ....[60]....
        /*0714*/ 	.word	0xffffffff


	//   ....[61]....
        /*0718*/ 	.word	0xffffffff


	//   ....[62]....
        /*071c*/ 	.word	0xffffffff


	//   ....[63]....
        /*0720*/ 	.word	0xffffffff


	//   ....[64]....
        /*0724*/ 	.word	0xffffffff


	//   ....[65]....
        /*0728*/ 	.word	0xffffffff


	//   ....[66]....
        /*072c*/ 	.word	0xffffffff


	//   ....[67]....
        /*0730*/ 	.word	0xffffffff


	//   ....[68]....
        /*0734*/ 	.word	0xffffffff


	//   ....[69]....
        /*0738*/ 	.word	0xffffffff


	//   ....[70]....
        /*073c*/ 	.word	0xffffffff


	//   ....[71]....
        /*0740*/ 	.word	0xffffffff


	//   ....[72]....
        /*0744*/ 	.word	0xffffffff


	//   ....[73]....
        /*0748*/ 	.word	0xffffffff


	//   ....[74]....
        /*074c*/ 	.word	0xffffffff


	//   ....[75]....
        /*0750*/ 	.word	0xffffffff


	//   ....[76]....
        /*0754*/ 	.word	0xffffffff


	//   ....[77]....
        /*0758*/ 	.word	0xffffffff


	//   ....[78]....
        /*075c*/ 	.word	0xffffffff


	//   ....[79]....
        /*0760*/ 	.word	0xffffffff


	//   ....[80]....
        /*0764*/ 	.word	0xffffffff


	//   ....[81]....
        /*0768*/ 	.word	0xffffffff


	//   ....[82]....
        /*076c*/ 	.word	0xffffffff


	//   ....[83]....
        /*0770*/ 	.word	0xffffffff


	//   ....[84]....
        /*0774*/ 	.word	0xffffffff


	//   ....[85]....
        /*0778*/ 	.word	0xffffffff


	//   ....[86]....
        /*077c*/ 	.word	0xffffffff


	//   ....[87]....
        /*0780*/ 	.word	0xffffffff


	//   ....[88]....
        /*0784*/ 	.word	0xffffffff


	//   ....[89]....
        /*0788*/ 	.word	0xffffffff


	//   ....[90]....
        /*078c*/ 	.word	0xffffffff


	//   ....[91]....
        /*0790*/ 	.word	0xffffffff


	//   ....[92]....
        /*0794*/ 	.word	0xffffffff


	//   ....[93]....
        /*0798*/ 	.word	0xffffffff


	//   ....[94]....
        /*079c*/ 	.word	0xffffffff


	//   ....[95]....
        /*07a0*/ 	.word	0xffffffff


	//   ....[96]....
        /*07a4*/ 	.word	0xffffffff


	//   ....[97]....
        /*07a8*/ 	.word	0xffffffff


	//   ....[98]....
        /*07ac*/ 	.word	0xffffffff


	//   ....[99]....
        /*07b0*/ 	.word	0xffffffff


	//   ....[100]....
        /*07b4*/ 	.word	0xffffffff


	//   ....[101]....
        /*07b8*/ 	.word	0xffffffff


	//   ....[102]....
        /*07bc*/ 	.word	0xffffffff


	//   ....[103]....
        /*07c0*/ 	.word	0xffffffff


	//   ....[104]....
        /*07c4*/ 	.word	0xffffffff


	//   ....[105]....
        /*07c8*/ 	.word	0xffffffff


	//   ....[106]....
        /*07cc*/ 	.word	0xffffffff


	//   ....[107]....
        /*07d0*/ 	.word	0xffffffff


	//   ....[108]....
        /*07d4*/ 	.word	0xffffffff


	//   ....[109]....
        /*07d8*/ 	.word	0xffffffff


	//   ....[110]....
        /*07dc*/ 	.word	0xffffffff


	//   ....[111]....
        /*07e0*/ 	.word	0xffffffff


	//   ....[112]....
        /*07e4*/ 	.word	0x0500000f


	//   ....[113]....
        /*07e8*/ 	.word	0x0500000f


	//   ....[114]....
        /*07ec*/ 	.word	0x0500000f


	//   ....[115]....
        /*07f0*/ 	.word	0x0500000f


	//   ....[116]....
        /*07f4*/ 	.word	0x0500000f


	//   ....[117]....
        /*07f8*/ 	.word	0x0500000f


	//   ....[118]....
        /*07fc*/ 	.word	0x0500000f


	//   ....[119]....
        /*0800*/ 	.word	0x0500000f


	//   ....[120]....
        /*0804*/ 	.word	0x0500000f


	//   ....[121]....
        /*0808*/ 	.word	0x0500000f


	//   ....[122]....
        /*080c*/ 	.word	0x0500000f


	//   ....[123]....
        /*0810*/ 	.word	0x0500000f


	//   ....[124]....
        /*0814*/ 	.word	0x0500000f


	//   ....[125]....
        /*0818*/ 	.word	0x0500000f


	//   ....[126]....
        /*081c*/ 	.word	0x0500000f


	//   ....[127]....
        /*0820*/ 	.word	0x0500000f


	//   ....[128]....
        /*0824*/ 	.word	0x0500000f


	//   ....[129]....
        /*0828*/ 	.word	0x0500000f


	//   ....[130]....
        /*082c*/ 	.word	0x0500000f


	//   ....[131]....
        /*0830*/ 	.word	0x0500000f


	//   ....[132]....
        /*0834*/ 	.word	0x0500000f


	//   ....[133]....
        /*0838*/ 	.word	0x0500000f


	//   ....[134]....
        /*083c*/ 	.word	0x0500000f


	//   ....[135]....
        /*0840*/ 	.word	0x0500000f


	//   ....[136]....
        /*0844*/ 	.word	0x0500000f


	//   ....[137]....
        /*0848*/ 	.word	0x0500000f


	//   ....[138]....
        /*084c*/ 	.word	0x0500000f


	//   ....[139]....
        /*0850*/ 	.word	0x0500000f


	//   ....[140]....
        /*0854*/ 	.word	0x0500000f


	//   ....[141]....
        /*0858*/ 	.word	0x0500000f


	//   ....[142]....
        /*085c*/ 	.word	0x0500000f


	//   ....[143]....
        /*0860*/ 	.word	0x0500000f


	//   ....[144]....
        /*0864*/ 	.word	0x0500000f


	//   ....[145]....
        /*0868*/ 	.word	0x0500000f


	//   ....[146]....
        /*086c*/ 	.word	0x0500000f


	//   ....[147]....
        /*0870*/ 	.word	0x0500000f


	//   ....[148]....
        /*0874*/ 	.word	0x0500000f


	//   ....[149]....
        /*0878*/ 	.word	0x0500000f


	//   ....[150]....
        /*087c*/ 	.word	0x0500000f


	//   ....[151]....
        /*0880*/ 	.word	0x0500000f


	//----- nvinfo : EIATTR_COOP_GROUP_INSTR_OFFSETS
	.align		4
.L_143:
        /*0884*/ 	.byte	0x04, 0x28
        /*0886*/ 	.short	(.L_145 - .L_144)


	//   ....[0]....
.L_144:
        /*0888*/ 	.word	0x00000060


	//   ....[1]....
        /*088c*/ 	.word	0x00000190


	//   ....[2]....
        /*0890*/ 	.word	0x00000240


	//   ....[3]....
        /*0894*/ 	.word	0x00000400


	//   ....[4]....
        /*0898*/ 	.word	0x00000560


	//   ....[5]....
        /*089c*/ 	.word	0x00000680


	//   ....[6]....
        /*08a0*/ 	.word	0x000007e0


	//   ....[7]....
        /*08a4*/ 	.word	0x00004df0


	//   ....[8]....
        /*08a8*/ 	.word	0x000055e0


	//   ....[9]....
        /*08ac*/ 	.word	0x000055f0


	//   ....[10]....
        /*08b0*/ 	.word	0x00005600


	//   ....[11]....
        /*08b4*/ 	.word	0x00005610


	//   ....[12]....
        /*08b8*/ 	.word	0x00006910


	//   ....[13]....
        /*08bc*/ 	.word	0x00006920


	//   ....[14]....
        /*08c0*/ 	.word	0x00006930


	//   ....[15]....
        /*08c4*/ 	.word	0x00006940


	//   ....[16]....
        /*08c8*/ 	.word	0x00009720


	//   ....[17]....
        /*08cc*/ 	.word	0x000097b0


	//   ....[18]....
        /*08d0*/ 	.word	0x00009b40


	//   ....[19]....
        /*08d4*/ 	.word	0x00009b80


	//   ....[20]....
        /*08d8*/ 	.word	0x0000c8c0


	//   ....[21]....
        /*08dc*/ 	.word	0x0000c8e0


	//   ....[22]....
        /*08e0*/ 	.word	0x0000c910


	//   ....[23]....
        /*08e4*/ 	.word	0x0000c950


	//   ....[24]....
        /*08e8*/ 	.word	0x0000e310


	//   ....[25]....
        /*08ec*/ 	.word	0x0000e320


	//   ....[26]....
        /*08f0*/ 	.word	0x0000e3b0


	//   ....[27]....
        /*08f4*/ 	.word	0x0000e3d0


	//   ....[28]....
        /*08f8*/ 	.word	0x0000eec0


	//   ....[29]....
        /*08fc*/ 	.word	0x0000eed0


	//   ....[30]....
        /*0900*/ 	.word	0x0000eee0


	//   ....[31]....
        /*0904*/ 	.word	0x0000eef0


	//   ....[32]....
        /*0908*/ 	.word	0x0000ef00


	//   ....[33]....
        /*090c*/ 	.word	0x0000ef10


	//   ....[34]....
        /*0910*/ 	.word	0x0000ef20


	//   ....[35]....
        /*0914*/ 	.word	0x0000ef30


	//   ....[36]....
        /*0918*/ 	.word	0x0000ef40


	//   ....[37]....
        /*091c*/ 	.word	0x0000ef50


	//   ....[38]....
        /*0920*/ 	.word	0x0000ef60


	//   ....[39]....
        /*0924*/ 	.word	0x0000ef70


	//   ....[40]....
        /*0928*/ 	.word	0x0000ef80


	//   ....[41]....
        /*092c*/ 	.word	0x0000ef90


	//   ....[42]....
        /*0930*/ 	.word	0x0000efa0


	//   ....[43]....
        /*0934*/ 	.word	0x0000efb0


	//   ....[44]....
        /*0938*/ 	.word	0x0000f500


	//   ....[45]....
        /*093c*/ 	.word	0x0000f540


	//   ....[46]....
        /*0940*/ 	.word	0x0000f560


	//   ....[47]....
        /*0944*/ 	.word	0x0000f570


	//   ....[48]....
        /*0948*/ 	.word	0x0000fa80


	//   ....[49]....
        /*094c*/ 	.word	0x0000fab0


	//   ....[50]....
        /*0950*/ 	.word	0x0000fac0


	//   ....[51]....
        /*0954*/ 	.word	0x0000fae0


	//   ....[52]....
        /*0958*/ 	.word	0x0000fb00


	//   ....[53]....
        /*095c*/ 	.word	0x0000fb20


	//   ....[54]....
        /*0960*/ 	.word	0x0000fbe0


	//   ....[55]....
        /*0964*/ 	.word	0x0000fbf0


	//   ....[56]....
        /*0968*/ 	.word	0x000104b0


	//   ....[57]....
        /*096c*/ 	.word	0x000104e0


	//   ....[58]....
        /*0970*/ 	.word	0x00010500


	//   ....[59]....
        /*0974*/ 	.word	0x00010510


	//   ....[60]....
        /*0978*/ 	.word	0x00010520


	//   ....[61]....
        /*097c*/ 	.word	0x00010530


	//   ....[62]....
        /*0980*/ 	.word	0x00010540


	//   ....[63]....
        /*0984*/ 	.word	0x00010550


	//   ....[64]....
        /*0988*/ 	.word	0x00010710


	//   ....[65]....
        /*098c*/ 	.word	0x00010900


	//   ....[66]....
        /*0990*/ 	.word	0x00010930


	//   ....[67]....
        /*0994*/ 	.word	0x00010960


	//   ....[68]....
        /*0998*/ 	.word	0x00010990


	//   ....[69]....
        /*099c*/ 	.word	0x000109c0


	//   ....[70]....
        /*09a0*/ 	.word	0x000109f0


	//   ....[71]....
        /*09a4*/ 	.word	0x00010b60


	//   ....[72]....
        /*09a8*/ 	.word	0x00010b90


	//   ....[73]....
        /*09ac*/ 	.word	0x00010bc0


	//   ....[74]....
        /*09b0*/ 	.word	0x00010bf0


	//   ....[75]....
        /*09b4*/ 	.word	0x00010c20


	//   ....[76]....
        /*09b8*/ 	.word	0x00010c50


	//   ....[77]....
        /*09bc*/ 	.word	0x00010ce0


	//   ....[78]....
        /*09c0*/ 	.word	0x00010d10


	//   ....[79]....
        /*09c4*/ 	.word	0x00010d90


	//   ....[80]....
        /*09c8*/ 	.word	0x00011a20


	//   ....[81]....
        /*09cc*/ 	.word	0x00012e00


	//   ....[82]....
        /*09d0*/ 	.word	0x00013b50


	//   ....[83]....
        /*09d4*/ 	.word	0x00013b60


	//   ....[84]....
        /*09d8*/ 	.word	0x00013b70


	//   ....[85]....
        /*09dc*/ 	.word	0x00013b90


	//   ....[86]....
        /*09e0*/ 	.word	0x00013bf0


	//   ....[87]....
        /*09e4*/ 	.word	0x00013c10


	//   ....[88]....
        /*09e8*/ 	.word	0x00013c90


	//   ....[89]....
        /*09ec*/ 	.word	0x00013cb0


	//   ....[90]....
        /*09f0*/ 	.word	0x00013cc0


	//   ....[91]....
        /*09f4*/ 	.word	0x00013d30


	//   ....[92]....
        /*09f8*/ 	.word	0x00013d80


	//   ....[93]....
        /*09fc*/ 	.word	0x00013d90


	//   ....[94]....
        /*0a00*/ 	.word	0x00015350


	//   ....[95]....
        /*0a04*/ 	.word	0x00015380


	//   ....[96]....
        /*0a08*/ 	.word	0x000153c0


	//   ....[97]....
        /*0a0c*/ 	.word	0x000153f0


	//   ....[98]....
        /*0a10*/ 	.word	0x00015420


	//   ....[99]....
        /*0a14*/ 	.word	0x00015450


	//   ....[100]....
        /*0a18*/ 	.word	0x00015480


	//   ....[101]....
        /*0a1c*/ 	.word	0x000154b0


	//   ....[102]....
        /*0a20*/ 	.word	0x00015630


	//   ....[103]....
        /*0a24*/ 	.word	0x00015660


	//   ....[104]....
        /*0a28*/ 	.word	0x00015690


	//   ....[105]....
        /*0a2c*/ 	.word	0x000156c0


	//   ....[106]....
        /*0a30*/ 	.word	0x000156f0


	//   ....[107]....
        /*0a34*/ 	.word	0x00015720


	//   ....[108]....
        /*0a38*/ 	.word	0x000157e0


	//   ....[109]....
        /*0a3c*/ 	.word	0x00015800


	//   ....[110]....
        /*0a40*/ 	.word	0x00015870


	//   ....[111]....
        /*0a44*/ 	.word	0x00015ce0


	//   ....[112]....
        /*0a48*/ 	.word	0x00016160


	//   ....[113]....
        /*0a4c*/ 	.word	0x000161f0


	//   ....[114]....
        /*0a50*/ 	.word	0x00016240


	//   ....[115]....
        /*0a54*/ 	.word	0x00016290


	//   ....[116]....
        /*0a58*/ 	.word	0x00016370


	//   ....[117]....
        /*0a5c*/ 	.word	0x00016400


	//   ....[118]....
        /*0a60*/ 	.word	0x00016450


	//   ....[119]....
        /*0a64*/ 	.word	0x000164a0


	//   ....[120]....
        /*0a68*/ 	.word	0x000166f0


	//   ....[121]....
        /*0a6c*/ 	.word	0x000169d0


	//   ....[122]....
        /*0a70*/ 	.word	0x00016bd0


	//   ....[123]....
        /*0a74*/ 	.word	0x00016c20


	//   ....[124]....
        /*0a78*/ 	.word	0x00016c80


	//   ....[125]....
        /*0a7c*/ 	.word	0x00016d40


	//   ....[126]....
        /*0a80*/ 	.word	0x00016da0


	//   ....[127]....
        /*0a84*/ 	.word	0x00016ea0


	//   ....[128]....
        /*0a88*/ 	.word	0x00016f00


	//   ....[129]....
        /*0a8c*/ 	.word	0x00016fb0


	//   ....[130]....
        /*0a90*/ 	.word	0x00017060


	//   ....[131]....
        /*0a94*/ 	.word	0x00017140


	//   ....[132]....
        /*0a98*/ 	.word	0x000171a0


	//   ....[133]....
        /*0a9c*/ 	.word	0x00017270


	//   ....[134]....
        /*0aa0*/ 	.word	0x00017540


	//   ....[135]....
        /*0aa4*/ 	.word	0x000175e0


	//   ....[136]....
        /*0aa8*/ 	.word	0x00017700


	//   ....[137]....
        /*0aac*/ 	.word	0x00017770


	//   ....[138]....
        /*0ab0*/ 	.word	0x000177e0


	//   ....[139]....
        /*0ab4*/ 	.word	0x00017850


	//   ....[140]....
        /*0ab8*/ 	.word	0x000178c0


	//   ....[141]....
        /*0abc*/ 	.word	0x00017940


	//   ....[142]....
        /*0ac0*/ 	.word	0x000179d0


	//   ....[143]....
        /*0ac4*/ 	.word	0x00017a60


	//   ....[144]....
        /*0ac8*/ 	.word	0x00017ad0


	//   ....[145]....
        /*0acc*/ 	.word	0x00017b40


	//   ....[146]....
        /*0ad0*/ 	.word	0x00017bb0


	//   ....[147]....
        /*0ad4*/ 	.word	0x00017c30


	//   ....[148]....
        /*0ad8*/ 	.word	0x00017ca0


	//   ....[149]....
        /*0adc*/ 	.word	0x00017d40


	//   ....[150]....
        /*0ae0*/ 	.word	0x00017dd0


	//   ....[151]....
        /*0ae4*/ 	.word	0x00017ef0


	//----- nvinfo : EIATTR_REG_RECONFIG
	.align		4
.L_145:
        /*0ae8*/ 	.byte	0x01, 0x54
	.zero		2


	//----- nvinfo : EIATTR_SYSCALL_OFFSETS
	.align		4
        /*0aec*/ 	.byte	0x04, 0x46
        /*0aee*/ 	.short	(.L_147 - .L_146)


	//   ....[0]....
.L_146:
        /*0af0*/ 	.word	0x00001910


	//   ....[1]....
        /*0af4*/ 	.word	0x00001a60


	//   ....[2]....
        /*0af8*/ 	.word	0x00004f60


	//   ....[3]....
        /*0afc*/ 	.word	0x00005540


	//   ....[4]....
        /*0b00*/ 	.word	0x000128a0


	//   ....[5]....
        /*0b04*/ 	.word	0x00012a30


	//   ....[6]....
        /*0b08*/ 	.word	0x00012b80


	//   ....[7]....
        /*0b0c*/ 	.word	0x00012cd0


	//   ....[8]....
        /*0b10*/ 	.word	0x00013670


	//----- nvinfo : EIATTR_MBARRIER_INSTR_OFFSETS
	.align		4
.L_147:
        /*0b14*/ 	.byte	0x04, 0x39
        /*0b16*/ 	.short	(.L_149 - .L_148)


	//   ....[0]....
.L_148:
        /*0b18*/ 	.word	0x000002b0
        /*0b1c*/ 	.word	0x000000ff
        /*0b20*/ 	.word	0x00013200
        /*0b24*/ 	.short	0x0100
        /*0b26*/ 	.byte	0x08
	.zero		1


	//   ....[1]....
        /*0b28*/ 	.word	0x000002c0
        /*0b2c*/ 	.word	0x000000ff
        /*0b30*/ 	.word	0x00013220
        /*0b34*/ 	.short	0x0100
        /*0b36*/ 	.byte	0x08
	.zero		1


	//   ....[2]....
        /*0b38*/ 	.word	0x000003b0
        /*0b3c*/ 	.word	0x000000ff
        /*0b40*/ 	.word	0x00013230
        /*0b44*/ 	.short	0x0100
        /*0b46*/ 	.byte	0x08
	.zero		1


	//   ....[3]....
        /*0b48*/ 	.word	0x000003c0
        /*0b4c*/ 	.word	0x000000ff
        /*0b50*/ 	.word	0x00013240
        /*0b54*/ 	.short	0x0100
        /*0b56*/ 	.byte	0x08
	.zero		1


	//   ....[4]....
        /*0b58*/ 	.word	0x000003d0
        /*0b5c*/ 	.word	0x000000ff
        /*0b60*/ 	.word	0x00013238
        /*0b64*/ 	.short	0x0100
        /*0b66*/ 	.byte	0x08
	.zero		1


	//   ....[5]....
        /*0b68*/ 	.word	0x000003e0
        /*0b6c*/ 	.word	0x000000ff
        /*0b70*/ 	.word	0x00013248
        /*0b74*/ 	.short	0x0100
        /*0b76*/ 	.byte	0x08
	.zero		1


	//   ....[6]....
        /*0b78*/ 	.word	0x00000510
        /*0b7c*/ 	.word	0x000000ff
        /*0b80*/ 	.word	0x00013250
        /*0b84*/ 	.short	0x0100
        /*0b86*/ 	.byte	0x08
	.zero		1


	//   ....[7]....
        /*0b88*/ 	.word	0x00000520
        /*0b8c*/ 	.word	0x000000ff
        /*0b90*/ 	.word	0x00013260
        /*0b94*/ 	.short	0x0100
        /*0b96*/ 	.byte	0x08
	.zero		1


	//   ....[8]....
        /*0b98*/ 	.word	0x00000530
        /*0b9c*/ 	.word	0x000000ff
        /*0ba0*/ 	.word	0x00013258
        /*0ba4*/ 	.short	0x0100
        /*0ba6*/ 	.byte	0x08
	.zero		1


	//   ....[9]....
        /*0ba8*/ 	.word	0x00000540
        /*0bac*/ 	.word	0x000000ff
        /*0bb0*/ 	.word	0x00013268
        /*0bb4*/ 	.short	0x0100
        /*0bb6*/ 	.byte	0x08
	.zero		1


	//   ....[10]....
        /*0bb8*/ 	.word	0x00000630
        /*0bbc*/ 	.word	0x000000ff
        /*0bc0*/ 	.word	0x00013270
        /*0bc4*/ 	.short	0x0100
        /*0bc6*/ 	.byte	0x06
	.zero		1


	//   ....[11]....
        /*0bc8*/ 	.word	0x00000640
        /*0bcc*/ 	.word	0x000000ff
        /*0bd0*/ 	.word	0x00013280
        /*0bd4*/ 	.short	0x0100
        /*0bd6*/ 	.byte	0x06
	.zero		1


	//   ....[12]....
        /*0bd8*/ 	.word	0x00000650
        /*0bdc*/ 	.word	0x000000ff
        /*0be0*/ 	.word	0x00013278
        /*0be4*/ 	.short	0x0100
        /*0be6*/ 	.byte	0x06
	.zero		1


	//   ....[13]....
        /*0be8*/ 	.word	0x00000660
        /*0bec*/ 	.word	0x000000ff
        /*0bf0*/ 	.word	0x00013288
        /*0bf4*/ 	.short	0x0100
        /*0bf6*/ 	.byte	0x06
	.zero		1


	//   ....[14]....
        /*0bf8*/ 	.word	0x00000790
        /*0bfc*/ 	.word	0x000000ff
        /*0c00*/ 	.word	0x00013290
        /*0c04*/ 	.short	0x0100
        /*0c06*/ 	.byte	0x08
	.zero		1


	//   ....[15]....
        /*0c08*/ 	.word	0x000007a0
        /*0c0c*/ 	.word	0x000000ff
        /*0c10*/ 	.word	0x000132a0
        /*0c14*/ 	.short	0x0100
        /*0c16*/ 	.byte	0x08
	.zero		1


	//   ....[16]....
        /*0c18*/ 	.word	0x000007b0
        /*0c1c*/ 	.word	0x000000ff
        /*0c20*/ 	.word	0x00013298
        /*0c24*/ 	.short	0x0100
        /*0c26*/ 	.byte	0x08
	.zero		1


	//   ....[17]....
        /*0c28*/ 	.word	0x000007c0
        /*0c2c*/ 	.word	0x000000ff
        /*0c30*/ 	.word	0x000132a8
        /*0c34*/ 	.short	0x0100
        /*0c36*/ 	.byte	0x08
	.zero		1


	//   ....[18]....
        /*0c38*/ 	.word	0x000008f0
        /*0c3c*/ 	.word	0x000000ff
        /*0c40*/ 	.word	0x000132b0
        /*0c44*/ 	.short	0x0100
        /*0c46*/ 	.byte	0x08
	.zero		1


	//   ....[19]....
        /*0c48*/ 	.word	0x00000900
        /*0c4c*/ 	.word	0x000000ff
        /*0c50*/ 	.word	0x000132c0
        /*0c54*/ 	.short	0x0100
        /*0c56*/ 	.byte	0x08
	.zero		1


	//   ....[20]....
        /*0c58*/ 	.word	0x00000910
        /*0c5c*/ 	.word	0x000000ff
        /*0c60*/ 	.word	0x000132b8
        /*0c64*/ 	.short	0x0100
        /*0c66*/ 	.byte	0x08
	.zero		1


	//   ....[21]....
        /*0c68*/ 	.word	0x00000920
        /*0c6c*/ 	.word	0x000000ff
        /*0c70*/ 	.word	0x000132c8
        /*0c74*/ 	.short	0x0100
        /*0c76*/ 	.byte	0x08
	.zero		1


	//   ....[22]....
        /*0c78*/ 	.word	0x00002620
        /*0c7c*/ 	.word	0x0000004a
        /*0c80*/ 	.word	0x00013290
        /*0c84*/ 	.short	0x010a
        /*0c86*/ 	.byte	0x3f
	.zero		1


	//   ....[23]....
        /*0c88*/ 	.word	0x000036d0
        /*0c8c*/ 	.word	0x0000004a
        /*0c90*/ 	.word	0x00013290
        /*0c94*/ 	.short	0x010a
        /*0c96*/ 	.byte	0x3f
	.zero		1


	//   ....[24]....
        /*0c98*/ 	.word	0x00004740
        /*0c9c*/ 	.word	0x0000004a
        /*0ca0*/ 	.word	0x00013290
        /*0ca4*/ 	.short	0x010a
        /*0ca6*/ 	.byte	0x3f
	.zero		1


	//   ....[25]....
        /*0ca8*/ 	.word	0x000048d0
        /*0cac*/ 	.word	0x00000004
        /*0cb0*/ 	.word	0x00000000
        /*0cb4*/ 	.short	0x0101
        /*0cb6*/ 	.byte	0x3f
	.zero		1


	//   ....[26]....
        /*0cb8*/ 	.word	0x00004910
        /*0cbc*/ 	.word	0x0000004a
        /*0cc0*/ 	.word	0x000132b0
        /*0cc4*/ 	.short	0x010a
        /*0cc6*/ 	.byte	0x3f
	.zero		1


	//   ....[27]....
        /*0cc8*/ 	.word	0x00004b70
        /*0ccc*/ 	.word	0x0000004a
        /*0cd0*/ 	.word	0x00000000
        /*0cd4*/ 	.short	0x0101
        /*0cd6*/ 	.byte	0x3f
	.zero		1


	//   ....[28]....
        /*0cd8*/ 	.word	0x000052a0
        /*0cdc*/ 	.word	0x00000010
        /*0ce0*/ 	.word	0x00013200
        /*0ce4*/ 	.short	0x010a
        /*0ce6*/ 	.byte	0x3f
	.zero		1


	//   ....[29]....
        /*0ce8*/ 	.word	0x000052f0
        /*0cec*/ 	.word	0x00000010
        /*0cf0*/ 	.word	0x00013200
        /*0cf4*/ 	.short	0x010a
        /*0cf6*/ 	.byte	0x3f
	.zero		1


	//   ....[30]....
        /*0cf8*/ 	.word	0x00005870
        /*0cfc*/ 	.word	0x00000010
        /*0d00*/ 	.word	0x00013200
        /*0d04*/ 	.short	0x010a
        /*0d06*/ 	.byte	0x3f
	.zero		1


	//   ....[31]....
        /*0d08*/ 	.word	0x00006b10
        /*0d0c*/ 	.word	0x00000010
        /*0d10*/ 	.word	0x00013200
        /*0d14*/ 	.short	0x010a
        /*0d16*/ 	.byte	0x3f
	.zero		1


	//   ....[32]....
        /*0d18*/ 	.word	0x00007c70
        /*0d1c*/ 	.word	0x00000000
        /*0d20*/ 	.word	0x00013230
        /*0d24*/ 	.short	0x010a
        /*0d26*/ 	.byte	0x3f
	.zero		1


	//   ....[33]....
        /*0d28*/ 	.word	0x00007d20
        /*0d2c*/ 	.word	0x00000000
        /*0d30*/ 	.word	0x00013230
        /*0d34*/ 	.short	0x010a
        /*0d36*/ 	.byte	0x3f
	.zero		1


	//   ....[34]....
        /*0d38*/ 	.word	0x0000a250
        /*0d3c*/ 	.word	0x0000001b
        /*0d40*/ 	.word	0x00000000
        /*0d44*/ 	.short	0x0101
        /*0d46*/ 	.byte	0x3f
	.zero		1


	//   ....[35]....
        /*0d48*/ 	.word	0x0000b0e0
        /*0d4c*/ 	.word	0x0000000d
        /*0d50*/ 	.word	0x00013230
        /*0d54*/ 	.short	0x010a
        /*0d56*/ 	.byte	0x3f
	.zero		1


	//   ....[36]....
        /*0d58*/ 	.word	0x0000b170
        /*0d5c*/ 	.word	0x0000000d
        /*0d60*/ 	.word	0x00013230
        /*0d64*/ 	.short	0x010a
        /*0d66*/ 	.byte	0x3f
	.zero		1


	//   ....[37]....
        /*0d68*/ 	.word	0x0000b730
        /*0d6c*/ 	.word	0x0000000e
        /*0d70*/ 	.word	0x00013250
        /*0d74*/ 	.short	0x010a
        /*0d76*/ 	.byte	0x3f
	.zero		1


	//   ....[38]....
        /*0d78*/ 	.word	0x0000b780
        /*0d7c*/ 	.word	0x0000000e
        /*0d80*/ 	.word	0x00013250
        /*0d84*/ 	.short	0x010a
        /*0d86*/ 	.byte	0x3f
	.zero		1


	//   ....[39]....
        /*0d88*/ 	.word	0x0000d130
        /*0d8c*/ 	.word	0x0000000d
        /*0d90*/ 	.word	0x00000000
        /*0d94*/ 	.short	0x0101
        /*0d96*/ 	.byte	0x3f
	.zero		1


	//   ....[40]....
        /*0d98*/ 	.word	0x0000ded0
        /*0d9c*/ 	.word	0x0000000e
        /*0da0*/ 	.word	0x00000000
        /*0da4*/ 	.short	0x0101
        /*0da6*/ 	.byte	0x3f
	.zero		1


	//   ....[41]....
        /*0da8*/ 	.word	0x0000df70
        /*0dac*/ 	.word	0x00000008
        /*0db0*/ 	.word	0x00013250
        /*0db4*/ 	.short	0x010a
        /*0db6*/ 	.byte	0x3f
	.zero		1


	//   ....[42]....
        /*0db8*/ 	.word	0x0000dfc0
        /*0dbc*/ 	.word	0x00000008
        /*0dc0*/ 	.word	0x00013250
        /*0dc4*/ 	.short	0x010a
        /*0dc6*/ 	.byte	0x3f
	.zero		1


	//   ....[43]....
        /*0dc8*/ 	.word	0x0000e7e0
        /*0dcc*/ 	.word	0x00000004
        /*0dd0*/ 	.word	0x00000000
        /*0dd4*/ 	.short	0x0101
        /*0dd6*/ 	.byte	0x3f
	.zero		1


	//   ....[44]....
        /*0dd8*/ 	.word	0x0000fbb0
        /*0ddc*/ 	.word	0x00000000
        /*0de0*/ 	.word	0x00000000
        /*0de4*/ 	.short	0x0101
        /*0de6*/ 	.byte	0x3f
	.zero		1


	//   ....[45]....
        /*0de8*/ 	.word	0x00011b00
        /*0dec*/ 	.word	0x00000016
        /*0df0*/ 	.word	0x00013220
        /*0df4*/ 	.short	0x010a
        /*0df6*/ 	.byte	0x3f
	.zero		1


	//   ....[46]....
        /*0df8*/ 	.word	0x00011bb0
        /*0dfc*/ 	.word	0x00000005
        /*0e00*/ 	.word	0x000132a0
        /*0e04*/ 	.short	0x010a
        /*0e06*/ 	.byte	0x3f
	.zero		1


	//   ....[47]....
        /*0e08*/ 	.word	0x00011de0
        /*0e0c*/ 	.word	0x00000005
        /*0e10*/ 	.word	0x000132c0
        /*0e14*/ 	.short	0x010a
        /*0e16*/ 	.byte	0x3f
	.zero		1


	//   ....[48]....
        /*0e18*/ 	.word	0x00012130
        /*0e1c*/ 	.word	0x00000005
        /*0e20*/ 	.word	0x000132a0
        /*0e24*/ 	.short	0x010a
        /*0e26*/ 	.byte	0x3f
	.zero		1


	//   ....[49]....
        /*0e28*/ 	.word	0x00012350
        /*0e2c*/ 	.word	0x00000005
        /*0e30*/ 	.word	0x000132c0
        /*0e34*/ 	.short	0x010a
        /*0e36*/ 	.byte	0x3f
	.zero		1


	//   ....[50]....
        /*0e38*/ 	.word	0x00013050
        /*0e3c*/ 	.word	0x00000004
        /*0e40*/ 	.word	0x00013280
        /*0e44*/ 	.short	0x010a
        /*0e46*/ 	.byte	0x3f
	.zero		1


	//   ....[51]....
        /*0e48*/ 	.word	0x00013210
        /*0e4c*/ 	.word	0x00000004
        /*0e50*/ 	.word	0x00013240
        /*0e54*/ 	.short	0x010a
        /*0e56*/ 	.byte	0x3f
	.zero		1


	//   ....[52]....
        /*0e58*/ 	.word	0x00013ec0
        /*0e5c*/ 	.word	0x00000016
        /*0e60*/ 	.word	0x00013200
        /*0e64*/ 	.short	0x0107
        /*0e66*/ 	.byte	0x3f
	.zero		1


	//   ....[53]....
        /*0e68*/ 	.word	0x00013fb0
        /*0e6c*/ 	.word	0x00000016
        /*0e70*/ 	.word	0x00013200
        /*0e74*/ 	.short	0x0101
        /*0e76*/ 	.byte	0x3f
	.zero		1


	//   ....[54]....
        /*0e78*/ 	.word	0x00013fd0
        /*0e7c*/ 	.word	0x00000016
        /*0e80*/ 	.word	0x00013220
        /*0e84*/ 	.short	0x010a
        /*0e86*/ 	.byte	0x3f
	.zero		1


	//   ....[55]....
        /*0e88*/ 	.word	0x000142b0
        /*0e8c*/ 	.word	0x00000004
        /*0e90*/ 	.word	0x00013280
        /*0e94*/ 	.short	0x010a
        /*0e96*/ 	.byte	0x3f
	.zero		1


	//   ....[56]....
        /*0e98*/ 	.word	0x00014500
        /*0e9c*/ 	.word	0x00000004
        /*0ea0*/ 	.word	0x00013240
        /*0ea4*/ 	.short	0x010a
        /*0ea6*/ 	.byte	0x3f
	.zero		1


	//   ....[57]....
        /*0ea8*/ 	.word	0x000147c0
        /*0eac*/ 	.word	0x00000003
        /*0eb0*/ 	.word	0x00013270
        /*0eb4*/ 	.short	0x010a
        /*0eb6*/ 	.byte	0x3f
	.zero		1


	//   ....[58]....
        /*0eb8*/ 	.word	0x00014840
        /*0ebc*/ 	.word	0x00000003
        /*0ec0*/ 	.word	0x00013260
        /*0ec4*/ 	.short	0x010a
        /*0ec6*/ 	.byte	0x3f
	.zero		1


	//   ....[59]....
        /*0ec8*/ 	.word	0x00014b40
        /*0ecc*/ 	.word	0x00000003
        /*0ed0*/ 	.word	0x00013250
        /*0ed4*/ 	.short	0x0101
        /*0ed6*/ 	.byte	0x3f
	.zero		1


	//   ....[60]....
        /*0ed8*/ 	.word	0x00014bc0
        /*0edc*/ 	.word	0x00000003
        /*0ee0*/ 	.word	0x00000000
        /*0ee4*/ 	.short	0x0101
        /*0ee6*/ 	.byte	0x3f
	.zero		1


	//   ....[61]....
        /*0ee8*/ 	.word	0x00014db0
        /*0eec*/ 	.word	0x00000003
        /*0ef0*/ 	.word	0x00013270
        /*0ef4*/ 	.short	0x010a
        /*0ef6*/ 	.byte	0x3f
	.zero		1


	//   ....[62]....
        /*0ef8*/ 	.word	0x00014e20
        /*0efc*/ 	.word	0x00000003
        /*0f00*/ 	.word	0x00013260
        /*0f04*/ 	.short	0x010a
        /*0f06*/ 	.byte	0x3f
	.zero		1


	//   ....[63]....
        /*0f08*/ 	.word	0x00015120
        /*0f0c*/ 	.word	0x00000003
        /*0f10*/ 	.word	0x00013250
        /*0f14*/ 	.short	0x0101
        /*0f16*/ 	.byte	0x3f
	.zero		1


	//   ....[64]....
        /*0f18*/ 	.word	0x00015170
        /*0f1c*/ 	.word	0x00000000
        /*0f20*/ 	.word	0x00000000
        /*0f24*/ 	.short	0x0101
        /*0f26*/ 	.byte	0x3f
	.zero		1


	//   ....[65]....
        /*0f28*/ 	.word	0x00015c60
        /*0f2c*/ 	.word	0x00000009
        /*0f30*/ 	.word	0x00013220
        /*0f34*/ 	.short	0x010a
        /*0f36*/ 	.byte	0x3f
	.zero		1


	//   ....[66]....
        /*0f38*/ 	.word	0x00015df0
        /*0f3c*/ 	.word	0x00000007
        /*0f40*/ 	.word	0x00000000
        /*0f44*/ 	.short	0x010a
        /*0f46*/ 	.byte	0x3f
	.zero		1


	//   ....[67]....
        /*0f48*/ 	.word	0x00015e60
        /*0f4c*/ 	.word	0x00000003
        /*0f50*/ 	.word	0x00000000
        /*0f54*/ 	.short	0x010a
        /*0f56*/ 	.byte	0x3f
	.zero		1


	//   ....[68]....
        /*0f58*/ 	.word	0x00015eb0
        /*0f5c*/ 	.word	0x00000003
        /*0f60*/ 	.word	0x00013260
        /*0f64*/ 	.short	0x010a
        /*0f66*/ 	.byte	0x3f
	.zero		1


	//   ....[69]....
        /*0f68*/ 	.word	0x00015f00
        /*0f6c*/ 	.word	0x00000005
        /*0f70*/ 	.word	0x00013260
        /*0f74*/ 	.short	0x010a
        /*0f76*/ 	.byte	0x3f
	.zero		1


	//   ....[70]....
        /*0f78*/ 	.word	0x00015f40
        /*0f7c*/ 	.word	0x00000003
        /*0f80*/ 	.word	0x00013280
        /*0f84*/ 	.short	0x010a
        /*0f86*/ 	.byte	0x3f
	.zero		1


	//   ....[71]....
        /*0f88*/ 	.word	0x00015f60
        /*0f8c*/ 	.word	0x00000005
        /*0f90*/ 	.word	0x00013280
        /*0f94*/ 	.short	0x010a
        /*0f96*/ 	.byte	0x3f
	.zero		1


	//   ....[72]....
        /*0f98*/ 	.word	0x00015fc0
        /*0f9c*/ 	.word	0x0000004a
        /*0fa0*/ 	.word	0x00013290
        /*0fa4*/ 	.short	0x010a
        /*0fa6*/ 	.byte	0x3f
	.zero		1


	//   ....[73]....
        /*0fa8*/ 	.word	0x00016010
        /*0fac*/ 	.word	0x0000004a
        /*0fb0*/ 	.word	0x00013290
        /*0fb4*/ 	.short	0x010a
        /*0fb6*/ 	.byte	0x3f
	.zero		1


	//   ....[74]....
        /*0fb8*/ 	.word	0x00016060
        /*0fbc*/ 	.word	0x0000004a
        /*0fc0*/ 	.word	0x00013290
        /*0fc4*/ 	.short	0x010a
        /*0fc6*/ 	.byte	0x3f
	.zero		1


	//   ....[75]....
        /*0fc8*/ 	.word	0x000160b0
        /*0fcc*/ 	.word	0x0000004a
        /*0fd0*/ 	.word	0x000132b0
        /*0fd4*/ 	.short	0x010a
        /*0fd6*/ 	.byte	0x3f
	.zero		1


	//   ....[76]....
        /*0fd8*/ 	.word	0x000162c0
        /*0fdc*/ 	.word	0x00000010
        /*0fe0*/ 	.word	0x00013200
        /*0fe4*/ 	.short	0x010a
        /*0fe6*/ 	.byte	0x3f
	.zero		1


	//   ....[77]....
        /*0fe8*/ 	.word	0x000164d0
        /*0fec*/ 	.word	0x00000010
        /*0ff0*/ 	.word	0x00013200
        /*0ff4*/ 	.short	0x010a
        /*0ff6*/ 	.byte	0x3f
	.zero		1


	//   ....[78]....
        /*0ff8*/ 	.word	0x00016520
        /*0ffc*/ 	.word	0x00000000
        /*1000*/ 	.word	0x00013230
        /*1004*/ 	.short	0x010a
        /*1006*/ 	.byte	0x3f
	.zero		1


	//   ....[79]....
        /*1008*/ 	.word	0x00016570
        /*100c*/ 	.word	0x0000000d
        /*1010*/ 	.word	0x00013230
        /*1014*/ 	.short	0x010a
        /*1016*/ 	.byte	0x3f
	.zero		1


	//   ....[80]....
        /*1018*/ 	.word	0x000165c0
        /*101c*/ 	.word	0x0000000e
        /*1020*/ 	.word	0x00013250
        /*1024*/ 	.short	0x010a
        /*1026*/ 	.byte	0x3f
	.zero		1


	//   ....[81]....
        /*1028*/ 	.word	0x00016610
        /*102c*/ 	.word	0x00000008
        /*1030*/ 	.word	0x00013250
        /*1034*/ 	.short	0x010a
        /*1036*/ 	.byte	0x3f
	.zero		1


	//   ....[82]....
        /*1038*/ 	.word	0x000167b0
        /*103c*/ 	.word	0x00000016
        /*1040*/ 	.word	0x00013220
        /*1044*/ 	.short	0x010a
        /*1046*/ 	.byte	0x3f
	.zero		1


	//   ....[83]....
        /*1048*/ 	.word	0x00016800
        /*104c*/ 	.word	0x00000005
        /*1050*/ 	.word	0x000132a0
        /*1054*/ 	.short	0x010a
        /*1056*/ 	.byte	0x3f
	.zero		1


	//   ....[84]....
        /*1058*/ 	.word	0x00016850
        /*105c*/ 	.word	0x00000005
        /*1060*/ 	.word	0x000132c0
        /*1064*/ 	.short	0x010a
        /*1066*/ 	.byte	0x3f
	.zero		1


	//   ....[85]....
        /*1068*/ 	.word	0x000168a0
        /*106c*/ 	.word	0x00000005
        /*1070*/ 	.word	0x000132a0
        /*1074*/ 	.short	0x010a
        /*1076*/ 	.byte	0x3f
	.zero		1


	//   ....[86]....
        /*1078*/ 	.word	0x000168f0
        /*107c*/ 	.word	0x00000005
        /*1080*/ 	.word	0x000132c0
        /*1084*/ 	.short	0x010a
        /*1086*/ 	.byte	0x3f
	.zero		1


	//   ....[87]....
        /*1088*/ 	.word	0x00016a90
        /*108c*/ 	.word	0x00000004
        /*1090*/ 	.word	0x00013280
        /*1094*/ 	.short	0x010a
        /*1096*/ 	.byte	0x3f
	.zero		1


	//   ....[88]....
        /*1098*/ 	.word	0x00016ae0
        /*109c*/ 	.word	0x00000004
        /*10a0*/ 	.word	0x00013240
        /*10a4*/ 	.short	0x010a
        /*10a6*/ 	.byte	0x3f
	.zero		1


	//   ....[89]....
        /*10a8*/ 	.word	0x000172b0
        /*10ac*/ 	.word	0x00000016
        /*10b0*/ 	.word	0x00013220
        /*10b4*/ 	.short	0x010a
        /*10b6*/ 	.byte	0x3f
	.zero		1


	//   ....[90]....
        /*10b8*/ 	.word	0x00017300
        /*10bc*/ 	.word	0x00000004
        /*10c0*/ 	.word	0x00013280
        /*10c4*/ 	.short	0x010a
        /*10c6*/ 	.byte	0x3f
	.zero		1


	//   ....[91]....
        /*10c8*/ 	.word	0x00017350
        /*10cc*/ 	.word	0x00000004
        /*10d0*/ 	.word	0x00013240
        /*10d4*/ 	.short	0x010a
        /*10d6*/ 	.byte	0x3f
	.zero		1


	//   ....[92]....
        /*10d8*/ 	.word	0x000173a0
        /*10dc*/ 	.word	0x00000003
        /*10e0*/ 	.word	0x00013270
        /*10e4*/ 	.short	0x010a
        /*10e6*/ 	.byte	0x3f
	.zero		1


	//   ....[93]....
        /*10e8*/ 	.word	0x000173f0
        /*10ec*/ 	.word	0x00000003
        /*10f0*/ 	.word	0x00013260
        /*10f4*/ 	.short	0x010a
        /*10f6*/ 	.byte	0x3f
	.zero		1


	//   ....[94]....
        /*10f8*/ 	.word	0x00017440
        /*10fc*/ 	.word	0x00000003
        /*1100*/ 	.word	0x00013270
        /*1104*/ 	.short	0x010a
        /*1106*/ 	.byte	0x3f
	.zero		1


	//   ....[95]....
        /*1108*/ 	.word	0x00017490
        /*110c*/ 	.word	0x00000003
        /*1110*/ 	.word	0x00013260
        /*1114*/ 	.short	0x010a
        /*1116*/ 	.byte	0x3f
	.zero		1


	//   ....[96]....
        /*1118*/ 	.word	0x00017e10
        /*111c*/ 	.word	0x00000009
        /*1120*/ 	.word	0x00013220
        /*1124*/ 	.short	0x010a
        /*1126*/ 	.byte	0x3f
	.zero		1


	//   ....[97]....
        /*1128*/ 	.word	0x00017fb0
        /*112c*/ 	.word	0x00000007
        /*1130*/ 	.word	0x00000000
        /*1134*/ 	.short	0x010a
        /*1136*/ 	.byte	0x3f
	.zero		1


	//   ....[98]....
        /*1138*/ 	.word	0x00018000
        /*113c*/ 	.word	0x00000003
        /*1140*/ 	.word	0x00000000
        /*1144*/ 	.short	0x010a
        /*1146*/ 	.byte	0x3f
	.zero		1


	//   ....[99]....
        /*1148*/ 	.word	0x00018050
        /*114c*/ 	.word	0x00000003
        /*1150*/ 	.word	0x00013260
        /*1154*/ 	.short	0x010a
        /*1156*/ 	.byte	0x3f
	.zero		1


	//   ....[100]....
        /*1158*/ 	.word	0x000180a0
        /*115c*/ 	.word	0x00000005
        /*1160*/ 	.word	0x00013260
        /*1164*/ 	.short	0x010a
        /*1166*/ 	.byte	0x3f
	.zero		1


	//   ....[101]....
        /*1168*/ 	.word	0x000180f0
        /*116c*/ 	.word	0x00000003
        /*1170*/ 	.word	0x00013280
        /*1174*/ 	.short	0x010a
        /*1176*/ 	.byte	0x3f
	.zero		1


	//----- nvinfo : EIATTR_NUM_MBARRIERS
	.align		4
.L_149:
        /*1178*/ 	.byte	0x03, 0x38
        /*117a*/ 	.short	0x0016


	//----- nvinfo : EIATTR_EXIT_INSTR_OFFSETS
	.align		4
        /*117c*/ 	.byte	0x04, 0x1c
        /*117e*/ 	.short	(.L_151 - .L_150)


	//   ....[0]....
.L_150:
        /*1180*/ 	.word	0x00015fb0


	//----- nvinfo : EIATTR_MAX_THREADS
	.align		4
.L_151:
        /*1184*/ 	.byte	0x04, 0x05
        /*1186*/ 	.short	(.L_153 - .L_152)
.L_152:
        /*1188*/ 	.word	0x00000200
        /*118c*/ 	.word	0x00000001
        /*1190*/ 	.word	0x00000001


	//----- nvinfo : EIATTR_CRS_STACK_SIZE
	.align		4
.L_153:
        /*1194*/ 	.byte	0x04, 0x1e
        /*1196*/ 	.short	(.L_155 - .L_154)
.L_154:
        /*1198*/ 	.word	0x00000000


	//----- nvinfo : EIATTR_CBANK_PARAM_SIZE
	.align		4
.L_155:
        /*119c*/ 	.byte	0x03, 0x19
        /*119e*/ 	.short	0x0af0


	//----- nvinfo : EIATTR_PARAM_CBANK
	.align		4
        /*11a0*/ 	.byte	0x04, 0x0a
        /*11a2*/ 	.short	(.L_157 - .L_156)
	.align		4
.L_156:
        /*11a4*/ 	.word	index@(.nv.constant0._ZN7cutlass13device_kernelIN5flash11enable_sm90INS1_16FlashAttnFwdSm90INS1_25CollectiveMainloopFwdSm90ILi2EN4cute5tupleIJNS5_1CILi1EEES8_S8_EEENS6_IJNS7_ILi192EEENS7_ILi160EEENS7_ILi64EEEEEELi64ENS_12float_e4m3_tEfNS_4arch4Sm90ELb0ELb0ELb1ELb1ELb0ELb1ELb0ELb1ELb1ELb1ELb0ELb0EEENS1_21CollectiveEpilogueFwdINS6_IJSA_SC_SB_EEES9_NS_10bfloat16_tESG_Li384ELb1ELb1ELb0ELb1EEENS1_36VarlenDynamicPersistentTileSchedulerILi192ELi160ELi384ELi128ELb0ELb1ELb1ELb0ELb1ELb1EEEEEEEEEvNT_6ParamsE)
        /*11a8*/ 	.short	0x0210
        /*11aa*/ 	.short	0x0af0


	//----- nvinfo : EIATTR_SW_WAR
	.align		4
.L_157:
        /*11ac*/ 	.byte	0x04, 0x36
        /*11ae*/ 	.short	(.L_159 - .L_158)
.L_158:
        /*11b0*/ 	.word	0x00000008
.L_159:


//--------------------- .nv.info._ZN7cutlass13device_kernelIN5flash11enable_sm90INS1_16FlashAttnFwdSm90INS1_25CollectiveMainloopFwdSm90ILi2EN4cute5tupleIJNS5_1CILi1EEES8_S8_EEENS6_IJNS7_ILi192EEENS7_ILi160EEENS7_ILi64EEEEEELi64ENS_12float_e4m3_tEfNS_4arch4Sm90ELb0ELb1ELb1ELb0ELb0ELb0ELb0ELb1ELb1ELb1ELb0ELb0EEENS1_21CollectiveEpilogueFwdINS6_IJSA_SC_SB_EEES9_NS_10bfloat16_tESG_Li384ELb0ELb1ELb0ELb1EEENS1_30DynamicPersistentTileSchedulerILi384ELi128ELb0ELb1ELb1EEEEEEEEEvNT_6ParamsE --------------------------
	.section	.nv.info._ZN7cutlass13device_kernelIN5flash11enable_sm90INS1_16FlashAttnFwdSm90INS1_25CollectiveMainloopFwdSm90ILi2EN4cute5tupleIJNS5_1CILi1EEES8_S8_EEENS6_IJNS7_ILi192EEENS7_ILi160EEENS7_ILi64EEEEEELi64ENS_12float_e4m3_tEfNS_4arch4Sm90ELb0ELb1ELb1ELb0ELb0ELb0ELb0ELb1ELb1ELb1ELb0ELb0EEENS1_21CollectiveEpilogueFwdINS6_IJSA_SC_SB_EEES9_NS_10bfloat16_tESG_Li384ELb0ELb1ELb0ELb1EEENS1_30DynamicPersistentTileSchedulerILi384ELi128ELb0ELb1ELb1EEEEEEEEEvNT_6ParamsE,"",@"SHT_CUDA_INFO"
	.sectionflags	@""
	.align	4


	//----- nvinfo : EIATTR_CUDA_API_VERSION
	.align		4
        /*0000*/ 	.byte	0x04, 0x37
        /*0002*/ 	.short	(.L_161 - .L_160)
.L_160:
        /*0004*/ 	.word	0x00000082


	//----- nvinfo : EIATTR_KPARAM_INFO
	.align		4
.L_161:
        /*0008*/ 	.byte	0x04, 0x17
        /*000a*/ 	.short	(.L_163 - .L_162)
.L_162:
        /*000c*/ 	.word	0x00000000
        /*0010*/ 	.short	0x0000
        /*0012*/ 	.short	0x0070
        /*0014*/ 	.byte	0x00, 0xf0, 0x01, 0x2a


	//----- nvinfo : EIATTR_SPARSE_MMA_MASK
	.align		4
.L_163:
        /*0018*/ 	.byte	0x03, 0x50
        /*001a*/ 	.short	0x0000


	//----- nvinfo : EIATTR_MAXREG_COUNT
	.align		4
        /*001c*/ 	.byte	0x03, 0x1b
        /*001e*/ 	.short	0x0080


	//----- nvinfo : EIATTR_NUM_BARRIERS
	.align		4
        /*0020*/ 	.byte	0x02, 0x4c
        /*0022*/ 	.byte	0x09
	.zero		1


	//----- nvinfo : EIATTR_EXTERNS
	.align		4
        /*0024*/ 	.byte	0x04, 0x0f
        /*0026*/ 	.short	(.L_165 - .L_164)


	//   ....[0]....
	.align		4
.L_164:
        /*0028*/ 	.word	index@(__assertfail)


	//----- nvinfo : EIATTR_MERCURY_ISA_VERSION
	.align		4
.L_165:
        /*002c*/ 	.byte	0x03, 0x5f
        /*002e*/ 	.short	0x0101


	//----- nvinfo : EIATTR_INT_WARP_WIDE_INSTR_OFFSETS
	.align		4
        /*0030*/ 	.byte	0x04, 0x31
        /*0032*/ 	.short	(.L_167 - .L_166)


	//   ....[0]....
.L_166:
        /*0034*/ 	.word	0x00000120


	//   ....[1]....
        /*0038*/ 	.word	0x00000160


	//   ....[2]....
        /*003c*/ 	.word	0x000001d0


	//   ....[3]....
        /*0040*/ 	.word	0x000151c0


	//   ....[4]....
        /*0044*/ 	.word	0x00015250


	//   ....[5]....
        /*0048*/ 	.word	0x00017550


	//   ....[6]....
        /*004c*/ 	.word	0x000175e0


	//----- nvinfo : EIATTR_COOP_GROUP_MASK_REGIDS
	.align		4
.L_167:
        /*0050*/ 	.byte	0x04, 0x29
        /*0052*/ 	.short	(.L_169 - .L_168)


	//   ....[0]....
.L_168:
        /*0054*/ 	.word	0xffffffff


	//   ....[1]....
        /*0058*/ 	.word	0xffffffff


	//   ....[2]....
        /*005c*/ 	.word	0xffffffff


	//   ....[3]....
        /*0060*/ 	.word	0xffffffff


	//   ....[4]....
        /*0064*/ 	.word	0xffffffff


	//   ....[5]....
        /*0068*/ 	.word	0xffffffff


	//   ....[6]....
        /*006c*/ 	.word	0xffffffff


	//   ....[7]....
        /*0070*/ 	.word	0xffffffff


	//   ....[8]....
        /*0074*/ 	.word	0xffffffff


	//   ....[9]....
        /*0078*/ 	.word	0xffffffff


	//   ....[10]....
        /*007c*/ 	.word	0xffffffff


	//   ....[11]....
        /*0080*/ 	.word	0xffffffff


	//   ....[12]....
        /*0084*/ 	.word	0xffffffff


	//   ....[13]....
        /*0088*/ 	.word	0xffffffff


	//   ....[14]....
        /*008c*/ 	.word	0xffffffff


	//   ....[15]....
        /*0090*/ 	.word	0xffffffff


	//   ....[16]....
        /*0094*/ 	.word	0xffffffff


	//   ....[17]....
        /*0098*/ 	.word	0xffffffff


	//   ....[18]....
        /*009c*/ 	.word	0xffffffff


	//   ....[19]....
        /*00a0*/ 	.word	0xffffffff


	//   ....[20]....
        /*00a4*/ 	.word	0xffffffff


	//   ....[21]....
        /*00a8*/ 	.word	0xffffffff


	//   ....[22]....
        /*00ac*/ 	.word	0xffffffff


	//   ....[23]....
        /*00b0*/ 	.word	0xffffffff


	//   ....[24]....
        /*00b4*/ 	.word	0xffffffff


	//   ....[25]....
        /*00b8*/ 	.word	0xffffffff


	//   ....[26]....
        /*00bc*/ 	.word	0xffffffff


	//   ....[27]....
        /*00c0*/ 	.word	0xffffffff


	//   ....[28]....
        /*00c4*/ 	.word	0xffffffff


	//   ....[29]....
        /*00c8*/ 	.word	0xffffffff


	//   ....[30]....
        /*00cc*/ 	.word	0xffffffff


	//   ....[31]....
        /*00d0*/ 	.word	0xffffffff


	//   ....[32]....
        /*00d4*/ 	.word	0xffffffff


	//   ....[33]....
        /*00d8*/ 	.word	0xffffffff


	//   ....[34]....
        /*00dc*/ 	.word	0xffffffff


	//   ....[35]....
        /*00e0*/ 	.word	0xffffffff


	//   ....[36]....
        /*00e4*/ 	.word	0xffffffff


	//   ....[37]....
        /*00e8*/ 	.word	0xffffffff


	//   ....[38]....
        /*00ec*/ 	.word	0xffffffff


	//   ....[39]....
        /*00f0*/ 	.word	0xffffffff


	//   ....[40]....
        /*00f4*/ 	.word	0xffffffff


	//   ....[41]....
        /*00f8*/ 	.word	0xffffffff


	//   ....[42]....
        /*00fc*/ 	.word	0xffffffff


	//   ....[43]....
        /*0100*/ 	.word	0xffffffff


	//   ....[44]....
        /*0104*/ 	.word	0xffffffff


	//   ....[45]....
        /*0108*/ 	.word	0xffffffff


	//   ....[46]....
        /*010c*/ 	.word	0xffffffff


	//   ....[47]....
        /*0110*/ 	.word	0xffffffff


	//   ....[48]....
        /*0114*/ 	.word	0xffffffff


	//   ....[49]....
        /*0118*/ 	.word	0xffffffff


	//   ....[50]....
        /*011c*/ 	.word	0xffffffff


	//   ....[51]....
        /*0120*/ 	.word	0xffffffff


	//   ....[52]....
        /*0124*/ 	.word	0xffffffff


	//   ....[53]....
        /*0128*/ 	.word	0xffffffff


	//   ....[54]....
        /*012c*/ 	.word	0xffffffff


	//   ....[55]....
        /*0130*/ 	.word	0xffffffff


	//   ....[56]....
        /*0134*/ 	.word	0xffffffff


	//   ....[57]....
        /*0138*/ 	.word	0xffffffff


	//   ....[58]....
        /*013c*/ 	.word	0xffffffff


	//   ....[59]....
        /*0140*/ 	.word	0xffffffff


	//   ....[60]....
        /*0144*/ 	.word	0xffffffff


	//   ....[61]....
        /*0148*/ 	.word	0xffffffff


	//   ....[62]....
        /*014c*/ 	.word	0xffffffff


	//   ....[63]....
        /*0150*/ 	.word	0xffffffff


	//   ....[64]....
        /*0154*/ 	.word	0xffffffff


	//   ....[65]....
        /*0158*/ 	.word	0xffffffff


	//   ....[66]....
        /*015c*/ 	.word	0xffffffff


	//   ....[67]....
        /*0160*/ 	.word	0xffffffff


	//   ....[68]....
        /*0164*/ 	.word	0xffffffff


	//   ....[69]....
        /*0168*/ 	.word	0xffffffff


	//   ....[70]....
        /*016c*/ 	.word	0xffffffff


	//   ....[71]....
        /*0170*/ 	.word	0xffffffff


	//   ....[72]....
        /*0174*/ 	.word	0xffffffff


	//   ....[73]....
        /*0178*/ 	.word	0xffffffff


	//   ....[74]....
        /*017c*/ 	.word	0xffffffff


	//   ....[75]....
        /*0180*/ 	.word	0xffffffff


	//   ....[76]....
        /*0184*/ 	.word	0xffffffff


	//   ....[77]....
        /*0188*/ 	.word	0xffffffff


	//   ....[78]....
        /*018c*/ 	.word	0xffffffff


	//   ....[79]....
        /*0190*/ 	.word	0xffffffff


	//   ....[80]....
        /*0194*/ 	.word	0xffffffff


	//   ....[81]....
        /*0198*/ 	.word	0xffffffff


	//   ....[82]....
        /*019c*/ 	.word	0xffffffff


	//   ....[83]....
        /*01a0*/ 	.word	0xffffffff


	//   ....[84]....
        /*01a4*/ 	.word	0xffffffff


	//   ....[85]....
        /*01a8*/ 	.word	0xffffffff


	//   ....[86]....
        /*01ac*/ 	.word	0x0500000f


	//   ....[87]....
        /*01b0*/ 	.word	0x0500000f


	//   ....[88]....
        /*01b4*/ 	.word	0x0500000f


	//   ....[89]....
        /*01b8*/ 	.word	0x0500000f


	//   ....[90]....
        /*01bc*/ 	.word	0x0500000f


	//   ....[91]....
        /*01c0*/ 	.word	0x0500000f


	//   ....[92]....
        /*01c4*/ 	.word	0x0500000f


	//   ....[93]....
        /*01c8*/ 	.word	0x0500000f


	//   ....[94]....
        /*01cc*/ 	.word	0x0500000f


	//   ....[95]....
        /*01d0*/ 	.word	0x0500000f


	//   ....[96]....
        /*01d4*/ 	.word	0x0500000f


	//   ....[97]....
        /*01d8*/ 	.word	0x0500000f


	//   ....[98]....
        /*01dc*/ 	.word	0x0500000f


	//   ....[99]....
        /*01e0*/ 	.word	0x0500000f


	//----- nvinfo : EIATTR_COOP_GROUP_INSTR_OFFSETS
	.align		4
.L_169:
        /*01e4*/ 	.byte	0x04, 0x28
        /*01e6*/ 	.short	(.L_171 - .L_170)


	//   ....[0]....
.L_170:
        /*01e8*/ 	.word	0x00000050


	//   ....[1]....
        /*01ec*/ 	.word	0x00000130


	//   ....[2]....
        /*01f0*/ 	.word	0x00000180


	//   ....[3]....
        /*01f4*/ 	.word	0x000003b0


	//   ....[4]....
        /*01f8*/ 	.word	0x00000510


	//   ....[5]....
        /*01fc*/ 	.word	0x00000630


	//   ....[6]....
        /*0200*/ 	.word	0x00000790


	//   ....[7]....
        /*0204*/ 	.word	0x00001660


	//   ....[8]....
        /*0208*/ 	.word	0x000027b0


	//   ....[9]....
        /*020c*/ 	.word	0x00003910


	//   ....[10]....
        /*0210*/ 	.word	0x00004650


	//   ....[11]....
        /*0214*/ 	.word	0x00004740


	//   ....[12]....
        /*0218*/ 	.word	0x00005200


	//   ....[13]....
        /*021c*/ 	.word	0x00005280


	//   ....[14]....
        /*0220*/ 	.word	0x00007470


	//   ....[15]....
        /*0224*/ 	.word	0x00008540


	//   ....[16]....
        /*0228*/ 	.word	0x00008d60


	//   ....[17]....
        /*022c*/ 	.word	0x00008e70


	//   ....[18]....
        /*0230*/ 	.word	0x000099b0


	//   ....[19]....
        /*0234*/ 	.word	0x00009a50


	//   ....[20]....
        /*0238*/ 	.word	0x0000c430


	//   ....[21]....
        /*023c*/ 	.word	0x0000c460


	//   ....[22]....
        /*0240*/ 	.word	0x0000c4c0


	//   ....[23]....
        /*0244*/ 	.word	0x0000c4f0


	//   ....[24]....
        /*0248*/ 	.word	0x0000ece0


	//   ....[25]....
        /*024c*/ 	.word	0x0000fde0


	//   ....[26]....
        /*0250*/ 	.word	0x000108e0


	//   ....[27]....
        /*0254*/ 	.word	0x00010980


	//   ....[28]....
        /*0258*/ 	.word	0x00011260


	//   ....[29]....
        /*025c*/ 	.word	0x000112e0


	//   ....[30]....
        /*0260*/ 	.word	0x000127c0


	//   ....[31]....
        /*0264*/ 	.word	0x000127d0


	//   ....[32]....
        /*0268*/ 	.word	0x00012850


	//   ....[33]....
        /*026c*/ 	.word	0x00012860


	//   ....[34]....
        /*0270*/ 	.word	0x00013600


	//   ....[35]....
        /*0274*/ 	.word	0x00013610


	//   ....[36]....
        /*0278*/ 	.word	0x00013620


	//   ....[37]....
        /*027c*/ 	.word	0x00013630


	//   ....[38]....
        /*0280*/ 	.word	0x00013640


	//   ....[39]....
        /*0284*/ 	.word	0x00013650


	//   ....[40]....
        /*0288*/ 	.word	0x00013660


	//   ....[41]....
        /*028c*/ 	.word	0x00013670


	//   ....[42]....
        /*0290*/ 	.word	0x00013680


	//   ....[43]....
        /*0294*/ 	.word	0x00013690


	//   ....[44]....
        /*0298*/ 	.word	0x000136c0


	//   ....[45]....
        /*029c*/ 	.word	0x000136d0


	//   ....[46]....
        /*02a0*/ 	.word	0x000136f0


	//   ....[47]....
        /*02a4*/ 	.word	0x00013720


	//   ....[48]....
        /*02a8*/ 	.word	0x00013750


	//   ....[49]....
        /*02ac*/ 	.word	0x00013770


	//   ....[50]....
        /*02b0*/ 	.word	0x00013780


	//   ....[51]....
        /*02b4*/ 	.word	0x00013790


	//   ....[52]....
        /*02b8*/ 	.word	0x000137d0


	//   ....[53]....
        /*02bc*/ 	.word	0x00013840


	//   ....[54]....
        /*02c0*/ 	.word	0x00013c80


	//   ....[55]....
        /*02c4*/ 	.word	0x00013ca0


	//   ....[56]....
        /*02c8*/ 	.word	0x00013ce0


	//   ....[57]....
        /*02cc*/ 	.word	0x00013d10


	//   ....[58]....
        /*02d0*/ 	.word	0x00013d20


	//   ....[59]....
        /*02d4*/ 	.word	0x00013d30


	//   ....[60]....
        /*02d8*/ 	.word	0x00013d50


	//   ....[61]....
        /*02dc*/ 	.word	0x00013d70


	//   ....[62]....
        /*02e0*/ 	.word	0x000143c0


	//   ....[63]....
        /*02e4*/ 	.word	0x00014400


	//   ....[64]....
        /*02e8*/ 	.word	0x00014430


	//   ....[65]....
        /*02ec*/ 	.word	0x00014460


	//   ....[66]....
        /*02f0*/ 	.word	0x00014480


	//   ....[67]....
        /*02f4*/ 	.word	0x00014490


	//   ....[68]....
        /*02f8*/ 	.word	0x000144a0


	//   ....[69]....
        /*02fc*/ 	.word	0x000144c0


	//   ....[70]....
        /*0300*/ 	.word	0x00014640


	//   ....[71]....
        /*0304*/ 	.word	0x00015930


	//   ....[72]....
        /*0308*/ 	.word	0x000164e0


	//   ....[73]....
        /*030c*/ 	.word	0x00016510


	//   ....[74]....
        /*0310*/ 	.word	0x00016540


	//   ....[75]....
        /*0314*/ 	.word	0x00016590


	//   ....[76]....
        /*0318*/ 	.word	0x000165d0


	//   ....[77]....
        /*031c*/ 	.word	0x00016610


	//   ....[78]....
        /*0320*/ 	.word	0x00016650


	//   ....[79]....
        /*0324*/ 	.word	0x00016660


	//   ....[80]....
        /*0328*/ 	.word	0x00016670


	//   ....[81]....
        /*032c*/ 	.word	0x000166b0


	//   ....[82]....
        /*0330*/ 	.word	0x00016740


	//   ....[83]....
        /*0334*/ 	.word	0x00016760


	//   ....[84]....
        /*0338*/ 	.word	0x00017b80


	//   ....[85]....
        /*033c*/ 	.word	0x00017d00


	//   ....[86]....
        /*0340*/ 	.word	0x00018390


	//   ....[87]....
        /*0344*/ 	.word	0x00018540


	//   ....[88]....
        /*0348*/ 	.word	0x000185a0


	//   ....[89]....
        /*034c*/ 	.word	0x00018650


	//   ....[90]....
        /*0350*/ 	.word	0x00018700


	//   ....[91]....
        /*0354*/ 	.word	0x00018780


	//   ....[92]....
        /*0358*/ 	.word	0x00018820


	//   ....[93]....
        /*035c*/ 	.word	0x000188a0


	//   ....[94]....
        /*0360*/ 	.word	0x00018950


	//   ....[95]....
        /*0364*/ 	.word	0x000189b0


	//   ....[96]....
        /*0368*/ 	.word	0x00018a60


	//   ....[97]....
        /*036c*/ 	.word	0x00018ae0


	//   ....[98]....
        /*0370*/ 	.word	0x00018b80


	//   ....[99]....
        /*0374*/ 	.word	0x00018ec0


	//----- nvinfo : EIATTR_REG_RECONFIG
	.align		4
.L_171:
        /*0378*/ 	.byte	0x01, 0x54
	.zero		2


	//----- nvinfo : EIATTR_SYSCALL_OFFSETS
	.align		4
        /*037c*/ 	.byte	0x04, 0x46
        /*037e*/ 	.short	(.L_173 - .L_172)


	//   ....[0]....
.L_172:
        /*0380*/ 	.word	0x00001820


	//   ....[1]....
        /*0384*/ 	.word	0x000153b0


	//   ....[2]....
        /*0388*/ 	.word	0x00015520


	//   ....[3]....
        /*038c*/ 	.word	0x00015670


	//   ....[4]....
        /*0390*/ 	.word	0x000157b0


	//   ....[5]....
        /*0394*/ 	.word	0x00016070


	//----- nvinfo : EIATTR_MBARRIER_INSTR_OFFSETS
	.align		4
.L_173:
        /*0398*/ 	.byte	0x04, 0x39
        /*039a*/ 	.short	(.L_175 - .L_174)


	//   ....[0]....
.L_174:
        /*039c*/ 	.word	0x00000260
        /*03a0*/ 	.word	0x000000ff
        /*03a4*/ 	.word	0x00013200
        /*03a8*/ 	.short	0x0100
        /*03aa*/ 	.byte	0x08
	.zero		1


	//   ....[1]....
        /*03ac*/ 	.word	0x00000270
        /*03b0*/ 	.word	0x000000ff
        /*03b4*/ 	.word	0x00013220
        /*03b8*/ 	.short	0x0100
        /*03ba*/ 	.byte	0x08
	.zero		1


	//   ....[2]....
        /*03bc*/ 	.word	0x00000360
        /*03c0*/ 	.word	0x000000ff
        /*03c4*/ 	.word	0x00013230
        /*03c8*/ 	.short	0x0100
        /*03ca*/ 	.byte	0x08
	.zero		1


	//   ....[3]....
        /*03cc*/ 	.word	0x00000370
        /*03d0*/ 	.word	0x000000ff
        /*03d4*/ 	.word	0x00013240
        /*03d8*/ 	.short	0x0100
        /*03da*/ 	.byte	0x08
	.zero		1


	//   ....[4]....
        /*03dc*/ 	.word	0x00000380
        /*03e0*/ 	.word	0x000000ff
        /*03e4*/ 	.word	0x00013238
        /*03e8*/ 	.short	0x0100
        /*03ea*/ 	.byte	0x08
	.zero		1


	//   ....[5]....
        /*03ec*/ 	.word	0x00000390
        /*03f0*/ 	.word	0x000000ff
        /*03f4*/ 	.word	0x00013248
        /*03f8*/ 	.short	0x0100
        /*03fa*/ 	.byte	0x08
	.zero		1


	//   ....[6]....
        /*03fc*/ 	.word	0x000004c0
        /*0400*/ 	.word	0x000000ff
        /*0404*/ 	.word	0x00013250
        /*0408*/ 	.short	0x0100
        /*040a*/ 	.byte	0x08
	.zero		1


	//   ....[7]....
        /*040c*/ 	.word	0x000004d0
        /*0410*/ 	.word	0x000000ff
        /*0414*/ 	.word	0x00013260
        /*0418*/ 	.short	0x0100
        /*041a*/ 	.byte	0x08
	.zero		1


	//   ....[8]....
        /*041c*/ 	.word	0x000004e0
        /*0420*/ 	.word	0x000000ff
        /*0424*/ 	.word	0x00013258
        /*0428*/ 	.short	0x0100
        /*042a*/ 	.byte	0x08
	.zero		1


	//   ....[9]....
        /*042c*/ 	.word	0x000004f0
        /*0430*/ 	.word	0x000000ff
        /*0434*/ 	.word	0x00013268
        /*0438*/ 	.short	0x0100
        /*043a*/ 	.byte	0x08
	.zero		1


	//   ....[10]....
        /*043c*/ 	.word	0x000005e0
        /*0440*/ 	.word	0x000000ff
        /*0444*/ 	.word	0x00013270
        /*0448*/ 	.short	0x0100
        /*044a*/ 	.byte	0x06
	.zero		1


	//   ....[11]....
        /*044c*/ 	.word	0x000005f0
        /*0450*/ 	.word	0x000000ff
        /*0454*/ 	.word	0x00013280
        /*0458*/ 	.short	0x0100
        /*045a*/ 	.byte	0x06
	.zero		1


	//   ....[12]....
        /*045c*/ 	.word	0x00000600
        /*0460*/ 	.word	0x000000ff
        /*0464*/ 	.word	0x00013278
        /*0468*/ 	.short	0x0100
        /*046a*/ 	.byte	0x06
	.zero		1


	//   ....[13]....
        /*046c*/ 	.word	0x00000610
        /*0470*/ 	.word	0x000000ff
        /*0474*/ 	.word	0x00013288
        /*0478*/ 	.short	0x0100
        /*047a*/ 	.byte	0x06
	.zero		1


	//   ....[14]....
        /*047c*/ 	.word	0x00000740
        /*0480*/ 	.word	0x000000ff
        /*0484*/ 	.word	0x00013290
        /*0488*/ 	.short	0x0100
        /*048a*/ 	.byte	0x08
	.zero		1


	//   ....[15]....
        /*048c*/ 	.word	0x00000750
        /*0490*/ 	.word	0x000000ff
        /*0494*/ 	.word	0x000132a0
        /*0498*/ 	.short	0x0100
        /*049a*/ 	.byte	0x08
	.zero		1


	//   ....[16]....
        /*049c*/ 	.word	0x00000760
        /*04a0*/ 	.word	0x000000ff
        /*04a4*/ 	.word	0x00013298
        /*04a8*/ 	.short	0x0100
        /*04aa*/ 	.byte	0x08
	.zero		1


	//   ....[17]....
        /*04ac*/ 	.word	0x00000770
        /*04b0*/ 	.word	0x000000ff
        /*04b4*/ 	.word	0x000132a8
        /*04b8*/ 	.short	0x0100
        /*04ba*/ 	.byte	0x08
	.zero		1


	//   ....[18]....
        /*04bc*/ 	.word	0x000008a0
        /*04c0*/ 	.word	0x000000ff
        /*04c4*/ 	.word	0x000132b0
        /*04c8*/ 	.short	0x0100
        /*04ca*/ 	.byte	0x08
	.zero		1


	//   ....[19]....
        /*04cc*/ 	.word	0x000008b0
        /*04d0*/ 	.word	0x000000ff
        /*04d4*/ 	.word	0x000132c0
        /*04d8*/ 	.short	0x0100
        /*04da*/ 	.byte	0x08
	.zero		1


	//   ....[20]....
        /*04dc*/ 	.word	0x000008c0
        /*04e0*/ 	.word	0x000000ff
        /*04e4*/ 	.word	0x000132b8
        /*04e8*/ 	.short	0x0100
        /*04ea*/ 	.byte	0x08
	.zero		1


	//   ....[21]....
        /*04ec*/ 	.word	0x000008d0
        /*04f0*/ 	.word	0x000000ff
        /*04f4*/ 	.word	0x000132c8
        /*04f8*/ 	.short	0x0100
        /*04fa*/ 	.byte	0x08
	.zero		1


	//   ....[22]....
        /*04fc*/ 	.word	0x00001b70
        /*0500*/ 	.word	0x000000ff
        /*0504*/ 	.word	0x00013200
        /*0508*/ 	.short	0x010a
        /*050a*/ 	.byte	0x2d
	.zero		1


	//   ....[23]....
        /*050c*/ 	.word	0x00001c10
        /*0510*/ 	.word	0x0000006a
        /*0514*/ 	.word	0x00013230
        /*0518*/ 	.short	0x010a
        /*051a*/ 	.byte	0x3f
	.zero		1


	//   ....[24]....
        /*051c*/ 	.word	0x00001c50
        /*0520*/ 	.word	0x0000006a
        /*0524*/ 	.word	0x00013230
        /*0528*/ 	.short	0x010a
        /*052a*/ 	.byte	0x3f
	.zero		1


	//   ....[25]....
        /*052c*/ 	.word	0x000028d0
        /*0530*/ 	.word	0x0000006a
        /*0534*/ 	.word	0x00000000
        /*0538*/ 	.short	0x0101
        /*053a*/ 	.byte	0x3f
	.zero		1


	//   ....[26]....
        /*053c*/ 	.word	0x00006360
        /*0540*/ 	.word	0x000000ff
        /*0544*/ 	.word	0x00013230
        /*0548*/ 	.short	0x010a
        /*054a*/ 	.byte	0x06
	.zero		1


	//   ....[27]....
        /*054c*/ 	.word	0x000063a0
        /*0550*/ 	.word	0x000000ff
        /*0554*/ 	.word	0x00013230
        /*0558*/ 	.short	0x010a
        /*055a*/ 	.byte	0x06
	.zero		1


	//   ....[28]....
        /*055c*/ 	.word	0x000067f0
        /*0560*/ 	.word	0x000000ff
        /*0564*/ 	.word	0x00013250
        /*0568*/ 	.short	0x010a
        /*056a*/ 	.byte	0x0b
	.zero		1


	//   ....[29]....
        /*056c*/ 	.word	0x00006aa0
        /*0570*/ 	.word	0x000000ff
        /*0574*/ 	.word	0x00013250
        /*0578*/ 	.short	0x010a
        /*057a*/ 	.byte	0x0b
	.zero		1


	//   ....[30]....
        /*057c*/ 	.word	0x000074a0
        /*0580*/ 	.word	0x00000038
        /*0584*/ 	.word	0x00000000
        /*0588*/ 	.short	0x0101
        /*058a*/ 	.byte	0x3f
	.zero		1


	//   ....[31]....
        /*058c*/ 	.word	0x0000a750
        /*0590*/ 	.word	0x000000ff
        /*0594*/ 	.word	0x00000000
        /*0598*/ 	.short	0x0101
        /*059a*/ 	.byte	0x06
	.zero		1


	//   ....[32]....
        /*059c*/ 	.word	0x0000af50
        /*05a0*/ 	.word	0x000000ff
        /*05a4*/ 	.word	0x00013230
        /*05a8*/ 	.short	0x010a
        /*05aa*/ 	.byte	0x16
	.zero		1


	//   ....[33]....
        /*05ac*/ 	.word	0x0000af90
        /*05b0*/ 	.word	0x000000ff
        /*05b4*/ 	.word	0x00013230
        /*05b8*/ 	.short	0x010a
        /*05ba*/ 	.byte	0x16
	.zero		1


	//   ....[34]....
        /*05bc*/ 	.word	0x0000b3e0
        /*05c0*/ 	.word	0x000000ff
        /*05c4*/ 	.word	0x00013250
        /*05c8*/ 	.short	0x010a
        /*05ca*/ 	.byte	0x0b
	.zero		1


	//   ....[35]....
        /*05cc*/ 	.word	0x0000bbd0
        /*05d0*/ 	.word	0x000000ff
        /*05d4*/ 	.word	0x00013250
        /*05d8*/ 	.short	0x010a
        /*05da*/ 	.byte	0x0b
	.zero		1


	//   ....[36]....
        /*05dc*/ 	.word	0x0000d3a0
        /*05e0*/ 	.word	0x00000004
        /*05e4*/ 	.word	0x00000000
        /*05e8*/ 	.short	0x0101
        /*05ea*/ 	.byte	0x3f
	.zero		1


	//   ....[37]....
        /*05ec*/ 	.word	0x0000d690
        /*05f0*/ 	.word	0x000000ff
        /*05f4*/ 	.word	0x00000000
        /*05f8*/ 	.short	0x0101
        /*05fa*/ 	.byte	0x06
	.zero		1


	//   ....[38]....
        /*05fc*/ 	.word	0x0000dc10
        /*0600*/ 	.word	0x000000ff
        /*0604*/ 	.word	0x00013230
        /*0608*/ 	.short	0x010a
        /*060a*/ 	.byte	0x06
	.zero		1


	//   ....[39]....
        /*060c*/ 	.word	0x0000dc50
        /*0610*/ 	.word	0x000000ff
        /*0614*/ 	.word	0x00013230
        /*0618*/ 	.short	0x010a
        /*061a*/ 	.byte	0x06
	.zero		1


	//   ....[40]....
        /*061c*/ 	.word	0x0000e0a0
        /*0620*/ 	.word	0x000000ff
        /*0624*/ 	.word	0x00013250
        /*0628*/ 	.short	0x010a
        /*062a*/ 	.byte	0x0b
	.zero		1


	//   ....[41]....
        /*062c*/ 	.word	0x0000e350
        /*0630*/ 	.word	0x000000ff
        /*0634*/ 	.word	0x00013250
        /*0638*/ 	.short	0x010a
        /*063a*/ 	.byte	0x0b
	.zero		1


	//   ....[42]....
        /*063c*/ 	.word	0x0000ecf0
        /*0640*/ 	.word	0x00000038
        /*0644*/ 	.word	0x00000000
        /*0648*/ 	.short	0x0101
        /*064a*/ 	.byte	0x3f
	.zero		1


	//   ....[43]....
        /*064c*/ 	.word	0x00011ff0
        /*0650*/ 	.word	0x000000ff
        /*0654*/ 	.word	0x00000000
        /*0658*/ 	.short	0x0101
        /*065a*/ 	.byte	0x06
	.zero		1


	//   ....[44]....
        /*065c*/ 	.word	0x00012490
        /*0660*/ 	.word	0x000000ff
        /*0664*/ 	.word	0x00013250
        /*0668*/ 	.short	0x010a
        /*066a*/ 	.byte	0x0e
	.zero		1


	//   ....[45]....
        /*066c*/ 	.word	0x000124d0
        /*0670*/ 	.word	0x000000ff
        /*0674*/ 	.word	0x00013250
        /*0678*/ 	.short	0x010a
        /*067a*/ 	.byte	0x0e
	.zero		1


	//   ....[46]....
        /*067c*/ 	.word	0x00012b40
        /*0680*/ 	.word	0x000000ff
        /*0684*/ 	.word	0x00000000
        /*0688*/ 	.short	0x0101
        /*068a*/ 	.byte	0x04
	.zero		1


	//   ....[47]....
        /*068c*/ 	.word	0x00013bc0
        /*0690*/ 	.word	0x00000007
        /*0694*/ 	.word	0x00000000
        /*0698*/ 	.short	0x0101
        /*069a*/ 	.byte	0x3f
	.zero		1


	//   ....[48]....
        /*069c*/ 	.word	0x00015b60
        /*06a0*/ 	.word	0x00000005
        /*06a4*/ 	.word	0x00013280
        /*06a8*/ 	.short	0x010a
        /*06aa*/ 	.byte	0x3f
	.zero		1


	//   ....[49]....
        /*06ac*/ 	.word	0x00015d00
        /*06b0*/ 	.word	0x00000005
        /*06b4*/ 	.word	0x00013240
        /*06b8*/ 	.short	0x010a
        /*06ba*/ 	.byte	0x3f
	.zero		1


	//   ....[50]....
        /*06bc*/ 	.word	0x00016810
        /*06c0*/ 	.word	0x00000012
        /*06c4*/ 	.word	0x00013200
        /*06c8*/ 	.short	0x0107
        /*06ca*/ 	.byte	0x3f
	.zero		1


	//   ....[51]....
        /*06cc*/ 	.word	0x000168e0
        /*06d0*/ 	.word	0x00000012
        /*06d4*/ 	.word	0x00013200
        /*06d8*/ 	.short	0x0101
        /*06da*/ 	.byte	0x3f
	.zero		1


	//   ....[52]....
        /*06dc*/ 	.word	0x00016900
        /*06e0*/ 	.word	0x00000012
        /*06e4*/ 	.word	0x00013220
        /*06e8*/ 	.short	0x010a
        /*06ea*/ 	.byte	0x3f
	.zero		1


	//   ....[53]....
        /*06ec*/ 	.word	0x00016bd0
        /*06f0*/ 	.word	0x00000004
        /*06f4*/ 	.word	0x00013280
        /*06f8*/ 	.short	0x010a
        /*06fa*/ 	.byte	0x3f
	.zero		1


	//   ....[54]....
        /*06fc*/ 	.word	0x00016e10
        /*0700*/ 	.word	0x00000004
        /*0704*/ 	.word	0x00013240
        /*0708*/ 	.short	0x010a
        /*070a*/ 	.byte	0x3f
	.zero		1


	//   ....[55]....
        /*070c*/ 	.word	0x000170d0
        /*0710*/ 	.word	0x00000003
        /*0714*/ 	.word	0x00013270
        /*0718*/ 	.short	0x010a
        /*071a*/ 	.byte	0x3f
	.zero		1


	//   ....[56]....
        /*071c*/ 	.word	0x00017150
        /*0720*/ 	.word	0x00000003
        /*0724*/ 	.word	0x00013260
        /*0728*/ 	.short	0x010a
        /*072a*/ 	.byte	0x3f
	.zero		1


	//   ....[57]....
        /*072c*/ 	.word	0x00017430
        /*0730*/ 	.word	0x00000003
        /*0734*/ 	.word	0x00013250
        /*0738*/ 	.short	0x0101
        /*073a*/ 	.byte	0x3f
	.zero		1


	//   ....[58]....
        /*073c*/ 	.word	0x000174b0
        /*0740*/ 	.word	0x00000002
        /*0744*/ 	.word	0x00000000
        /*0748*/ 	.short	0x0101
        /*074a*/ 	.byte	0x3f
	.zero		1


	//   ....[59]....
        /*074c*/ 	.word	0x000176a0
        /*0750*/ 	.word	0x00000002
        /*0754*/ 	.word	0x00013270
        /*0758*/ 	.short	0x010a
        /*075a*/ 	.byte	0x3f
	.zero		1


	//   ....[60]....
        /*075c*/ 	.word	0x00017720
        /*0760*/ 	.word	0x00000002
        /*0764*/ 	.word	0x00013260
        /*0768*/ 	.short	0x010a
        /*076a*/ 	.byte	0x3f
	.zero		1


	//   ....[61]....
        /*076c*/ 	.word	0x000179f0
        /*0770*/ 	.word	0x00000002
        /*0774*/ 	.word	0x00013250
        /*0778*/ 	.short	0x0101
        /*077a*/ 	.byte	0x3f
	.zero		1


	//   ....[62]....
        /*077c*/ 	.word	0x00017a80
        /*0780*/ 	.word	0x00000000
        /*0784*/ 	.word	0x00000000
        /*0788*/ 	.short	0x0101
        /*078a*/ 	.byte	0x3f
	.zero		1


	//   ....[63]....
        /*078c*/ 	.word	0x00017c80
        /*0790*/ 	.word	0x00000006
        /*0794*/ 	.word	0x00013220
        /*0798*/ 	.short	0x010a
        /*079a*/ 	.byte	0x3f
	.zero		1


	//   ....[64]....
        /*079c*/ 	.word	0x00017e20
        /*07a0*/ 	.word	0x00000005
        /*07a4*/ 	.word	0x00000000
        /*07a8*/ 	.short	0x010a
        /*07aa*/ 	.byte	0x3f
	.zero		1


	//   ....[65]....
        /*07ac*/ 	.word	0x00017e90
        /*07b0*/ 	.word	0x00000009
        /*07b4*/ 	.word	0x00000000
        /*07b8*/ 	.short	0x010a
        /*07ba*/ 	.byte	0x3f
	.zero		1


	//   ....[66]....
        /*07bc*/ 	.word	0x00017ee0
        /*07c0*/ 	.word	0x00000013
        /*07c4*/ 	.word	0x00013260
        /*07c8*/ 	.short	0x010a
        /*07ca*/ 	.byte	0x3f
	.zero		1


	//   ....[67]....
        /*07cc*/ 	.word	0x00017f30
        /*07d0*/ 	.word	0x00000007
        /*07d4*/ 	.word	0x00013260
        /*07d8*/ 	.short	0x010a
        /*07da*/ 	.byte	0x3f
	.zero		1


	//   ....[68]....
        /*07dc*/ 	.word	0x00017f70
        /*07e0*/ 	.word	0x00000013
        /*07e4*/ 	.word	0x00013280
        /*07e8*/ 	.short	0x010a
        /*07ea*/ 	.byte	0x3f
	.zero		1


	//   ....[69]....
        /*07ec*/ 	.word	0x00017f90
        /*07f0*/ 	.word	0x00000007
        /*07f4*/ 	.word	0x00013280
        /*07f8*/ 	.short	0x010a
        /*07fa*/ 	.byte	0x3f
	.zero		1


	//   ....[70]....
        /*07fc*/ 	.word	0x00018000
        /*0800*/ 	.word	0x00000003
        /*0804*/ 	.word	0x00013200
        /*0808*/ 	.short	0x010a
        /*080a*/ 	.byte	0x3f
	.zero		1


	//   ....[71]....
        /*080c*/ 	.word	0x00018050
        /*0810*/ 	.word	0x0000006a
        /*0814*/ 	.word	0x00013230
        /*0818*/ 	.short	0x010a
        /*081a*/ 	.byte	0x3f
	.zero		1


	//   ....[72]....
        /*081c*/ 	.word	0x000180b0
        /*0820*/ 	.word	0x00000008
        /*0824*/ 	.word	0x00013230
        /*0828*/ 	.short	0x010a
        /*082a*/ 	.byte	0x3f
	.zero		1


	//   ....[73]....
        /*082c*/ 	.word	0x00018110
        /*0830*/ 	.word	0x00000082
        /*0834*/ 	.word	0x00013250
        /*0838*/ 	.short	0x010a
        /*083a*/ 	.byte	0x3f
	.zero		1


	//   ....[74]....
        /*083c*/ 	.word	0x00018170
        /*0840*/ 	.word	0x0000000a
        /*0844*/ 	.word	0x00013230
        /*0848*/ 	.short	0x010a
        /*084a*/ 	.byte	0x3f
	.zero		1


	//   ....[75]....
        /*084c*/ 	.word	0x000181d0
        /*0850*/ 	.word	0x0000000a
        /*0854*/ 	.word	0x00013250
        /*0858*/ 	.short	0x010a
        /*085a*/ 	.byte	0x3f
	.zero		1


	//   ....[76]....
        /*085c*/ 	.word	0x00018230
        /*0860*/ 	.word	0x0000000a
        /*0864*/ 	.word	0x00013230
        /*0868*/ 	.short	0x010a
        /*086a*/ 	.byte	0x3f
	.zero		1


	//   ....[77]....
        /*086c*/ 	.word	0x00018290
        /*0870*/ 	.word	0x00000082
        /*0874*/ 	.word	0x00013250
        /*0878*/ 	.short	0x010a
        /*087a*/ 	.byte	0x3f
	.zero		1


	//   ....[78]....
        /*087c*/ 	.word	0x000182f0
        /*0880*/ 	.word	0x00000003
        /*0884*/ 	.word	0x00013250
        /*0888*/ 	.short	0x010a
        /*088a*/ 	.byte	0x3f
	.zero		1


	//   ....[79]....
        /*088c*/ 	.word	0x00018440
        /*0890*/ 	.word	0x00000005
        /*0894*/ 	.word	0x00013280
        /*0898*/ 	.short	0x010a
        /*089a*/ 	.byte	0x3f
	.zero		1


	//   ....[80]....
        /*089c*/ 	.word	0x00018490
        /*08a0*/ 	.word	0x00000005
        /*08a4*/ 	.word	0x00013240
        /*08a8*/ 	.short	0x010a
        /*08aa*/ 	.byte	0x3f
	.zero		1


	//   ....[81]....
        /*08ac*/ 	.word	0x00018bb0
        /*08b0*/ 	.word	0x00000012
        /*08b4*/ 	.word	0x00013220
        /*08b8*/ 	.short	0x010a
        /*08ba*/ 	.byte	0x3f
	.zero		1


	//   ....[82]....
        /*08bc*/ 	.word	0x00018c00
        /*08c0*/ 	.word	0x00000004
        /*08c4*/ 	.word	0x00013280
        /*08c8*/ 	.short	0x010a
        /*08ca*/ 	.byte	0x3f
	.zero		1


	//   ....[83]....
        /*08cc*/ 	.word	0x00018c50
        /*08d0*/ 	.word	0x00000004
        /*08d4*/ 	.word	0x00013240
        /*08d8*/ 	.short	0x010a
        /*08da*/ 	.byte	0x3f
	.zero		1


	//   ....[84]....
        /*08dc*/ 	.word	0x00018ca0
        /*08e0*/ 	.word	0x00000003
        /*08e4*/ 	.word	0x00013270
        /*08e8*/ 	.short	0x010a
        /*08ea*/ 	.byte	0x3f
	.zero		1


	//   ....[85]....
        /*08ec*/ 	.word	0x00018cf0
        /*08f0*/ 	.word	0x00000003
        /*08f4*/ 	.word	0x00013260
        /*08f8*/ 	.short	0x010a
        /*08fa*/ 	.byte	0x3f
	.zero		1


	//   ....[86]....
        /*08fc*/ 	.word	0x00018d40
        /*0900*/ 	.word	0x00000002
        /*0904*/ 	.word	0x00013270
        /*0908*/ 	.short	0x010a
        /*090a*/ 	.byte	0x3f
	.zero		1


	//   ....[87]....
        /*090c*/ 	.word	0x00018d90
        /*0910*/ 	.word	0x00000002
        /*0914*/ 	.word	0x00013260
        /*0918*/ 	.short	0x010a
        /*091a*/ 	.byte	0x3f
	.zero		1


	//   ....[88]....
        /*091c*/ 	.word	0x00018de0
        /*0920*/ 	.word	0x00000006
        /*0924*/ 	.word	0x00013220
        /*0928*/ 	.short	0x010a
        /*092a*/ 	.byte	0x3f
	.zero		1


	//   ....[89]....
        /*092c*/ 	.word	0x00018f80
        /*0930*/ 	.word	0x00000005
        /*0934*/ 	.word	0x00000000
        /*0938*/ 	.short	0x010a
        /*093a*/ 	.byte	0x3f
	.zero		1


	//   ....[90]....
        /*093c*/ 	.word	0x00018fd0
        /*0940*/ 	.word	0x00000009
        /*0944*/ 	.word	0x00000000
        /*0948*/ 	.short	0x010a
        /*094a*/ 	.byte	0x3f
	.zero		1


	//   ....[91]....
        /*094c*/ 	.word	0x00019020
        /*0950*/ 	.word	0x00000013
        /*0954*/ 	.word	0x00013260
        /*0958*/ 	.short	0x010a
        /*095a*/ 	.byte	0x3f
	.zero		1


	//   ....[92]....
        /*095c*/ 	.word	0x00019070
        /*0960*/ 	.word	0x00000007
        /*0964*/ 	.word	0x00013260
        /*0968*/ 	.short	0x010a
        /*096a*/ 	.byte	0x3f
	.zero		1


	//   ....[93]....
        /*096c*/ 	.word	0x000190c0
        /*0970*/ 	.word	0x00000013
        /*0974*/ 	.word	0x00013280
        /*0978*/ 	.short	0x010a
        /*097a*/ 	.byte	0x3f
	.zero		1


	//----- nvinfo : EIATTR_NUM_MBARRIERS
	.align		4
.L_175:
        /*097c*/ 	.byte	0x03, 0x38
        /*097e*/ 	.short	0x0016


	//----- nvinfo : EIATTR_EXIT_INSTR_OFFSETS
	.align		4
        /*0980*/ 	.byte	0x04, 0x1c
        /*0982*/ 	.short	(.L_177 - .L_176)


	//   ....[0]....
.L_176:
        /*0984*/ 	.word	0x000009f0


	//   ....[1]....
        /*0988*/ 	.word	0x000145d0


	//   ....[2]....
        /*098c*/ 	.word	0x00017fe0


	//----- nvinfo : EIATTR_MAX_THREADS
	.align		4
.L_177:
        /*0990*/ 	.byte	0x04, 0x05
        /*0992*/ 	.short	(.L_179 - .L_178)
.L_178:
        /*0994*/ 	.word	0x00000200
        /*0998*/ 	.word	0x00000001
        /*099c*/ 	.word	0x00000001


	//----- nvinfo : EIATTR_CRS_STACK_SIZE
	.align		4
.L_179:
        /*09a0*/ 	.byte	0x04, 0x1e
        /*09a2*/ 	.short	(.L_181 - .L_180)
.L_180:
        /*09a4*/ 	.word	0x00000000


	//----- nvinfo : EIATTR_CBANK_PARAM_SIZE
	.align		4
.L_181:
        /*09a8*/ 	.byte	0x03, 0x19
        /*09aa*/ 	.short	0x0af0


	//----- nvinfo : EIATTR_PARAM_CBANK
	.align		4
        /*09ac*/ 	.byte	0x04, 0x0a
        /*09ae*/ 	.short	(.L_183 - .L_182)
	.align		4
.L_182:
        /*09b0*/ 	.word	index@(.nv.constant0._ZN7cutlass13device_kernelIN5flash11enable_sm90INS1_16FlashAttnFwdSm90INS1_25CollectiveMainloopFwdSm90ILi2EN4cute5tupleIJNS5_1CILi1EEES8_S8_EEENS6_IJNS7_ILi192EEENS7_ILi160EEENS7_ILi64EEEEEELi64ENS_12float_e4m3_tEfNS_4arch4Sm90ELb0ELb1ELb1ELb0ELb0ELb0ELb0ELb1ELb1ELb1ELb0ELb0EEENS1_21CollectiveEpilogueFwdINS6_IJSA_SC_SB_EEES9_NS_10bfloat16_tESG_Li384ELb0ELb1ELb0ELb1EEENS1_30DynamicPersistentTileSchedulerILi384ELi128ELb0ELb1ELb1EEEEEEEEEvNT_6ParamsE)
        /*09b4*/ 	.short	0x0210
        /*09b6*/ 	.short	0x0af0


	//----- nvinfo : EIATTR_SW_WAR
	.align		4
.L_183:
        /*09b8*/ 	.byte	0x04, 0x36
        /*09ba*/ 	.short	(.L_185 - .L_184)
.L_184:
        /*09bc*/ 	.word	0x00000008
.L_185:


//--------------------- .nv.info._ZN7cutlass13device_kernelIN5flash11enable_sm90INS1_16FlashAttnFwdSm90INS1_25CollectiveMainloopFwdSm90ILi2EN4cute5tupleIJNS5_1CILi1EEES8_S8_EEENS6_IJNS7_ILi192EEENS7_ILi160EEENS7_ILi64EEEEEELi64ENS_12float_e4m3_tEfNS_4arch4Sm90ELb0ELb1ELb1ELb1ELb0ELb0ELb0ELb1ELb1ELb1ELb0ELb0EEENS1_21CollectiveEpilogueFwdINS6_IJSA_SC_SB_EEES9_NS_10bfloat16_tESG_Li384ELb1ELb1ELb0ELb1EEENS1_36VarlenDynamicPersistentTileSchedulerILi192ELi160ELi384ELi128ELb0ELb1ELb1ELb1ELb0ELb1EEEEEEEEEvNT_6ParamsE --------------------------
	.section	.nv.info._ZN7cutlass13device_kernelIN5flash11enable_sm90INS1_16FlashAttnFwdSm90INS1_25CollectiveMainloopFwdSm90ILi2EN4cute5tupleIJNS5_1CILi1EEES8_S8_EEENS6_IJNS7_ILi192EEENS7_ILi160EEENS7_ILi64EEEEEELi64ENS_12float_e4m3_tEfNS_4arch4Sm90ELb0ELb1ELb1ELb1ELb0ELb0ELb0ELb1ELb1ELb1ELb0ELb0EEENS1_21CollectiveEpilogueFwdINS6_IJSA_SC_SB_EEES9_NS_10bfloat16_tESG_Li384ELb1ELb1ELb0ELb1EEENS1_36VarlenDynamicPersistentTileSchedulerILi192ELi160ELi384ELi128ELb0ELb1ELb1ELb1ELb0ELb1EEEEEEEEEvNT_6ParamsE,"",@"SHT_CUDA_INFO"
	.sectionflags	@""
	.align	4


	//----- nvinfo : EIATTR_CUDA_API_VERSION
	.align		4
        /*0000*/ 	.byte	0x04, 0x37
        /*0002*/ 	.short	(.L_187 - .L_186)
.L_186:
        /*0004*/ 	.word	0x00000082


	//----- nvinfo : EIATTR_KPARAM_INFO
	.align		4
.L_187:
        /*0008*/ 	.byte	0x04, 0x17
        /*000a*/ 	.short	(.L_189 - .L_188)
.L_188:
        /*000c*/ 	.word	0x00000000
        /*0010*/ 	.short	0x0000
        /*0012*/ 	.short	0x0070
        /*0014*/ 	.byte	0x00, 0xf0, 0x01, 0x2a


	//----- nvinfo : EIATTR_SPARSE_MMA_MASK
	.align		4
.L_189:
        /*0018*/ 	.byte	0x03, 0x50
        /*001a*/ 	.short	0x0000


	//----- nvinfo : EIATTR_MAXREG_COUNT
	.align		4
        /*001c*/ 	.byte	0x03, 0x1b
        /*001e*/ 	.short	0x0080


	//----- nvinfo : EIATTR_NUM_BARRIERS
	.align		4
        /*0020*/ 	.byte	0x02, 0x4c
        /*0022*/ 	.byte	0x09
	.zero		1


	//----- nvinfo : EIATTR_EXTERNS
	.align		4
        /*0024*/ 	.byte	0x04, 0x0f
        /*0026*/ 	.short	(.L_191 - .L_190)


	//   ....[0]....
	.align		4
.L_190:
        /*0028*/ 	.word	index@(__assertfail)


	//----- nvinfo : EIATTR_ANNOTATIONS
	.align		4
.L_191:
        /*002c*/ 	.byte	0x04, 0x55
        /*002e*/ 	.short	(.L_193 - .L_192)


	//   ....[0]....
.L_192:
        /*0030*/ 	.word	0x00000001
        /*0034*/ 	.byte	0x70, 0x57, 0x01, 0x00, 0x01, 0x00, 0x00, 0x00, 0x90, 0x58, 0x01, 0x00, 0x01, 0x00, 0x00, 0x00
        /*0044*/ 	.byte	0x20, 0x5a, 0x01, 0x00, 0x01, 0x00, 0x00, 0x00, 0x50, 0x5f, 0x01, 0x00, 0x01, 0x00, 0x00, 0x00
        /*0054*/ 	.byte	0x90, 0x73, 0x01, 0x00, 0x01, 0x00, 0x00, 0x00, 0x40, 0x75, 0x01, 0x00, 0x01, 0x00, 0x00, 0x00
        /*0064*/ 	.byte	0x30, 0x78, 0x01, 0x00, 0x01, 0x00, 0x00, 0x00, 0x00, 0x7c, 0x01, 0x00, 0x01, 0x00, 0x00, 0x00
        /*0074*/ 	.byte	0x20, 0x7c, 0x01, 0x00, 0x01, 0x00, 0x00, 0x00, 0x20, 0x9a, 0x01, 0x00


	//----- nvinfo : EIATTR_MERCURY_ISA_VERSION
	.align		4
.L_193:
        /*0080*/ 	.byte	0x03, 0x5f
        /*0082*/ 	.short	0x0101


	//----- nvinfo : EIATTR_UNUSED_LOAD_BYTE_OFFSET
	.align		4
        /*0084*/ 	.byte	0x04, 0x44
        /*0086*/ 	.short	(.L_195 - .L_194)


	//   ....[0]....
.L_194:
        /*0088*/ 	.word	0x00000a00
        /*008c*/ 	.word	0x0000fff0


	//   ....[1]....
        /*0090*/ 	.word	0x00012ec0
        /*0094*/ 	.word	0x0000fff0


	//----- nvinfo : EIATTR_INT_WARP_WIDE_INSTR_OFFSETS
	.align		4
.L_195:
        /*0098*/ 	.byte	0x04, 0x31
        /*009a*/ 	.short	(.L_197 - .L_196)


	//   ....[0]....
.L_196:
        /*009c*/ 	.word	0x00000130


	//   ....[1]....
        /*00a0*/ 	.word	0x00000170


	//   ....[2]....
        /*00a4*/ 	.word	0x000001e0


	//   ....[3]....
        /*00a8*/ 	.word	0x00016470


	//   ....[4]....
        /*00ac*/ 	.word	0x00016500


	//   ....[5]....
        /*00b0*/ 	.word	0x000188e0


	//   ....[6]....
        /*00b4*/ 	.word	0x00018970


	//----- nvinfo : EIATTR_COOP_GROUP_MASK_REGIDS
	.align		4
.L_197:
        /*00b8*/ 	.byte	0x04, 0x29
        /*00ba*/ 	.short	(.L_199 - .L_198)


	//   ....[0]....
.L_198:
        /*00bc*/ 	.word	0xffffffff


	//   ....[1]....
        /*00c0*/ 	.word	0xffffffff


	//   ....[2]....
        /*00c4*/ 	.word	0xffffffff


	//   ....[3]....
        /*00c8*/ 	.word	0xffffffff


	//   ....[4]....
        /*00cc*/ 	.word	0xffffffff


	//   ....[5]....
        /*00d0*/ 	.word	0xffffffff


	//   ....[6]....
        /*00d4*/ 	.word	0xffffffff


	//   ....[7]....
        /*00d8*/ 	.word	0xffffffff


	//   ....[8]....
        /*00dc*/ 	.word	0xffffffff


	//   ....[9]....
        /*00e0*/ 	.word	0xffffffff


	//   ....[10]....
        /*00e4*/ 	.word	0xffffffff


	//   ....[11]....
        /*00e8*/ 	.word	0xffffffff


	//   ....[12]....
        /*00ec*/ 	.word	0xffffffff


	//   ....[13]....
        /*00f0*/ 	.word	0xffffffff


	//   ....[14]....
        /*00f4*/ 	.word	0xffffffff


	//   ....[15]....
        /*00f8*/ 	.word	0xffffffff


	//   ....[16]....
        /*00fc*/ 	.word	0xffffffff


	//   ....[17]....
        /*0100*/ 	.word	0xffffffff


	//   ....[18]....
        /*0104*/ 	.word	0xffffffff


	//   ....[19]....
        /*0108*/ 	.word	0xffffffff


	//   ....[20]....
        /*010c*/ 	.word	0xffffffff


	//   ....[21]....
        /*0110*/ 	.word	0xffffffff


	//   ....[22]....
        /*0114*/ 	.word	0xffffffff


	//   ....[23]....
        /*0118*/ 	.word	0xffffffff


	//   ....[24]....
        /*011c*/ 	.word	0xffffffff


	//   ....[25]....
        /*0120*/ 	.word	0xffffffff


	//   ....[26]....
        /*0124*/ 	.word	0xffffffff


	//   ....[27]....
        /*0128*/ 	.word	0xffffffff


	//   ....[28]....
        /*012c*/ 	.word	0xffffffff


	//   ....[29]....
        /*0130*/ 	.word	0xffffffff


	//   ....[30]....
        /*0134*/ 	.word	0xffffffff


	//   ....[31]....
        /*0138*/ 	.word	0xffffffff


	//   ....[32]....
        /*013c*/ 	.word	0xffffffff


	//   ....[33]....
        /*0140*/ 	.word	0xffffffff


	//   ....[34]....
        /*0144*/ 	.word	0xffffffff


	//   ....[35]....
        /*0148*/ 	.word	0xffffffff


	//   ....[36]....
        /*014c*/ 	.word	0xffffffff


	//   ....[37]....
        /*0150*/ 	.word	0xffffffff


	//   ....[38]....
        /*0154*/ 	.word	0xffffffff


	//   ....[39]....
        /*0158*/ 	.word	0xffffffff


	//   ....[40]....
        /*015c*/ 	.word	0xffffffff


	//   ....[41]....
        /*0160*/ 	.word	0xffffffff


	//   ....[42]....
        /*0164*/ 	.word	0xffffffff


	//   ....[43]....
        /*0168*/ 	.word	0xffffffff


	//   ....[44]....
        /*016c*/ 	.word	0xffffffff


	//   ....[45]....
        /*0170*/ 	.word	0xffffffff


	//   ....[46]....
        /*0174*/ 	.word	0xffffffff


	//   ....[47]....
        /*0178*/ 	.word	0xffffffff


	//   ....[48]....
        /*017c*/ 	.word	0xffffffff


	//   ....[49]....
        /*0180*/ 	.word	0xffffffff


	//   ....[50]....
        /*0184*/ 	.word	0xffffffff


	//   ....[51]....
        /*0188*/ 	.word	0xffffffff


	//   ....[52]....
        /*018c*/ 	.word	0xffffffff


	//   ....[53]....
        /*0190*/ 	.word	0xffffffff


	//   ....[54]....
        /*0194*/ 	.word	0xffffffff


	//   ....[55]....
        /*0198*/ 	.word	0xffffffff


	//   ....[56]....
        /*019c*/ 	.word	0xffffffff


	//   ....[57]....
        /*01a0*/ 	.word	0xffffffff


	//   ....[58]....
        /*01a4*/ 	.word	0xffffffff


	//   ....[59]....
        /*01a8*/ 	.word	0xffffffff


	//   ....[60]....
        /*01ac*/ 	.word	0xffffffff


	//   ....[61]....
        /*01b0*/ 	.word	0xffffffff


	//   ....[62]....
        /*01b4*/ 	.word	0xffffffff


	//   ....[63]....
        /*01b8*/ 	.word	0xffffffff


	//   ....[64]....
        /*01bc*/ 	.word	0xffffffff


	//   ....[65]....
        /*01c0*/ 	.word	0xffffffff


	//   ....[66]....
        /*01c4*/ 	.word	0xffffffff


	//   ....[67]....
        /*01c8*/ 	.word	0xffffffff


	//   ....[68]....
        /*01cc*/ 	.word	0xffffffff


	//   ....[69]....
        /*01d0*/ 	.word	0xffffffff


	//   ....[70]....
        /*01d4*/ 	.word	0xffffffff


	//   ....[71]....
        /*01d8*/ 	.word	0xffffffff


	//   ....[72]....
        /*01dc*/ 	.word	0xffffffff


	//   ....[73]....
        /*01e0*/ 	.word	0xffffffff


	//   ....[74]....
        /*01e4*/ 	.word	0xffffffff


	//   ....[75]....
        /*01e8*/ 	.word	0xffffffff


	//   ....[76]....
        /*01ec*/ 	.word	0xffffffff


	//   ....[77]....
        /*01f0*/ 	.word	0xffffffff


	//   ....[78]....
        /*01f4*/ 	.word	0xffffffff


	//   ....[79]....
        /*01f8*/ 	.word	0xffffffff


	//   ....[80]....
        /*01fc*/ 	.word	0xffffffff


	//   ....[81]....
        /*0200*/ 	.word	0xffffffff


	//   ....[82]....
        /*0204*/ 	.word	0xffffffff


	//   ....[83]....
        /*0208*/ 	.word	0xffffffff


	//   ....[84]....
        /*020c*/ 	.word	0xffffffff


	//   ....[85]....
        /*0210*/ 	.word	0xffffffff


	//   ....[86]....
        /*0214*/ 	.word	0xffffffff


	//   ....[87]....
        /*0218*/ 	.word	0xffffffff


	//   ....[88]....
        /*021c*/ 	.word	0xffffffff


	//   ....[89]....
        /*0220*/ 	.word	0xffffffff


	//   ....[90]....
        /*0224*/ 	.word	0xffffffff


	//   ....[91]....
        /*0228*/ 	.word	0xffffffff


	//   ....[92]....
        /*022c*/ 	.word	0xffffffff


	//   ....[93]....
        /*0230*/ 	.word	0xffffffff


	//   ....[94]....
        /*0234*/ 	.word	0xffffffff


	//   ....[95]....
        /*0238*/ 	.word	0xffffffff


	//   ....[96]....
        /*023c*/ 	.word	0xffffffff


	//   ....[97]....
        /*0240*/ 	.word	0xffffffff


	//   ....[98]....
        /*0244*/ 	.word	0xffffffff


	//   ....[99]....
        /*0248*/ 	.word	0xffffffff


	//   ....[100]....
        /*024c*/ 	.word	0xffffffff


	//   ....[101]....
        /*0250*/ 	.word	0xffffffff


	//   ....[102]....
        /*0254*/ 	.word	0xffffffff


	//   ....[103]....
        /*0258*/ 	.word	0xffffffff


	//   ....[104]....
        /*025c*/ 	.word	0xffffffff


	//   ....[105]....
        /*0260*/ 	.word	0xffffffff


	//   ....[106]....
        /*0264*/ 	.word	0xffffffff


	//   ....[107]....
        /*0268*/ 	.word	0xffffffff


	//   ....[108]....
        /*026c*/ 	.word	0xffffffff


	//   ....[109]....
        /*0270*/ 	.word	0xffffffff


	//   ....[110]....
        /*0274*/ 	.word	0xffffffff


	//   ....[111]....
        /*0278*/ 	.word	0xffffffff


	//   ....[112]....
        /*027c*/ 	.word	0xffffffff


	//   ....[113]....
        /*0280*/ 	.word	0xffffffff


	//   ....[114]....
        /*0284*/ 	.word	0xffffffff


	//   ....[115]....
        /*0288*/ 	.word	0xffffffff


	//   ....[116]....
        /*028c*/ 	.word	0xffffffff


	//   ....[117]....
        /*0290*/ 	.word	0x0500000f


	//   ....[118]....
        /*0294*/ 	.word	0x0500000f


	//   ....[119]....
        /*0298*/ 	.word	0x0500000f


	//   ....[120]....
        /*029c*/ 	.word	0x0500000f


	//   ....[121]....
        /*02a0*/ 	.word	0x0500000f


	//   ....[122]....
        /*02a4*/ 	.word	0x0500000f


	//   ....[123]....
        /*02a8*/ 	.word	0x0500000f


	//   ....[124]....
        /*02ac*/ 	.word	0x0500000f


	//   ....[125]....
        /*02b0*/ 	.word	0x0500000f


	//   ....[126]....
        /*02b4*/ 	.word	0x0500000f


	//   ....[127]....
        /*02b8*/ 	.word	0x0500000f


	//   ....[128]....
        /*02bc*/ 	.word	0x0500000f


	//   ....[129]....
        /*02c0*/ 	.word	0x0500000f


	//   ....[130]....
        /*02c4*/ 	.word	0x0500000f


	//----- nvinfo : EIATTR_COOP_GROUP_INSTR_OFFSETS
	.align		4
.L_199:
        /*02c8*/ 	.byte	0x04, 0x28
        /*02ca*/ 	.short	(.L_201 - .L_200)


	//   ....[0]....
.L_200:
        /*02cc*/ 	.word	0x00000060


	//   ....[1]....
        /*02d0*/ 	.word	0x00000140


	//   ....[2]....
        /*02d4*/ 	.word	0x00000190


	//   ....[3]....
        /*02d8*/ 	.word	0x000003c0


	//   ....[4]....
        /*02dc*/ 	.word	0x00000520


	//   ....[5]....
        /*02e0*/ 	.word	0x00000640


	//   ....[6]....
        /*02e4*/ 	.word	0x000007a0


	//   ....[7]....
        /*02e8*/ 	.word	0x000017a0


	//   ....[8]....
        /*02ec*/ 	.word	0x000028e0


	//   ....[9]....
        /*02f0*/ 	.word	0x00003a40


	//   ....[10]....
        /*02f4*/ 	.word	0x00004780


	//   ....[11]....
        /*02f8*/ 	.word	0x00004870


	//   ....[12]....
        /*02fc*/ 	.word	0x00005320


	//   ....[13]....
        /*0300*/ 	.word	0x000053b0


	//   ....[14]....
        /*0304*/ 	.word	0x00007440


	//   ....[15]....
        /*0308*/ 	.word	0x00008650


	//   ....[16]....
        /*030c*/ 	.word	0x00008e80


	//   ....[17]....
        /*0310*/ 	.word	0x00008f90


	//   ....[18]....
        /*0314*/ 	.word	0x00009ae0


	//   ....[19]....
        /*0318*/ 	.word	0x00009b80


	//   ....[20]....
        /*031c*/ 	.word	0x0000c540


	//   ....[21]....
        /*0320*/ 	.word	0x0000c570


	//   ....[22]....
        /*0324*/ 	.word	0x0000c5d0


	//   ....[23]....
        /*0328*/ 	.word	0x0000c600


	//   ....[24]....
        /*032c*/ 	.word	0x0000ec10


	//   ....[25]....
        /*0330*/ 	.word	0x0000fef0


	//   ....[26]....
        /*0334*/ 	.word	0x00010710


	//   ....[27]....
        /*0338*/ 	.word	0x00010820


	//   ....[28]....
        /*033c*/ 	.word	0x00011370


	//   ....[29]....
        /*0340*/ 	.word	0x000113f0


	//   ....[30]....
        /*0344*/ 	.word	0x000128e0


	//   ....[31]....
        /*0348*/ 	.word	0x000128f0


	//   ....[32]....
        /*034c*/ 	.word	0x00012970


	//   ....[33]....
        /*0350*/ 	.word	0x00012980


	//   ....[34]....
        /*0354*/ 	.word	0x00013480


	//   ....[35]....
        /*0358*/ 	.word	0x00013490


	//   ....[36]....
        /*035c*/ 	.word	0x000134a0


	//   ....[37]....
        /*0360*/ 	.word	0x000134b0


	//   ....[38]....
        /*0364*/ 	.word	0x000134c0


	//   ....[39]....
        /*0368*/ 	.word	0x000134d0


	//   ....[40]....
        /*036c*/ 	.word	0x000134e0


	//   ....[41]....
        /*0370*/ 	.word	0x000134f0


	//   ....[42]....
        /*0374*/ 	.word	0x00013520


	//   ....[43]....
        /*0378*/ 	.word	0x00013530


	//   ....[44]....
        /*037c*/ 	.word	0x00013550


	//   ....[45]....
        /*0380*/ 	.word	0x00013560


	//   ....[46]....
        /*0384*/ 	.word	0x00013590


	//   ....[47]....
        /*0388*/ 	.word	0x000135b0


	//   ....[48]....
        /*038c*/ 	.word	0x000135e0


	//   ....[49]....
        /*0390*/ 	.word	0x000135f0


	//   ....[50]....
        /*0394*/ 	.word	0x00013a30


	//   ....[51]....
        /*0398*/ 	.word	0x00013a70


	//   ....[52]....
        /*039c*/ 	.word	0x00013aa0


	//   ....[53]....
        /*03a0*/ 	.word	0x00013ae0


	//   ....[54]....
        /*03a4*/ 	.word	0x00013ff0


	//   ....[55]....
        /*03a8*/ 	.word	0x00014010


	//   ....[56]....
        /*03ac*/ 	.word	0x00014050


	//   ....[57]....
        /*03b0*/ 	.word	0x00014080


	//   ....[58]....
        /*03b4*/ 	.word	0x00014090


	//   ....[59]....
        /*03b8*/ 	.word	0x000140a0


	//   ....[60]....
        /*03bc*/ 	.word	0x000140c0


	//   ....[61]....
        /*03c0*/ 	.word	0x000140e0


	//   ....[62]....
        /*03c4*/ 	.word	0x00014970


	//   ....[63]....
        /*03c8*/ 	.word	0x000149a0


	//   ....[64]....
        /*03cc*/ 	.word	0x000149e0


	//   ....[65]....
        /*03d0*/ 	.word	0x00014a10


	//   ....[66]....
        /*03d4*/ 	.word	0x00014a20


	//   ....[67]....
        /*03d8*/ 	.word	0x00014a30


	//   ....[68]....
        /*03dc*/ 	.word	0x00014a40


	//   ....[69]....
        /*03e0*/ 	.word	0x00014a60


	//   ....[70]....
        /*03e4*/ 	.word	0x00014bc0


	//   ....[71]....
        /*03e8*/ 	.word	0x00014d90


	//   ....[72]....
        /*03ec*/ 	.word	0x00014dc0


	//   ....[73]....
        /*03f0*/ 	.word	0x00014df0


	//   ....[74]....
        /*03f4*/ 	.word	0x00014e20


	//   ....[75]....
        /*03f8*/ 	.word	0x00014e50


	//   ....[76]....
        /*03fc*/ 	.word	0x00014e90


	//   ....[77]....
        /*0400*/ 	.word	0x00015010


	//   ....[78]....
        /*0404*/ 	.word	0x00015040


	//   ....[79]....
        /*0408*/ 	.word	0x00015070


	//   ....[80]....
        /*040c*/ 	.word	0x000150a0


	//   ....[81]....
        /*0410*/ 	.word	0x000150d0


	//   ....[82]....
        /*0414*/ 	.word	0x00015110


	//   ....[83]....
        /*0418*/ 	.word	0x000151a0


	//   ....[84]....
        /*041c*/ 	.word	0x00015230


	//   ....[85]....
        /*0420*/ 	.word	0x000152e0


	//   ....[86]....
        /*0424*/ 	.word	0x00016bd0


	//   ....[87]....
        /*0428*/ 	.word	0x00017850


	//   ....[88]....
        /*042c*/ 	.word	0x00017890


	//   ....[89]....
        /*0430*/ 	.word	0x000178a0


	//   ....[90]....
        /*0434*/ 	.word	0x00017930


	//   ....[91]....
        /*0438*/ 	.word	0x00017980


	//   ....[92]....
        /*043c*/ 	.word	0x000179b0


	//   ....[93]....
        /*0440*/ 	.word	0x000179d0


	//   ....[94]....
        /*0444*/ 	.word	0x000179f0


	//   ....[95]....
        /*0448*/ 	.word	0x00017a40


	//   ....[96]....
        /*044c*/ 	.word	0x00017a70


	//   ....[97]....
        /*0450*/ 	.word	0x00017ad0


	//   ....[98]....
        /*0454*/ 	.word	0x00017af0


	//   ....[99]....
        /*0458*/ 	.word	0x00018ff0


	//   ....[100]....
        /*045c*/ 	.word	0x00019020


	//   ....[101]....
        /*0460*/ 	.word	0x00019050


	//   ....[102]....
        /*0464*/ 	.word	0x00019080


	//   ....[103]....
        /*0468*/ 	.word	0x00019090


	//   ....[104]....
        /*046c*/ 	.word	0x000190b0


	//   ....[105]....
        /*0470*/ 	.word	0x000190d0


	//   ....[106]....
        /*0474*/ 	.word	0x00019110


	//   ....[107]....
        /*0478*/ 	.word	0x00019250


	//   ....[108]....
        /*047c*/ 	.word	0x00019280


	//   ....[109]....
        /*0480*/ 	.word	0x000192c0


	//   ....[110]....
        /*0484*/ 	.word	0x000192f0


	//   ....[111]....
        /*0488*/ 	.word	0x00019320


	//   ....[112]....
        /*048c*/ 	.word	0x00019350


	//   ....[113]....
        /*0490*/ 	.word	0x000193f0


	//   ....[114]....
        /*0494*/ 	.word	0x00019490


	//   ....[115]....
        /*0498*/ 	.word	0x00019540


	//   ....[116]....
        /*049c*/ 	.word	0x00019b40


	//   ....[117]....
        /*04a0*/ 	.word	0x0001a1d0


	//   ....[118]....
        /*04a4*/ 	.word	0x0001a3a0


	//   ....[119]....
        /*04a8*/ 	.word	0x0001a3f0


	//   ....[120]....
        /*04ac*/ 	.word	0x0001a4a0


	//   ....[121]....
        /*04b0*/ 	.word	0x0001a580


	//   ....[122]....
        /*04b4*/ 	.word	0x0001a600


	//   ....[123]....
        /*04b8*/ 	.word	0x0001a6a0


	//   ....[124]....
        /*04bc*/ 	.word	0x0001a720


	//   ....[125]....
        /*04c0*/ 	.word	0x0001a7d0


	//   ....[126]....
        /*04c4*/ 	.word	0x0001a830


	//   ....[127]....
        /*04c8*/ 	.word	0x0001a8e0


	//   ....[128]....
        /*04cc*/ 	.word	0x0001a960


	//   ....[129]....
        /*04d0*/ 	.word	0x0001aa00


	//   ....[130]....
        /*04d4*/ 	.word	0x0001ad40


	//----- nvinfo : EIATTR_REG_RECONFIG
	.align		4
.L_201:
        /*04d8*/ 	.byte	0x01, 0x54
	.zero		2


	//----- nvinfo : EIATTR_SYSCALL_OFFSETS
	.align		4
        /*04dc*/ 	.byte	0x04, 0x46
        /*04de*/ 	.short	(.L_203 - .L_202)


	//   ....[0]....
.L_202:
        /*04e0*/ 	.word	0x00001960


	//   ....[1]....
        /*04e4*/ 	.word	0x00016660


	//   ....[2]....
        /*04e8*/ 	.word	0x000167d0


	//   ....[3]....
        /*04ec*/ 	.word	0x00016920


	//   ....[4]....
        /*04f0*/ 	.word	0x00016a60


	//   ....[5]....
        /*04f4*/ 	.word	0x00017370


	//----- nvinfo : EIATTR_MBARRIER_INSTR_OFFSETS
	.align		4
.L_203:
        /*04f8*/ 	.byte	0x04, 0x39
        /*04fa*/ 	.short	(.L_205 - .L_204)


	//   ....[0]....
.L_204:
        /*04fc*/ 	.word	0x00000270
        /*0500*/ 	.word	0x000000ff
        /*0504*/ 	.word	0x00013200
        /*0508*/ 	.short	0x0100
        /*050a*/ 	.byte	0x08
	.zero		1


	//   ....[1]....
        /*050c*/ 	.word	0x00000280
        /*0510*/ 	.word	0x000000ff
        /*0514*/ 	.word	0x00013220
        /*0518*/ 	.short	0x0100
        /*051a*/ 	.byte	0x08
	.zero		1


	//   ....[2]....
        /*051c*/ 	.word	0x00000370
        /*0520*/ 	.word	0x000000ff
        /*0524*/ 	.word	0x00013230
        /*0528*/ 	.short	0x0100
        /*052a*/ 	.byte	0x08
	.zero		1


	//   ....[3]....
        /*052c*/ 	.word	0x00000380
        /*0530*/ 	.word	0x000000ff
        /*0534*/ 	.word	0x00013240
        /*0538*/ 	.short	0x0100
        /*053a*/ 	.byte	0x08
	.zero		1


	//   ....[4]....
        /*053c*/ 	.word	0x00000390
        /*0540*/ 	.word	0x000000ff
        /*0544*/ 	.word	0x00013238
        /*0548*/ 	.short	0x0100
        /*054a*/ 	.byte	0x08
	.zero		1


	//   ....[5]....
        /*054c*/ 	.word	0x000003a0
        /*0550*/ 	.word	0x000000ff
        /*0554*/ 	.word	0x00013248
        /*0558*/ 	.short	0x0100
        /*055a*/ 	.byte	0x08
	.zero		1


	//   ....[6]....
        /*055c*/ 	.word	0x000004d0
        /*0560*/ 	.word	0x000000ff
        /*0564*/ 	.word	0x00013250
        /*0568*/ 	.short	0x0100
        /*056a*/ 	.byte	0x08
	.zero		1


	//   ....[7]....
        /*056c*/ 	.word	0x000004e0
        /*0570*/ 	.word	0x000000ff
        /*0574*/ 	.word	0x00013260
        /*0578*/ 	.short	0x0100
        /*057a*/ 	.byte	0x08
	.zero		1


	//   ....[8]....
        /*057c*/ 	.word	0x000004f0
        /*0580*/ 	.word	0x000000ff
        /*0584*/ 	.word	0x00013258
        /*0588*/ 	.short	0x0100
        /*058a*/ 	.byte	0x08
	.zero		1


	//   ....[9]....
        /*058c*/ 	.word	0x00000500
        /*0590*/ 	.word	0x000000ff
        /*0594*/ 	.word	0x00013268
        /*0598*/ 	.short	0x0100
        /*059a*/ 	.byte	0x08
	.zero		1


	//   ....[10]....
        /*059c*/ 	.word	0x000005f0
        /*05a0*/ 	.word	0x000000ff
        /*05a4*/ 	.word	0x00013270
        /*05a8*/ 	.short	0x0100
        /*05aa*/ 	.byte	0x06
	.zero		1


	//   ....[11]....
        /*05ac*/ 	.word	0x00000600
        /*05b0*/ 	.word	0x000000ff
        /*05b4*/ 	.word	0x00013280
        /*05b8*/ 	.short	0x0100
        /*05ba*/ 	.byte	0x06
	.zero		1


	//   ....[12]....
        /*05bc*/ 	.word	0x00000610
        /*05c0*/ 	.word	0x000000ff
        /*05c4*/ 	.word	0x00013278
        /*05c8*/ 	.short	0x0100
        /*05ca*/ 	.byte	0x06
	.zero		1


	//   ....[13]....
        /*05cc*/ 	.word	0x00000620
        /*05d0*/ 	.word	0x000000ff
        /*05d4*/ 	.word	0x00013288
        /*05d8*/ 	.short	0x0100
        /*05da*/ 	.byte	0x06
	.zero		1


	//   ....[14]....
        /*05dc*/ 	.word	0x00000750
        /*05e0*/ 	.word	0x000000ff
        /*05e4*/ 	.word	0x00013290
        /*05e8*/ 	.short	0x0100
        /*05ea*/ 	.byte	0x08
	.zero		1


	//   ....[15]....
        /*05ec*/ 	.word	0x00000760
        /*05f0*/ 	.word	0x000000ff
        /*05f4*/ 	.word	0x000132a0
        /*05f8*/ 	.short	0x0100
        /*05fa*/ 	.byte	0x08
	.zero		1


	//   ....[16]....
        /*05fc*/ 	.word	0x00000770
        /*0600*/ 	.word	0x000000ff
        /*0604*/ 	.word	0x00013298
        /*0608*/ 	.short	0x0100
        /*060a*/ 	.byte	0x08
	.zero		1


	//   ....[17]....
        /*060c*/ 	.word	0x00000780
        /*0610*/ 	.word	0x000000ff
        /*0614*/ 	.word	0x000132a8
        /*0618*/ 	.short	0x0100
        /*061a*/ 	.byte	0x08
	.zero		1


	//   ....[18]....
        /*061c*/ 	.word	0x000008b0
        /*0620*/ 	.word	0x000000ff
        /*0624*/ 	.word	0x000132b0
        /*0628*/ 	.short	0x0100
        /*062a*/ 	.byte	0x08
	.zero		1


	//   ....[19]....
        /*062c*/ 	.word	0x000008c0
        /*0630*/ 	.word	0x000000ff
        /*0634*/ 	.word	0x000132c0
        /*0638*/ 	.short	0x0100
        /*063a*/ 	.byte	0x08
	.zero		1


	//   ....[20]....
        /*063c*/ 	.word	0x000008d0
        /*0640*/ 	.word	0x000000ff
        /*0644*/ 	.word	0x000132b8
        /*0648*/ 	.short	0x0100
        /*064a*/ 	.byte	0x08
	.zero		1


	//   ....[21]....
        /*064c*/ 	.word	0x000008e0
        /*0650*/ 	.word	0x000000ff
        /*0654*/ 	.word	0x000132c8
        /*0658*/ 	.short	0x0100
        /*065a*/ 	.byte	0x08
	.zero		1


	//   ....[22]....
        /*065c*/ 	.word	0x00001cb0
        /*0660*/ 	.word	0x000000ff
        /*0664*/ 	.word	0x00013200
        /*0668*/ 	.short	0x010a
        /*066a*/ 	.byte	0x2d
	.zero		1


	//   ....[23]....
        /*066c*/ 	.word	0x00001d50
        /*0670*/ 	.word	0x0000006a
        /*0674*/ 	.word	0x00013230
        /*0678*/ 	.short	0x010a
        /*067a*/ 	.byte	0x3f
	.zero		1


	//   ....[24]....
        /*067c*/ 	.word	0x00001d90
        /*0680*/ 	.word	0x0000006a
        /*0684*/ 	.word	0x00013230
        /*0688*/ 	.short	0x010a
        /*068a*/ 	.byte	0x3f
	.zero		1


	//   ....[25]....
        /*068c*/ 	.word	0x000029f0
        /*0690*/ 	.word	0x0000006a
        /*0694*/ 	.word	0x00000000
        /*0698*/ 	.short	0x0101
        /*069a*/ 	.byte	0x3f
	.zero		1


	//   ....[26]....
        /*069c*/ 	.word	0x00006490
        /*06a0*/ 	.word	0x000000ff
        /*06a4*/ 	.word	0x00013230
        /*06a8*/ 	.short	0x010a
        /*06aa*/ 	.byte	0x18
	.zero		1


	//   ....[27]....
        /*06ac*/ 	.word	0x000064d0
        /*06b0*/ 	.word	0x000000ff
        /*06b4*/ 	.word	0x00013230
        /*06b8*/ 	.short	0x010a
        /*06ba*/ 	.byte	0x18
	.zero		1


	//   ....[28]....
        /*06bc*/ 	.word	0x00006920
        /*06c0*/ 	.word	0x000000ff
        /*06c4*/ 	.word	0x00013250
        /*06c8*/ 	.short	0x010a
        /*06ca*/ 	.byte	0x0b
	.zero		1


	//   ....[29]....
        /*06cc*/ 	.word	0x00006960
        /*06d0*/ 	.word	0x000000ff
        /*06d4*/ 	.word	0x00013250
        /*06d8*/ 	.short	0x010a
        /*06da*/ 	.byte	0x0b
	.zero		1


	//   ....[30]....
        /*06dc*/ 	.word	0x00007460
        /*06e0*/ 	.word	0x00000038
        /*06e4*/ 	.word	0x00000000
        /*06e8*/ 	.short	0x0101
        /*06ea*/ 	.byte	0x3f
	.zero		1


	//   ....[31]....
        /*06ec*/ 	.word	0x0000a860
        /*06f0*/ 	.word	0x000000ff
        /*06f4*/ 	.word	0x00000000
        /*06f8*/ 	.short	0x0101
        /*06fa*/ 	.byte	0x06
	.zero		1


	//   ....[32]....
        /*06fc*/ 	.word	0x0000b060
        /*0700*/ 	.word	0x000000ff
        /*0704*/ 	.word	0x00013230
        /*0708*/ 	.short	0x010a
        /*070a*/ 	.byte	0x06
	.zero		1


	//   ....[33]....
        /*070c*/ 	.word	0x0000b0a0
        /*0710*/ 	.word	0x000000ff
        /*0714*/ 	.word	0x00013230
        /*0718*/ 	.short	0x010a
        /*071a*/ 	.byte	0x06
	.zero		1


	//   ....[34]....
        /*071c*/ 	.word	0x0000b4f0
        /*0720*/ 	.word	0x000000ff
        /*0724*/ 	.word	0x00013250
        /*0728*/ 	.short	0x010a
        /*072a*/ 	.byte	0x0b
	.zero		1


	//   ....[35]....
        /*072c*/ 	.word	0x0000bce0
        /*0730*/ 	.word	0x000000ff
        /*0734*/ 	.word	0x00013250
        /*0738*/ 	.short	0x010a
        /*073a*/ 	.byte	0x0b
	.zero		1


	//   ....[36]....
        /*073c*/ 	.word	0x0000d4e0
        /*0740*/ 	.word	0x00000004
        /*0744*/ 	.word	0x00000000
        /*0748*/ 	.short	0x0101
        /*074a*/ 	.byte	0x3f
	.zero		1


	//   ....[37]....
        /*074c*/ 	.word	0x0000d7b0
        /*0750*/ 	.word	0x000000ff
        /*0754*/ 	.word	0x00000000
        /*0758*/ 	.short	0x0101
        /*075a*/ 	.byte	0x06
	.zero		1


	//   ....[38]....
        /*075c*/ 	.word	0x0000dd20
        /*0760*/ 	.word	0x000000ff
        /*0764*/ 	.word	0x00013230
        /*0768*/ 	.short	0x010a
        /*076a*/ 	.byte	0x06
	.zero		1


	//   ....[39]....
        /*076c*/ 	.word	0x0000dd60
        /*0770*/ 	.word	0x000000ff
        /*0774*/ 	.word	0x00013230
        /*0778*/ 	.short	0x010a
        /*077a*/ 	.byte	0x06
	.zero		1


	//   ....[40]....
        /*077c*/ 	.word	0x0000e1b0
        /*0780*/ 	.word	0x000000ff
        /*0784*/ 	.word	0x00013250
        /*0788*/ 	.short	0x010a
        /*078a*/ 	.byte	0x0b
	.zero		1


	//   ....[41]....
        /*078c*/ 	.word	0x0000e1f0
        /*0790*/ 	.word	0x000000ff
        /*0794*/ 	.word	0x00013250
        /*0798*/ 	.short	0x010a
        /*079a*/ 	.byte	0x0b
	.zero		1


	//   ....[42]....
        /*079c*/ 	.word	0x0000ecf0
        /*07a0*/ 	.word	0x00000038
        /*07a4*/ 	.word	0x00000000
        /*07a8*/ 	.short	0x0101
        /*07aa*/ 	.byte	0x3f
	.zero		1


	//   ....[43]....
        /*07ac*/ 	.word	0x00012100
        /*07b0*/ 	.word	0x000000ff
        /*07b4*/ 	.word	0x00000000
        /*07b8*/ 	.short	0x0101
        /*07ba*/ 	.byte	0x06
	.zero		1


	//   ....[44]....
        /*07bc*/ 	.word	0x000125a0
        /*07c0*/ 	.word	0x000000ff
        /*07c4*/ 	.word	0x00013250
        /*07c8*/ 	.short	0x010a
        /*07ca*/ 	.byte	0x0e
	.zero		1


	//   ....[45]....
        /*07cc*/ 	.word	0x000125e0
        /*07d0*/ 	.word	0x000000ff
        /*07d4*/ 	.word	0x00013250
        /*07d8*/ 	.short	0x010a
        /*07da*/ 	.byte	0x0e
	.zero		1


	//   ....[46]....
        /*07dc*/ 	.word	0x00012c60
        /*07e0*/ 	.word	0x000000ff
        /*07e4*/ 	.word	0x00000000
        /*07e8*/ 	.short	0x0101
        /*07ea*/ 	.byte	0x04
	.zero		1


	//   ....[47]....
        /*07ec*/ 	.word	0x00013ec0
        /*07f0*/ 	.word	0x00000009
        /*07f4*/ 	.word	0x00000000
        /*07f8*/ 	.short	0x0101
        /*07fa*/ 	.byte	0x3f
	.zero		1


	//   ....[48]....
        /*07fc*/ 	.word	0x00016e00
        /*0800*/ 	.word	0x00000005
        /*0804*/ 	.word	0x00013280
        /*0808*/ 	.short	0x010a
        /*080a*/ 	.byte	0x3f
	.zero		1


	//   ....[49]....
        /*080c*/ 	.word	0x00016fa0
        /*0810*/ 	.word	0x00000005
        /*0814*/ 	.word	0x00013240
        /*0818*/ 	.short	0x010a
        /*081a*/ 	.byte	0x3f
	.zero		1


	//   ....[50]....
        /*081c*/ 	.word	0x00017b90
        /*0820*/ 	.word	0x00000012
        /*0824*/ 	.word	0x00013200
        /*0828*/ 	.short	0x0107
        /*082a*/ 	.byte	0x3f
	.zero		1


	//   ....[51]....
        /*082c*/ 	.word	0x00017c80
        /*0830*/ 	.word	0x00000012
        /*0834*/ 	.word	0x00013200
        /*0838*/ 	.short	0x0101
        /*083a*/ 	.byte	0x3f
	.zero		1


	//   ....[52]....
        /*083c*/ 	.word	0x00017ca0
        /*0840*/ 	.word	0x00000012
        /*0844*/ 	.word	0x00013220
        /*0848*/ 	.short	0x010a
        /*084a*/ 	.byte	0x3f
	.zero		1


	//   ....[53]....
        /*084c*/ 	.word	0x00017f60
        /*0850*/ 	.word	0x00000004
        /*0854*/ 	.word	0x00013280
        /*0858*/ 	.short	0x010a
        /*085a*/ 	.byte	0x3f
	.zero		1


	//   ....[54]....
        /*085c*/ 	.word	0x000181a0
        /*0860*/ 	.word	0x00000004
        /*0864*/ 	.word	0x00013240
        /*0868*/ 	.short	0x010a
        /*086a*/ 	.byte	0x3f
	.zero		1


	//   ....[55]....
        /*086c*/ 	.word	0x00018460
        /*0870*/ 	.word	0x00000003
        /*0874*/ 	.word	0x00013270
        /*0878*/ 	.short	0x010a
        /*087a*/ 	.byte	0x3f
	.zero		1


	//   ....[56]....
        /*087c*/ 	.word	0x000184e0
        /*0880*/ 	.word	0x00000003
        /*0884*/ 	.word	0x00013260
        /*0888*/ 	.short	0x010a
        /*088a*/ 	.byte	0x3f
	.zero		1


	//   ....[57]....
        /*088c*/ 	.word	0x000187c0
        /*0890*/ 	.word	0x00000003
        /*0894*/ 	.word	0x00013250
        /*0898*/ 	.short	0x0101
        /*089a*/ 	.byte	0x3f
	.zero		1


	//   ....[58]....
        /*089c*/ 	.word	0x00018840
        /*08a0*/ 	.word	0x00000002
        /*08a4*/ 	.word	0x00000000
        /*08a8*/ 	.short	0x0101
        /*08aa*/ 	.byte	0x3f
	.zero		1


	//   ....[59]....
        /*08ac*/ 	.word	0x00018a30
        /*08b0*/ 	.word	0x00000002
        /*08b4*/ 	.word	0x00013270
        /*08b8*/ 	.short	0x010a
        /*08ba*/ 	.byte	0x3f
	.zero		1


	//   ....[60]....
        /*08bc*/ 	.word	0x00018ab0
        /*08c0*/ 	.word	0x00000002
        /*08c4*/ 	.word	0x00013260
        /*08c8*/ 	.short	0x010a
        /*08ca*/ 	.byte	0x3f
	.zero		1


	//   ....[61]....
        /*08cc*/ 	.word	0x00018d80
        /*08d0*/ 	.word	0x00000002
        /*08d4*/ 	.word	0x00013250
        /*08d8*/ 	.short	0x0101
        /*08da*/ 	.byte	0x3f
	.zero		1


	//   ....[62]....
        /*08dc*/ 	.word	0x00018dd0
        /*08e0*/ 	.word	0x00000000
        /*08e4*/ 	.word	0x00000000
        /*08e8*/ 	.short	0x0101
        /*08ea*/ 	.byte	0x3f
	.zero		1


	//   ....[63]....
        /*08ec*/ 	.word	0x00019ac0
        /*08f0*/ 	.word	0x00000006
        /*08f4*/ 	.word	0x00013220
        /*08f8*/ 	.short	0x010a
        /*08fa*/ 	.byte	0x3f
	.zero		1


	//   ....[64]....
        /*08fc*/ 	.word	0x00019c60
        /*0900*/ 	.word	0x00000005
        /*0904*/ 	.word	0x00000000
        /*0908*/ 	.short	0x010a
        /*090a*/ 	.byte	0x3f
	.zero		1


	//   ....[65]....
        /*090c*/ 	.word	0x00019cd0
        /*0910*/ 	.word	0x00000009
        /*0914*/ 	.word	0x00000000
        /*0918*/ 	.short	0x010a
        /*091a*/ 	.byte	0x3f
	.zero		1


	//   ....[66]....
        /*091c*/ 	.word	0x00019d20
        /*0920*/ 	.word	0x00000013
        /*0924*/ 	.word	0x00013260
        /*0928*/ 	.short	0x010a
        /*092a*/ 	.byte	0x3f
	.zero		1


	//   ....[67]....
        /*092c*/ 	.word	0x00019d70
        /*0930*/ 	.word	0x00000007
        /*0934*/ 	.word	0x00013260
        /*0938*/ 	.short	0x010a
        /*093a*/ 	.byte	0x3f
	.zero		1


	//   ....[68]....
        /*093c*/ 	.word	0x00019db0
        /*0940*/ 	.word	0x00000013
        /*0944*/ 	.word	0x00013280
        /*0948*/ 	.short	0x010a
        /*094a*/ 	.byte	0x3f
	.zero		1


	//   ....[69]....
        /*094c*/ 	.word	0x00019dd0
        /*0950*/ 	.word	0x00000007
        /*0954*/ 	.word	0x00013280
        /*0958*/ 	.short	0x010a
        /*095a*/ 	.byte	0x3f
	.zero		1


	//   ....[70]....
        /*095c*/ 	.word	0x00019e40
        /*0960*/ 	.word	0x00000003
        /*0964*/ 	.word	0x00013200
        /*0968*/ 	.short	0x010a
        /*096a*/ 	.byte	0x3f
	.zero		1


	//   ....[71]....
        /*096c*/ 	.word	0x00019e90
        /*0970*/ 	.word	0x0000006a
        /*0974*/ 	.word	0x00013230
        /*0978*/ 	.short	0x010a
        /*097a*/ 	.byte	0x3f
	.zero		1


	//   ....[72]....
        /*097c*/ 	.word	0x00019ef0
        /*0980*/ 	.word	0x00000008
        /*0984*/ 	.word	0x00013230
        /*0988*/ 	.short	0x010a
        /*098a*/ 	.byte	0x3f
	.zero		1


	//   ....[73]....
        /*098c*/ 	.word	0x00019f50
        /*0990*/ 	.word	0x00000008
        /*0994*/ 	.word	0x00013250
        /*0998*/ 	.short	0x010a
        /*099a*/ 	.byte	0x3f
	.zero		1


	//   ....[74]....
        /*099c*/ 	.word	0x00019fb0
        /*09a0*/ 	.word	0x0000000a
        /*09a4*/ 	.word	0x00013230
        /*09a8*/ 	.short	0x010a
        /*09aa*/ 	.byte	0x3f
	.zero		1


	//   ....[75]....
        /*09ac*/ 	.word	0x0001a010
        /*09b0*/ 	.word	0x0000000a
        /*09b4*/ 	.word	0x00013250
        /*09b8*/ 	.short	0x010a
        /*09ba*/ 	.byte	0x3f
	.zero		1


	//   ....[76]....
        /*09bc*/ 	.word	0x0001a070
        /*09c0*/ 	.word	0x0000000a
        /*09c4*/ 	.word	0x00013230
        /*09c8*/ 	.short	0x010a
        /*09ca*/ 	.byte	0x3f
	.zero		1


	//   ....[77]....
        /*09cc*/ 	.word	0x0001a0d0
        /*09d0*/ 	.word	0x0000000a
        /*09d4*/ 	.word	0x00013250
        /*09d8*/ 	.short	0x010a
        /*09da*/ 	.byte	0x3f
	.zero		1


	//   ....[78]....
        /*09dc*/ 	.word	0x0001a130
        /*09e0*/ 	.word	0x00000003
        /*09e4*/ 	.word	0x00013250
        /*09e8*/ 	.short	0x010a
        /*09ea*/ 	.byte	0x3f
	.zero		1


	//   ....[79]....
        /*09ec*/ 	.word	0x0001a280
        /*09f0*/ 	.word	0x00000005
        /*09f4*/ 	.word	0x00013280
        /*09f8*/ 	.short	0x010a
        /*09fa*/ 	.byte	0x3f
	.zero		1


	//   ....[80]....
        /*09fc*/ 	.word	0x0001a2d0
        /*0a00*/ 	.word	0x00000005
        /*0a04*/ 	.word	0x00013240
        /*0a08*/ 	.short	0x010a
        /*0a0a*/ 	.byte	0x3f
	.zero		1


	//   ....[81]....
        /*0a0c*/ 	.word	0x0001aa30
        /*0a10*/ 	.word	0x00000012
        /*0a14*/ 	.word	0x00013220
        /*0a18*/ 	.short	0x010a
        /*0a1a*/ 	.byte	0x3f
	.zero		1


	//   ....[82]....
        /*0a1c*/ 	.word	0x0001aa80
        /*0a20*/ 	.word	0x00000004
        /*0a24*/ 	.word	0x00013280
        /*0a28*/ 	.short	0x010a
        /*0a2a*/ 	.byte	0x3f
	.zero		1


	//   ....[83]....
        /*0a2c*/ 	.word	0x0001aad0
        /*0a30*/ 	.word	0x00000004
        /*0a34*/ 	.word	0x00013240
        /*0a38*/ 	.short	0x010a
        /*0a3a*/ 	.byte	0x3f
	.zero		1


	//   ....[84]....
        /*0a3c*/ 	.word	0x0001ab20
        /*0a40*/ 	.word	0x00000003
        /*0a44*/ 	.word	0x00013270
        /*0a48*/ 	.short	0x010a
        /*0a4a*/ 	.byte	0x3f
	.zero		1


	//   ....[85]....
        /*0a4c*/ 	.word	0x0001ab70
        /*0a50*/ 	.word	0x00000003
        /*0a54*/ 	.word	0x00013260
        /*0a58*/ 	.short	0x010a
        /*0a5a*/ 	.byte	0x3f
	.zero		1


	//   ....[86]....
        /*0a5c*/ 	.word	0x0001abc0
        /*0a60*/ 	.word	0x00000002
        /*0a64*/ 	.word	0x00013270
        /*0a68*/ 	.short	0x010a
        /*0a6a*/ 	.byte	0x3f
	.zero		1


	//   ....[87]....
        /*0a6c*/ 	.word	0x0001ac10
        /*0a70*/ 	.word	0x00000002
        /*0a74*/ 	.word	0x00013260
        /*0a78*/ 	.short	0x010a
        /*0a7a*/ 	.byte	0x3f
	.zero		1


	//   ....[88]....
        /*0a7c*/ 	.word	0x0001ac60
        /*0a80*/ 	.word	0x00000006
        /*0a84*/ 	.word	0x00013220
        /*0a88*/ 	.short	0x010a
        /*0a8a*/ 	.byte	0x3f
	.zero		1


	//   ....[89]....
        /*0a8c*/ 	.word	0x0001ae00
        /*0a90*/ 	.word	0x00000005
        /*0a94*/ 	.word	0x00000000
        /*0a98*/ 	.short	0x010a
        /*0a9a*/ 	.byte	0x3f
	.zero		1


	//   ....[90]....
        /*0a9c*/ 	.word	0x0001ae50
        /*0aa0*/ 	.word	0x00000009
        /*0aa4*/ 	.word	0x00000000
        /*0aa8*/ 	.short	0x010a
        /*0aaa*/ 	.byte	0x3f
	.zero		1


	//   ....[91]....
        /*0aac*/ 	.word	0x0001aea0
        /*0ab0*/ 	.word	0x00000013
        /*0ab4*/ 	.word	0x00013260
        /*0ab8*/ 	.short	0x010a
        /*0aba*/ 	.byte	0x3f
	.zero		1


	//   ....[92]....
        /*0abc*/ 	.word	0x0001aef0
        /*0ac0*/ 	.word	0x00000007
        /*0ac4*/ 	.word	0x00013260
        /*0ac8*/ 	.short	0x010a
        /*0aca*/ 	.byte	0x3f
	.zero		1


	//   ....[93]....
        /*0acc*/ 	.word	0x0001af40
        /*0ad0*/ 	.word	0x00000013
        /*0ad4*/ 	.word	0x00013280
        /*0ad8*/ 	.short	0x010a
        /*0ada*/ 	.byte	0x3f
	.zero		1


	//----- nvinfo : EIATTR_NUM_MBARRIERS
	.align		4
.L_205:
        /*0adc*/ 	.byte	0x03, 0x38
        /*0ade*/ 	.short	0x0016


	//----- nvinfo : EIATTR_EXIT_INSTR_OFFSETS
	.align		4
        /*0ae0*/ 	.byte	0x04, 0x1c
        /*0ae2*/ 	.short	(.L_207 - .L_206)


	//   ....[0]....
.L_206:
        /*0ae4*/ 	.word	0x00000a40


	//   ....[1]....
        /*0ae8*/ 	.word	0x00014b70


	//   ....[2]....
        /*0aec*/ 	.word	0x00019e20


	//----- nvinfo : EIATTR_MAX_THREADS
	.align		4
.L_207:
        /*0af0*/ 	.byte	0x04, 0x05
        /*0af2*/ 	.short	(.L_209 - .L_208)
.L_208:
        /*0af4*/ 	.word	0x00000200
        /*0af8*/ 	.word	0x00000001
        /*0afc*/ 	.word	0x00000001


	//----- nvinfo : EIATTR_CRS_STACK_SIZE
	.align		4
.L_209:
        /*0b00*/ 	.byte	0x04, 0x1e
        /*0b02*/ 	.short	(.L_211 - .L_210)
.L_210:
        /*0b04*/ 	.word	0x00000000


	//----- nvinfo : EIATTR_CBANK_PARAM_SIZE
	.align		4
.L_211:
        /*0b08*/ 	.byte	0x03, 0x19
        /*0b0a*/ 	.short	0x0af0


	//----- nvinfo : EIATTR_PARAM_CBANK
	.align		4
        /*0b0c*/ 	.byte	0x04, 0x0a
        /*0b0e*/ 	.short	(.L_213 - .L_212)
	.align		4
.L_212:
        /*0b10*/ 	.word	index@(.nv.constant0._ZN7cutlass13device_kernelIN5flash11enable_sm90INS1_16FlashAttnFwdSm90INS1_25CollectiveMainloopFwdSm90ILi2EN4cute5tupleIJNS5_1CILi1EEES8_S8_EEENS6_IJNS7_ILi192EEENS7_ILi160EEENS7_ILi64EEEEEELi64ENS_12float_e4m3_tEfNS_4arch4Sm90ELb0ELb1ELb1ELb1ELb0ELb0ELb0ELb1ELb1ELb1ELb0ELb0EEENS1_21CollectiveEpilogueFwdINS6_IJSA_SC_SB_EEES9_NS_10bfloat16_tESG_Li384ELb1ELb1ELb0ELb1EEENS1_36VarlenDynamicPersistentTileSchedulerILi192ELi160ELi384ELi128ELb0ELb1ELb1ELb1ELb0ELb1EEEEEEEEEvNT_6ParamsE)
        /*0b14*/ 	.short	0x0210
        /*0b16*/ 	.short	0x0af0


	//----- nvinfo : EIATTR_SW_WAR
	.align		4
.L_213:
        /*0b18*/ 	.byte	0x04, 0x36
        /*0b1a*/ 	.short	(.L_215 - .L_214)
.L_214:
        /*0b1c*/ 	.word	0x00000008
.L_215:


//--------------------- .nv.info._ZN7cutlass13device_kernelIN5flash11enable_sm90INS1_16FlashAttnFwdSm90INS1_25CollectiveMainloopFwdSm90ILi2EN4cute5tupleIJNS5_1CILi1EEES8_S8_EEENS6_IJNS7_ILi192EEENS7_ILi160EEENS7_ILi64EEEEEELi64ENS_12float_e4m3_tEfNS_4arch4Sm90ELb0ELb1ELb1ELb1ELb0ELb1ELb0ELb1ELb1ELb1ELb0ELb0EEENS1_21CollectiveEpilogueFwdINS6_IJSA_SC_SB_EEES9_NS_10bfloat16_tESG_Li384ELb1ELb1ELb0ELb1EEENS1_36VarlenDynamicPersistentTileSchedulerILi192ELi160ELi384ELi128ELb0ELb1ELb1ELb1ELb0ELb1EEEEEEEEEvNT_6ParamsE --------------------------
	.section	.nv.info._ZN7cutlass13device_kernelIN5flash11enable_sm90INS1_16FlashAttnFwdSm90INS1_25CollectiveMainloopFwdSm90ILi2EN4cute5tupleIJNS5_1CILi1EEES8_S8_EEENS6_IJNS7_ILi192EEENS7_ILi160EEENS7_ILi64EEEEEELi64ENS_12float_e4m3_tEfNS_4arch4Sm90ELb0ELb1ELb1ELb1ELb0ELb1ELb0ELb1ELb1ELb1ELb0ELb0EEENS1_21CollectiveEpilogueFwdINS6_IJSA_SC_SB_EEES9_NS_10bfloat16_tESG_Li384ELb1ELb1ELb0ELb1EEENS1_36VarlenDynamicPersistentTileSchedulerILi192ELi160ELi384ELi128ELb0ELb1ELb1ELb1ELb0ELb1EEEEEEEEEvNT_6ParamsE,"",@"SHT_CUDA_INFO"
	.sectionflags	@""
	.align	4


	//----- nvinfo : EIATTR_CUDA_API_VERSION
	.align		4
        /*0000*/ 	.byte	0x04, 0x37
        /*0002*/ 	.short	(.L_217 - .L_216)
.L_216:
        /*0004*/ 	.word	0x00000082


	//----- nvinfo : EIATTR_KPARAM_INFO
	.align		4
.L_217:
        /*0008*/ 	.byte	0x04, 0x17
        /*000a*/ 	.short	(.L_219 - .L_218)
.L_218:
        /*000c*/ 	.word	0x00000000
        /*0010*/ 	.short	0x0000
        /*0012*/ 	.short	0x0070
        /*0014*/ 	.byte	0x00, 0xf0, 0x01, 0x2a


	//----- nvinfo : EIATTR_SPARSE_MMA_MASK
	.align		4
.L_219:
        /*0018*/ 	.byte	0x03, 0x50
        /*001a*/ 	.short	0x0000


	//----- nvinfo : EIATTR_MAXREG_COUNT
	.align		4
        /*001c*/ 	.byte	0x03, 0x1b
        /*001e*/ 	.short	0x0080


	//----- nvinfo : EIATTR_NUM_BARRIERS
	.align		4
        /*0020*/ 	.byte	0x02, 0x4c
        /*0022*/ 	.byte	0x10
	.zero		1


	//----- nvinfo : EIATTR_EXTERNS
	.align		4
        /*0024*/ 	.byte	0x04, 0x0f
        /*0026*/ 	.short	(.L_221 - .L_220)


	//   ....[0]....
	.align		4
.L_220:
        /*0028*/ 	.word	index@(__assertfail)


	//----- nvinfo : EIATTR_ANNOTATIONS
	.align		4
.L_221:
        /*002c*/ 	.byte	0x04, 0x55
        /*002e*/ 	.short	(.L_223 - .L_222)


	//   ....[0]....
.L_222:
        /* <DEDUP_REMOVED lines=83> */


	//----- nvinfo : EIATTR_MERCURY_ISA_VERSION
	.align		4
.L_223:
        /*0548*/ 	.byte	0x03, 0x5f
        /*054a*/ 	.short	0x0101


	//----- nvinfo : EIATTR_UNUSED_LOAD_BYTE_OFFSET
	.align		4
        /*054c*/ 	.byte	0x04, 0x44
        /*054e*/ 	.short	(.L_225 - .L_224)


	//   ....[0]....
.L_224:
        /*0550*/ 	.word	0x00000a90
        /*0554*/ 	.word	0x0000fff0


	//   ....[1]....
        /*0558*/ 	.word	0x0001a7a0
        /*055c*/ 	.word	0x0000fff0


	//----- nvinfo : EIATTR_INT_WARP_WIDE_INSTR_OFFSETS
	.align		4
.L_225:
        /*0560*/ 	.byte	0x04, 0x31
        /*0562*/ 	.short	(.L_227 - .L_226)


	//   ....[0]....
.L_226:
        /*0564*/ 	.word	0x00000180


	//   ....[1]....
        /*0568*/ 	.word	0x000001c0


	//   ....[2]....
        /*056c*/ 	.word	0x00000280


	//   ....[3]....
        /*0570*/ 	.word	0x0001eef0


	//   ....[4]....
        /*0574*/ 	.word	0x0001ef80


	//   ....[5]....
        /*0578*/ 	.word	0x00021480


	//   ....[6]....
        /*057c*/ 	.word	0x00021510


	//----- nvinfo : EIATTR_COOP_GROUP_MASK_REGIDS
	.align		4
.L_227:
        /*0580*/ 	.byte	0x04, 0x29
        /*0582*/ 	.short	(.L_229 - .L_228)


	//   ....[0]....
.L_228:
        /*0584*/ 	.word	0xffffffff


	//   ....[1]....
        /*0588*/ 	.word	0xffffffff


	//   ....[2]....
        /*058c*/ 	.word	0xffffffff


	//   ....[3]....
        /*0590*/ 	.word	0xffffffff


	//   ....[4]....
        /*0594*/ 	.word	0xffffffff


	//   ....[5]....
        /*0598*/ 	.word	0xffffffff


	//   ....[6]....
        /*059c*/ 	.word	0xffffffff


	//   ....[7]....
        /*05a0*/ 	.word	0xffffffff


	//   ....[8]....
        /*05a4*/ 	.word	0xffffffff


	//   ....[9]....
        /*05a8*/ 	.word	0xffffffff


	//   ....[10]....
        /*05ac*/ 	.word	0xffffffff


	//   ....[11]....
        /*05b0*/ 	.word	0xffffffff


	//   ....[12]....
        /*05b4*/ 	.word	0xffffffff


	//   ....[13]....
        /*05b8*/ 	.word	0xffffffff


	//   ....[14]....
        /*05bc*/ 	.word	0xffffffff


	//   ....[15]....
        /*05c0*/ 	.word	0xffffffff


	//   ....[16]....
        /*05c4*/ 	.word	0xffffffff


	//   ....[17]....
        /*05c8*/ 	.word	0xffffffff


	//   ....[18]....
        /*05cc*/ 	.word	0xffffffff


	//   ....[19]....
        /*05d0*/ 	.word	0xffffffff


	//   ....[20]....
        /*05d4*/ 	.word	0xffffffff


	//   ....[21]....
        /*05d8*/ 	.word	0xffffffff


	//   ....[22]....
        /*05dc*/ 	.word	0xffffffff


	//   ....[23]....
        /*05e0*/ 	.word	0xffffffff


	//   ....[24]....
        /*05e4*/ 	.word	0xffffffff


	//   ....[25]....
        /*05e8*/ 	.word	0xffffffff


	//   ....[26]....
        /*05ec*/ 	.word	0xffffffff


	//   ....[27]....
        /*05f0*/ 	.word	0xffffffff


	//   ....[28]....
        /*05f4*/ 	.word	0xffffffff


	//   ....[29]....
        /*05f8*/ 	.word	0xffffffff


	//   ....[30]....
        /*05fc*/ 	.word	0xffffffff


	//   ....[31]....
        /*0600*/ 	.word	0xffffffff


	//   ....[32]....
        /*0604*/ 	.word	0xffffffff


	//   ....[33]....
        /*0608*/ 	.word	0xffffffff


	//   ....[34]....
        /*060c*/ 	.word	0xffffffff


	//   ....[35]....
        /*0610*/ 	.word	0xffffffff


	//   ....[36]....
        /*0614*/ 	.word	0xffffffff


	//   ....[37]....
        /*0618*/ 	.word	0xffffffff


	//   ....[38]....
        /*061c*/ 	.word	0xffffffff


	//   ....[39]....
        /*0620*/ 	.word	0xffffffff


	//   ....[40]....
        /*0624*/ 	.word	0xffffffff


	//   ....[41]....
        /*0628*/ 	.word	0xffffffff


	//   ....[42]....
        /*062c*/ 	.word	0xffffffff


	//   ....[43]....
        /*0630*/ 	.word	0xffffffff


	//   ....[44]....
        /*0634*/ 	.word	0xffffffff


	//   ....[45]....
        /*0638*/ 	.word	0xffffffff


	//   ....[46]....
        /*063c*/ 	.word	0xffffffff


	//   ....[47]....
        /*0640*/ 	.word	0xffffffff


	//   ....[48]....
        /*0644*/ 	.word	0xffffffff


	//   ....[49]....
        /*0648*/ 	.word	0xffffffff


	//   ....[50]....
        /*064c*/ 	.word	0xffffffff


	//   ....[51]....
        /*0650*/ 	.word	0xffffffff


	//   ....[52]....
        /*0654*/ 	.word	0xffffffff


	//   ....[53]....
        /*0658*/ 	.word	0xffffffff


	//   ....[54]....
        /*065c*/ 	.word	0xffffffff


	//   ....[55]....
        /*0660*/ 	.word	0xffffffff


	//   ....[56]....
        /*0664*/ 	.word	0xffffffff


	//   ....[57]....
        /*0668*/ 	.word	0xffffffff


	//   ....[58]....
        /*066c*/ 	.word	0xffffffff


	//   ....[59]....
        /*0670*/ 	.word	0xffffffff


	//   ....[60]....
        /*0674*/ 	.word	0xffffffff


	//   ....[61]....
        /*0678*/ 	.word	0xffffffff


	//   ....[62]....
        /*067c*/ 	.word	0xffffffff


	//   ....[63]....
        /*0680*/ 	.word	0xffffffff


	//   ....[64]....
        /*0684*/ 	.word	0xffffffff


	//   ....[65]....
        /*0688*/ 	.word	0xffffffff


	//   ....[66]....
        /*068c*/ 	.word	0xffffffff


	//   ....[67]....
        /*0690*/ 	.word	0xffffffff


	//   ....[68]....
        /*0694*/ 	.word	0xffffffff


	//   ....[69]....
        /*0698*/ 	.word	0xffffffff


	//   ....[70]....
        /*069c*/ 	.word	0xffffffff


	//   ....[71]....
        /*06a0*/ 	.word	0xffffffff


	//   ....[72]....
        /*06a4*/ 	.word	0xffffffff


	//   ....[73]....
        /*06a8*/ 	.word	0xffffffff


	//   ....[74]....
        /*06ac*/ 	.word	0xffffffff


	//   ....[75]....
        /*06b0*/ 	.word	0xffffffff


	//   ....[76]....
        /*06b4*/ 	.word	0xffffffff


	//   ....[77]....
        /*06b8*/ 	.word	0xffffffff


	//   ....[78]....
        /*06bc*/ 	.word	0xffffffff


	//   ....[79]....
        /*06c0*/ 	.word	0xffffffff


	//   ....[80]....
        /*06c4*/ 	.word	0xffffffff


	//   ....[81]....
        /*06c8*/ 	.word	0xffffffff


	//   ....[82]....
        /*06cc*/ 	.word	0xffffffff


	//   ....[83]....
        /*06d0*/ 	.word	0xffffffff


	//   ....[84]....
        /*06d4*/ 	.word	0xffffffff


	//   ....[85]....
        /*06d8*/ 	.word	0xffffffff


	//   ....[86]....
        /*06dc*/ 	.word	0xffffffff


	//   ....[87]....
        /*06e0*/ 	.word	0xffffffff


	//   ....[88]....
        /*06e4*/ 	.word	0xffffffff


	//   ....[89]....
        /*06e8*/ 	.word	0xffffffff


	//   ....[90]....
        /*06ec*/ 	.word	0xffffffff


	//   ....[91]....
        /*06f0*/ 	.word	0xffffffff


	//   ....[92]....
        /*06f4*/ 	.word	0xffffffff


	//   ....[93]....
        /*06f8*/ 	.word	0xffffffff


	//   ....[94]....
        /*06fc*/ 	.word	0xffffffff


	//   ....[95]....
        /*0700*/ 	.word	0xffffffff


	//   ....[96]....
        /*0704*/ 	.word	0xffffffff


	//   ....[97]....
        /*0708*/ 	.word	0xffffffff


	//   ....[98]....
        /*070c*/ 	.word	0xffffffff


	//   ....[99]....
        /*0710*/ 	.word	0xffffffff


	//   ....[100]....
        /*0714*/ 	.word	0xffffffff


	//   ....[101]....
        /*0718*/ 	.word	0xffffffff


	//   ....[102]....
        /*071c*/ 	.word	0xffffffff


	//   ....[103]....
        /*0720*/ 	.word	0xffffffff


	//   ....[104]....
        /*0724*/ 	.word	0xffffffff


	//   ....[105]....
        /*0728*/ 	.word	0xffffffff


	//   ....[106]....
        /*072c*/ 	.word	0xffffffff


	//   ....[107]....
        /*0730*/ 	.word	0xffffffff


	//   ....[108]....
        /*0734*/ 	.word	0xffffffff


	//   ....[109]....
        /*0738*/ 	.word	0xffffffff


	//   ....[110]....
        /*073c*/ 	.word	0xffffffff


	//   ....[111]....
        /*0740*/ 	.word	0xffffffff


	//   ....[112]....
        /*0744*/ 	.word	0xffffffff


	//   ....[113]....
        /*0748*/ 	.word	0xffffffff


	//   ....[114]....
        /*074c*/ 	.word	0xffffffff


	//   ....[115]....
        /*0750*/ 	.word	0xffffffff


	//   ....[116]....
        /*0754*/ 	.word	0xffffffff


	//   ....[117]....
        /*0758*/ 	.word	0xffffffff


	//   ....[118]....
        /*075c*/ 	.word	0xffffffff


	//   ....[119]....
        /*0760*/ 	.word	0xffffffff


	//   ....[120]....
        /*0764*/ 	.word	0xffffffff


	//   ....[121]....
        /*0768*/ 	.word	0xffffffff


	//   ....[122]....
        /*076c*/ 	.word	0xffffffff


	//   ....[123]....
        /*0770*/ 	.word	0xffffffff


	//   ....[124]....
        /*0774*/ 	.word	0xffffffff


	//   ....[125]....
        /*0778*/ 	.word	0xffffffff


	//   ....[126]....
        /*077c*/ 	.word	0x0500000f


	//   ....[127]....
        /*0780*/ 	.word	0x0500000f


	//   ....[128]....
        /*0784*/ 	.word	0x0500000f


	//   ....[129]....
        /*0788*/ 	.word	0x0500000f


	//   ....[130]....
        /*078c*/ 	.word	0x0500000f


	//   ....[131]....
        /*0790*/ 	.word	0x0500000f


	//   ....[132]....
        /*0794*/ 	.word	0x0500000f


	//   ....[133]....
        /*0798*/ 	.word	0x0500000f


	//   ....[134]....
        /*079c*/ 	.word	0x0500000f


	//   ....[135]....
        /*07a0*/ 	.word	0x0500000f


	//   ....[136]....
        /*07a4*/ 	.word	0x0500000f


	//   ....[137]....
        /*07a8*/ 	.word	0x0500000f


	//   ....[138]....
        /*07ac*/ 	.word	0x0500000f


	//   ....[139]....
        /*07b0*/ 	.word	0x0500000f


	//   ....[140]....
        /*07b4*/ 	.word	0x0500000f


	//   ....[141]....
        /*07b8*/ 	.word	0x0500000f


	//   ....[142]....
        /*07bc*/ 	.word	0x0500000f


	//   ....[143]....
        /*07c0*/ 	.word	0x0500000f


	//   ....[144]....
        /*07c4*/ 	.word	0x0500000f


	//   ....[145]....
        /*07c8*/ 	.word	0x0500000f


	//   ....[146]....
        /*07cc*/ 	.word	0x0500000f


	//   ....[147]....
        /*07d0*/ 	.word	0x0500000f


	//   ....[148]....
        /*07d4*/ 	.word	0x0500000f


	//   ....[149]....
        /*07d8*/ 	.word	0x0500000f


	//   ....[150]....
        /*07dc*/ 	.word	0x0500000f


	//   ....[151]....
        /*07e0*/ 	.word	0x0500000f


	//   ....[152]....
        /*07e4*/ 	.word	0x0500000f


	//   ....[153]....
        /*07e8*/ 	.word	0x0500000f


	//   ....[154]....
        /*07ec*/ 	.word	0x0500000f


	//   ....[155]....
        /*07f0*/ 	.word	0x0500000f


	//   ....[156]....
        /*07f4*/ 	.word	0x0500000f


	//   ....[157]....
        /*07f8*/ 	.word	0x0500000f


	//   ....[158]....
        /*07fc*/ 	.word	0x0500000f


	//   ....[159]....
        /*0800*/ 	.word	0x0500000f


	//   ....[160]....
        /*0804*/ 	.word	0x0500000f


	//   ....[161]....
        /*0808*/ 	.word	0x0500000f


	//   ....[162]....
        /*080c*/ 	.word	0x0500000f


	//   ....[163]....
        /*0810*/ 	.word	0x0500000f


	//   ....[164]....
        /*0814*/ 	.word	0x0500000f


	//   ....[165]....
        /*0818*/ 	.word	0x0500000f


	//----- nvinfo : EIATTR_COOP_GROUP_INSTR_OFFSETS
	.align		4
.L_229:
        /*081c*/ 	.byte	0x04, 0x28
        /*081e*/ 	.short	(.L_231 - .L_230)


	//   ....[0]....
.L_230:
        /*0820*/ 	.word	0x00000060


	//   ....[1]....
        /*0824*/ 	.word	0x00000190


	//   ....[2]....
        /*0828*/ 	.word	0x00000290


	//   ....[3]....
        /*082c*/ 	.word	0x00000400


	//   ....[4]....
        /*0830*/ 	.word	0x00000560


	//   ....[5]....
        /*0834*/ 	.word	0x00000680


	//   ....[6]....
        /*0838*/ 	.word	0x000007e0


	//   ....[7]....
        /*083c*/ 	.word	0x00005630


	//   ....[8]....
        /*0840*/ 	.word	0x00006020


	//   ....[9]....
        /*0844*/ 	.word	0x00006030


	//   ....[10]....
        /*0848*/ 	.word	0x00006040


	//   ....[11]....
        /*084c*/ 	.word	0x00006050


	//   ....[12]....
        /*0850*/ 	.word	0x00007540


	//   ....[13]....
        /*0854*/ 	.word	0x00007550


	//   ....[14]....
        /*0858*/ 	.word	0x00007560


	//   ....[15]....
        /*085c*/ 	.word	0x00007570


	//   ....[16]....
        /*0860*/ 	.word	0x000091e0


	//   ....[17]....
        /*0864*/ 	.word	0x00009e00


	//   ....[18]....
        /*0868*/ 	.word	0x0000b450


	//   ....[19]....
        /*086c*/ 	.word	0x0000b530


	//   ....[20]....
        /*0870*/ 	.word	0x0000bf40


	//   ....[21]....
        /*0874*/ 	.word	0x0000bfb0


	//   ....[22]....
        /*0878*/ 	.word	0x0000e400


	//   ....[23]....
        /*087c*/ 	.word	0x0000e900


	//   ....[24]....
        /*0880*/ 	.word	0x00010450


	//   ....[25]....
        /*0884*/ 	.word	0x00010580


	//   ....[26]....
        /*0888*/ 	.word	0x00010a90


	//   ....[27]....
        /*088c*/ 	.word	0x00010c60


	//   ....[28]....
        /*0890*/ 	.word	0x00013a60


	//   ....[29]....
        /*0894*/ 	.word	0x00013a80


	//   ....[30]....
        /*0898*/ 	.word	0x00013ac0


	//   ....[31]....
        /*089c*/ 	.word	0x00013ae0


	//   ....[32]....
        /*08a0*/ 	.word	0x00016310


	//   ....[33]....
        /*08a4*/ 	.word	0x00016850


	//   ....[34]....
        /*08a8*/ 	.word	0x00018250


	//   ....[35]....
        /*08ac*/ 	.word	0x00018350


	//   ....[36]....
        /*08b0*/ 	.word	0x00018c70


	//   ....[37]....
        /*08b4*/ 	.word	0x00018cd0


	//   ....[38]....
        /*08b8*/ 	.word	0x0001a100


	//   ....[39]....
        /*08bc*/ 	.word	0x0001a120


	//   ....[40]....
        /*08c0*/ 	.word	0x0001a220


	//   ....[41]....
        /*08c4*/ 	.word	0x0001a2c0


	//   ....[42]....
        /*08c8*/ 	.word	0x0001ade0


	//   ....[43]....
        /*08cc*/ 	.word	0x0001adf0


	//   ....[44]....
        /*08d0*/ 	.word	0x0001ae00


	//   ....[45]....
        /*08d4*/ 	.word	0x0001ae10


	//   ....[46]....
        /*08d8*/ 	.word	0x0001ae20


	//   ....[47]....
        /*08dc*/ 	.word	0x0001ae30


	//   ....[48]....
        /*08e0*/ 	.word	0x0001ae40


	//   ....[49]....
        /*08e4*/ 	.word	0x0001ae60


	//   ....[50]....
        /*08e8*/ 	.word	0x0001ae70


	//   ....[51]....
        /*08ec*/ 	.word	0x0001ae80


	//   ....[52]....
        /*08f0*/ 	.word	0x0001ae90


	//   ....[53]....
        /*08f4*/ 	.word	0x0001aea0


	//   ....[54]....
        /*08f8*/ 	.word	0x0001aeb0


	//   ....[55]....
        /*08fc*/ 	.word	0x0001aec0


	//   ....[56]....
        /*0900*/ 	.word	0x0001aed0


	//   ....[57]....
        /*0904*/ 	.word	0x0001aee0


	//   ....[58]....
        /*0908*/ 	.word	0x0001b4a0


	//   ....[59]....
        /*090c*/ 	.word	0x0001b4e0


	//   ....[60]....
        /*0910*/ 	.word	0x0001b520


	//   ....[61]....
        /*0914*/ 	.word	0x0001b560


	//   ....[62]....
        /*0918*/ 	.word	0x0001b9e0


	//   ....[63]....
        /*091c*/ 	.word	0x0001ba20


	//   ....[64]....
        /*0920*/ 	.word	0x0001ba40


	//   ....[65]....
        /*0924*/ 	.word	0x0001ba80


	//   ....[66]....
        /*0928*/ 	.word	0x0001baa0


	//   ....[67]....
        /*092c*/ 	.word	0x0001bac0


	//   ....[68]....
        /*0930*/ 	.word	0x0001bae0


	//   ....[69]....
        /*0934*/ 	.word	0x0001bb10


	//   ....[70]....
        /*0938*/ 	.word	0x0001c310


	//   ....[71]....
        /*093c*/ 	.word	0x0001c340


	//   ....[72]....
        /*0940*/ 	.word	0x0001c380


	//   ....[73]....
        /*0944*/ 	.word	0x0001c3b0


	//   ....[74]....
        /*0948*/ 	.word	0x0001c3d0


	//   ....[75]....
        /*094c*/ 	.word	0x0001c3e0


	//   ....[76]....
        /*0950*/ 	.word	0x0001c3f0


	//   ....[77]....
        /*0954*/ 	.word	0x0001c410


	//   ....[78]....
        /*0958*/ 	.word	0x0001c570


	//   ....[79]....
        /*095c*/ 	.word	0x0001c740


	//   ....[80]....
        /*0960*/ 	.word	0x0001c770


	//   ....[81]....
        /*0964*/ 	.word	0x0001c7a0


	//   ....[82]....
        /*0968*/ 	.word	0x0001c7d0


	//   ....[83]....
        /*096c*/ 	.word	0x0001c800


	//   ....[84]....
        /*0970*/ 	.word	0x0001c830


	//   ....[85]....
        /*0974*/ 	.word	0x0001c9a0


	//   ....[86]....
        /*0978*/ 	.word	0x0001c9d0


	//   ....[87]....
        /*097c*/ 	.word	0x0001ca00


	//   ....[88]....
        /*0980*/ 	.word	0x0001ca30


	//   ....[89]....
        /*0984*/ 	.word	0x0001ca60


	//   ....[90]....
        /*0988*/ 	.word	0x0001ca90


	//   ....[91]....
        /*098c*/ 	.word	0x0001cb40


	//   ....[92]....
        /*0990*/ 	.word	0x0001cba0


	//   ....[93]....
        /*0994*/ 	.word	0x0001cc40


	//   ....[94]....
        /*0998*/ 	.word	0x0001de30


	//   ....[95]....
        /*099c*/ 	.word	0x0001f620


	//   ....[96]....
        /*09a0*/ 	.word	0x00020350


	//   ....[97]....
        /*09a4*/ 	.word	0x00020370


	//   ....[98]....
        /*09a8*/ 	.word	0x00020390


	//   ....[99]....
        /*09ac*/ 	.word	0x000203b0


	//   ....[100]....
        /*09b0*/ 	.word	0x00020430


	//   ....[101]....
        /*09b4*/ 	.word	0x00020440


	//   ....[102]....
        /*09b8*/ 	.word	0x000204b0


	//   ....[103]....
        /*09bc*/ 	.word	0x000204c0


	//   ....[104]....
        /*09c0*/ 	.word	0x000204d0


	//   ....[105]....
        /*09c4*/ 	.word	0x00020510


	//   ....[106]....
        /*09c8*/ 	.word	0x00020570


	//   ....[107]....
        /*09cc*/ 	.word	0x00020580


	//   ....[108]....
        /*09d0*/ 	.word	0x00021b40


	//   ....[109]....
        /*09d4*/ 	.word	0x00021b70


	//   ....[110]....
        /*09d8*/ 	.word	0x00021bb0


	//   ....[111]....
        /*09dc*/ 	.word	0x00021be0


	//   ....[112]....
        /*09e0*/ 	.word	0x00021c10


	//   ....[113]....
        /*09e4*/ 	.word	0x00021c40


	//   ....[114]....
        /*09e8*/ 	.word	0x00021c70


	//   ....[115]....
        /*09ec*/ 	.word	0x00021ca0


	//   ....[116]....
        /*09f0*/ 	.word	0x00021e20


	//   ....[117]....
        /*09f4*/ 	.word	0x00021e50


	//   ....[118]....
        /*09f8*/ 	.word	0x00021e80


	//   ....[119]....
        /*09fc*/ 	.word	0x00021eb0


	//   ....[120]....
        /*0a00*/ 	.word	0x00021ee0


	//   ....[121]....
        /*0a04*/ 	.word	0x00021f10


	//   ....[122]....
        /*0a08*/ 	.word	0x00021fd0


	//   ....[123]....
        /*0a0c*/ 	.word	0x00021ff0


	//   ....[124]....
        /*0a10*/ 	.word	0x00022060


	//   ....[125]....
        /*0a14*/ 	.word	0x00022700


	//   ....[126]....
        /*0a18*/ 	.word	0x00022b70


	//   ....[127]....
        /*0a1c*/ 	.word	0x00022c00


	//   ....[128]....
        /*0a20*/ 	.word	0x00022c50


	//   ....[129]....
        /*0a24*/ 	.word	0x00022ca0


	//   ....[130]....
        /*0a28*/ 	.word	0x00022d70


	//   ....[131]....
        /*0a2c*/ 	.word	0x00022e00


	//   ....[132]....
        /*0a30*/ 	.word	0x00022e50


	//   ....[133]....
        /*0a34*/ 	.word	0x00022ea0


	//   ....[134]....
        /*0a38*/ 	.word	0x00023230


	//   ....[135]....
        /*0a3c*/ 	.word	0x00023510


	//   ....[136]....
        /*0a40*/ 	.word	0x00023740


	//   ....[137]....
        /*0a44*/ 	.word	0x00023790


	//   ....[138]....
        /*0a48*/ 	.word	0x000237f0


	//   ....[139]....
        /*0a4c*/ 	.word	0x000238d0


	//   ....[140]....
        /*0a50*/ 	.word	0x00023930


	//   ....[141]....
        /*0a54*/ 	.word	0x00023a10


	//   ....[142]....
        /*0a58*/ 	.word	0x00023a70


	//   ....[143]....
        /*0a5c*/ 	.word	0x00023b50


	//   ....[144]....
        /*0a60*/ 	.word	0x00023bb0


	//   ....[145]....
        /*0a64*/ 	.word	0x00023ca0


	//   ....[146]....
        /*0a68*/ 	.word	0x00023d00


	//   ....[147]....
        /*0a6c*/ 	.word	0x00023dd0


	//   ....[148]....
        /*0a70*/ 	.word	0x000240a0


	//   ....[149]....
        /*0a74*/ 	.word	0x00024140


	//   ....[150]....
        /*0a78*/ 	.word	0x00024260


	//   ....[151]....
        /*0a7c*/ 	.word	0x000242d0


	//   ....[152]....
        /*0a80*/ 	.word	0x00024340


	//   ....[153]....
        /*0a84*/ 	.word	0x000243b0


	//   ....[154]....
        /*0a88*/ 	.word	0x00024420


	//   ....[155]....
        /*0a8c*/ 	.word	0x000244a0


	//   ....[156]....
        /*0a90*/ 	.word	0x00024530


	//   ....[157]....
        /*0a94*/ 	.word	0x000245c0


	//   ....[158]....
        /*0a98*/ 	.word	0x00024630


	//   ....[159]....
        /*0a9c*/ 	.word	0x000246a0


	//   ....[160]....
        /*0aa0*/ 	.word	0x00024710


	//   ....[161]....
        /*0aa4*/ 	.word	0x00024790


	//   ....[162]....
        /*0aa8*/ 	.word	0x00024800


	//   ....[163]....
        /*0aac*/ 	.word	0x000248a0


	//   ....[164]....
        /*0ab0*/ 	.word	0x00024930


	//   ....[165]....
        /*0ab4*/ 	.word	0x00024a60


	//----- nvinfo : EIATTR_REG_RECONFIG
	.align		4
.L_231:
        /*0ab8*/ 	.byte	0x01, 0x54
	.zero		2


	//----- nvinfo : EIATTR_SYSCALL_OFFSETS
	.align		4
        /*0abc*/ 	.byte	0x04, 0x46
        /*0abe*/ 	.short	(.L_233 - .L_232)


	//   ....[0]....
.L_232:
        /*0ac0*/ 	.word	0x00001b20


	//   ....[1]....
        /*0ac4*/ 	.word	0x00001c70


	//   ....[2]....
        /*0ac8*/ 	.word	0x000057a0


	//   ....[3]....
        /*0acc*/ 	.word	0x00005d70


	//   ....[4]....
        /*0ad0*/ 	.word	0x0001f0e0


	//   ....[5]....
        /*0ad4*/ 	.word	0x0001f250


	//   ....[6]....
        /*0ad8*/ 	.word	0x0001f3a0


	//   ....[7]....
        /*0adc*/ 	.word	0x0001f4e0


	//   ....[8]....
        /*0ae0*/ 	.word	0x0001fe40


	//----- nvinfo : EIATTR_MBARRIER_INSTR_OFFSETS
	.align		4
.L_233:
        /*0ae4*/ 	.byte	0x04, 0x39
        /*0ae6*/ 	.short	(.L_235 - .L_234)


	//   ....[0]....
.L_234:
        /*0ae8*/ 	.word	0x000002b0
        /*0aec*/ 	.word	0x000000ff
        /*0af0*/ 	.word	0x00013200
        /*0af4*/ 	.short	0x0100
        /*0af6*/ 	.byte	0x08
	.zero		1


	//   ....[1]....
        /*0af8*/ 	.word	0x000002c0
        /*0afc*/ 	.word	0x000000ff
        /*0b00*/ 	.word	0x00013220
        /*0b04*/ 	.short	0x0100
        /*0b06*/ 	.byte	0x08
	.zero		1


	//   ....[2]....
        /*0b08*/ 	.word	0x000003b0
        /*0b0c*/ 	.word	0x000000ff
        /*0b10*/ 	.word	0x00013230
        /*0b14*/ 	.short	0x0100
        /*0b16*/ 	.byte	0x08
	.zero		1


	//   ....[3]....
        /*0b18*/ 	.word	0x000003c0
        /*0b1c*/ 	.word	0x000000ff
        /*0b20*/ 	.word	0x00013240
        /*0b24*/ 	.short	0x0100
        /*0b26*/ 	.byte	0x08
	.zero		1


	//   ....[4]....
        /*0b28*/ 	.word	0x000003d0
        /*0b2c*/ 	.word	0x000000ff
        /*0b30*/ 	.word	0x00013238
        /*0b34*/ 	.short	0x0100
        /*0b36*/ 	.byte	0x08
	.zero		1


	//   ....[5]....
        /*0b38*/ 	.word	0x000003e0
        /*0b3c*/ 	.word	0x000000ff
        /*0b40*/ 	.word	0x00013248
        /*0b44*/ 	.short	0x0100
        /*0b46*/ 	.byte	0x08
	.zero		1


	//   ....[6]....
        /*0b48*/ 	.word	0x00000510
        /*0b4c*/ 	.word	0x000000ff
        /*0b50*/ 	.word	0x00013250
        /*0b54*/ 	.short	0x0100
        /*0b56*/ 	.byte	0x08
	.zero		1


	//   ....[7]....
        /*0b58*/ 	.word	0x00000520
        /*0b5c*/ 	.word	0x000000ff
        /*0b60*/ 	.word	0x00013260
        /*0b64*/ 	.short	0x0100
        /*0b66*/ 	.byte	0x08
	.zero		1


	//   ....[8]....
        /*0b68*/ 	.word	0x00000530
        /*0b6c*/ 	.word	0x000000ff
        /*0b70*/ 	.word	0x00013258
        /*0b74*/ 	.short	0x0100
        /*0b76*/ 	.byte	0x08
	.zero		1


	//   ....[9]....
        /*0b78*/ 	.word	0x00000540
        /*0b7c*/ 	.word	0x000000ff
        /*0b80*/ 	.word	0x00013268
        /*0b84*/ 	.short	0x0100
        /*0b86*/ 	.byte	0x08
	.zero		1


	//   ....[10]....
        /*0b88*/ 	.word	0x00000630
        /*0b8c*/ 	.word	0x000000ff
        /*0b90*/ 	.word	0x00013270
        /*0b94*/ 	.short	0x0100
        /*0b96*/ 	.byte	0x06
	.zero		1


	//   ....[11]....
        /*0b98*/ 	.word	0x00000640
        /*0b9c*/ 	.word	0x000000ff
        /*0ba0*/ 	.word	0x00013280
        /*0ba4*/ 	.short	0x0100
        /*0ba6*/ 	.byte	0x06
	.zero		1


	//   ....[12]....
        /*0ba8*/ 	.word	0x00000650
        /*0bac*/ 	.word	0x000000ff
        /*0bb0*/ 	.word	0x00013278
        /*0bb4*/ 	.short	0x0100
        /*0bb6*/ 	.byte	0x06
	.zero		1


	//   ....[13]....
        /*0bb8*/ 	.word	0x00000660
        /*0bbc*/ 	.word	0x000000ff
        /*0bc0*/ 	.word	0x00013288
        /*0bc4*/ 	.short	0x0100
        /*0bc6*/ 	.byte	0x06
	.zero		1


	//   ....[14]....
        /*0bc8*/ 	.word	0x00000790
        /*0bcc*/ 	.word	0x000000ff
        /*0bd0*/ 	.word	0x00013290
        /*0bd4*/ 	.short	0x0100
        /*0bd6*/ 	.byte	0x08
	.zero		1


	//   ....[15]....
        /*0bd8*/ 	.word	0x000007a0
        /*0bdc*/ 	.word	0x000000ff
        /*0be0*/ 	.word	0x000132a0
        /*0be4*/ 	.short	0x0100
        /*0be6*/ 	.byte	0x08
	.zero		1


	//   ....[16]....
        /*0be8*/ 	.word	0x000007b0
        /*0bec*/ 	.word	0x000000ff
        /*0bf0*/ 	.word	0x00013298
        /*0bf4*/ 	.short	0x0100
        /*0bf6*/ 	.byte	0x08
	.zero		1


	//   ....[17]....
        /*0bf8*/ 	.word	0x000007c0
        /*0bfc*/ 	.word	0x000000ff
        /*0c00*/ 	.word	0x000132a8
        /*0c04*/ 	.short	0x0100
        /*0c06*/ 	.byte	0x08
	.zero		1


	//   ....[18]....
        /*0c08*/ 	.word	0x000008f0
        /*0c0c*/ 	.word	0x000000ff
        /*0c10*/ 	.word	0x000132b0
        /*0c14*/ 	.short	0x0100
        /*0c16*/ 	.byte	0x08
	.zero		1


	//   ....[19]....
        /*0c18*/ 	.word	0x00000900
        /*0c1c*/ 	.word	0x000000ff
        /*0c20*/ 	.word	0x000132c0
        /*0c24*/ 	.short	0x0100
        /*0c26*/ 	.byte	0x08
	.zero		1


	//   ....[20]....
        /*0c28*/ 	.word	0x00000910
        /*0c2c*/ 	.word	0x000000ff
        /*0c30*/ 	.word	0x000132b8
        /*0c34*/ 	.short	0x0100
        /*0c36*/ 	.byte	0x08
	.zero		1


	//   ....[21]....
        /*0c38*/ 	.word	0x00000920
        /*0c3c*/ 	.word	0x000000ff
        /*0c40*/ 	.word	0x000132c8
        /*0c44*/ 	.short	0x0100
        /*0c46*/ 	.byte	0x08
	.zero		1


	//   ....[22]....
        /*0c48*/ 	.word	0x00002960
        /*0c4c*/ 	.word	0x00000049
        /*0c50*/ 	.word	0x00013290
        /*0c54*/ 	.short	0x010a
        /*0c56*/ 	.byte	0x3f
	.zero		1


	//   ....[23]....
        /*0c58*/ 	.word	0x00003a50
        /*0c5c*/ 	.word	0x00000049
        /*0c60*/ 	.word	0x00013290
        /*0c64*/ 	.short	0x010a
        /*0c66*/ 	.byte	0x3f
	.zero		1


	//   ....[24]....
        /*0c68*/ 	.word	0x00004af0
        /*0c6c*/ 	.word	0x00000049
        /*0c70*/ 	.word	0x00013290
        /*0c74*/ 	.short	0x010a
        /*0c76*/ 	.byte	0x3f
	.zero		1


	//   ....[25]....
        /*0c78*/ 	.word	0x00004cd0
        /*0c7c*/ 	.word	0x00000004
        /*0c80*/ 	.word	0x00000000
        /*0c84*/ 	.short	0x0101
        /*0c86*/ 	.byte	0x3f
	.zero		1


	//   ....[26]....
        /*0c88*/ 	.word	0x00004d10
        /*0c8c*/ 	.word	0x00000049
        /*0c90*/ 	.word	0x000132b0
        /*0c94*/ 	.short	0x010a
        /*0c96*/ 	.byte	0x3f
	.zero		1


	//   ....[27]....
        /*0c98*/ 	.word	0x00004f90
        /*0c9c*/ 	.word	0x00000049
        /*0ca0*/ 	.word	0x00000000
        /*0ca4*/ 	.short	0x0101
        /*0ca6*/ 	.byte	0x3f
	.zero		1


	//   ....[28]....
        /*0ca8*/ 	.word	0x00005af0
        /*0cac*/ 	.word	0x00000011
        /*0cb0*/ 	.word	0x00013200
        /*0cb4*/ 	.short	0x010a
        /*0cb6*/ 	.byte	0x3f
	.zero		1


	//   ....[29]....
        /*0cb8*/ 	.word	0x00005b40
        /*0cbc*/ 	.word	0x00000011
        /*0cc0*/ 	.word	0x00013200
        /*0cc4*/ 	.short	0x010a
        /*0cc6*/ 	.byte	0x3f
	.zero		1


	//   ....[30]....
        /*0cc8*/ 	.word	0x000062b0
        /*0ccc*/ 	.word	0x00000011
        /*0cd0*/ 	.word	0x00013200
        /*0cd4*/ 	.short	0x010a
        /*0cd6*/ 	.byte	0x3f
	.zero		1


	//   ....[31]....
        /*0cd8*/ 	.word	0x00007740
        /*0cdc*/ 	.word	0x00000011
        /*0ce0*/ 	.word	0x00013200
        /*0ce4*/ 	.short	0x010a
        /*0ce6*/ 	.byte	0x3f
	.zero		1


	//   ....[32]....
        /*0ce8*/ 	.word	0x000088d0
        /*0cec*/ 	.word	0x0000000c
        /*0cf0*/ 	.word	0x00013230
        /*0cf4*/ 	.short	0x010a
        /*0cf6*/ 	.byte	0x3f
	.zero		1


	//   ....[33]....
        /*0cf8*/ 	.word	0x00008960
        /*0cfc*/ 	.word	0x0000000c
        /*0d00*/ 	.word	0x00013230
        /*0d04*/ 	.short	0x010a
        /*0d06*/ 	.byte	0x3f
	.zero		1


	//   ....[34]....
        /*0d08*/ 	.word	0x00009b80
        /*0d0c*/ 	.word	0x0000000c
        /*0d10*/ 	.word	0x00000000
        /*0d14*/ 	.short	0x0101
        /*0d16*/ 	.byte	0x3f
	.zero		1


	//   ....[35]....
        /*0d18*/ 	.word	0x0000d2b0
        /*0d1c*/ 	.word	0x00000008
        /*0d20*/ 	.word	0x00013230
        /*0d24*/ 	.short	0x010a
        /*0d26*/ 	.byte	0x3f
	.zero		1


	//   ....[36]....
        /*0d28*/ 	.word	0x0000d340
        /*0d2c*/ 	.word	0x00000008
        /*0d30*/ 	.word	0x00013230
        /*0d34*/ 	.short	0x010a
        /*0d36*/ 	.byte	0x3f
	.zero		1


	//   ....[37]....
        /*0d38*/ 	.word	0x0000d900
        /*0d3c*/ 	.word	0x00000013
        /*0d40*/ 	.word	0x00013250
        /*0d44*/ 	.short	0x010a
        /*0d46*/ 	.byte	0x3f
	.zero		1


	//   ....[38]....
        /*0d48*/ 	.word	0x0000d950
        /*0d4c*/ 	.word	0x00000013
        /*0d50*/ 	.word	0x00013250
        /*0d54*/ 	.short	0x010a
        /*0d56*/ 	.byte	0x3f
	.zero		1


	//   ....[39]....
        /*0d58*/ 	.word	0x0000e420
        /*0d5c*/ 	.word	0x00000038
        /*0d60*/ 	.word	0x00000000
        /*0d64*/ 	.short	0x0101
        /*0d66*/ 	.byte	0x3f
	.zero		1


	//   ....[40]....
        /*0d68*/ 	.word	0x00011e10
        /*0d6c*/ 	.word	0x00000013
        /*0d70*/ 	.word	0x00000000
        /*0d74*/ 	.short	0x0101
        /*0d76*/ 	.byte	0x3f
	.zero		1


	//   ....[41]....
        /*0d78*/ 	.word	0x000122b0
        /*0d7c*/ 	.word	0x00000003
        /*0d80*/ 	.word	0x00013230
        /*0d84*/ 	.short	0x010a
        /*0d86*/ 	.byte	0x3f
	.zero		1


	//   ....[42]....
        /*0d88*/ 	.word	0x00012340
        /*0d8c*/ 	.word	0x00000003
        /*0d90*/ 	.word	0x00013230
        /*0d94*/ 	.short	0x010a
        /*0d96*/ 	.byte	0x3f
	.zero		1


	//   ....[43]....
        /*0d98*/ 	.word	0x00012900
        /*0d9c*/ 	.word	0x0000000e
        /*0da0*/ 	.word	0x00013250
        /*0da4*/ 	.short	0x010a
        /*0da6*/ 	.byte	0x3f
	.zero		1


	//   ....[44]....
        /*0da8*/ 	.word	0x00012950
        /*0dac*/ 	.word	0x0000000e
        /*0db0*/ 	.word	0x00013250
        /*0db4*/ 	.short	0x010a
        /*0db6*/ 	.byte	0x3f
	.zero		1


	//   ....[45]....
        /*0db8*/ 	.word	0x00014310
        /*0dbc*/ 	.word	0x0000000f
        /*0dc0*/ 	.word	0x00000000
        /*0dc4*/ 	.short	0x0101
        /*0dc6*/ 	.byte	0x3f
	.zero		1


	//   ....[46]....
        /*0dc8*/ 	.word	0x00015050
        /*0dcc*/ 	.word	0x0000000e
        /*0dd0*/ 	.word	0x00000000
        /*0dd4*/ 	.short	0x0101
        /*0dd6*/ 	.byte	0x3f
	.zero		1


	//   ....[47]....
        /*0dd8*/ 	.word	0x000151e0
        /*0ddc*/ 	.word	0x00000009
        /*0de0*/ 	.word	0x00013230
        /*0de4*/ 	.short	0x010a
        /*0de6*/ 	.byte	0x3f
	.zero		1


	//   ....[48]....
        /*0de8*/ 	.word	0x00015270
        /*0dec*/ 	.word	0x00000009
        /*0df0*/ 	.word	0x00013230
        /*0df4*/ 	.short	0x010a
        /*0df6*/ 	.byte	0x3f
	.zero		1


	//   ....[49]....
        /*0df8*/ 	.word	0x00015830
        /*0dfc*/ 	.word	0x0000000e
        /*0e00*/ 	.word	0x00013250
        /*0e04*/ 	.short	0x010a
        /*0e06*/ 	.byte	0x3f
	.zero		1


	//   ....[50]....
        /*0e08*/ 	.word	0x00015880
        /*0e0c*/ 	.word	0x0000000e
        /*0e10*/ 	.word	0x00013250
        /*0e14*/ 	.short	0x010a
        /*0e16*/ 	.byte	0x3f
	.zero		1


	//   ....[51]....
        /*0e18*/ 	.word	0x00016330
        /*0e1c*/ 	.word	0x00000003
        /*0e20*/ 	.word	0x00000000
        /*0e24*/ 	.short	0x0101
        /*0e26*/ 	.byte	0x3f
	.zero		1


	//   ....[52]....
        /*0e28*/ 	.word	0x00019d60
        /*0e2c*/ 	.word	0x0000000e
        /*0e30*/ 	.word	0x00000000
        /*0e34*/ 	.short	0x0101
        /*0e36*/ 	.byte	0x3f
	.zero		1


	//   ....[53]....
        /*0e38*/ 	.word	0x00019e10
        /*0e3c*/ 	.word	0x0000000d
        /*0e40*/ 	.word	0x00013250
        /*0e44*/ 	.short	0x010a
        /*0e46*/ 	.byte	0x3f
	.zero		1


	//   ....[54]....
        /*0e48*/ 	.word	0x00019e60
        /*0e4c*/ 	.word	0x0000000d
        /*0e50*/ 	.word	0x00013250
        /*0e54*/ 	.short	0x010a
        /*0e56*/ 	.byte	0x3f
	.zero		1


	//   ....[55]....
        /*0e58*/ 	.word	0x0001a4c0
        /*0e5c*/ 	.word	0x00000000
        /*0e60*/ 	.word	0x00000000
        /*0e64*/ 	.short	0x0101
        /*0e66*/ 	.byte	0x3f
	.zero		1


	//   ....[56]....
        /*0e68*/ 	.word	0x0001bab0
        /*0e6c*/ 	.word	0x00000002
        /*0e70*/ 	.word	0x00000000
        /*0e74*/ 	.short	0x0101
        /*0e76*/ 	.byte	0x3f
	.zero		1


	//   ....[57]....
        /*0e78*/ 	.word	0x0001df10
        /*0e7c*/ 	.word	0x00000017
        /*0e80*/ 	.word	0x00013220
        /*0e84*/ 	.short	0x010a
        /*0e86*/ 	.byte	0x3f
	.zero		1


	//   ....[58]....
        /*0e88*/ 	.word	0x0001dfc0
        /*0e8c*/ 	.word	0x00000005
        /*0e90*/ 	.word	0x000132a0
        /*0e94*/ 	.short	0x010a
        /*0e96*/ 	.byte	0x3f
	.zero		1


	//   ....[59]....
        /*0e98*/ 	.word	0x0001e1f0
        /*0e9c*/ 	.word	0x00000005
        /*0ea0*/ 	.word	0x000132c0
        /*0ea4*/ 	.short	0x010a
        /*0ea6*/ 	.byte	0x3f
	.zero		1


	//   ....[60]....
        /*0ea8*/ 	.word	0x0001e540
        /*0eac*/ 	.word	0x00000005
        /*0eb0*/ 	.word	0x000132a0
        /*0eb4*/ 	.short	0x010a
        /*0eb6*/ 	.byte	0x3f
	.zero		1


	//   ....[61]....
        /*0eb8*/ 	.word	0x0001e760
        /*0ebc*/ 	.word	0x00000005
        /*0ec0*/ 	.word	0x000132c0
        /*0ec4*/ 	.short	0x010a
        /*0ec6*/ 	.byte	0x3f
	.zero		1


	//   ....[62]....
        /*0ec8*/ 	.word	0x0001f850
        /*0ecc*/ 	.word	0x00000004
        /*0ed0*/ 	.word	0x00013280
        /*0ed4*/ 	.short	0x010a
        /*0ed6*/ 	.byte	0x3f
	.zero		1


	//   ....[63]....
        /*0ed8*/ 	.word	0x0001fa10
        /*0edc*/ 	.word	0x00000004
        /*0ee0*/ 	.word	0x00013240
        /*0ee4*/ 	.short	0x010a
        /*0ee6*/ 	.byte	0x3f
	.zero		1


	//   ....[64]....
        /*0ee8*/ 	.word	0x000206c0
        /*0eec*/ 	.word	0x00000017
        /*0ef0*/ 	.word	0x00013200
        /*0ef4*/ 	.short	0x0107
        /*0ef6*/ 	.byte	0x3f
	.zero		1


	//   ....[65]....
        /*0ef8*/ 	.word	0x000207b0
        /*0efc*/ 	.word	0x00000017
        /*0f00*/ 	.word	0x00013200
        /*0f04*/ 	.short	0x0101
        /*0f06*/ 	.byte	0x3f
	.zero		1


	//   ....[66]....
        /*0f08*/ 	.word	0x000207d0
        /*0f0c*/ 	.word	0x00000017
        /*0f10*/ 	.word	0x00013220
        /*0f14*/ 	.short	0x010a
        /*0f16*/ 	.byte	0x3f
	.zero		1


	//   ....[67]....
        /*0f18*/ 	.word	0x00020aa0
        /*0f1c*/ 	.word	0x00000004
        /*0f20*/ 	.word	0x00013280
        /*0f24*/ 	.short	0x010a
        /*0f26*/ 	.byte	0x3f
	.zero		1


	//   ....[68]....
        /*0f28*/ 	.word	0x00020cf0
        /*0f2c*/ 	.word	0x00000004
        /*0f30*/ 	.word	0x00013240
        /*0f34*/ 	.short	0x010a
        /*0f36*/ 	.byte	0x3f
	.zero		1


	//   ....[69]....
        /*0f38*/ 	.word	0x00020fb0
        /*0f3c*/ 	.word	0x00000003
        /*0f40*/ 	.word	0x00013270
        /*0f44*/ 	.short	0x010a
        /*0f46*/ 	.byte	0x3f
	.zero		1


	//   ....[70]....
        /*0f48*/ 	.word	0x00021030
        /*0f4c*/ 	.word	0x00000003
        /*0f50*/ 	.word	0x00013260
        /*0f54*/ 	.short	0x010a
        /*0f56*/ 	.byte	0x3f
	.zero		1


	//   ....[71]....
        /*0f58*/ 	.word	0x00021330
        /*0f5c*/ 	.word	0x00000003
        /*0f60*/ 	.word	0x00013250
        /*0f64*/ 	.short	0x0101
        /*0f66*/ 	.byte	0x3f
	.zero		1


	//   ....[72]....
        /*0f68*/ 	.word	0x000213c0
        /*0f6c*/ 	.word	0x00000003
        /*0f70*/ 	.word	0x00000000
        /*0f74*/ 	.short	0x0101
        /*0f76*/ 	.byte	0x3f
	.zero		1


	//   ....[73]....
        /*0f78*/ 	.word	0x000215b0
        /*0f7c*/ 	.word	0x00000003
        /*0f80*/ 	.word	0x00013270
        /*0f84*/ 	.short	0x010a
        /*0f86*/ 	.byte	0x3f
	.zero		1


	//   ....[74]....
        /*0f88*/ 	.word	0x00021620
        /*0f8c*/ 	.word	0x00000003
        /*0f90*/ 	.word	0x00013260
        /*0f94*/ 	.short	0x010a
        /*0f96*/ 	.byte	0x3f
	.zero		1


	//   ....[75]....
        /*0f98*/ 	.word	0x00021920
        /*0f9c*/ 	.word	0x00000003
        /*0fa0*/ 	.word	0x00013250
        /*0fa4*/ 	.short	0x0101
        /*0fa6*/ 	.byte	0x3f
	.zero		1


	//   ....[76]....
        /*0fa8*/ 	.word	0x00021970
        /*0fac*/ 	.word	0x00000000
        /*0fb0*/ 	.word	0x00000000
        /*0fb4*/ 	.short	0x0101
        /*0fb6*/ 	.byte	0x3f
	.zero		1


	//   ....[77]....
        /*0fb8*/ 	.word	0x00022680
        /*0fbc*/ 	.word	0x00000009
        /*0fc0*/ 	.word	0x00013220
        /*0fc4*/ 	.short	0x010a
        /*0fc6*/ 	.byte	0x3f
	.zero		1


	//   ....[78]....
        /*0fc8*/ 	.word	0x00022810
        /*0fcc*/ 	.word	0x00000007
        /*0fd0*/ 	.word	0x00000000
        /*0fd4*/ 	.short	0x010a
        /*0fd6*/ 	.byte	0x3f
	.zero		1


	//   ....[79]....
        /*0fd8*/ 	.word	0x00022880
        /*0fdc*/ 	.word	0x00000003
        /*0fe0*/ 	.word	0x00000000
        /*0fe4*/ 	.short	0x010a
        /*0fe6*/ 	.byte	0x3f
	.zero		1


	//   ....[80]....
        /*0fe8*/ 	.word	0x000228d0
        /*0fec*/ 	.word	0x00000003
        /*0ff0*/ 	.word	0x00013260
        /*0ff4*/ 	.short	0x010a
        /*0ff6*/ 	.byte	0x3f
	.zero		1


	//   ....[81]....
        /*0ff8*/ 	.word	0x00022920
        /*0ffc*/ 	.word	0x00000005
        /*1000*/ 	.word	0x00013260
        /*1004*/ 	.short	0x010a
        /*1006*/ 	.byte	0x3f
	.zero		1


	//   ....[82]....
        /*1008*/ 	.word	0x00022960
        /*100c*/ 	.word	0x00000003
        /*1010*/ 	.word	0x00013280
        /*1014*/ 	.short	0x010a
        /*1016*/ 	.byte	0x3f
	.zero		1


	//   ....[83]....
        /*1018*/ 	.word	0x00022980
        /*101c*/ 	.word	0x00000005
        /*1020*/ 	.word	0x00013280
        /*1024*/ 	.short	0x010a
        /*1026*/ 	.byte	0x3f
	.zero		1


	//   ....[84]....
        /*1028*/ 	.word	0x000229e0
        /*102c*/ 	.word	0x00000049
        /*1030*/ 	.word	0x00013290
        /*1034*/ 	.short	0x010a
        /*1036*/ 	.byte	0x3f
	.zero		1


	//   ....[85]....
        /*1038*/ 	.word	0x00022a30
        /*103c*/ 	.word	0x00000049
        /*1040*/ 	.word	0x00013290
        /*1044*/ 	.short	0x010a
        /*1046*/ 	.byte	0x3f
	.zero		1


	//   ....[86]....
        /*1048*/ 	.word	0x00022a80
        /*104c*/ 	.word	0x00000049
        /*1050*/ 	.word	0x00013290
        /*1054*/ 	.short	0x010a
        /*1056*/ 	.byte	0x3f
	.zero		1


	//   ....[87]....
        /*1058*/ 	.word	0x00022ad0
        /*105c*/ 	.word	0x00000049
        /*1060*/ 	.word	0x000132b0
        /*1064*/ 	.short	0x010a
        /*1066*/ 	.byte	0x3f
	.zero		1


	//   ....[88]....
        /*1068*/ 	.word	0x00022cd0
        /*106c*/ 	.word	0x00000011
        /*1070*/ 	.word	0x00013200
        /*1074*/ 	.short	0x010a
        /*1076*/ 	.byte	0x3f
	.zero		1


	//   ....[89]....
        /*1078*/ 	.word	0x00022ed0
        /*107c*/ 	.word	0x00000011
        /*1080*/ 	.word	0x00013200
        /*1084*/ 	.short	0x010a
        /*1086*/ 	.byte	0x3f
	.zero		1


	//   ....[90]....
        /*1088*/ 	.word	0x00022f20
        /*108c*/ 	.word	0x0000000c
        /*1090*/ 	.word	0x00013230
        /*1094*/ 	.short	0x010a
        /*1096*/ 	.byte	0x3f
	.zero		1


	//   ....[91]....
        /*1098*/ 	.word	0x00022f70
        /*109c*/ 	.word	0x00000008
        /*10a0*/ 	.word	0x00013230
        /*10a4*/ 	.short	0x010a
        /*10a6*/ 	.byte	0x3f
	.zero		1


	//   ....[92]....
        /*10a8*/ 	.word	0x00022fc0
        /*10ac*/ 	.word	0x00000013
        /*10b0*/ 	.word	0x00013250
        /*10b4*/ 	.short	0x010a
        /*10b6*/ 	.byte	0x3f
	.zero		1


	//   ....[93]....
        /*10b8*/ 	.word	0x00023010
        /*10bc*/ 	.word	0x00000003
        /*10c0*/ 	.word	0x00013230
        /*10c4*/ 	.short	0x010a
        /*10c6*/ 	.byte	0x3f
	.zero		1


	//   ....[94]....
        /*10c8*/ 	.word	0x00023060
        /*10cc*/ 	.word	0x0000000e
        /*10d0*/ 	.word	0x00013250
        /*10d4*/ 	.short	0x010a
        /*10d6*/ 	.byte	0x3f
	.zero		1


	//   ....[95]....
        /*10d8*/ 	.word	0x000230b0
        /*10dc*/ 	.word	0x00000009
        /*10e0*/ 	.word	0x00013230
        /*10e4*/ 	.short	0x010a
        /*10e6*/ 	.byte	0x3f
	.zero		1


	//   ....[96]....
        /*10e8*/ 	.word	0x00023100
        /*10ec*/ 	.word	0x0000000e
        /*10f0*/ 	.word	0x00013250
        /*10f4*/ 	.short	0x010a
        /*10f6*/ 	.byte	0x3f
	.zero		1


	//   ....[97]....
        /*10f8*/ 	.word	0x00023150
        /*10fc*/ 	.word	0x0000000d
        /*1100*/ 	.word	0x00013250
        /*1104*/ 	.short	0x010a
        /*1106*/ 	.byte	0x3f
	.zero		1


	//   ....[98]....
        /*1108*/ 	.word	0x000232f0
        /*110c*/ 	.word	0x00000017
        /*1110*/ 	.word	0x00013220
        /*1114*/ 	.short	0x010a
        /*1116*/ 	.byte	0x3f
	.zero		1


	//   ....[99]....
        /*1118*/ 	.word	0x00023340
        /*111c*/ 	.word	0x00000005
        /*1120*/ 	.word	0x000132a0
        /*1124*/ 	.short	0x010a
        /*1126*/ 	.byte	0x3f
	.zero		1


	//   ....[100]....
        /*1128*/ 	.word	0x00023390
        /*112c*/ 	.word	0x00000005
        /*1130*/ 	.word	0x000132c0
        /*1134*/ 	.short	0x010a
        /*1136*/ 	.byte	0x3f
	.zero		1


	//   ....[101]....
        /*1138*/ 	.word	0x000233e0
        /*113c*/ 	.word	0x00000005
        /*1140*/ 	.word	0x000132a0
        /*1144*/ 	.short	0x010a
        /*1146*/ 	.byte	0x3f
	.zero		1


	//   ....[102]....
        /*1148*/ 	.word	0x00023430
        /*114c*/ 	.word	0x00000005
        /*1150*/ 	.word	0x000132c0
        /*1154*/ 	.short	0x010a
        /*1156*/ 	.byte	0x3f
	.zero		1


	//   ....[103]....
        /*1158*/ 	.word	0x000235d0
        /*115c*/ 	.word	0x00000004
        /*1160*/ 	.word	0x00013280
        /*1164*/ 	.short	0x010a
        /*1166*/ 	.byte	0x3f
	.zero		1


	//   ....[104]....
        /*1168*/ 	.word	0x00023620
        /*116c*/ 	.word	0x00000004
        /*1170*/ 	.word	0x00013240
        /*1174*/ 	.short	0x010a
        /*1176*/ 	.byte	0x3f
	.zero		1


	//   ....[105]....
        /*1178*/ 	.word	0x00023e10
        /*117c*/ 	.word	0x00000017
        /*1180*/ 	.word	0x00013220
        /*1184*/ 	.short	0x010a
        /*1186*/ 	.byte	0x3f
	.zero		1


	//   ....[106]....
        /*1188*/ 	.word	0x00023e60
        /*118c*/ 	.word	0x00000004
        /*1190*/ 	.word	0x00013280
        /*1194*/ 	.short	0x010a
        /*1196*/ 	.byte	0x3f
	.zero		1


	//   ....[107]....
        /*1198*/ 	.word	0x00023eb0
        /*119c*/ 	.word	0x00000004
        /*11a0*/ 	.word	0x00013240
        /*11a4*/ 	.short	0x010a
        /*11a6*/ 	.byte	0x3f
	.zero		1


	//   ....[108]....
        /*11a8*/ 	.word	0x00023f00
        /*11ac*/ 	.word	0x00000003
        /*11b0*/ 	.word	0x00013270
        /*11b4*/ 	.short	0x010a
        /*11b6*/ 	.byte	0x3f
	.zero		1


	//   ....[109]....
        /*11b8*/ 	.word	0x00023f50
        /*11bc*/ 	.word	0x00000003
        /*11c0*/ 	.word	0x00013260
        /*11c4*/ 	.short	0x010a
        /*11c6*/ 	.byte	0x3f
	.zero		1


	//   ....[110]....
        /*11c8*/ 	.word	0x00023fa0
        /*11cc*/ 	.word	0x00000003
        /*11d0*/ 	.word	0x00013270
        /*11d4*/ 	.short	0x010a
        /*11d6*/ 	.byte	0x3f
	.zero		1


	//   ....[111]....
        /*11d8*/ 	.word	0x00023ff0
        /*11dc*/ 	.word	0x00000003
        /*11e0*/ 	.word	0x00013260
        /*11e4*/ 	.short	0x010a
        /*11e6*/ 	.byte	0x3f
	.zero		1


	//   ....[112]....
        /*11e8*/ 	.word	0x00024980
        /*11ec*/ 	.word	0x00000009
        /*11f0*/ 	.word	0x00013220
        /*11f4*/ 	.short	0x010a
        /*11f6*/ 	.byte	0x3f
	.zero		1


	//   ....[113]....
        /*11f8*/ 	.word	0x00024b20
        /*11fc*/ 	.word	0x00000007
        /*1200*/ 	.word	0x00000000
        /*1204*/ 	.short	0x010a
        /*1206*/ 	.byte	0x3f
	.zero		1


	//   ....[114]....
        /*1208*/ 	.word	0x00024b70
        /*120c*/ 	.word	0x00000003
        /*1210*/ 	.word	0x00000000
        /*1214*/ 	.short	0x010a
        /*1216*/ 	.byte	0x3f
	.zero		1


	//   ....[115]....
        /*1218*/ 	.word	0x00024bc0
        /*121c*/ 	.word	0x00000003
        /*1220*/ 	.word	0x00013260
        /*1224*/ 	.short	0x010a
        /*1226*/ 	.byte	0x3f
	.zero		1


	//   ....[116]....
        /*1228*/ 	.word	0x00024c10
        /*122c*/ 	.word	0x00000005
        /*1230*/ 	.word	0x00013260
        /*1234*/ 	.short	0x010a
        /*1236*/ 	.byte	0x3f
	.zero		1


	//   ....[117]....
        /*1238*/ 	.word	0x00024c60
        /*123c*/ 	.word	0x00000003
        /*1240*/ 	.word	0x00013280
        /*1244*/ 	.short	0x010a
        /*1246*/ 	.byte	0x3f
	.zero		1


	//----- nvinfo : EIATTR_NUM_MBARRIERS
	.align		4
.L_235:
        /*1248*/ 	.byte	0x03, 0x38
        /*124a*/ 	.short	0x0016


	//----- nvinfo : EIATTR_EXIT_INSTR_OFFSETS
	.align		4
        /*124c*/ 	.byte	0x04, 0x1c
        /*124e*/ 	.short	(.L_237 - .L_236)


	//   ....[0]....
.L_236:
        /*1250*/ 	.word	0x000229d0


	//----- nvinfo : EIATTR_MAX_THREADS
	.align		4
.L_237:
        /*1254*/ 	.byte	0x04, 0x05
        /*1256*/ 	.short	(.L_239 - .L_238)
.L_238:
        /*1258*/ 	.word	0x00000200
        /*125c*/ 	.word	0x00000001
        /*1260*/ 	.word	0x00000001


	//----- nvinfo : EIATTR_CRS_STACK_SIZE
	.align		4
.L_239:
        /*1264*/ 	.byte	0x04, 0x1e
        /*1266*/ 	.short	(.L_241 - .L_240)
.L_240:
        /*1268*/ 	.word	0x00000000


	//----- nvinfo : EIATTR_CBANK_PARAM_SIZE
	.align		4
.L_241:
        /*126c*/ 	.byte	0x03, 0x19
        /*126e*/ 	.short	0x0af0


	//----- nvinfo : EIATTR_PARAM_CBANK
	.align		4
        /*1270*/ 	.byte	0x04, 0x0a
        /*1272*/ 	.short	(.L_243 - .L_242)
	.align		4
.L_242:
        /*1274*/ 	.word	index@(.nv.constant0._ZN7cutlass13device_kernelIN5flash11enable_sm90INS1_16FlashAttnFwdSm90INS1_25CollectiveMainloopFwdSm90ILi2EN4cute5tupleIJNS5_1CILi1EEES8_S8_EEENS6_IJNS7_ILi192EEENS7_ILi160EEENS7_ILi64EEEEEELi64ENS_12float_e4m3_tEfNS_4arch4Sm90ELb0ELb1ELb1ELb1ELb0ELb1ELb0ELb1ELb1ELb1ELb0ELb0EEENS1_21CollectiveEpilogueFwdINS6_IJSA_SC_SB_EEES9_NS_10bfloat16_tESG_Li384ELb1ELb1ELb0ELb1EEENS1_36VarlenDynamicPersistentTileSchedulerILi192ELi160ELi384ELi128ELb0ELb1ELb1ELb1ELb0ELb1EEEEEEEEEvNT_6ParamsE)
        /*1278*/ 	.short	0x0210
        /*127a*/ 	.short	0x0af0


	//----- nvinfo : EIATTR_SW_WAR
	.align		4
.L_243:
        /*127c*/ 	.byte	0x04, 0x36
        /*127e*/ 	.short	(.L_245 - .L_244)
.L_244:
        /*1280*/ 	.word	0x00000008
.L_245:


//--------------------- .nv.info._ZN7cutlass13device_kernelIN5flash11enable_sm90INS1_16FlashAttnFwdSm90INS1_25CollectiveMainloopFwdSm90ILi2EN4cute5tupleIJNS5_1CILi1EEES8_S8_EEENS6_IJNS7_ILi192EEENS7_ILi160EEENS7_ILi64EEEEEELi64ENS_12float_e4m3_tEfNS_4arch4Sm90ELb1ELb0ELb1ELb0ELb0ELb0ELb0ELb1ELb1ELb1ELb0ELb0EEENS1_21CollectiveEpilogueFwdINS6_IJSA_SC_SB_EEES9_NS_10bfloat16_tESG_Li384ELb0ELb1ELb0ELb1EEENS1_30DynamicPersistentTileSchedulerILi384ELi128ELb0ELb1ELb1EEEEEEEEEvNT_6ParamsE --------------------------
	.section	.nv.info._ZN7cutlass13device_kernelIN5flash11enable_sm90INS1_16FlashAttnFwdSm90INS1_25CollectiveMainloopFwdSm90ILi2EN4cute5tupleIJNS5_1CILi1EEES8_S8_EEENS6_IJNS7_ILi192EEENS7_ILi160EEENS7_ILi64EEEEEELi64ENS_12float_e4m3_tEfNS_4arch4Sm90ELb1ELb0ELb1ELb0ELb0ELb0ELb0ELb1ELb1ELb1ELb0ELb0EEENS1_21CollectiveEpilogueFwdINS6_IJSA_SC_SB_EEES9_NS_10bfloat16_tESG_Li384ELb0ELb1ELb0ELb1EEENS1_30DynamicPersistentTileSchedulerILi384ELi128ELb0ELb1ELb1EEEEEEEEEvNT_6ParamsE,"",@"SHT_CUDA_INFO"
	.sectionflags	@""
	.align	4


	//----- nvinfo : EIATTR_CUDA_API_VERSION
	.align		4
        /*0000*/ 	.byte	0x04, 0x37
        /*0002*/ 	.short	(.L_247 - .L_246)
.L_246:
        /*0004*/ 	.word	0x00000082


	//----- nvinfo : EIATTR_KPARAM_INFO
	.align		4
.L_247:
        /*0008*/ 	.byte	0x04, 0x17
        /*000a*/ 	.short	(.L_249 - .L_248)
.L_248:
        /*000c*/ 	.word	0x00000000
        /*0010*/ 	.short	0x0000
        /*0012*/ 	.short	0x0070
        /*0014*/ 	.byte	0x00, 0xf0, 0x01, 0x2a


	//----- nvinfo : EIATTR_SPARSE_MMA_MASK
	.align		4
.L_249:
        /*0018*/ 	.byte	0x03, 0x50
        /*001a*/ 	.short	0x0000


	//----- nvinfo : EIATTR_MAXREG_COUNT
	.align		4
        /*001c*/ 	.byte	0x03, 0x1b
        /*001e*/ 	.short	0x0080


	//----- nvinfo : EIATTR_NUM_BARRIERS
	.align		4
        /*0020*/ 	.byte	0x02, 0x4c
        /*0022*/ 	.byte	0x09
	.zero		1


	//----- nvinfo : EIATTR_EXTERNS
	.align		4
        /*0024*/ 	.byte	0x04, 0x0f
        /*0026*/ 	.short	(.L_251 - .L_250)


	//   ....[0]....
	.align		4
.L_250:
        /*0028*/ 	.word	index@(__assertfail)


	//----- nvinfo : EIATTR_ANNOTATIONS
	.align		4
.L_251:
        /*002c*/ 	.byte	0x04, 0x55
        /*002e*/ 	.short	(.L_253 - .L_252)


	//   ....[0]....
.L_252:
        /*0030*/ 	.word	0x00000001
        /*0034*/ 	.byte	0xf0, 0x0b, 0x00, 0x00, 0x01, 0x00, 0x00, 0x00, 0x00, 0xbb, 0x00, 0x00


	//----- nvinfo : EIATTR_MERCURY_ISA_VERSION
	.align		4
.L_253:
        /*0040*/ 	.byte	0x03, 0x5f
        /*0042*/ 	.short	0x0101


	//----- nvinfo : EIATTR_INT_WARP_WIDE_INSTR_OFFSETS
	.align		4
        /*0044*/ 	.byte	0x04, 0x31
        /*0046*/ 	.short	(.L_255 - .L_254)


	//   ....[0]....
.L_254:
        /*0048*/ 	.word	0x00000130


	//   ....[1]....
        /*004c*/ 	.word	0x00000170


	//   ....[2]....
        /*0050*/ 	.word	0x000001e0


	//   ....[3]....
        /*0054*/ 	.word	0x0000db30


	//   ....[4]....
        /*0058*/ 	.word	0x0000dbc0


	//   ....[5]....
        /*005c*/ 	.word	0x0000fed0


	//   ....[6]....
        /*0060*/ 	.word	0x0000ff60


	//----- nvinfo : EIATTR_COOP_GROUP_MASK_REGIDS
	.align		4
.L_255:
        /*0064*/ 	.byte	0x04, 0x29
        /*0066*/ 	.short	(.L_257 - .L_256)


	//   ....[0]....
.L_256:
        /*0068*/ 	.word	0xffffffff


	//   ....[1]....
        /*006c*/ 	.word	0xffffffff


	//   ....[2]....
        /*0070*/ 	.word	0xffffffff


	//   ....[3]....
        /*0074*/ 	.word	0xffffffff


	//   ....[4]....
        /*0078*/ 	.word	0xffffffff


	//   ....[5]....
        /*007c*/ 	.word	0xffffffff


	//   ....[6]....
        /*0080*/ 	.word	0xffffffff


	//   ....[7]....
        /*0084*/ 	.word	0xffffffff


	//   ....[8]....
        /*0088*/ 	.word	0xffffffff


	//   ....[9]....
        /*008c*/ 	.word	0xffffffff


	//   ....[10]....
        /*0090*/ 	.word	0xffffffff


	//   ....[11]....
        /*0094*/ 	.word	0xffffffff


	//   ....[12]....
        /*0098*/ 	.word	0xffffffff


	//   ....[13]....
        /*009c*/ 	.word	0xffffffff


	//   ....[14]....
        /*00a0*/ 	.word	0xffffffff


	//   ....[15]....
        /*00a4*/ 	.word	0xffffffff


	//   ....[16]....
        /*00a8*/ 	.word	0xffffffff


	//   ....[17]....
        /*00ac*/ 	.word	0xffffffff


	//   ....[18]....
        /*00b0*/ 	.word	0xffffffff


	//   ....[19]....
        /*00b4*/ 	.word	0xffffffff


	//   ....[20]....
        /*00b8*/ 	.word	0xffffffff


	//   ....[21]....
        /*00bc*/ 	.word	0xffffffff


	//   ....[22]....
        /*00c0*/ 	.word	0xffffffff


	//   ....[23]....
        /*00c4*/ 	.word	0xffffffff


	//   ....[24]....
        /*00c8*/ 	.word	0xffffffff


	//   ....[25]....
        /*00cc*/ 	.word	0xffffffff


	//   ....[26]....
        /*00d0*/ 	.word	0xffffffff


	//   ....[27]....
        /*00d4*/ 	.word	0xffffffff


	//   ....[28]....
        /*00d8*/ 	.word	0xffffffff


	//   ....[29]....
        /*00dc*/ 	.word	0xffffffff


	//   ....[30]....
        /*00e0*/ 	.word	0xffffffff


	//   ....[31]....
        /*00e4*/ 	.word	0xffffffff


	//   ....[32]....
        /*00e8*/ 	.word	0xffffffff


	//   ....[33]....
        /*00ec*/ 	.word	0xffffffff


	//   ....[34]....
        /*00f0*/ 	.word	0xffffffff


	//   ....[35]....
        /*00f4*/ 	.word	0xffffffff


	//   ....[36]....
        /*00f8*/ 	.word	0xffffffff


	//   ....[37]....
        /*00fc*/ 	.word	0xffffffff


	//   ....[38]....
        /*0100*/ 	.word	0xffffffff


	//   ....[39]....
        /*0104*/ 	.word	0xffffffff


	//   ....[40]....
        /*0108*/ 	.word	0xffffffff


	//   ....[41]....
        /*010c*/ 	.word	0xffffffff


	//   ....[42]....
        /*0110*/ 	.word	0xffffffff


	//   ....[43]....
        /*0114*/ 	.word	0xffffffff


	//   ....[44]....
        /*0118*/ 	.word	0xffffffff


	//   ....[45]....
        /*011c*/ 	.word	0xffffffff


	//   ....[46]....
        /*0120*/ 	.word	0xffffffff


	//   ....[47]....
        /*0124*/ 	.word	0xffffffff


	//   ....[48]....
        /*0128*/ 	.word	0xffffffff


	//   ....[49]....
        /*012c*/ 	.word	0xffffffff


	//   ....[50]....
        /*0130*/ 	.word	0xffffffff


	//   ....[51]....
        /*0134*/ 	.word	0xffffffff


	//   ....[52]....
        /*0138*/ 	.word	0xffffffff


	//   ....[53]....
        /*013c*/ 	.word	0xffffffff


	//   ....[54]....
        /*0140*/ 	.word	0xffffffff


	//   ....[55]....
        /*0144*/ 	.word	0xffffffff


	//   ....[56]....
        /*0148*/ 	.word	0xffffffff


	//   ....[57]....
        /*014c*/ 	.word	0xffffffff


	//   ....[58]....
        /*0150*/ 	.word	0xffffffff


	//   ....[59]....
        /*0154*/ 	.word	0xffffffff


	//   ....[60]....
        /*0158*/ 	.word	0xffffffff


	//   ....[61]....
        /*015c*/ 	.word	0xffffffff


	//   ....[62]....
        /*0160*/ 	.word	0xffffffff


	//   ....[63]....
        /*0164*/ 	.word	0xffffffff


	//   ....[64]....
        /*0168*/ 	.word	0xffffffff


	//   ....[65]....
        /*016c*/ 	.word	0xffffffff


	//   ....[66]....
        /*0170*/ 	.word	0xffffffff


	//   ....[67]....
        /*0174*/ 	.word	0xffffffff


	//   ....[68]....
        /*0178*/ 	.word	0xffffffff


	//   ....[69]....
        /*017c*/ 	.word	0xffffffff


	//   ....[70]....
        /*0180*/ 	.word	0xffffffff


	//   ....[71]....
        /*0184*/ 	.word	0xffffffff


	//   ....[72]....
        /*0188*/ 	.word	0xffffffff


	//   ....[73]....
        /*018c*/ 	.word	0xffffffff


	//   ....[74]....
        /*0190*/ 	.word	0xffffffff


	//   ....[75]....
        /*0194*/ 	.word	0xffffffff


	//   ....[76]....
        /*0198*/ 	.word	0xffffffff


	//   ....[77]....
        /*019c*/ 	.word	0xffffffff


	//   ....[78]....
        /*01a0*/ 	.word	0xffffffff


	//   ....[79]....
        /*01a4*/ 	.word	0xffffffff


	//   ....[80]....
        /*01a8*/ 	.word	0x0500000f


	//   ....[81]....
        /*01ac*/ 	.word	0x0500000f


	//   ....[82]....
        /*01b0*/ 	.word	0x0500000f


	//   ....[83]....
        /*01b4*/ 	.word	0x0500000f


	//   ....[84]....
        /*01b8*/ 	.word	0x0500000f


	//   ....[85]....
        /*01bc*/ 	.word	0x0500000f


	//   ....[86]....
        /*01c0*/ 	.word	0x0500000f


	//   ....[87]....
        /*01c4*/ 	.word	0x0500000f


	//   ....[88]....
        /*01c8*/ 	.word	0x0500000f


	//   ....[89]....
        /*01cc*/ 	.word	0x0500000f


	//   ....[90]....
        /*01d0*/ 	.word	0x0500000f


	//   ....[91]....
        /*01d4*/ 	.word	0x0500000f


	//   ....[92]....
        /*01d8*/ 	.word	0x0500000f


	//   ....[93]....
        /*01dc*/ 	.word	0x0500000f


	//----- nvinfo : EIATTR_COOP_GROUP_INSTR_OFFSETS
	.align		4
.L_257:
        /*01e0*/ 	.byte	0x04, 0x28
        /*01e2*/ 	.short	(.L_259 - .L_258)


	//   ....[0]....
.L_258:
        /*01e4*/ 	.word	0x00000060


	//   ....[1]....
        /*01e8*/ 	.word	0x00000140


	//   ....[2]....
        /*01ec*/ 	.word	0x00000190


	//   ....[3]....
        /*01f0*/ 	.word	0x000003c0


	//   ....[4]....
        /*01f4*/ 	.word	0x00000520


	//   ....[5]....
        /*01f8*/ 	.word	0x00000640


	//   ....[6]....
        /*01fc*/ 	.word	0x000007a0


	//   ....[7]....
        /*0200*/ 	.word	0x00001320


	//   ....[8]....
        /*0204*/ 	.word	0x000021d0


	//   ....[9]....
        /*0208*/ 	.word	0x00002e40


	//   ....[10]....
        /*020c*/ 	.word	0x00002f40


	//   ....[11]....
        /*0210*/ 	.word	0x00002fa0


	//   ....[12]....
        /*0214*/ 	.word	0x00003c90


	//   ....[13]....
        /*0218*/ 	.word	0x00003ce0


	//   ....[14]....
        /*021c*/ 	.word	0x00005980


	//   ....[15]....
        /*0220*/ 	.word	0x000065b0


	//   ....[16]....
        /*0224*/ 	.word	0x00006600


	//   ....[17]....
        /*0228*/ 	.word	0x00006620


	//   ....[18]....
        /*022c*/ 	.word	0x000072d0


	//   ....[19]....
        /*0230*/ 	.word	0x00007320


	//   ....[20]....
        /*0234*/ 	.word	0x00009b80


	//   ....[21]....
        /*0238*/ 	.word	0x00009bb0


	//   ....[22]....
        /*023c*/ 	.word	0x00009bd0


	//   ....[23]....
        /*0240*/ 	.word	0x00009bf0


	//   ....[24]....
        /*0244*/ 	.word	0x0000b4f0


	//   ....[25]....
        /*0248*/ 	.word	0x0000b500


	//   ....[26]....
        /*024c*/ 	.word	0x0000b580


	//   ....[27]....
        /*0250*/ 	.word	0x0000b590


	//   ....[28]....
        /*0254*/ 	.word	0x0000c100


	//   ....[29]....
        /*0258*/ 	.word	0x0000c140


	//   ....[30]....
        /*025c*/ 	.word	0x0000c180


	//   ....[31]....
        /*0260*/ 	.word	0x0000c1c0


	//   ....[32]....
        /*0264*/ 	.word	0x0000c200


	//   ....[33]....
        /*0268*/ 	.word	0x0000c230


	//   ....[34]....
        /*026c*/ 	.word	0x0000c260


	//   ....[35]....
        /*0270*/ 	.word	0x0000c2a0


	//   ....[36]....
        /*0274*/ 	.word	0x0000c2d0


	//   ....[37]....
        /*0278*/ 	.word	0x0000c300


	//   ....[38]....
        /*027c*/ 	.word	0x0000c310


	//   ....[39]....
        /*0280*/ 	.word	0x0000c320


	//   ....[40]....
        /*0284*/ 	.word	0x0000c330


	//   ....[41]....
        /*0288*/ 	.word	0x0000c340


	//   ....[42]....
        /*028c*/ 	.word	0x0000c360


	//   ....[43]....
        /*0290*/ 	.word	0x0000c380


	//   ....[44]....
        /*0294*/ 	.word	0x0000c3b0


	//   ....[45]....
        /*0298*/ 	.word	0x0000c3e0


	//   ....[46]....
        /*029c*/ 	.word	0x0000c410


	//   ....[47]....
        /*02a0*/ 	.word	0x0000c440


	//   ....[48]....
        /*02a4*/ 	.word	0x0000c900


	//   ....[49]....
        /*02a8*/ 	.word	0x0000c940


	//   ....[50]....
        /*02ac*/ 	.word	0x0000c970


	//   ....[51]....
        /*02b0*/ 	.word	0x0000c9b0


	//   ....[52]....
        /*02b4*/ 	.word	0x0000c9d0


	//   ....[53]....
        /*02b8*/ 	.word	0x0000c9e0


	//   ....[54]....
        /*02bc*/ 	.word	0x0000ca00


	//   ....[55]....
        /*02c0*/ 	.word	0x0000ca20


	//   ....[56]....
        /*02c4*/ 	.word	0x0000d0b0


	//   ....[57]....
        /*02c8*/ 	.word	0x0000d0f0


	//   ....[58]....
        /*02cc*/ 	.word	0x0000d120


	//   ....[59]....
        /*02d0*/ 	.word	0x0000d150


	//   ....[60]....
        /*02d4*/ 	.word	0x0000d170


	//   ....[61]....
        /*02d8*/ 	.word	0x0000d180


	//   ....[62]....
        /*02dc*/ 	.word	0x0000d190


	//   ....[63]....
        /*02e0*/ 	.word	0x0000d1b0


	//   ....[64]....
        /*02e4*/ 	.word	0x0000d330


	//   ....[65]....
        /*02e8*/ 	.word	0x0000e2a0


	//   ....[66]....
        /*02ec*/ 	.word	0x0000ee50


	//   ....[67]....
        /*02f0*/ 	.word	0x0000ee80


	//   ....[68]....
        /*02f4*/ 	.word	0x0000ef10


	//   ....[69]....
        /*02f8*/ 	.word	0x0000ef50


	//   ....[70]....
        /*02fc*/ 	.word	0x0000ef90


	//   ....[71]....
        /*0300*/ 	.word	0x0000efc0


	//   ....[72]....
        /*0304*/ 	.word	0x0000efd0


	//   ....[73]....
        /*0308*/ 	.word	0x0000efe0


	//   ....[74]....
        /*030c*/ 	.word	0x0000eff0


	//   ....[75]....
        /*0310*/ 	.word	0x0000f030


	//   ....[76]....
        /*0314*/ 	.word	0x0000f0c0


	//   ....[77]....
        /*0318*/ 	.word	0x0000f0e0


	//   ....[78]....
        /*031c*/ 	.word	0x00010500


	//   ....[79]....
        /*0320*/ 	.word	0x00010680


	//   ....[80]....
        /*0324*/ 	.word	0x00010c50


	//   ....[81]....
        /*0328*/ 	.word	0x00010e00


	//   ....[82]....
        /*032c*/ 	.word	0x00010e60


	//   ....[83]....
        /*0330*/ 	.word	0x00010f20


	//   ....[84]....
        /*0334*/ 	.word	0x00010fd0


	//   ....[85]....
        /*0338*/ 	.word	0x00011050


	//   ....[86]....
        /*033c*/ 	.word	0x000110f0


	//   ....[87]....
        /*0340*/ 	.word	0x00011170


	//   ....[88]....
        /*0344*/ 	.word	0x00011220


	//   ....[89]....
        /*0348*/ 	.word	0x00011280


	//   ....[90]....
        /*034c*/ 	.word	0x00011330


	//   ....[91]....
        /*0350*/ 	.word	0x000113b0


	//   ....[92]....
        /*0354*/ 	.word	0x00011450


	//   ....[93]....
        /*0358*/ 	.word	0x00011790


	//----- nvinfo : EIATTR_REG_RECONFIG
	.align		4
.L_259:
        /*035c*/ 	.byte	0x01, 0x54
	.zero		2


	//----- nvinfo : EIATTR_SYSCALL_OFFSETS
	.align		4
        /*0360*/ 	.byte	0x04, 0x46
        /*0362*/ 	.short	(.L_261 - .L_260)


	//   ....[0]....
.L_260:
        /*0364*/ 	.word	0x00001500


	//   ....[1]....
        /*0368*/ 	.word	0x0000dd20


	//   ....[2]....
        /*036c*/ 	.word	0x0000de90


	//   ....[3]....
        /*0370*/ 	.word	0x0000dfe0


	//   ....[4]....
        /*0374*/ 	.word	0x0000e120


	//   ....[5]....
        /*0378*/ 	.word	0x0000e9e0


	//----- nvinfo : EIATTR_MBARRIER_INSTR_OFFSETS
	.align		4
.L_261:
        /*037c*/ 	.byte	0x04, 0x39
        /*037e*/ 	.short	(.L_263 - .L_262)


	//   ....[0]....
.L_262:
        /*0380*/ 	.word	0x00000270
        /*0384*/ 	.word	0x000000ff
        /*0388*/ 	.word	0x00013200
        /*038c*/ 	.short	0x0100
        /*038e*/ 	.byte	0x08
	.zero		1


	//   ....[1]....
        /*0390*/ 	.word	0x00000280
        /*0394*/ 	.word	0x000000ff
        /*0398*/ 	.word	0x00013220
        /*039c*/ 	.short	0x0100
        /*039e*/ 	.byte	0x08
	.zero		1


	//   ....[2]....
        /*03a0*/ 	.word	0x00000370
        /*03a4*/ 	.word	0x000000ff
        /*03a8*/ 	.word	0x00013230
        /*03ac*/ 	.short	0x0100
        /*03ae*/ 	.byte	0x08
	.zero		1


	//   ....[3]....
        /*03b0*/ 	.word	0x00000380
        /*03b4*/ 	.word	0x000000ff
        /*03b8*/ 	.word	0x00013240
        /*03bc*/ 	.short	0x0100
        /*03be*/ 	.byte	0x08
	.zero		1


	//   ....[4]....
        /*03c0*/ 	.word	0x00000390
        /*03c4*/ 	.word	0x000000ff
        /*03c8*/ 	.word	0x00013238
        /*03cc*/ 	.short	0x0100
        /*03ce*/ 	.byte	0x08
	.zero		1


	//   ....[5]....
        /*03d0*/ 	.word	0x000003a0
        /*03d4*/ 	.word	0x000000ff
        /*03d8*/ 	.word	0x00013248
        /*03dc*/ 	.short	0x0100
        /*03de*/ 	.byte	0x08
	.zero		1


	//   ....[6]....
        /*03e0*/ 	.word	0x000004d0
        /*03e4*/ 	.word	0x000000ff
        /*03e8*/ 	.word	0x00013250
        /*03ec*/ 	.short	0x0100
        /*03ee*/ 	.byte	0x08
	.zero		1


	//   ....[7]....
        /*03f0*/ 	.word	0x000004e0
        /*03f4*/ 	.word	0x000000ff
        /*03f8*/ 	.word	0x00013260
        /*03fc*/ 	.short	0x0100
        /*03fe*/ 	.byte	0x08
	.zero		1


	//   ....[8]....
        /*0400*/ 	.word	0x000004f0
        /*0404*/ 	.word	0x000000ff
        /*0408*/ 	.word	0x00013258
        /*040c*/ 	.short	0x0100
        /*040e*/ 	.byte	0x08
	.zero		1


	//   ....[9]....
        /*0410*/ 	.word	0x00000500
        /*0414*/ 	.word	0x000000ff
        /*0418*/ 	.word	0x00013268
        /*041c*/ 	.short	0x0100
        /*041e*/ 	.byte	0x08
	.zero		1


	//   ....[10]....
        /*0420*/ 	.word	0x000005f0
        /*0424*/ 	.word	0x000000ff
        /*0428*/ 	.word	0x00013270
        /*042c*/ 	.short	0x0100
        /*042e*/ 	.byte	0x06
	.zero		1


	//   ....[11]....
        /*0430*/ 	.word	0x00000600
        /*0434*/ 	.word	0x000000ff
        /*0438*/ 	.word	0x00013280
        /*043c*/ 	.short	0x0100
        /*043e*/ 	.byte	0x06
	.zero		1


	//   ....[12]....
        /*0440*/ 	.word	0x00000610
        /*0444*/ 	.word	0x000000ff
        /*0448*/ 	.word	0x00013278
        /*044c*/ 	.short	0x0100
        /*044e*/ 	.byte	0x06
	.zero		1


	//   ....[13]....
        /*0450*/ 	.word	0x00000620
        /*0454*/ 	.word	0x000000ff
        /*0458*/ 	.word	0x00013288
        /*045c*/ 	.short	0x0100
        /*045e*/ 	.byte	0x06
	.zero		1


	//   ....[14]....
        /*0460*/ 	.word	0x00000750
        /*0464*/ 	.word	0x000000ff
        /*0468*/ 	.word	0x00013290
        /*046c*/ 	.short	0x0100
        /*046e*/ 	.byte	0x08
	.zero		1


	//   ....[15]....
        /*0470*/ 	.word	0x00000760
        /*0474*/ 	.word	0x000000ff
        /*0478*/ 	.word	0x000132a0
        /*047c*/ 	.short	0x0100
        /*047e*/ 	.byte	0x08
	.zero		1


	//   ....[16]....
        /*0480*/ 	.word	0x00000770
        /*0484*/ 	.word	0x000000ff
        /*0488*/ 	.word	0x00013298
        /*048c*/ 	.short	0x0100
        /*048e*/ 	.byte	0x08
	.zero		1


	//   ....[17]....
        /*0490*/ 	.word	0x00000780
        /*0494*/ 	.word	0x000000ff
        /*0498*/ 	.word	0x000132a8
        /*049c*/ 	.short	0x0100
        /*049e*/ 	.byte	0x08
	.zero		1


	//   ....[18]....
        /*04a0*/ 	.word	0x000008b0
        /*04a4*/ 	.word	0x000000ff
        /*04a8*/ 	.word	0x000132b0
        /*04ac*/ 	.short	0x0100
        /*04ae*/ 	.byte	0x08
	.zero		1


	//   ....[19]....
        /*04b0*/ 	.word	0x000008c0
        /*04b4*/ 	.word	0x000000ff
        /*04b8*/ 	.word	0x000132c0
        /*04bc*/ 	.short	0x0100
        /*04be*/ 	.byte	0x08
	.zero		1


	//   ....[20]....
        /*04c0*/ 	.word	0x000008d0
        /*04c4*/ 	.word	0x000000ff
        /*04c8*/ 	.word	0x000132b8
        /*04cc*/ 	.short	0x0100
        /*04ce*/ 	.byte	0x08
	.zero		1


	//   ....[21]....
        /*04d0*/ 	.word	0x000008e0
        /*04d4*/ 	.word	0x000000ff
        /*04d8*/ 	.word	0x000132c8
        /*04dc*/ 	.short	0x0100
        /*04de*/ 	.byte	0x08
	.zero		1


	//   ....[22]....
        /*04e0*/ 	.word	0x00001850
        /*04e4*/ 	.word	0x000000ff
        /*04e8*/ 	.word	0x00013200
        /*04ec*/ 	.short	0x010a
        /*04ee*/ 	.byte	0x2d
	.zero		1


	//   ....[23]....
        /*04f0*/ 	.word	0x000018f0
        /*04f4*/ 	.word	0x00000002
        /*04f8*/ 	.word	0x00013230
        /*04fc*/ 	.short	0x010a
        /*04fe*/ 	.byte	0x3f
	.zero		1


	//   ....[24]....
        /*0500*/ 	.word	0x00001930
        /*0504*/ 	.word	0x00000002
        /*0508*/ 	.word	0x00013230
        /*050c*/ 	.short	0x010a
        /*050e*/ 	.byte	0x3f
	.zero		1


	//   ....[25]....
        /*0510*/ 	.word	0x00004120
        /*0514*/ 	.word	0x00000028
        /*0518*/ 	.word	0x00000000
        /*051c*/ 	.short	0x0101
        /*051e*/ 	.byte	0x3f
	.zero		1


	//   ....[26]....
        /*0520*/ 	.word	0x00004de0
        /*0524*/ 	.word	0x000000ff
        /*0528*/ 	.word	0x00013230
        /*052c*/ 	.short	0x010a
        /*052e*/ 	.byte	0x16
	.zero		1


	//   ....[27]....
        /*0530*/ 	.word	0x00004e20
        /*0534*/ 	.word	0x000000ff
        /*0538*/ 	.word	0x00013230
        /*053c*/ 	.short	0x010a
        /*053e*/ 	.byte	0x16
	.zero		1


	//   ....[28]....
        /*0540*/ 	.word	0x00005270
        /*0544*/ 	.word	0x000000ff
        /*0548*/ 	.word	0x00013250
        /*054c*/ 	.short	0x010a
        /*054e*/ 	.byte	0x0b
	.zero		1


	//   ....[29]....
        /*0550*/ 	.word	0x000052b0
        /*0554*/ 	.word	0x000000ff
        /*0558*/ 	.word	0x00013250
        /*055c*/ 	.short	0x010a
        /*055e*/ 	.byte	0x0b
	.zero		1


	//   ....[30]....
        /*0560*/ 	.word	0x00007de0
        /*0564*/ 	.word	0x00000002
        /*0568*/ 	.word	0x00000000
        /*056c*/ 	.short	0x0101
        /*056e*/ 	.byte	0x3f
	.zero		1


	//   ....[31]....
        /*0570*/ 	.word	0x00008090
        /*0574*/ 	.word	0x000000ff
        /*0578*/ 	.word	0x00000000
        /*057c*/ 	.short	0x0101
        /*057e*/ 	.byte	0x06
	.zero		1


	//   ....[32]....
        /*0580*/ 	.word	0x000085d0
        /*0584*/ 	.word	0x000000ff
        /*0588*/ 	.word	0x00013230
        /*058c*/ 	.short	0x010a
        /*058e*/ 	.byte	0x06
	.zero		1


	//   ....[33]....
        /*0590*/ 	.word	0x00008610
        /*0594*/ 	.word	0x000000ff
        /*0598*/ 	.word	0x00013230
        /*059c*/ 	.short	0x010a
        /*059e*/ 	.byte	0x06
	.zero		1


	//   ....[34]....
        /*05a0*/ 	.word	0x00008a60
        /*05a4*/ 	.word	0x000000ff
        /*05a8*/ 	.word	0x00013250
        /*05ac*/ 	.short	0x010a
        /*05ae*/ 	.byte	0x0b
	.zero		1


	//   ....[35]....
        /*05b0*/ 	.word	0x00008aa0
        /*05b4*/ 	.word	0x000000ff
        /*05b8*/ 	.word	0x00013250
        /*05bc*/ 	.short	0x010a
        /*05be*/ 	.byte	0x0b
	.zero		1


	//   ....[36]....
        /*05c0*/ 	.word	0x0000aa40
        /*05c4*/ 	.word	0x00000002
        /*05c8*/ 	.word	0x00000000
        /*05cc*/ 	.short	0x0101
        /*05ce*/ 	.byte	0x3f
	.zero		1


	//   ....[37]....
        /*05d0*/ 	.word	0x0000ad10
        /*05d4*/ 	.word	0x000000ff
        /*05d8*/ 	.word	0x00000000
        /*05dc*/ 	.short	0x0101
        /*05de*/ 	.byte	0x06
	.zero		1


	//   ....[38]....
        /*05e0*/ 	.word	0x0000b1c0
        /*05e4*/ 	.word	0x000000ff
        /*05e8*/ 	.word	0x00013250
        /*05ec*/ 	.short	0x010a
        /*05ee*/ 	.byte	0x0e
	.zero		1


	//   ....[39]....
        /*05f0*/ 	.word	0x0000b200
        /*05f4*/ 	.word	0x000000ff
        /*05f8*/ 	.word	0x00013250
        /*05fc*/ 	.short	0x010a
        /*05fe*/ 	.byte	0x0e
	.zero		1


	//   ....[40]....
        /*0600*/ 	.word	0x0000b870
        /*0604*/ 	.word	0x000000ff
        /*0608*/ 	.word	0x00000000
        /*060c*/ 	.short	0x0101
        /*060e*/ 	.byte	0x04
	.zero		1


	//   ....[41]....
        /*0610*/ 	.word	0x0000c950
        /*0614*/ 	.word	0x00000000
        /*0618*/ 	.word	0x00000000
        /*061c*/ 	.short	0x0101
        /*061e*/ 	.byte	0x3f
	.zero		1


	//   ....[42]....
        /*0620*/ 	.word	0x0000e4f0
        /*0624*/ 	.word	0x00000005
        /*0628*/ 	.word	0x00013280
        /*062c*/ 	.short	0x010a
        /*062e*/ 	.byte	0x3f
	.zero		1


	//   ....[43]....
        /*0630*/ 	.word	0x0000e670
        /*0634*/ 	.word	0x00000005
        /*0638*/ 	.word	0x00013240
        /*063c*/ 	.short	0x010a
        /*063e*/ 	.byte	0x3f
	.zero		1


	//   ....[44]....
        /*0640*/ 	.word	0x0000f190
        /*0644*/ 	.word	0x00000010
        /*0648*/ 	.word	0x00013200
        /*064c*/ 	.short	0x0107
        /*064e*/ 	.byte	0x3f
	.zero		1


	//   ....[45]....
        /*0650*/ 	.word	0x0000f260
        /*0654*/ 	.word	0x00000010
        /*0658*/ 	.word	0x00013200
        /*065c*/ 	.short	0x0101
        /*065e*/ 	.byte	0x3f
	.zero		1


	//   ....[46]....
        /*0660*/ 	.word	0x0000f280
        /*0664*/ 	.word	0x00000010
        /*0668*/ 	.word	0x00013220
        /*066c*/ 	.short	0x010a
        /*066e*/ 	.byte	0x3f
	.zero		1


	//   ....[47]....
        /*0670*/ 	.word	0x0000f550
        /*0674*/ 	.word	0x00000004
        /*0678*/ 	.word	0x00013280
        /*067c*/ 	.short	0x010a
        /*067e*/ 	.byte	0x3f
	.zero		1


	//   ....[48]....
        /*0680*/ 	.word	0x0000f790
        /*0684*/ 	.word	0x00000004
        /*0688*/ 	.word	0x00013240
        /*068c*/ 	.short	0x010a
        /*068e*/ 	.byte	0x3f
	.zero		1


	//   ....[49]....
        /*0690*/ 	.word	0x0000fa50
        /*0694*/ 	.word	0x00000003
        /*0698*/ 	.word	0x00013270
        /*069c*/ 	.short	0x010a
        /*069e*/ 	.byte	0x3f
	.zero		1


	//   ....[50]....
        /*06a0*/ 	.word	0x0000fad0
        /*06a4*/ 	.word	0x00000003
        /*06a8*/ 	.word	0x00013260
        /*06ac*/ 	.short	0x010a
        /*06ae*/ 	.byte	0x3f
	.zero		1


	//   ....[51]....
        /*06b0*/ 	.word	0x0000fdb0
        /*06b4*/ 	.word	0x00000003
        /*06b8*/ 	.word	0x00013250
        /*06bc*/ 	.short	0x0101
        /*06be*/ 	.byte	0x3f
	.zero		1


	//   ....[52]....
        /*06c0*/ 	.word	0x0000fe30
        /*06c4*/ 	.word	0x00000002
        /*06c8*/ 	.word	0x00000000
        /*06cc*/ 	.short	0x0101
        /*06ce*/ 	.byte	0x3f
	.zero		1


	//   ....[53]....
        /*06d0*/ 	.word	0x00010020
        /*06d4*/ 	.word	0x00000002
        /*06d8*/ 	.word	0x00013270
        /*06dc*/ 	.short	0x010a
        /*06de*/ 	.byte	0x3f
	.zero		1


	//   ....[54]....
        /*06e0*/ 	.word	0x000100a0
        /*06e4*/ 	.word	0x00000002
        /*06e8*/ 	.word	0x00013260
        /*06ec*/ 	.short	0x010a
        /*06ee*/ 	.byte	0x3f
	.zero		1


	//   ....[55]....
        /*06f0*/ 	.word	0x00010370
        /*06f4*/ 	.word	0x00000002
        /*06f8*/ 	.word	0x00013250
        /*06fc*/ 	.short	0x0101
        /*06fe*/ 	.byte	0x3f
	.zero		1


	//   ....[56]....
        /*0700*/ 	.word	0x000103e0
        /*0704*/ 	.word	0x00000000
        /*0708*/ 	.word	0x00000000
        /*070c*/ 	.short	0x0101
        /*070e*/ 	.byte	0x3f
	.zero		1


	//   ....[57]....
        /*0710*/ 	.word	0x00010600
        /*0714*/ 	.word	0x00000007
        /*0718*/ 	.word	0x00013220
        /*071c*/ 	.short	0x010a
        /*071e*/ 	.byte	0x3f
	.zero		1


	//   ....[58]....
        /*0720*/ 	.word	0x000107a0
        /*0724*/ 	.word	0x00000005
        /*0728*/ 	.word	0x00000000
        /*072c*/ 	.short	0x010a
        /*072e*/ 	.byte	0x3f
	.zero		1


	//   ....[59]....
        /*0730*/ 	.word	0x00010810
        /*0734*/ 	.word	0x00000003
        /*0738*/ 	.word	0x00000000
        /*073c*/ 	.short	0x010a
        /*073e*/ 	.byte	0x3f
	.zero		1


	//   ....[60]....
        /*0740*/ 	.word	0x00010860
        /*0744*/ 	.word	0x00000003
        /*0748*/ 	.word	0x00013260
        /*074c*/ 	.short	0x010a
        /*074e*/ 	.byte	0x3f
	.zero		1


	//   ....[61]....
        /*0750*/ 	.word	0x000108b0
        /*0754*/ 	.word	0x00000005
        /*0758*/ 	.word	0x00013260
        /*075c*/ 	.short	0x010a
        /*075e*/ 	.byte	0x3f
	.zero		1


	//   ....[62]....
        /*0760*/ 	.word	0x000108f0
        /*0764*/ 	.word	0x00000003
        /*0768*/ 	.word	0x00013280
        /*076c*/ 	.short	0x010a
        /*076e*/ 	.byte	0x3f
	.zero		1


	//   ....[63]....
        /*0770*/ 	.word	0x00010910
        /*0774*/ 	.word	0x00000005
        /*0778*/ 	.word	0x00013280
        /*077c*/ 	.short	0x010a
        /*077e*/ 	.byte	0x3f
	.zero		1


	//   ....[64]....
        /*0780*/ 	.word	0x00010980
        /*0784*/ 	.word	0x00000003
        /*0788*/ 	.word	0x00013200
        /*078c*/ 	.short	0x010a
        /*078e*/ 	.byte	0x3f
	.zero		1


	//   ....[65]....
        /*0790*/ 	.word	0x000109d0
        /*0794*/ 	.word	0x00000002
        /*0798*/ 	.word	0x00013230
        /*079c*/ 	.short	0x010a
        /*079e*/ 	.byte	0x3f
	.zero		1


	//   ....[66]....
        /*07a0*/ 	.word	0x00010a30
        /*07a4*/ 	.word	0x00000008
        /*07a8*/ 	.word	0x00013230
        /*07ac*/ 	.short	0x010a
        /*07ae*/ 	.byte	0x3f
	.zero		1


	//   ....[67]....
        /*07b0*/ 	.word	0x00010a90
        /*07b4*/ 	.word	0x00000008
        /*07b8*/ 	.word	0x00013250
        /*07bc*/ 	.short	0x010a
        /*07be*/ 	.byte	0x3f
	.zero		1


	//   ....[68]....
        /*07c0*/ 	.word	0x00010af0
        /*07c4*/ 	.word	0x00000008
        /*07c8*/ 	.word	0x00013230
        /*07cc*/ 	.short	0x010a
        /*07ce*/ 	.byte	0x3f
	.zero		1


	//   ....[69]....
        /*07d0*/ 	.word	0x00010b50
        /*07d4*/ 	.word	0x00000008
        /*07d8*/ 	.word	0x00013250
        /*07dc*/ 	.short	0x010a
        /*07de*/ 	.byte	0x3f
	.zero		1


	//   ....[70]....
        /*07e0*/ 	.word	0x00010bb0
        /*07e4*/ 	.word	0x00000005
        /*07e8*/ 	.word	0x00013250
        /*07ec*/ 	.short	0x010a
        /*07ee*/ 	.byte	0x3f
	.zero		1


	//   ....[71]....
        /*07f0*/ 	.word	0x00010d00
        /*07f4*/ 	.word	0x00000005
        /*07f8*/ 	.word	0x00013280
        /*07fc*/ 	.short	0x010a
        /*07fe*/ 	.byte	0x3f
	.zero		1


	//   ....[72]....
        /*0800*/ 	.word	0x00010d50
        /*0804*/ 	.word	0x00000005
        /*0808*/ 	.word	0x00013240
        /*080c*/ 	.short	0x010a
        /*080e*/ 	.byte	0x3f
	.zero		1


	//   ....[73]....
        /*0810*/ 	.word	0x00011480
        /*0814*/ 	.word	0x00000010
        /*0818*/ 	.word	0x00013220
        /*081c*/ 	.short	0x010a
        /*081e*/ 	.byte	0x3f
	.zero		1


	//   ....[74]....
        /*0820*/ 	.word	0x000114d0
        /*0824*/ 	.word	0x00000004
        /*0828*/ 	.word	0x00013280
        /*082c*/ 	.short	0x010a
        /*082e*/ 	.byte	0x3f
	.zero		1


	//   ....[75]....
        /*0830*/ 	.word	0x00011520
        /*0834*/ 	.word	0x00000004
        /*0838*/ 	.word	0x00013240
        /*083c*/ 	.short	0x010a
        /*083e*/ 	.byte	0x3f
	.zero		1


	//   ....[76]....
        /*0840*/ 	.word	0x00011570
        /*0844*/ 	.word	0x00000003
        /*0848*/ 	.word	0x00013270
        /*084c*/ 	.short	0x010a
        /*084e*/ 	.byte	0x3f
	.zero		1


	//   ....[77]....
        /*0850*/ 	.word	0x000115c0
        /*0854*/ 	.word	0x00000003
        /*0858*/ 	.word	0x00013260
        /*085c*/ 	.short	0x010a
        /*085e*/ 	.byte	0x3f
	.zero		1


	//   ....[78]....
        /*0860*/ 	.word	0x00011610
        /*0864*/ 	.word	0x00000002
        /*0868*/ 	.word	0x00013270
        /*086c*/ 	.short	0x010a
        /*086e*/ 	.byte	0x3f
	.zero		1


	//   ....[79]....
        /*0870*/ 	.word	0x00011660
        /*0874*/ 	.word	0x00000002
        /*0878*/ 	.word	0x00013260
        /*087c*/ 	.short	0x010a
        /*087e*/ 	.byte	0x3f
	.zero		1


	//   ....[80]....
        /*0880*/ 	.word	0x000116b0
        /*0884*/ 	.word	0x00000007
        /*0888*/ 	.word	0x00013220
        /*088c*/ 	.short	0x010a
        /*088e*/ 	.byte	0x3f
	.zero		1


	//   ....[81]....
        /*0890*/ 	.word	0x00011850
        /*0894*/ 	.word	0x00000005
        /*0898*/ 	.word	0x00000000
        /*089c*/ 	.short	0x010a
        /*089e*/ 	.byte	0x3f
	.zero		1


	//   ....[82]....
        /*08a0*/ 	.word	0x000118a0
        /*08a4*/ 	.word	0x00000003
        /*08a8*/ 	.word	0x00000000
        /*08ac*/ 	.short	0x010a
        /*08ae*/ 	.byte	0x3f
	.zero		1


	//   ....[83]....
        /*08b0*/ 	.word	0x000118f0
        /*08b4*/ 	.word	0x00000003
        /*08b8*/ 	.word	0x00013260
        /*08bc*/ 	.short	0x010a
        /*08be*/ 	.byte	0x3f
	.zero		1


	//   ....[84]....
        /*08c0*/ 	.word	0x00011940
        /*08c4*/ 	.word	0x00000005
        /*08c8*/ 	.word	0x00013260
        /*08cc*/ 	.short	0x010a
        /*08ce*/ 	.byte	0x3f
	.zero		1


	//   ....[85]....
        /*08d0*/ 	.word	0x00011990
        /*08d4*/ 	.word	0x00000003
        /*08d8*/ 	.word	0x00013280
        /*08dc*/ 	.short	0x010a
        /*08de*/ 	.byte	0x3f
	.zero		1


	//----- nvinfo : EIATTR_NUM_MBARRIERS
	.align		4
.L_263:
        /*08e0*/ 	.byte	0x03, 0x38
        /*08e2*/ 	.short	0x0016


	//----- nvinfo : EIATTR_EXIT_INSTR_OFFSETS
	.align		4
        /*08e4*/ 	.byte	0x04, 0x1c
        /*08e6*/ 	.short	(.L_265 - .L_264)


	//   ....[0]....
.L_264:
        /*08e8*/ 	.word	0x00000a00


	//   ....[1]....
        /*08ec*/ 	.word	0x0000d2c0


	//   ....[2]....
        /*08f0*/ 	.word	0x00010960


	//----- nvinfo : EIATTR_MAX_THREADS
	.align		4
.L_265:
        /*08f4*/ 	.byte	0x04, 0x05
        /*08f6*/ 	.short	(.L_267 - .L_266)
.L_266:
        /*08f8*/ 	.word	0x00000200
        /*08fc*/ 	.word	0x00000001
        /*0900*/ 	.word	0x00000001


	//----- nvinfo : EIATTR_CRS_STACK_SIZE
	.align		4
.L_267:
        /*0904*/ 	.byte	0x04, 0x1e
        /*0906*/ 	.short	(.L_269 - .L_268)
.L_268:
        /*0908*/ 	.word	0x00000000


	//----- nvinfo : EIATTR_CBANK_PARAM_SIZE
	.align		4
.L_269:
        /*090c*/ 	.byte	0x03, 0x19
        /*090e*/ 	.short	0x0af0


	//----- nvinfo : EIATTR_PARAM_CBANK
	.align		4
        /*0910*/ 	.byte	0x04, 0x0a
        /*0912*/ 	.short	(.L_271 - .L_270)
	.align		4
.L_270:
        /*0914*/ 	.word	index@(.nv.constant0._ZN7cutlass13device_kernelIN5flash11enable_sm90INS1_16FlashAttnFwdSm90INS1_25CollectiveMainloopFwdSm90ILi2EN4cute5tupleIJNS5_1CILi1EEES8_S8_EEENS6_IJNS7_ILi192EEENS7_ILi160EEENS7_ILi64EEEEEELi64ENS_12float_e4m3_tEfNS_4arch4Sm90ELb1ELb0ELb1ELb0ELb0ELb0ELb0ELb1ELb1ELb1ELb0ELb0EEENS1_21CollectiveEpilogueFwdINS6_IJSA_SC_SB_EEES9_NS_10bfloat16_tESG_Li384ELb0ELb1ELb0ELb1EEENS1_30DynamicPersistentTileSchedulerILi384ELi128ELb0ELb1ELb1EEEEEEEEEvNT_6ParamsE)
        /*0918*/ 	.short	0x0210
        /*091a*/ 	.short	0x0af0


	//----- nvinfo : EIATTR_SW_WAR
	.align		4
.L_271:
        /*091c*/ 	.byte	0x04, 0x36
        /*091e*/ 	.short	(.L_273 - .L_272)
.L_272:
        /*0920*/ 	.word	0x00000008
.L_273:


//--------------------- .nv.info._ZN7cutlass13device_kernelIN5flash11enable_sm90INS1_16FlashAttnFwdSm90INS1_25CollectiveMainloopFwdSm90ILi2EN4cute5tupleIJNS5_1CILi1EEES8_S8_EEENS6_IJNS7_ILi192EEENS7_ILi160EEENS7_ILi64EEEEEELi64ENS_12float_e4m3_tEfNS_4arch4Sm90ELb1ELb0ELb1ELb1ELb0ELb0ELb0ELb1ELb1ELb1ELb0ELb0EEENS1_21CollectiveEpilogueFwdINS6_IJSA_SC_SB_EEES9_NS_10bfloat16_tESG_Li384ELb1ELb1ELb0ELb1EEENS1_36VarlenDynamicPersistentTileSchedulerILi192ELi160ELi384ELi128ELb0ELb1ELb1ELb1ELb1ELb1EEEEEEEEEvNT_6ParamsE --------------------------
	.section	.nv.info._ZN7cutlass13device_kernelIN5flash11enable_sm90INS1_16FlashAttnFwdSm90INS1_25CollectiveMainloopFwdSm90ILi2EN4cute5tupleIJNS5_1CILi1EEES8_S8_EEENS6_IJNS7_ILi192EEENS7_ILi160EEENS7_ILi64EEEEEELi64ENS_12float_e4m3_tEfNS_4arch4Sm90ELb1ELb0ELb1ELb1ELb0ELb0ELb0ELb1ELb1ELb1ELb0ELb0EEENS1_21CollectiveEpilogueFwdINS6_IJSA_SC_SB_EEES9_NS_10bfloat16_tESG_Li384ELb1ELb1ELb0ELb1EEENS1_36VarlenDynamicPersistentTileSchedulerILi192ELi160ELi384ELi128ELb0ELb1ELb1ELb1ELb1ELb1EEEEEEEEEvNT_6ParamsE,"",@"SHT_CUDA_INFO"
	.sectionflags	@""
	.align	4


	//----- nvinfo : EIATTR_CUDA_API_VERSION
	.align		4
        /*0000*/ 	.byte	0x04, 0x37
        /*0002*/ 	.short	(.L_275 - .L_274)
.L_274:
        /*0004*/ 	.word	0x00000082


	//----- nvinfo : EIATTR_KPARAM_INFO
	.align		4
.L_275:
        /*0008*/ 	.byte	0x04, 0x17
        /*000a*/ 	.short	(.L_277 - .L_276)
.L_276:
        /*000c*/ 	.word	0x00000000
        /*0010*/ 	.short	0x0000
        /*0012*/ 	.short	0x0070
        /*0014*/ 	.byte	0x00, 0xf0, 0x01, 0x2a


	//----- nvinfo : EIATTR_SPARSE_MMA_MASK
	.align		4
.L_277:
        /*0018*/ 	.byte	0x03, 0x50
        /*001a*/ 	.short	0x0000


	//----- nvinfo : EIATTR_MAXREG_COUNT
	.align		4
        /*001c*/ 	.byte	0x03, 0x1b
        /*001e*/ 	.short	0x0080


	//----- nvinfo : EIATTR_NUM_BARRIERS
	.align		4
        /*0020*/ 	.byte	0x02, 0x4c
        /*0022*/ 	.byte	0x09
	.zero		1


	//----- nvinfo : EIATTR_EXTERNS
	.align		4
        /*0024*/ 	.byte	0x04, 0x0f
        /*0026*/ 	.short	(.L_279 - .L_278)


	//   ....[0]....
	.align		4
.L_278:
        /*0028*/ 	.word	index@(__assertfail)


	//----- nvinfo : EIATTR_ANNOTATIONS
	.align		4
.L_279:
        /*002c*/ 	.byte	0x04, 0x55
        /*002e*/ 	.short	(.L_281 - .L_280)


	//   ....[0]....
.L_280:
        /* <DEDUP_REMOVED lines=9> */


	//----- nvinfo : EIATTR_MERCURY_ISA_VERSION
	.align		4
.L_281:
        /*00a8*/ 	.byte	0x03, 0x5f
        /*00aa*/ 	.short	0x0101


	//----- nvinfo : EIATTR_UNUSED_LOAD_BYTE_OFFSET
	.align		4
        /*00ac*/ 	.byte	0x04, 0x44
        /*00ae*/ 	.short	(.L_283 - .L_282)


	//   ....[0]....
.L_282:
        /*00b0*/ 	.word	0x00000a00
        /*00b4*/ 	.word	0x0000fff0


	//   ....[1]....
        /*00b8*/ 	.word	0x0000bbf0
        /*00bc*/ 	.word	0x0000fff0


	//----- nvinfo : EIATTR_INT_WARP_WIDE_INSTR_OFFSETS
	.align		4
.L_283:
        /*00c0*/ 	.byte	0x04, 0x31
        /*00c2*/ 	.short	(.L_285 - .L_284)


	//   ....[0]....
.L_284:
        /*00c4*/ 	.word	0x00000130


	//   ....[1]....
        /*00c8*/ 	.word	0x00000170


	//   ....[2]....
        /*00cc*/ 	.word	0x000001e0


	//   ....[3]....
        /*00d0*/ 	.word	0x0000ee30


	//   ....[4]....
        /*00d4*/ 	.word	0x0000eec0


	//   ....[5]....
        /*00d8*/ 	.word	0x00011200


	//   ....[6]....
        /*00dc*/ 	.word	0x00011290


	//----- nvinfo : EIATTR_COOP_GROUP_MASK_REGIDS
	.align		4
.L_285:
        /*00e0*/ 	.byte	0x04, 0x29
        /*00e2*/ 	.short	(.L_287 - .L_286)


	//   ....[0]....
.L_286:
        /*00e4*/ 	.word	0xffffffff


	//   ....[1]....
        /*00e8*/ 	.word	0xffffffff


	//   ....[2]....
        /*00ec*/ 	.word	0xffffffff


	//   ....[3]....
        /*00f0*/ 	.word	0xffffffff


	//   ....[4]....
        /*00f4*/ 	.word	0xffffffff


	//   ....[5]....
        /*00f8*/ 	.word	0xffffffff


	//   ....[6]....
        /*00fc*/ 	.word	0xffffffff


	//   ....[7]....
        /*0100*/ 	.word	0xffffffff


	//   ....[8]....
        /*0104*/ 	.word	0xffffffff


	//   ....[9]....
        /*0108*/ 	.word	0xffffffff


	//   ....[10]....
        /*010c*/ 	.word	0xffffffff


	//   ....[11]....
        /*0110*/ 	.word	0xffffffff


	//   ....[12]....
        /*0114*/ 	.word	0xffffffff


	//   ....[13]....
        /*0118*/ 	.word	0xffffffff


	//   ....[14]....
        /*011c*/ 	.word	0xffffffff


	//   ....[15]....
        /*0120*/ 	.word	0xffffffff


	//   ....[16]....
        /*0124*/ 	.word	0xffffffff


	//   ....[17]....
        /*0128*/ 	.word	0xffffffff


	//   ....[18]....
        /*012c*/ 	.word	0xffffffff


	//   ....[19]....
        /*0130*/ 	.word	0xffffffff


	//   ....[20]....
        /*0134*/ 	.word	0xffffffff


	//   ....[21]....
        /*0138*/ 	.word	0xffffffff


	//   ....[22]....
        /*013c*/ 	.word	0xffffffff


	//   ....[23]....
        /*0140*/ 	.word	0xffffffff


	//   ....[24]....
        /*0144*/ 	.word	0xffffffff


	//   ....[25]....
        /*0148*/ 	.word	0xffffffff


	//   ....[26]....
        /*014c*/ 	.word	0xffffffff


	//   ....[27]....
        /*0150*/ 	.word	0xffffffff


	//   ....[28]....
        /*0154*/ 	.word	0xffffffff


	//   ....[29]....
        /*0158*/ 	.word	0xffffffff


	//   ....[30]....
        /*015c*/ 	.word	0xffffffff


	//   ....[31]....
        /*0160*/ 	.word	0xffffffff


	//   ....[32]....
        /*0164*/ 	.word	0xffffffff


	//   ....[33]....
        /*0168*/ 	.word	0xffffffff


	//   ....[34]....
        /*016c*/ 	.word	0xffffffff


	//   ....[35]....
        /*0170*/ 	.word	0xffffffff


	//   ....[36]....
        /*0174*/ 	.word	0xffffffff


	//   ....[37]....
        /*0178*/ 	.word	0xffffffff


	//   ....[38]....
        /*017c*/ 	.word	0xffffffff


	//   ....[39]....
        /*0180*/ 	.word	0xffffffff


	//   ....[40]....
        /*0184*/ 	.word	0xffffffff


	//   ....[41]....
        /*0188*/ 	.word	0xffffffff


	//   ....[42]....
        /*018c*/ 	.word	0xffffffff


	//   ....[43]....
        /*0190*/ 	.word	0xffffffff


	//   ....[44]....
        /*0194*/ 	.word	0xffffffff


	//   ....[45]....
        /*0198*/ 	.word	0xffffffff


	//   ....[46]....
        /*019c*/ 	.word	0xffffffff


	//   ....[47]....
        /*01a0*/ 	.word	0xffffffff


	//   ....[48]....
        /*01a4*/ 	.word	0xffffffff


	//   ....[49]....
        /*01a8*/ 	.word	0xffffffff


	//   ....[50]....
        /*01ac*/ 	.word	0xffffffff


	//   ....[51]....
        /*01b0*/ 	.word	0xffffffff


	//   ....[52]....
        /*01b4*/ 	.word	0xffffffff


	//   ....[53]....
        /*01b8*/ 	.word	0xffffffff


	//   ....[54]....
        /*01bc*/ 	.word	0xffffffff


	//   ....[55]....
        /*01c0*/ 	.word	0xffffffff


	//   ....[56]....
        /*01c4*/ 	.word	0xffffffff


	//   ....[57]....
        /*01c8*/ 	.word	0xffffffff


	//   ....[58]....
        /*01cc*/ 	.word	0xffffffff


	//   ....[59]....
        /*01d0*/ 	.word	0xffffffff


	//   ....[60]....
        /*01d4*/ 	.word	0xffffffff


	//   ....[61]....
        /*01d8*/ 	.word	0xffffffff


	//   ....[62]....
        /*01dc*/ 	.word	0xffffffff


	//   ....[63]....
        /*01e0*/ 	.word	0xffffffff


	//   ....[64]....
        /*01e4*/ 	.word	0xffffffff


	//   ....[65]....
        /*01e8*/ 	.word	0xffffffff


	//   ....[66]....
        /*01ec*/ 	.word	0xffffffff


	//   ....[67]....
        /*01f0*/ 	.word	0xffffffff


	//   ....[68]....
        /*01f4*/ 	.word	0xffffffff


	//   ....[69]....
        /*01f8*/ 	.word	0xffffffff


	//   ....[70]....
        /*01fc*/ 	.word	0xffffffff


	//   ....[71]....
        /*0200*/ 	.word	0xffffffff


	//   ....[72]....
        /*0204*/ 	.word	0xffffffff


	//   ....[73]....
        /*0208*/ 	.word	0xffffffff


	//   ....[74]....
        /*020c*/ 	.word	0xffffffff


	//   ....[75]....
        /*0210*/ 	.word	0xffffffff


	//   ....[76]....
        /*0214*/ 	.word	0xffffffff


	//   ....[77]....
        /*0218*/ 	.word	0xffffffff


	//   ....[78]....
        /*021c*/ 	.word	0xffffffff


	//   ....[79]....
        /*0220*/ 	.word	0xffffffff


	//   ....[80]....
        /*0224*/ 	.word	0xffffffff


	//   ....[81]....
        /*0228*/ 	.word	0xffffffff


	//   ....[82]....
        /*022c*/ 	.word	0xffffffff


	//   ....[83]....
        /*0230*/ 	.word	0xffffffff


	//   ....[84]....
        /*0234*/ 	.word	0xffffffff


	//   ....[85]....
        /*0238*/ 	.word	0xffffffff


	//   ....[86]....
        /*023c*/ 	.word	0xffffffff


	//   ....[87]....
        /*0240*/ 	.word	0xffffffff


	//   ....[88]....
        /*0244*/ 	.word	0xffffffff


	//   ....[89]....
        /*0248*/ 	.word	0xffffffff


	//   ....[90]....
        /*024c*/ 	.word	0xffffffff


	//   ....[91]....
        /*0250*/ 	.word	0xffffffff


	//   ....[92]....
        /*0254*/ 	.word	0xffffffff


	//   ....[93]....
        /*0258*/ 	.word	0xffffffff


	//   ....[94]....
        /*025c*/ 	.word	0xffffffff


	//   ....[95]....
        /*0260*/ 	.word	0xffffffff


	//   ....[96]....
        /*0264*/ 	.word	0xffffffff


	//   ....[97]....
        /*0268*/ 	.word	0xffffffff


	//   ....[98]....
        /*026c*/ 	.word	0xffffffff


	//   ....[99]....
        /*0270*/ 	.word	0xffffffff


	//   ....[100]....
        /*0274*/ 	.word	0xffffffff


	//   ....[101]....
        /*0278*/ 	.word	0xffffffff


	//   ....[102]....
        /*027c*/ 	.word	0xffffffff


	//   ....[103]....
        /*0280*/ 	.word	0xffffffff


	//   ....[104]....
        /*0284*/ 	.word	0xffffffff


	//   ....[105]....
        /*0288*/ 	.word	0xffffffff


	//   ....[106]....
        /*028c*/ 	.word	0xffffffff


	//   ....[107]....
        /*0290*/ 	.word	0xffffffff


	//   ....[108]....
        /*0294*/ 	.word	0xffffffff


	//   ....[109]....
        /*0298*/ 	.word	0xffffffff


	//   ....[110]....
        /*029c*/ 	.word	0xffffffff


	//   ....[111]....
        /*02a0*/ 	.word	0x0500000f


	//   ....[112]....
        /*02a4*/ 	.word	0x0500000f


	//   ....[113]....
        /*02a8*/ 	.word	0x0500000f


	//   ....[114]....
        /*02ac*/ 	.word	0x0500000f


	//   ....[115]....
        /*02b0*/ 	.word	0x0500000f


	//   ....[116]....
        /*02b4*/ 	.word	0x0500000f


	//   ....[117]....
        /*02b8*/ 	.word	0x0500000f


	//   ....[118]....
        /*02bc*/ 	.word	0x0500000f


	//   ....[119]....
        /*02c0*/ 	.word	0x0500000f


	//   ....[120]....
        /*02c4*/ 	.word	0x0500000f


	//   ....[121]....
        /*02c8*/ 	.word	0x0500000f


	//   ....[122]....
        /*02cc*/ 	.word	0x0500000f


	//   ....[123]....
        /*02d0*/ 	.word	0x0500000f


	//   ....[124]....
        /*02d4*/ 	.word	0x0500000f


	//----- nvinfo : EIATTR_COOP_GROUP_INSTR_OFFSETS
	.align		4
.L_287:
        /*02d8*/ 	.byte	0x04, 0x28
        /*02da*/ 	.short	(.L_289 - .L_288)


	//   ....[0]....
.L_288:
        /*02dc*/ 	.word	0x00000060


	//   ....[1]....
        /*02e0*/ 	.word	0x00000140


	//   ....[2]....
        /*02e4*/ 	.word	0x00000190


	//   ....[3]....
        /*02e8*/ 	.word	0x000003c0


	//   ....[4]....
        /*02ec*/ 	.word	0x00000520


	//   ....[5]....
        /*02f0*/ 	.word	0x00000640


	//   ....[6]....
        /*02f4*/ 	.word	0x000007a0


	//   ....[7]....
        /*02f8*/ 	.word	0x00001500


	//   ....[8]....
        /*02fc*/ 	.word	0x00002370


	//   ....[9]....
        /*0300*/ 	.word	0x00002fc0


	//   ....[10]....
        /*0304*/ 	.word	0x000030c0


	//   ....[11]....
        /*0308*/ 	.word	0x00003190


	//   ....[12]....
        /*030c*/ 	.word	0x00003e00


	//   ....[13]....
        /*0310*/ 	.word	0x00003e70


	//   ....[14]....
        /*0314*/ 	.word	0x00005af0


	//   ....[15]....
        /*0318*/ 	.word	0x00006710


	//   ....[16]....
        /*031c*/ 	.word	0x00006760


	//   ....[17]....
        /*0320*/ 	.word	0x00006780


	//   ....[18]....
        /*0324*/ 	.word	0x00007400


	//   ....[19]....
        /*0328*/ 	.word	0x00007480


	//   ....[20]....
        /*032c*/ 	.word	0x00009ce0


	//   ....[21]....
        /*0330*/ 	.word	0x00009d10


	//   ....[22]....
        /*0334*/ 	.word	0x00009d30


	//   ....[23]....
        /*0338*/ 	.word	0x00009d50


	//   ....[24]....
        /*033c*/ 	.word	0x0000b650


	//   ....[25]....
        /*0340*/ 	.word	0x0000b660


	//   ....[26]....
        /*0344*/ 	.word	0x0000b6e0


	//   ....[27]....
        /*0348*/ 	.word	0x0000b6f0


	//   ....[28]....
        /*034c*/ 	.word	0x0000c150


	//   ....[29]....
        /*0350*/ 	.word	0x0000c160


	//   ....[30]....
        /*0354*/ 	.word	0x0000c170


	//   ....[31]....
        /*0358*/ 	.word	0x0000c180


	//   ....[32]....
        /*035c*/ 	.word	0x0000c190


	//   ....[33]....
        /*0360*/ 	.word	0x0000c1a0


	//   ....[34]....
        /*0364*/ 	.word	0x0000c1b0


	//   ....[35]....
        /*0368*/ 	.word	0x0000c1c0


	//   ....[36]....
        /*036c*/ 	.word	0x0000c1f0


	//   ....[37]....
        /*0370*/ 	.word	0x0000c200


	//   ....[38]....
        /*0374*/ 	.word	0x0000c220


	//   ....[39]....
        /*0378*/ 	.word	0x0000c230


	//   ....[40]....
        /*037c*/ 	.word	0x0000c260


	//   ....[41]....
        /*0380*/ 	.word	0x0000c270


	//   ....[42]....
        /*0384*/ 	.word	0x0000c2a0


	//   ....[43]....
        /*0388*/ 	.word	0x0000c2c0


	//   ....[44]....
        /*038c*/ 	.word	0x0000c700


	//   ....[45]....
        /*0390*/ 	.word	0x0000c740


	//   ....[46]....
        /*0394*/ 	.word	0x0000c780


	//   ....[47]....
        /*0398*/ 	.word	0x0000c7c0


	//   ....[48]....
        /*039c*/ 	.word	0x0000cc80


	//   ....[49]....
        /*03a0*/ 	.word	0x0000ccc0


	//   ....[50]....
        /*03a4*/ 	.word	0x0000cce0


	//   ....[51]....
        /*03a8*/ 	.word	0x0000cd10


	//   ....[52]....
        /*03ac*/ 	.word	0x0000cd30


	//   ....[53]....
        /*03b0*/ 	.word	0x0000cd50


	//   ....[54]....
        /*03b4*/ 	.word	0x0000cd60


	//   ....[55]....
        /*03b8*/ 	.word	0x0000cd90


	//   ....[56]....
        /*03bc*/ 	.word	0x0000d670


	//   ....[57]....
        /*03c0*/ 	.word	0x0000d6a0


	//   ....[58]....
        /*03c4*/ 	.word	0x0000d6e0


	//   ....[59]....
        /*03c8*/ 	.word	0x0000d710


	//   ....[60]....
        /*03cc*/ 	.word	0x0000d720


	//   ....[61]....
        /*03d0*/ 	.word	0x0000d730


	//   ....[62]....
        /*03d4*/ 	.word	0x0000d740


	//   ....[63]....
        /*03d8*/ 	.word	0x0000d760


	//   ....[64]....
        /*03dc*/ 	.word	0x0000d8a0


	//   ....[65]....
        /*03e0*/ 	.word	0x0000da90


	//   ....[66]....
        /*03e4*/ 	.word	0x0000dac0


	//   ....[67]....
        /*03e8*/ 	.word	0x0000daf0


	//   ....[68]....
        /*03ec*/ 	.word	0x0000db20


	//   ....[69]....
        /*03f0*/ 	.word	0x0000db50


	//   ....[70]....
        /*03f4*/ 	.word	0x0000db90


	//   ....[71]....
        /*03f8*/ 	.word	0x0000dd10


	//   ....[72]....
        /*03fc*/ 	.word	0x0000dd40


	//   ....[73]....
        /*0400*/ 	.word	0x0000dd70


	//   ....[74]....
        /*0404*/ 	.word	0x0000dda0


	//   ....[75]....
        /*0408*/ 	.word	0x0000ddd0


	//   ....[76]....
        /*040c*/ 	.word	0x0000de10


	//   ....[77]....
        /*0410*/ 	.word	0x0000dea0


	//   ....[78]....
        /*0414*/ 	.word	0x0000df30


	//   ....[79]....
        /*0418*/ 	.word	0x0000dfe0


	//   ....[80]....
        /*041c*/ 	.word	0x0000f570


	//   ....[81]....
        /*0420*/ 	.word	0x00010180


	//   ....[82]....
        /*0424*/ 	.word	0x000101b0


	//   ....[83]....
        /*0428*/ 	.word	0x00010220


	//   ....[84]....
        /*042c*/ 	.word	0x00010260


	//   ....[85]....
        /*0430*/ 	.word	0x000102a0


	//   ....[86]....
        /*0434*/ 	.word	0x000102d0


	//   ....[87]....
        /*0438*/ 	.word	0x000102e0


	//   ....[88]....
        /*043c*/ 	.word	0x000102f0


	//   ....[89]....
        /*0440*/ 	.word	0x00010300


	//   ....[90]....
        /*0444*/ 	.word	0x00010320


	//   ....[91]....
        /*0448*/ 	.word	0x00010370


	//   ....[92]....
        /*044c*/ 	.word	0x000103e0


	//   ....[93]....
        /*0450*/ 	.word	0x00011920


	//   ....[94]....
        /*0454*/ 	.word	0x00011950


	//   ....[95]....
        /*0458*/ 	.word	0x00011980


	//   ....[96]....
        /*045c*/ 	.word	0x000119b0


	//   ....[97]....
        /*0460*/ 	.word	0x000119c0


	//   ....[98]....
        /*0464*/ 	.word	0x000119e0


	//   ....[99]....
        /*0468*/ 	.word	0x00011a00


	//   ....[100]....
        /*046c*/ 	.word	0x00011a40


	//   ....[101]....
        /*0470*/ 	.word	0x00011b80


	//   ....[102]....
        /*0474*/ 	.word	0x00011bb0


	//   ....[103]....
        /*0478*/ 	.word	0x00011bf0


	//   ....[104]....
        /*047c*/ 	.word	0x00011c20


	//   ....[105]....
        /*0480*/ 	.word	0x00011c50


	//   ....[106]....
        /*0484*/ 	.word	0x00011c80


	//   ....[107]....
        /*0488*/ 	.word	0x00011d20


	//   ....[108]....
        /*048c*/ 	.word	0x00011dc0


	//   ....[109]....
        /*0490*/ 	.word	0x00011e70


	//   ....[110]....
        /*0494*/ 	.word	0x00012470


	//   ....[111]....
        /*0498*/ 	.word	0x00012a40


	//   ....[112]....
        /*049c*/ 	.word	0x00012c00


	//   ....[113]....
        /*04a0*/ 	.word	0x00012c70


	//   ....[114]....
        /*04a4*/ 	.word	0x00012cf0


	//   ....[115]....
        /*04a8*/ 	.word	0x00012da0


	//   ....[116]....
        /*04ac*/ 	.word	0x00012e20


	//   ....[117]....
        /*04b0*/ 	.word	0x00012ec0


	//   ....[118]....
        /*04b4*/ 	.word	0x00012f40


	//   ....[119]....
        /*04b8*/ 	.word	0x00012ff0


	//   ....[120]....
        /*04bc*/ 	.word	0x00013050


	//   ....[121]....
        /*04c0*/ 	.word	0x00013110


	//   ....[122]....
        /*04c4*/ 	.word	0x00013180


	//   ....[123]....
        /*04c8*/ 	.word	0x00013220


	//   ....[124]....
        /*04cc*/ 	.word	0x00013560


	//----- nvinfo : EIATTR_REG_RECONFIG
	.align		4
.L_289:
        /*04d0*/ 	.byte	0x01, 0x54
	.zero		2


	//----- nvinfo : EIATTR_SYSCALL_OFFSETS
	.align		4
        /*04d4*/ 	.byte	0x04, 0x46
        /*04d6*/ 	.short	(.L_291 - .L_290)


	//   ....[0]....
.L_290:
        /*04d8*/ 	.word	0x000016e0


	//   ....[1]....
        /*04dc*/ 	.word	0x0000f020


	//   ....[2]....
        /*04e0*/ 	.word	0x0000f180


	//   ....[3]....
        /*04e4*/ 	.word	0x0000f2d0


	//   ....[4]....
        /*04e8*/ 	.word	0x0000f410


	//   ....[5]....
        /*04ec*/ 	.word	0x0000fce0


	//----- nvinfo : EIATTR_MBARRIER_INSTR_OFFSETS
	.align		4
.L_291:
        /*04f0*/ 	.byte	0x04, 0x39
        /*04f2*/ 	.short	(.L_293 - .L_292)


	//   ....[0]....
.L_292:
        /*04f4*/ 	.word	0x00000270
        /*04f8*/ 	.word	0x000000ff
        /*04fc*/ 	.word	0x00013200
        /*0500*/ 	.short	0x0100
        /*0502*/ 	.byte	0x08
	.zero		1


	//   ....[1]....
        /*0504*/ 	.word	0x00000280
        /*0508*/ 	.word	0x000000ff
        /*050c*/ 	.word	0x00013220
        /*0510*/ 	.short	0x0100
        /*0512*/ 	.byte	0x08
	.zero		1


	//   ....[2]....
        /*0514*/ 	.word	0x00000370
        /*0518*/ 	.word	0x000000ff
        /*051c*/ 	.word	0x00013230
        /*0520*/ 	.short	0x0100
        /*0522*/ 	.byte	0x08
	.zero		1


	//   ....[3]....
        /*0524*/ 	.word	0x00000380
        /*0528*/ 	.word	0x000000ff
        /*052c*/ 	.word	0x00013240
        /*0530*/ 	.short	0x0100
        /*0532*/ 	.byte	0x08
	.zero		1


	//   ....[4]....
        /*0534*/ 	.word	0x00000390
        /*0538*/ 	.word	0x000000ff
        /*053c*/ 	.word	0x00013238
        /*0540*/ 	.short	0x0100
        /*0542*/ 	.byte	0x08
	.zero		1


	//   ....[5]....
        /*0544*/ 	.word	0x000003a0
        /*0548*/ 	.word	0x000000ff
        /*054c*/ 	.word	0x00013248
        /*0550*/ 	.short	0x0100
        /*0552*/ 	.byte	0x08
	.zero		1


	//   ....[6]....
        /*0554*/ 	.word	0x000004d0
        /*0558*/ 	.word	0x000000ff
        /*055c*/ 	.word	0x00013250
        /*0560*/ 	.short	0x0100
        /*0562*/ 	.byte	0x08
	.zero		1


	//   ....[7]....
        /*0564*/ 	.word	0x000004e0
        /*0568*/ 	.word	0x000000ff
        /*056c*/ 	.word	0x00013260
        /*0570*/ 	.short	0x0100
        /*0572*/ 	.byte	0x08
	.zero		1


	//   ....[8]....
        /*0574*/ 	.word	0x000004f0
        /*0578*/ 	.word	0x000000ff
        /*057c*/ 	.word	0x00013258
        /*0580*/ 	.short	0x0100
        /*0582*/ 	.byte	0x08
	.zero		1


	//   ....[9]....
        /*0584*/ 	.word	0x00000500
        /*0588*/ 	.word	0x000000ff
        /*058c*/ 	.word	0x00013268
        /*0590*/ 	.short	0x0100
        /*0592*/ 	.byte	0x08
	.zero		1


	//   ....[10]....
        /*0594*/ 	.word	0x000005f0
        /*0598*/ 	.word	0x000000ff
        /*059c*/ 	.word	0x00013270
        /*05a0*/ 	.short	0x0100
        /*05a2*/ 	.byte	0x06
	.zero		1


	//   ....[11]....
        /*05a4*/ 	.word	0x00000600
        /*05a8*/ 	.word	0x000000ff
        /*05ac*/ 	.word	0x00013280
        /*05b0*/ 	.short	0x0100
        /*05b2*/ 	.byte	0x06
	.zero		1


	//   ....[12]....
        /*05b4*/ 	.word	0x00000610
        /*05b8*/ 	.word	0x000000ff
        /*05bc*/ 	.word	0x00013278
        /*05c0*/ 	.short	0x0100
        /*05c2*/ 	.byte	0x06
	.zero		1


	//   ....[13]....
        /*05c4*/ 	.word	0x00000620
        /*05c8*/ 	.word	0x000000ff
        /*05cc*/ 	.word	0x00013288
        /*05d0*/ 	.short	0x0100
        /*05d2*/ 	.byte	0x06
	.zero		1


	//   ....[14]....
        /*05d4*/ 	.word	0x00000750
        /*05d8*/ 	.word	0x000000ff
        /*05dc*/ 	.word	0x00013290
        /*05e0*/ 	.short	0x0100
        /*05e2*/ 	.byte	0x08
	.zero		1


	//   ....[15]....
        /*05e4*/ 	.word	0x00000760
        /*05e8*/ 	.word	0x000000ff
        /*05ec*/ 	.word	0x000132a0
        /*05f0*/ 	.short	0x0100
        /*05f2*/ 	.byte	0x08
	.zero		1


	//   ....[16]....
        /*05f4*/ 	.word	0x00000770
        /*05f8*/ 	.word	0x000000ff
        /*05fc*/ 	.word	0x00013298
        /*0600*/ 	.short	0x0100
        /*0602*/ 	.byte	0x08
	.zero		1


	//   ....[17]....
        /*0604*/ 	.word	0x00000780
        /*0608*/ 	.word	0x000000ff
        /*060c*/ 	.word	0x000132a8
        /*0610*/ 	.short	0x0100
        /*0612*/ 	.byte	0x08
	.zero		1


	//   ....[18]....
        /*0614*/ 	.word	0x000008b0
        /*0618*/ 	.word	0x000000ff
        /*061c*/ 	.word	0x000132b0
        /*0620*/ 	.short	0x0100
        /*0622*/ 	.byte	0x08
	.zero		1


	//   ....[19]....
        /*0624*/ 	.word	0x000008c0
        /*0628*/ 	.word	0x000000ff
        /*062c*/ 	.word	0x000132c0
        /*0630*/ 	.short	0x0100
        /*0632*/ 	.byte	0x08
	.zero		1


	//   ....[20]....
        /*0634*/ 	.word	0x000008d0
        /*0638*/ 	.word	0x000000ff
        /*063c*/ 	.word	0x000132b8
        /*0640*/ 	.short	0x0100
        /*0642*/ 	.byte	0x08
	.zero		1


	//   ....[21]....
        /*0644*/ 	.word	0x000008e0
        /*0648*/ 	.word	0x000000ff
        /*064c*/ 	.word	0x000132c8
        /*0650*/ 	.short	0x0100
        /*0652*/ 	.byte	0x08
	.zero		1


	//   ....[22]....
        /*0654*/ 	.word	0x00001a10
        /*0658*/ 	.word	0x000000ff
        /*065c*/ 	.word	0x00013200
        /*0660*/ 	.short	0x010a
        /*0662*/ 	.byte	0x2d
	.zero		1


	//   ....[23]....
        /*0664*/ 	.word	0x00001ab0
        /*0668*/ 	.word	0x00000002
        /*066c*/ 	.word	0x00013230
        /*0670*/ 	.short	0x010a
        /*0672*/ 	.byte	0x3f
	.zero		1


	//   ....[24]....
        /*0674*/ 	.word	0x00001af0
        /*0678*/ 	.word	0x00000002
        /*067c*/ 	.word	0x00013230
        /*0680*/ 	.short	0x010a
        /*0682*/ 	.byte	0x3f
	.zero		1


	//   ....[25]....
        /*0684*/ 	.word	0x00004220
        /*0688*/ 	.word	0x00000028
        /*068c*/ 	.word	0x00000000
        /*0690*/ 	.short	0x0101
        /*0692*/ 	.byte	0x3f
	.zero		1


	//   ....[26]....
        /*0694*/ 	.word	0x00004f40
        /*0698*/ 	.word	0x000000ff
        /*069c*/ 	.word	0x00013230
        /*06a0*/ 	.short	0x010a
        /*06a2*/ 	.byte	0x15
	.zero		1


	//   ....[27]....
        /*06a4*/ 	.word	0x00004f80
        /*06a8*/ 	.word	0x000000ff
        /*06ac*/ 	.word	0x00013230
        /*06b0*/ 	.short	0x010a
        /*06b2*/ 	.byte	0x15
	.zero		1


	//   ....[28]....
        /*06b4*/ 	.word	0x000053d0
        /*06b8*/ 	.word	0x000000ff
        /*06bc*/ 	.word	0x00013250
        /*06c0*/ 	.short	0x010a
        /*06c2*/ 	.byte	0x0b
	.zero		1


	//   ....[29]....
        /*06c4*/ 	.word	0x00005410
        /*06c8*/ 	.word	0x000000ff
        /*06cc*/ 	.word	0x00013250
        /*06d0*/ 	.short	0x010a
        /*06d2*/ 	.byte	0x0b
	.zero		1


	//   ....[30]....
        /*06d4*/ 	.word	0x00007f40
        /*06d8*/ 	.word	0x00000002
        /*06dc*/ 	.word	0x00000000
        /*06e0*/ 	.short	0x0101
        /*06e2*/ 	.byte	0x3f
	.zero		1


	//   ....[31]....
        /*06e4*/ 	.word	0x000081f0
        /*06e8*/ 	.word	0x000000ff
        /*06ec*/ 	.word	0x00000000
        /*06f0*/ 	.short	0x0101
        /*06f2*/ 	.byte	0x06
	.zero		1


	//   ....[32]....
        /*06f4*/ 	.word	0x00008730
        /*06f8*/ 	.word	0x000000ff
        /*06fc*/ 	.word	0x00013230
        /*0700*/ 	.short	0x010a
        /*0702*/ 	.byte	0x06
	.zero		1


	//   ....[33]....
        /*0704*/ 	.word	0x00008770
        /*0708*/ 	.word	0x000000ff
        /*070c*/ 	.word	0x00013230
        /*0710*/ 	.short	0x010a
        /*0712*/ 	.byte	0x06
	.zero		1


	//   ....[34]....
        /*0714*/ 	.word	0x00008bc0
        /*0718*/ 	.word	0x000000ff
        /*071c*/ 	.word	0x00013250
        /*0720*/ 	.short	0x010a
        /*0722*/ 	.byte	0x0b
	.zero		1


	//   ....[35]....
        /*0724*/ 	.word	0x00008c00
        /*0728*/ 	.word	0x000000ff
        /*072c*/ 	.word	0x00013250
        /*0730*/ 	.short	0x010a
        /*0732*/ 	.byte	0x0b
	.zero		1


	//   ....[36]....
        /*0734*/ 	.word	0x0000aba0
        /*0738*/ 	.word	0x00000002
        /*073c*/ 	.word	0x00000000
        /*0740*/ 	.short	0x0101
        /*0742*/ 	.byte	0x3f
	.zero		1


	//   ....[37]....
        /*0744*/ 	.word	0x0000ae70
        /*0748*/ 	.word	0x000000ff
        /*074c*/ 	.word	0x00000000
        /*0750*/ 	.short	0x0101
        /*0752*/ 	.byte	0x06
	.zero		1


	//   ....[38]....
        /*0754*/ 	.word	0x0000b320
        /*0758*/ 	.word	0x000000ff
        /*075c*/ 	.word	0x00013250
        /*0760*/ 	.short	0x010a
        /*0762*/ 	.byte	0x0e
	.zero		1


	//   ....[39]....
        /*0764*/ 	.word	0x0000b360
        /*0768*/ 	.word	0x000000ff
        /*076c*/ 	.word	0x00013250
        /*0770*/ 	.short	0x010a
        /*0772*/ 	.byte	0x0e
	.zero		1


	//   ....[40]....
        /*0774*/ 	.word	0x0000b9d0
        /*0778*/ 	.word	0x000000ff
        /*077c*/ 	.word	0x00000000
        /*0780*/ 	.short	0x0101
        /*0782*/ 	.byte	0x04
	.zero		1


	//   ....[41]....
        /*0784*/ 	.word	0x0000cd40
        /*0788*/ 	.word	0x00000000
        /*078c*/ 	.word	0x00000000
        /*0790*/ 	.short	0x0101
        /*0792*/ 	.byte	0x3f
	.zero		1


	//   ....[42]....
        /*0794*/ 	.word	0x0000f7a0
        /*0798*/ 	.word	0x00000005
        /*079c*/ 	.word	0x00013280
        /*07a0*/ 	.short	0x010a
        /*07a2*/ 	.byte	0x3f
	.zero		1


	//   ....[43]....
        /*07a4*/ 	.word	0x0000f930
        /*07a8*/ 	.word	0x00000005
        /*07ac*/ 	.word	0x00013240
        /*07b0*/ 	.short	0x010a
        /*07b2*/ 	.byte	0x3f
	.zero		1


	//   ....[44]....
        /*07b4*/ 	.word	0x000104a0
        /*07b8*/ 	.word	0x00000010
        /*07bc*/ 	.word	0x00013200
        /*07c0*/ 	.short	0x0107
        /*07c2*/ 	.byte	0x3f
	.zero		1


	//   ....[45]....
        /*07c4*/ 	.word	0x00010590
        /*07c8*/ 	.word	0x00000010
        /*07cc*/ 	.word	0x00013200
        /*07d0*/ 	.short	0x0101
        /*07d2*/ 	.byte	0x3f
	.zero		1


	//   ....[46]....
        /*07d4*/ 	.word	0x000105c0
        /*07d8*/ 	.word	0x00000010
        /*07dc*/ 	.word	0x00013220
        /*07e0*/ 	.short	0x010a
        /*07e2*/ 	.byte	0x3f
	.zero		1


	//   ....[47]....
        /*07e4*/ 	.word	0x00010870
        /*07e8*/ 	.word	0x00000004
        /*07ec*/ 	.word	0x00013280
        /*07f0*/ 	.short	0x010a
        /*07f2*/ 	.byte	0x3f
	.zero		1


	//   ....[48]....
        /*07f4*/ 	.word	0x00010ac0
        /*07f8*/ 	.word	0x00000004
        /*07fc*/ 	.word	0x00013240
        /*0800*/ 	.short	0x010a
        /*0802*/ 	.byte	0x3f
	.zero		1


	//   ....[49]....
        /*0804*/ 	.word	0x00010d80
        /*0808*/ 	.word	0x00000003
        /*080c*/ 	.word	0x00013270
        /*0810*/ 	.short	0x010a
        /*0812*/ 	.byte	0x3f
	.zero		1


	//   ....[50]....
        /*0814*/ 	.word	0x00010e00
        /*0818*/ 	.word	0x00000003
        /*081c*/ 	.word	0x00013260
        /*0820*/ 	.short	0x010a
        /*0822*/ 	.byte	0x3f
	.zero		1


	//   ....[51]....
        /*0824*/ 	.word	0x000110e0
        /*0828*/ 	.word	0x00000003
        /*082c*/ 	.word	0x00013250
        /*0830*/ 	.short	0x0101
        /*0832*/ 	.byte	0x3f
	.zero		1


	//   ....[52]....
        /*0834*/ 	.word	0x00011160
        /*0838*/ 	.word	0x00000002
        /*083c*/ 	.word	0x00000000
        /*0840*/ 	.short	0x0101
        /*0842*/ 	.byte	0x3f
	.zero		1


	//   ....[53]....
        /*0844*/ 	.word	0x00011350
        /*0848*/ 	.word	0x00000002
        /*084c*/ 	.word	0x00013270
        /*0850*/ 	.short	0x010a
        /*0852*/ 	.byte	0x3f
	.zero		1


	//   ....[54]....
        /*0854*/ 	.word	0x000113d0
        /*0858*/ 	.word	0x00000002
        /*085c*/ 	.word	0x00013260
        /*0860*/ 	.short	0x010a
        /*0862*/ 	.byte	0x3f
	.zero		1


	//   ....[55]....
        /*0864*/ 	.word	0x000116a0
        /*0868*/ 	.word	0x00000002
        /*086c*/ 	.word	0x00013250
        /*0870*/ 	.short	0x0101
        /*0872*/ 	.byte	0x3f
	.zero		1


	//   ....[56]....
        /*0874*/ 	.word	0x000116f0
        /*0878*/ 	.word	0x00000000
        /*087c*/ 	.word	0x00000000
        /*0880*/ 	.short	0x0101
        /*0882*/ 	.byte	0x3f
	.zero		1


	//   ....[57]....
        /*0884*/ 	.word	0x000123f0
        /*0888*/ 	.word	0x00000007
        /*088c*/ 	.word	0x00013220
        /*0890*/ 	.short	0x010a
        /*0892*/ 	.byte	0x3f
	.zero		1


	//   ....[58]....
        /*0894*/ 	.word	0x00012590
        /*0898*/ 	.word	0x00000005
        /*089c*/ 	.word	0x00000000
        /*08a0*/ 	.short	0x010a
        /*08a2*/ 	.byte	0x3f
	.zero		1


	//   ....[59]....
        /*08a4*/ 	.word	0x00012600
        /*08a8*/ 	.word	0x00000003
        /*08ac*/ 	.word	0x00000000
        /*08b0*/ 	.short	0x010a
        /*08b2*/ 	.byte	0x3f
	.zero		1


	//   ....[60]....
        /*08b4*/ 	.word	0x00012650
        /*08b8*/ 	.word	0x00000003
        /*08bc*/ 	.word	0x00013260
        /*08c0*/ 	.short	0x010a
        /*08c2*/ 	.byte	0x3f
	.zero		1


	//   ....[61]....
        /*08c4*/ 	.word	0x000126a0
        /*08c8*/ 	.word	0x00000005
        /*08cc*/ 	.word	0x00013260
        /*08d0*/ 	.short	0x010a
        /*08d2*/ 	.byte	0x3f
	.zero		1


	//   ....[62]....
        /*08d4*/ 	.word	0x000126e0
        /*08d8*/ 	.word	0x00000003
        /*08dc*/ 	.word	0x00013280
        /*08e0*/ 	.short	0x010a
        /*08e2*/ 	.byte	0x3f
	.zero		1


	//   ....[63]....
        /*08e4*/ 	.word	0x00012700
        /*08e8*/ 	.word	0x00000005
        /*08ec*/ 	.word	0x00013280
        /*08f0*/ 	.short	0x010a
        /*08f2*/ 	.byte	0x3f
	.zero		1


	//   ....[64]....
        /*08f4*/ 	.word	0x00012770
        /*08f8*/ 	.word	0x00000003
        /*08fc*/ 	.word	0x00013200
        /*0900*/ 	.short	0x010a
        /*0902*/ 	.byte	0x3f
	.zero		1


	//   ....[65]....
        /*0904*/ 	.word	0x000127c0
        /*0908*/ 	.word	0x00000002
        /*090c*/ 	.word	0x00013230
        /*0910*/ 	.short	0x010a
        /*0912*/ 	.byte	0x3f
	.zero		1


	//   ....[66]....
        /*0914*/ 	.word	0x00012820
        /*0918*/ 	.word	0x00000008
        /*091c*/ 	.word	0x00013230
        /*0920*/ 	.short	0x010a
        /*0922*/ 	.byte	0x3f
	.zero		1


	//   ....[67]....
        /*0924*/ 	.word	0x00012880
        /*0928*/ 	.word	0x00000008
        /*092c*/ 	.word	0x00013250
        /*0930*/ 	.short	0x010a
        /*0932*/ 	.byte	0x3f
	.zero		1


	//   ....[68]....
        /*0934*/ 	.word	0x000128e0
        /*0938*/ 	.word	0x00000008
        /*093c*/ 	.word	0x00013230
        /*0940*/ 	.short	0x010a
        /*0942*/ 	.byte	0x3f
	.zero		1


	//   ....[69]....
        /*0944*/ 	.word	0x00012940
        /*0948*/ 	.word	0x00000008
        /*094c*/ 	.word	0x00013250
        /*0950*/ 	.short	0x010a
        /*0952*/ 	.byte	0x3f
	.zero		1


	//   ....[70]....
        /*0954*/ 	.word	0x000129a0
        /*0958*/ 	.word	0x00000005
        /*095c*/ 	.word	0x00013250
        /*0960*/ 	.short	0x010a
        /*0962*/ 	.byte	0x3f
	.zero		1


	//   ....[71]....
        /*0964*/ 	.word	0x00012af0
        /*0968*/ 	.word	0x00000005
        /*096c*/ 	.word	0x00013280
        /*0970*/ 	.short	0x010a
        /*0972*/ 	.byte	0x3f
	.zero		1


	//   ....[72]....
        /*0974*/ 	.word	0x00012b40
        /*0978*/ 	.word	0x00000005
        /*097c*/ 	.word	0x00013240
        /*0980*/ 	.short	0x010a
        /*0982*/ 	.byte	0x3f
	.zero		1


	//   ....[73]....
        /*0984*/ 	.word	0x00013250
        /*0988*/ 	.word	0x00000010
        /*098c*/ 	.word	0x00013220
        /*0990*/ 	.short	0x010a
        /*0992*/ 	.byte	0x3f
	.zero		1


	//   ....[74]....
        /*0994*/ 	.word	0x000132a0
        /*0998*/ 	.word	0x00000004
        /*099c*/ 	.word	0x00013280
        /*09a0*/ 	.short	0x010a
        /*09a2*/ 	.byte	0x3f
	.zero		1


	//   ....[75]....
        /*09a4*/ 	.word	0x000132f0
        /*09a8*/ 	.word	0x00000004
        /*09ac*/ 	.word	0x00013240
        /*09b0*/ 	.short	0x010a
        /*09b2*/ 	.byte	0x3f
	.zero		1


	//   ....[76]....
        /*09b4*/ 	.word	0x00013340
        /*09b8*/ 	.word	0x00000003
        /*09bc*/ 	.word	0x00013270
        /*09c0*/ 	.short	0x010a
        /*09c2*/ 	.byte	0x3f
	.zero		1


	//   ....[77]....
        /*09c4*/ 	.word	0x00013390
        /*09c8*/ 	.word	0x00000003
        /*09cc*/ 	.word	0x00013260
        /*09d0*/ 	.short	0x010a
        /*09d2*/ 	.byte	0x3f
	.zero		1


	//   ....[78]....
        /*09d4*/ 	.word	0x000133e0
        /*09d8*/ 	.word	0x00000002
        /*09dc*/ 	.word	0x00013270
        /*09e0*/ 	.short	0x010a
        /*09e2*/ 	.byte	0x3f
	.zero		1


	//   ....[79]....
        /*09e4*/ 	.word	0x00013430
        /*09e8*/ 	.word	0x00000002
        /*09ec*/ 	.word	0x00013260
        /*09f0*/ 	.short	0x010a
        /*09f2*/ 	.byte	0x3f
	.zero		1


	//   ....[80]....
        /*09f4*/ 	.word	0x00013480
        /*09f8*/ 	.word	0x00000007
        /*09fc*/ 	.word	0x00013220
        /*0a00*/ 	.short	0x010a
        /*0a02*/ 	.byte	0x3f
	.zero		1


	//   ....[81]....
        /*0a04*/ 	.word	0x00013620
        /*0a08*/ 	.word	0x00000005
        /*0a0c*/ 	.word	0x00000000
        /*0a10*/ 	.short	0x010a
        /*0a12*/ 	.byte	0x3f
	.zero		1


	//   ....[82]....
        /*0a14*/ 	.word	0x00013670
        /*0a18*/ 	.word	0x00000003
        /*0a1c*/ 	.word	0x00000000
        /*0a20*/ 	.short	0x010a
        /*0a22*/ 	.byte	0x3f
	.zero		1


	//   ....[83]....
        /*0a24*/ 	.word	0x000136c0
        /*0a28*/ 	.word	0x00000003
        /*0a2c*/ 	.word	0x00013260
        /*0a30*/ 	.short	0x010a
        /*0a32*/ 	.byte	0x3f
	.zero		1


	//   ....[84]....
        /*0a34*/ 	.word	0x00013710
        /*0a38*/ 	.word	0x00000005
        /*0a3c*/ 	.word	0x00013260
        /*0a40*/ 	.short	0x010a
        /*0a42*/ 	.byte	0x3f
	.zero		1


	//   ....[85]....
        /*0a44*/ 	.word	0x00013760
        /*0a48*/ 	.word	0x00000003
        /*0a4c*/ 	.word	0x00013280
        /*0a50*/ 	.short	0x010a
        /*0a52*/ 	.byte	0x3f
	.zero		1


	//----- nvinfo : EIATTR_NUM_MBARRIERS
	.align		4
.L_293:
        /*0a54*/ 	.byte	0x03, 0x38
        /*0a56*/ 	.short	0x0016


	//----- nvinfo : EIATTR_EXIT_INSTR_OFFSETS
	.align		4
        /*0a58*/ 	.byte	0x04, 0x1c
        /*0a5a*/ 	.short	(.L_295 - .L_294)


	//   ....[0]....
.L_294:
        /*0a5c*/ 	.word	0x00000a40


	//   ....[1]....
        /*0a60*/ 	.word	0x0000d860


	//   ....[2]....
        /*0a64*/ 	.word	0x00012750


	//----- nvinfo : EIATTR_MAX_THREADS
	.align		4
.L_295:
        /*0a68*/ 	.byte	0x04, 0x05
        /*0a6a*/ 	.short	(.L_297 - .L_296)
.L_296:
        /*0a6c*/ 	.word	0x00000200
        /*0a70*/ 	.word	0x00000001
        /*0a74*/ 	.word	0x00000001


	//----- nvinfo : EIATTR_CRS_STACK_SIZE
	.align		4
.L_297:
        /*0a78*/ 	.byte	0x04, 0x1e
        /*0a7a*/ 	.short	(.L_299 - .L_298)
.L_298:
        /*0a7c*/ 	.word	0x00000000


	//----- nvinfo : EIATTR_CBANK_PARAM_SIZE
	.align		4
.L_299:
        /*0a80*/ 	.byte	0x03, 0x19
        /*0a82*/ 	.short	0x0af0


	//----- nvinfo : EIATTR_PARAM_CBANK
	.align		4
        /*0a84*/ 	.byte	0x04, 0x0a
        /*0a86*/ 	.short	(.L_301 - .L_300)
	.align		4
.L_300:
        /*0a88*/ 	.word	index@(.nv.constant0._ZN7cutlass13device_kernelIN5flash11enable_sm90INS1_16FlashAttnFwdSm90INS1_25CollectiveMainloopFwdSm90ILi2EN4cute5tupleIJNS5_1CILi1EEES8_S8_EEENS6_IJNS7_ILi192EEENS7_ILi160EEENS7_ILi64EEEEEELi64ENS_12float_e4m3_tEfNS_4arch4Sm90ELb1ELb0ELb1ELb1ELb0ELb0ELb0ELb1ELb1ELb1ELb0ELb0EEENS1_21CollectiveEpilogueFwdINS6_IJSA_SC_SB_EEES9_NS_10bfloat16_tESG_Li384ELb1ELb1ELb0ELb1EEENS1_36VarlenDynamicPersistentTileSchedulerILi192ELi160ELi384ELi128ELb0ELb1ELb1ELb1ELb1ELb1EEEEEEEEEvNT_6ParamsE)
        /*0a8c*/ 	.short	0x0210
        /*0a8e*/ 	.short	0x0af0


	//----- nvinfo : EIATTR_SW_WAR
	.align		4
.L_301:
        /*0a90*/ 	.byte	0x04, 0x36
        /*0a92*/ 	.short	(.L_303 - .L_302)
.L_302:
        /*0a94*/ 	.word	0x00000008
.L_303:


//--------------------- .nv.info._ZN7cutlass13device_kernelIN5flash11enable_sm90INS1_16FlashAttnFwdSm90INS1_25CollectiveMainloopFwdSm90ILi2EN4cute5tupleIJNS5_1CILi1EEES8_S8_EEENS6_IJNS7_ILi192EEENS7_ILi160EEENS7_ILi64EEEEEELi64ENS_12float_e4m3_tEfNS_4arch4Sm90ELb1ELb0ELb1ELb1ELb0ELb1ELb0ELb1ELb1ELb1ELb0ELb0EEENS1_21CollectiveEpilogueFwdINS6_IJSA_SC_SB_EEES9_NS_10bfloat16_tESG_Li384ELb1ELb1ELb0ELb1EEENS1_36VarlenDynamicPersistentTileSchedulerILi192ELi160ELi384ELi128ELb0ELb1ELb1ELb1ELb1ELb1EEEEEEEEEvNT_6ParamsE --------------------------
	.section	.nv.info._ZN7cutlass13device_kernelIN5flash11enable_sm90INS1_16FlashAttnFwdSm90INS1_25CollectiveMainloopFwdSm90ILi2EN4cute5tupleIJNS5_1CILi1EEES8_S8_EEENS6_IJNS7_ILi192EEENS7_ILi160EEENS7_ILi64EEEEEELi64ENS_12float_e4m3_tEfNS_4arch4Sm90ELb1ELb0ELb1ELb1ELb0ELb1ELb0ELb1ELb1ELb1ELb0ELb0EEENS1_21CollectiveEpilogueFwdINS6_IJSA_SC_SB_EEES9_NS_10bfloat16_tESG_Li384ELb1ELb1ELb0ELb1EEENS1_36VarlenDynamicPersistentTileSchedulerILi192ELi160ELi384ELi128ELb0ELb1ELb1ELb1ELb1ELb1EEEEEEEEEvNT_6ParamsE,"",@"SHT_CUDA_INFO"
	.sectionflags	@""
	.align	4


	//----- nvinfo : EIATTR_CUDA_API_VERSION
	.align		4
        /*0000*/ 	.byte	0x04, 0x37
        /*0002*/ 	.short	(.L_305 - .L_304)
.L_304:
        /*0004*/ 	.word	0x00000082


	//----- nvinfo : EIATTR_KPARAM_INFO
	.align		4
.L_305:
        /*0008*/ 	.byte	0x04, 0x17
        /*000a*/ 	.short	(.L_307 - .L_306)
.L_306:
        /*000c*/ 	.word	0x00000000
        /*0010*/ 	.short	0x0000
        /*0012*/ 	.short	0x0070
        /*0014*/ 	.byte	0x00, 0xf0, 0x01, 0x2a


	//----- nvinfo : EIATTR_SPARSE_MMA_MASK
	.align		4
.L_307:
        /*0018*/ 	.byte	0x03, 0x50
        /*001a*/ 	.short	0x0000


	//----- nvinfo : EIATTR_MAXREG_COUNT
	.align		4
        /*001c*/ 	.byte	0x03, 0x1b
        /*001e*/ 	.short	0x0080


	//----- nvinfo : EIATTR_NUM_BARRIERS
	.align		4
        /*0020*/ 	.byte	0x02, 0x4c
        /*0022*/ 	.byte	0x10
	.zero		1


	//----- nvinfo : EIATTR_EXTERNS
	.align		4
        /*0024*/ 	.byte	0x04, 0x0f
        /*0026*/ 	.short	(.L_309 - .L_308)


	//   ....[0]....
	.align		4
.L_308:
        /*0028*/ 	.word	index@(__assertfail)


	//----- nvinfo : EIATTR_ANNOTATIONS
	.align		4
.L_309:
        /*002c*/ 	.byte	0x04, 0x55
        /*002e*/ 	.short	(.L_311 - .L_310)


	//   ....[0]....
.L_310:
        /* <DEDUP_REMOVED lines=95> */
        /*0614*/ 	.byte	0x70, 0xa5, 0x01, 0x00, 0x01, 0x00, 0x00, 0x00, 0xd0, 0xb3, 0x01, 0x00


	//----- nvinfo : EIATTR_MERCURY_ISA_VERSION
	.align		4
.L_311:
        /*0620*/ 	.byte	0x03, 0x5f
        /*0622*/ 	.short	0x0101


	//----- nvinfo : EIATTR_UNUSED_LOAD_BYTE_OFFSET
	.align		4
        /*0624*/ 	.byte	0x04, 0x44
        /*0626*/ 	.short	(.L_313 - .L_312)


	//   ....[0]....
.L_312:
        /*0628*/ 	.word	0x00000a90
        /*062c*/ 	.word	0x0000fff0


	//   ....[1]....
        /*0630*/ 	.word	0x00012b60
        /*0634*/ 	.word	0x0000fff0


	//----- nvinfo : EIATTR_INT_WARP_WIDE_INSTR_OFFSETS
	.align		4
.L_313:
        /*0638*/ 	.byte	0x04, 0x31
        /*063a*/ 	.short	(.L_315 - .L_314)


	//   ....[0]....
.L_314:
        /*063c*/ 	.word	0x00000180


	//   ....[1]....
        /*0640*/ 	.word	0x00000220


	//   ....[2]....
        /*0644*/ 	.word	0x00000290


	//   ....[3]....
        /*0648*/ 	.word	0x00016c90


	//   ....[4]....
        /*064c*/ 	.word	0x00016d20


	//   ....[5]....
        /*0650*/ 	.word	0x00019270


	//   ....[6]....
        /*0654*/ 	.word	0x00019300


	//----- nvinfo : EIATTR_COOP_GROUP_MASK_REGIDS
	.align		4
.L_315:
        /*0658*/ 	.byte	0x04, 0x29
        /*065a*/ 	.short	(.L_317 - .L_316)


	//   ....[0]....
.L_316:
        /*065c*/ 	.word	0xffffffff


	//   ....[1]....
        /*0660*/ 	.word	0xffffffff


	//   ....[2]....
        /*0664*/ 	.word	0xffffffff


	//   ....[3]....
        /*0668*/ 	.word	0xffffffff


	//   ....[4]....
        /*066c*/ 	.word	0xffffffff


	//   ....[5]....
        /*0670*/ 	.word	0xffffffff


	//   ....[6]....
        /*0674*/ 	.word	0xffffffff


	//   ....[7]....
        /*0678*/ 	.word	0xffffffff


	//   ....[8]....
        /*067c*/ 	.word	0xffffffff


	//   ....[9]....
        /*0680*/ 	.word	0xffffffff


	//   ....[10]....
        /*0684*/ 	.word	0xffffffff


	//   ....[11]....
        /*0688*/ 	.word	0xffffffff


	//   ....[12]....
        /*068c*/ 	.word	0xffffffff


	//   ....[13]....
        /*0690*/ 	.word	0xffffffff


	//   ....[14]....
        /*0694*/ 	.word	0xffffffff


	//   ....[15]....
        /*0698*/ 	.word	0xffffffff


	//   ....[16]....
        /*069c*/ 	.word	0xffffffff


	//   ....[17]....
        /*06a0*/ 	.word	0xffffffff


	//   ....[18]....
        /*06a4*/ 	.word	0xffffffff


	//   ....[19]....
        /*06a8*/ 	.word	0xffffffff


	//   ....[20]....
        /*06ac*/ 	.word	0xffffffff


	//   ....[21]....
        /*06b0*/ 	.word	0xffffffff


	//   ....[22]....
        /*06b4*/ 	.word	0xffffffff


	//   ....[23]....
        /*06b8*/ 	.word	0xffffffff


	//   ....[24]....
        /*06bc*/ 	.word	0xffffffff


	//   ....[25]....
        /*06c0*/ 	.word	0xffffffff


	//   ....[26]....
        /*06c4*/ 	.word	0xffffffff


	//   ....[27]....
        /*06c8*/ 	.word	0xffffffff


	//   ....[28]....
        /*06cc*/ 	.word	0xffffffff


	//   ....[29]....
        /*06d0*/ 	.word	0xffffffff


	//   ....[30]....
        /*06d4*/ 	.word	0xffffffff


	//   ....[31]....
        /*06d8*/ 	.word	0xffffffff


	//   ....[32]....
        /*06dc*/ 	.word	0xffffffff


	//   ....[33]....
        /*06e0*/ 	.word	0xffffffff


	//   ....[34]....
        /*06e4*/ 	.word	0xffffffff


	//   ....[35]....
        /*06e8*/ 	.word	0xffffffff


	//   ....[36]....
        /*06ec*/ 	.word	0xffffffff


	//   ....[37]....
        /*06f0*/ 	.word	0xffffffff


	//   ....[38]....
        /*06f4*/ 	.word	0xffffffff


	//   ....[39]....
        /*06f8*/ 	.word	0xffffffff


	//   ....[40]....
        /*06fc*/ 	.word	0xffffffff


	//   ....[41]....
        /*0700*/ 	.word	0xffffffff


	//   ....[42]....
        /*0704*/ 	.word	0xffffffff


	//   ....[43]....
        /*0708*/ 	.word	0xffffffff


	//   ....[44]....
        /*070c*/ 	.word	0xffffffff


	//   ....[45]....
        /*0710*/ 	.word	0xffffffff


	//   ....[46]....
        /*0714*/ 	.word	0xffffffff


	//   ....[47]....
        /*0718*/ 	.word	0xffffffff


	//   ....[48]....
        /*071c*/ 	.word	0xffffffff


	//   ....[49]....
        /*0720*/ 	.word	0xffffffff


	//   ....[50]....
        /*0724*/ 	.word	0xffffffff


	//   ....[51]....
        /*0728*/ 	.word	0xffffffff


	//   ....[52]....
        /*072c*/ 	.word	0xffffffff


	//   ....[53]....
        /*0730*/ 	.word	0xffffffff


	//   ....[54]....
        /*0734*/ 	.word	0xffffffff


	//   ....[55]....
        /*0738*/ 	.word	0xffffffff


	//   ....[56]....
        /*073c*/ 	.word	0xffffffff


	//   ....[57]....
        /*0740*/ 	.word	0xffffffff


	//   ....[58]....
        /*0744*/ 	.word	0xffffffff


	//   ....[59]....
        /*0748*/ 	.word	0xffffffff


	//   ....[60]....
        /*074c*/ 	.word	0xffffffff


	//   ....[61]....
        /*0750*/ 	.word	0xffffffff


	//   ....[62]....
        /*0754*/ 	.word	0xffffffff


	//   ....[63]....
        /*0758*/ 	.word	0xffffffff


	//   ....[64]....
        /*075c*/ 	.word	0xffffffff


	//   ....[65]....
        /*0760*/ 	.word	0xffffffff


	//   ....[66]....
        /*0764*/ 	.word	0xffffffff


	//   ....[67]....
        /*0768*/ 	.word	0xffffffff


	//   ....[68]....
        /*076c*/ 	.word	0xffffffff


	//   ....[69]....
        /*0770*/ 	.word	0xffffffff


	//   ....[70]....
        /*0774*/ 	.word	0xffffffff


	//   ....[71]....
        /*0778*/ 	.word	0xffffffff


	//   ....[72]....
        /*077c*/ 	.word	0xffffffff


	//   ....[73]....
        /*0780*/ 	.word	0xffffffff


	//   ....[74]....
        /*0784*/ 	.word	0xffffffff


	//   ....[75]....
        /*0788*/ 	.word	0xffffffff


	//   ....[76]....
        /*078c*/ 	.word	0xffffffff


	//   ....[77]....
        /*0790*/ 	.word	0xffffffff


	//   ....[78]....
        /*0794*/ 	.word	0xffffffff


	//   ....[79]....
        /*0798*/ 	.word	0xffffffff


	//   ....[80]....
        /*079c*/ 	.word	0xffffffff


	//   ....[81]....
        /*07a0*/ 	.word	0xffffffff


	//   ....[82]....
        /*07a4*/ 	.word	0xffffffff


	//   ....[83]....
        /*07a8*/ 	.word	0xffffffff


	//   ....[84]....
        /*07ac*/ 	.word	0xffffffff


	//   ....[85]....
        /*07b0*/ 	.word	0xffffffff


	//   ....[86]....
        /*07b4*/ 	.word	0xffffffff


	//   ....[87]....
        /*07b8*/ 	.word	0xffffffff


	//   ....[88]....
        /*07bc*/ 	.word	0xffffffff


	//   ....[89]....
        /*07c0*/ 	.word	0xffffffff


	//   ....[90]....
        /*07c4*/ 	.word	0xffffffff


	//   ....[91]....
        /*07c8*/ 	.word	0xffffffff


	//   ....[92]....
        /*07cc*/ 	.word	0xffffffff


	//   ....[93]....
        /*07d0*/ 	.word	0xffffffff


	//   ....[94]....
        /*07d4*/ 	.word	0xffffffff


	//   ....[95]....
        /*07d8*/ 	.word	0xffffffff


	//   ....[96]....
        /*07dc*/ 	.word	0xffffffff


	//   ....[97]....
        /*07e0*/ 	.word	0xffffffff


	//   ....[98]....
        /*07e4*/ 	.word	0xffffffff


	//   ....[99]....
        /*07e8*/ 	.word	0xffffffff


	//   ....[100]....
        /*07ec*/ 	.word	0xffffffff


	//   ....[101]....
        /*07f0*/ 	.word	0xffffffff


	//   ....[102]....
        /*07f4*/ 	.word	0xffffffff


	//   ....[103]....
        /*07f8*/ 	.word	0xffffffff


	//   ....[104]....
        /*07fc*/ 	.word	0xffffffff


	//   ....[105]....
        /*0800*/ 	.word	0xffffffff


	//   ....[106]....
        /*0804*/ 	.word	0xffffffff


	//   ....[107]....
        /*0808*/ 	.word	0xffffffff


	//   ....[108]....
        /*080c*/ 	.word	0xffffffff


	//   ....[109]....
        /*0810*/ 	.word	0xffffffff


	//   ....[110]....
        /*0814*/ 	.word	0xffffffff


	//   ....[111]....
        /*0818*/ 	.word	0xffffffff


	//   ....[112]....
        /*081c*/ 	.word	0xffffffff


	//   ....[113]....
        /*0820*/ 	.word	0xffffffff


	//   ....[114]....
        /*0824*/ 	.word	0xffffffff


	//   ....[115]....
        /*0828*/ 	.word	0xffffffff


	//   ....[116]....
        /*082c*/ 	.word	0xffffffff


	//   ....[117]....
        /*0830*/ 	.word	0xffffffff


	//   ....[118]....
        /*0834*/ 	.word	0xffffffff


	//   ....[119]....
        /*0838*/ 	.word	0xffffffff


	//   ....[120]....
        /*083c*/ 	.word	0x0500000f


	//   ....[121]....
        /*0840*/ 	.word	0x0500000f


	//   ....[122]....
        /*0844*/ 	.word	0x0500000f


	//   ....[123]....
        /*0848*/ 	.word	0x0500000f


	//   ....[124]....
        /*084c*/ 	.word	0x0500000f


	//   ....[125]....
        /*0850*/ 	.word	0x0500000f


	//   ....[126]....
        /*0854*/ 	.word	0x0500000f


	//   ....[127]....
        /*0858*/ 	.word	0x0500000f


	//   ....[128]....
        /*085c*/ 	.word	0x0500000f


	//   ....[129]....
        /*0860*/ 	.word	0x0500000f


	//   ....[130]....
        /*0864*/ 	.word	0x0500000f


	//   ....[131]....
        /*0868*/ 	.word	0x0500000f


	//   ....[132]....
        /*086c*/ 	.word	0x0500000f


	//   ....[133]....
        /*0870*/ 	.word	0x0500000f


	//   ....[134]....
        /*0874*/ 	.word	0x0500000f


	//   ....[135]....
        /*0878*/ 	.word	0x0500000f


	//   ....[136]....
        /*087c*/ 	.word	0x0500000f


	//   ....[137]....
        /*0880*/ 	.word	0x0500000f


	//   ....[138]....
        /*0884*/ 	.word	0x0500000f


	//   ....[139]....
        /*0888*/ 	.word	0x0500000f


	//   ....[140]....
        /*088c*/ 	.word	0x0500000f


	//   ....[141]....
        /*0890*/ 	.word	0x0500000f


	//   ....[142]....
        /*0894*/ 	.word	0x0500000f


	//   ....[143]....
        /*0898*/ 	.word	0x0500000f


	//   ....[144]....
        /*089c*/ 	.word	0x0500000f


	//   ....[145]....
        /*08a0*/ 	.word	0x0500000f


	//   ....[146]....
        /*08a4*/ 	.word	0x0500000f


	//   ....[147]....
        /*08a8*/ 	.word	0x0500000f


	//   ....[148]....
        /*08ac*/ 	.word	0x0500000f


	//   ....[149]....
        /*08b0*/ 	.word	0x0500000f


	//   ....[150]....
        /*08b4*/ 	.word	0x0500000f


	//   ....[151]....
        /*08b8*/ 	.word	0x0500000f


	//   ....[152]....
        /*08bc*/ 	.word	0x0500000f


	//   ....[153]....
        /*08c0*/ 	.word	0x0500000f


	//   ....[154]....
        /*08c4*/ 	.word	0x0500000f


	//   ....[155]....
        /*08c8*/ 	.word	0x0500000f


	//   ....[156]....
        /*08cc*/ 	.word	0x0500000f


	//   ....[157]....
        /*08d0*/ 	.word	0x0500000f


	//   ....[158]....
        /*08d4*/ 	.word	0x0500000f


	//   ....[159]....
        /*08d8*/ 	.word	0x0500000f


	//----- nvinfo : EIATTR_COOP_GROUP_INSTR_OFFSETS
	.align		4
.L_317:
        /*08dc*/ 	.byte	0x04, 0x28
        /*08de*/ 	.short	(.L_319 - .L_318)


	//   ....[0]....
.L_318:
        /*08e0*/ 	.word	0x00000060


	//   ....[1]....
        /*08e4*/ 	.word	0x00000190


	//   ....[2]....
        /*08e8*/ 	.word	0x00000240


	//   ....[3]....
        /*08ec*/ 	.word	0x00000400


	//   ....[4]....
        /*08f0*/ 	.word	0x00000560


	//   ....[5]....
        /*08f4*/ 	.word	0x00000680


	//   ....[6]....
        /*08f8*/ 	.word	0x000007e0


	//   ....[7]....
        /*08fc*/ 	.word	0x00005040


	//   ....[8]....
        /*0900*/ 	.word	0x000059b0


	//   ....[9]....
        /*0904*/ 	.word	0x000059c0


	//   ....[10]....
        /*0908*/ 	.word	0x000059d0


	//   ....[11]....
        /*090c*/ 	.word	0x000059e0


	//   ....[12]....
        /*0910*/ 	.word	0x00006eb0


	//   ....[13]....
        /*0914*/ 	.word	0x00006ec0


	//   ....[14]....
        /*0918*/ 	.word	0x00006ed0


	//   ....[15]....
        /*091c*/ 	.word	0x00006ee0


	//   ....[16]....
        /*0920*/ 	.word	0x00008930


	//   ....[17]....
        /*0924*/ 	.word	0x00009040


	//   ....[18]....
        /*0928*/ 	.word	0x00009790


	//   ....[19]....
        /*092c*/ 	.word	0x000097c0


	//   ....[20]....
        /*0930*/ 	.word	0x0000a530


	//   ....[21]....
        /*0934*/ 	.word	0x0000a570


	//   ....[22]....
        /*0938*/ 	.word	0x0000c910


	//   ....[23]....
        /*093c*/ 	.word	0x0000c9c0


	//   ....[24]....
        /*0940*/ 	.word	0x0000d440


	//   ....[25]....
        /*0944*/ 	.word	0x0000d580


	//   ....[26]....
        /*0948*/ 	.word	0x0000e020


	//   ....[27]....
        /*094c*/ 	.word	0x0000e070


	//   ....[28]....
        /*0950*/ 	.word	0x00010b50


	//   ....[29]....
        /*0954*/ 	.word	0x00010b70


	//   ....[30]....
        /*0958*/ 	.word	0x00010ba0


	//   ....[31]....
        /*095c*/ 	.word	0x00010be0


	//   ....[32]....
        /*0960*/ 	.word	0x000124d0


	//   ....[33]....
        /*0964*/ 	.word	0x000124f0


	//   ....[34]....
        /*0968*/ 	.word	0x000125f0


	//   ....[35]....
        /*096c*/ 	.word	0x000126d0


	//   ....[36]....
        /*0970*/ 	.word	0x000130e0


	//   ....[37]....
        /*0974*/ 	.word	0x000130f0


	//   ....[38]....
        /*0978*/ 	.word	0x00013100


	//   ....[39]....
        /*097c*/ 	.word	0x00013110


	//   ....[40]....
        /*0980*/ 	.word	0x00013120


	//   ....[41]....
        /*0984*/ 	.word	0x00013130


	//   ....[42]....
        /*0988*/ 	.word	0x00013140


	//   ....[43]....
        /*098c*/ 	.word	0x00013150


	//   ....[44]....
        /*0990*/ 	.word	0x00013160


	//   ....[45]....
        /*0994*/ 	.word	0x00013170


	//   ....[46]....
        /*0998*/ 	.word	0x00013180


	//   ....[47]....
        /*099c*/ 	.word	0x00013190


	//   ....[48]....
        /*09a0*/ 	.word	0x000131a0


	//   ....[49]....
        /*09a4*/ 	.word	0x000131b0


	//   ....[50]....
        /*09a8*/ 	.word	0x000131c0


	//   ....[51]....
        /*09ac*/ 	.word	0x000131d0


	//   ....[52]....
        /*09b0*/ 	.word	0x00013730


	//   ....[53]....
        /*09b4*/ 	.word	0x00013770


	//   ....[54]....
        /*09b8*/ 	.word	0x00013790


	//   ....[55]....
        /*09bc*/ 	.word	0x000137a0


	//   ....[56]....
        /*09c0*/ 	.word	0x00013cb0


	//   ....[57]....
        /*09c4*/ 	.word	0x00013ce0


	//   ....[58]....
        /*09c8*/ 	.word	0x00013cf0


	//   ....[59]....
        /*09cc*/ 	.word	0x00013d10


	//   ....[60]....
        /*09d0*/ 	.word	0x00013d30


	//   ....[61]....
        /*09d4*/ 	.word	0x00013d50


	//   ....[62]....
        /*09d8*/ 	.word	0x00013e10


	//   ....[63]....
        /*09dc*/ 	.word	0x00013e20


	//   ....[64]....
        /*09e0*/ 	.word	0x000146d0


	//   ....[65]....
        /*09e4*/ 	.word	0x00014710


	//   ....[66]....
        /*09e8*/ 	.word	0x00014720


	//   ....[67]....
        /*09ec*/ 	.word	0x00014730


	//   ....[68]....
        /*09f0*/ 	.word	0x00014740


	//   ....[69]....
        /*09f4*/ 	.word	0x00014750


	//   ....[70]....
        /*09f8*/ 	.word	0x00014760


	//   ....[71]....
        /*09fc*/ 	.word	0x00014770


	//   ....[72]....
        /*0a00*/ 	.word	0x00014930


	//   ....[73]....
        /*0a04*/ 	.word	0x00014b20


	//   ....[74]....
        /*0a08*/ 	.word	0x00014b50


	//   ....[75]....
        /*0a0c*/ 	.word	0x00014b80


	//   ....[76]....
        /*0a10*/ 	.word	0x00014bb0


	//   ....[77]....
        /*0a14*/ 	.word	0x00014be0


	//   ....[78]....
        /*0a18*/ 	.word	0x00014c10


	//   ....[79]....
        /*0a1c*/ 	.word	0x00014d80


	//   ....[80]....
        /*0a20*/ 	.word	0x00014db0


	//   ....[81]....
        /*0a24*/ 	.word	0x00014de0


	//   ....[82]....
        /*0a28*/ 	.word	0x00014e10


	//   ....[83]....
        /*0a2c*/ 	.word	0x00014e40


	//   ....[84]....
        /*0a30*/ 	.word	0x00014e70


	//   ....[85]....
        /*0a34*/ 	.word	0x00014f20


	//   ....[86]....
        /*0a38*/ 	.word	0x00014f80


	//   ....[87]....
        /*0a3c*/ 	.word	0x00015020


	//   ....[88]....
        /*0a40*/ 	.word	0x00015f30


	//   ....[89]....
        /*0a44*/ 	.word	0x000173e0


	//   ....[90]....
        /*0a48*/ 	.word	0x00018130


	//   ....[91]....
        /*0a4c*/ 	.word	0x00018140


	//   ....[92]....
        /*0a50*/ 	.word	0x00018150


	//   ....[93]....
        /*0a54*/ 	.word	0x00018170


	//   ....[94]....
        /*0a58*/ 	.word	0x00018200


	//   ....[95]....
        /*0a5c*/ 	.word	0x00018220


	//   ....[96]....
        /*0a60*/ 	.word	0x000182a0


	//   ....[97]....
        /*0a64*/ 	.word	0x000182c0


	//   ....[98]....
        /*0a68*/ 	.word	0x000182d0


	//   ....[99]....
        /*0a6c*/ 	.word	0x00018340


	//   ....[100]....
        /*0a70*/ 	.word	0x00018390


	//   ....[101]....
        /*0a74*/ 	.word	0x000183a0


	//   ....[102]....
        /*0a78*/ 	.word	0x00019940


	//   ....[103]....
        /*0a7c*/ 	.word	0x00019970


	//   ....[104]....
        /*0a80*/ 	.word	0x000199b0


	//   ....[105]....
        /*0a84*/ 	.word	0x000199e0


	//   ....[106]....
        /*0a88*/ 	.word	0x00019a10


	//   ....[107]....
        /*0a8c*/ 	.word	0x00019a40


	//   ....[108]....
        /*0a90*/ 	.word	0x00019a70


	//   ....[109]....
        /*0a94*/ 	.word	0x00019aa0


	//   ....[110]....
        /*0a98*/ 	.word	0x00019c20


	//   ....[111]....
        /*0a9c*/ 	.word	0x00019c50


	//   ....[112]....
        /*0aa0*/ 	.word	0x00019c80


	//   ....[113]....
        /*0aa4*/ 	.word	0x00019cb0


	//   ....[114]....
        /*0aa8*/ 	.word	0x00019ce0


	//   ....[115]....
        /*0aac*/ 	.word	0x00019d10


	//   ....[116]....
        /*0ab0*/ 	.word	0x00019dd0


	//   ....[117]....
        /*0ab4*/ 	.word	0x00019df0


	//   ....[118]....
        /*0ab8*/ 	.word	0x00019e60


	//   ....[119]....
        /*0abc*/ 	.word	0x0001a500


	//   ....[120]....
        /*0ac0*/ 	.word	0x0001a970


	//   ....[121]....
        /*0ac4*/ 	.word	0x0001aa00


	//   ....[122]....
        /*0ac8*/ 	.word	0x0001aa50


	//   ....[123]....
        /*0acc*/ 	.word	0x0001aaa0


	//   ....[124]....
        /*0ad0*/ 	.word	0x0001ab70


	//   ....[125]....
        /*0ad4*/ 	.word	0x0001ac00


	//   ....[126]....
        /*0ad8*/ 	.word	0x0001ac50


	//   ....[127]....
        /*0adc*/ 	.word	0x0001aca0


	//   ....[128]....
        /*0ae0*/ 	.word	0x0001af90


	//   ....[129]....
        /*0ae4*/ 	.word	0x0001b270


	//   ....[130]....
        /*0ae8*/ 	.word	0x0001b470


	//   ....[131]....
        /*0aec*/ 	.word	0x0001b4c0


	//   ....[132]....
        /*0af0*/ 	.word	0x0001b520


	//   ....[133]....
        /*0af4*/ 	.word	0x0001b610


	//   ....[134]....
        /*0af8*/ 	.word	0x0001b670


	//   ....[135]....
        /*0afc*/ 	.word	0x0001b770


	//   ....[136]....
        /*0b00*/ 	.word	0x0001b7d0


	//   ....[137]....
        /*0b04*/ 	.word	0x0001b880


	//   ....[138]....
        /*0b08*/ 	.word	0x0001b930


	//   ....[139]....
        /*0b0c*/ 	.word	0x0001ba10


	//   ....[140]....
        /*0b10*/ 	.word	0x0001ba70


	//   ....[141]....
        /*0b14*/ 	.word	0x0001bb30


	//   ....[142]....
        /*0b18*/ 	.word	0x0001be00


	//   ....[143]....
        /*0b1c*/ 	.word	0x0001bea0


	//   ....[144]....
        /*0b20*/ 	.word	0x0001bfc0


	//   ....[145]....
        /*0b24*/ 	.word	0x0001c030


	//   ....[146]....
        /*0b28*/ 	.word	0x0001c0a0


	//   ....[147]....
        /*0b2c*/ 	.word	0x0001c110


	//   ....[148]....
        /*0b30*/ 	.word	0x0001c180


	//   ....[149]....
        /*0b34*/ 	.word	0x0001c200


	//   ....[150]....
        /*0b38*/ 	.word	0x0001c290


	//   ....[151]....
        /*0b3c*/ 	.word	0x0001c320


	//   ....[152]....
        /*0b40*/ 	.word	0x0001c390


	//   ....[153]....
        /*0b44*/ 	.word	0x0001c400


	//   ....[154]....
        /*0b48*/ 	.word	0x0001c470


	//   ....[155]....
        /*0b4c*/ 	.word	0x0001c4f0


	//   ....[156]....
        /*0b50*/ 	.word	0x0001c560


	//   ....[157]....
        /*0b54*/ 	.word	0x0001c600


	//   ....[158]....
        /*0b58*/ 	.word	0x0001c690


	//   ....[159]....
        /*0b5c*/ 	.word	0x0001c7c0


	//----- nvinfo : EIATTR_REG_RECONFIG
	.align		4
.L_319:
        /*0b60*/ 	.byte	0x01, 0x54
	.zero		2


	//----- nvinfo : EIATTR_SYSCALL_OFFSETS
	.align		4
        /*0b64*/ 	.byte	0x04, 0x46
        /*0b66*/ 	.short	(.L_321 - .L_320)


	//   ....[0]....
.L_320:
        /*0b68*/ 	.word	0x00001a00


	//   ....[1]....
        /*0b6c*/ 	.word	0x00001b50


	//   ....[2]....
        /*0b70*/ 	.word	0x000051b0


	//   ....[3]....
        /*0b74*/ 	.word	0x00005770


	//   ....[4]....
        /*0b78*/ 	.word	0x00016e80


	//   ....[5]....
        /*0b7c*/ 	.word	0x00017010


	//   ....[6]....
        /*0b80*/ 	.word	0x00017160


	//   ....[7]....
        /*0b84*/ 	.word	0x000172b0


	//   ....[8]....
        /*0b88*/ 	.word	0x00017c50


	//----- nvinfo : EIATTR_MBARRIER_INSTR_OFFSETS
	.align		4
.L_321:
        /*0b8c*/ 	.byte	0x04, 0x39
        /*0b8e*/ 	.short	(.L_323 - .L_322)


	//   ....[0]....
.L_322:
        /*0b90*/ 	.word	0x000002b0
        /*0b94*/ 	.word	0x000000ff
        /*0b98*/ 	.word	0x00013200
        /*0b9c*/ 	.short	0x0100
        /*0b9e*/ 	.byte	0x08
	.zero		1


	//   ....[1]....
        /*0ba0*/ 	.word	0x000002c0
        /*0ba4*/ 	.word	0x000000ff
        /*0ba8*/ 	.word	0x00013220
        /*0bac*/ 	.short	0x0100
        /*0bae*/ 	.byte	0x08
	.zero		1


	//   ....[2]....
        /*0bb0*/ 	.word	0x000003b0
        /*0bb4*/ 	.word	0x000000ff
        /*0bb8*/ 	.word	0x00013230
        /*0bbc*/ 	.short	0x0100
        /*0bbe*/ 	.byte	0x08
	.zero		1


	//   ....[3]....
        /*0bc0*/ 	.word	0x000003c0
        /*0bc4*/ 	.word	0x000000ff
        /*0bc8*/ 	.word	0x00013240
        /*0bcc*/ 	.short	0x0100
        /*0bce*/ 	.byte	0x08
	.zero		1


	//   ....[4]....
        /*0bd0*/ 	.word	0x000003d0
        /*0bd4*/ 	.word	0x000000ff
        /*0bd8*/ 	.word	0x00013238
        /*0bdc*/ 	.short	0x0100
        /*0bde*/ 	.byte	0x08
	.zero		1


	//   ....[5]....
        /*0be0*/ 	.word	0x000003e0
        /*0be4*/ 	.word	0x000000ff
        /*0be8*/ 	.word	0x00013248
        /*0bec*/ 	.short	0x0100
        /*0bee*/ 	.byte	0x08
	.zero		1


	//   ....[6]....
        /*0bf0*/ 	.word	0x00000510
        /*0bf4*/ 	.word	0x000000ff
        /*0bf8*/ 	.word	0x00013250
        /*0bfc*/ 	.short	0x0100
        /*0bfe*/ 	.byte	0x08
	.zero		1


	//   ....[7]....
        /*0c00*/ 	.word	0x00000520
        /*0c04*/ 	.word	0x000000ff
        /*0c08*/ 	.word	0x00013260
        /*0c0c*/ 	.short	0x0100
        /*0c0e*/ 	.byte	0x08
	.zero		1


	//   ....[8]....
        /*0c10*/ 	.word	0x00000530
        /*0c14*/ 	.word	0x000000ff
        /*0c18*/ 	.word	0x00013258
        /*0c1c*/ 	.short	0x0100
        /*0c1e*/ 	.byte	0x08
	.zero		1


	//   ....[9]....
        /*0c20*/ 	.word	0x00000540
        /*0c24*/ 	.word	0x000000ff
        /*0c28*/ 	.word	0x00013268
        /*0c2c*/ 	.short	0x0100
        /*0c2e*/ 	.byte	0x08
	.zero		1


	//   ....[10]....
        /*0c30*/ 	.word	0x00000630
        /*0c34*/ 	.word	0x000000ff
        /*0c38*/ 	.word	0x00013270
        /*0c3c*/ 	.short	0x0100
        /*0c3e*/ 	.byte	0x06
	.zero		1


	//   ....[11]....
        /*0c40*/ 	.word	0x00000640
        /*0c44*/ 	.word	0x000000ff
        /*0c48*/ 	.word	0x00013280
        /*0c4c*/ 	.short	0x0100
        /*0c4e*/ 	.byte	0x06
	.zero		1


	//   ....[12]....
        /*0c50*/ 	.word	0x00000650
        /*0c54*/ 	.word	0x000000ff
        /*0c58*/ 	.word	0x00013278
        /*0c5c*/ 	.short	0x0100
        /*0c5e*/ 	.byte	0x06
	.zero		1


	//   ....[13]....
        /*0c60*/ 	.word	0x00000660
        /*0c64*/ 	.word	0x000000ff
        /*0c68*/ 	.word	0x00013288
        /*0c6c*/ 	.short	0x0100
        /*0c6e*/ 	.byte	0x06
	.zero		1


	//   ....[14]....
        /*0c70*/ 	.word	0x00000790
        /*0c74*/ 	.word	0x000000ff
        /*0c78*/ 	.word	0x00013290
        /*0c7c*/ 	.short	0x0100
        /*0c7e*/ 	.byte	0x08
	.zero		1


	//   ....[15]....
        /*0c80*/ 	.word	0x000007a0
        /*0c84*/ 	.word	0x000000ff
        /*0c88*/ 	.word	0x000132a0
        /*0c8c*/ 	.short	0x0100
        /*0c8e*/ 	.byte	0x08
	.zero		1


	//   ....[16]....
        /*0c90*/ 	.word	0x000007b0
        /*0c94*/ 	.word	0x000000ff
        /*0c98*/ 	.word	0x00013298
        /*0c9c*/ 	.short	0x0100
        /*0c9e*/ 	.byte	0x08
	.zero		1


	//   ....[17]....
        /*0ca0*/ 	.word	0x000007c0
        /*0ca4*/ 	.word	0x000000ff
        /*0ca8*/ 	.word	0x000132a8
        /*0cac*/ 	.short	0x0100
        /*0cae*/ 	.byte	0x08
	.zero		1


	//   ....[18]....
        /*0cb0*/ 	.word	0x000008f0
        /*0cb4*/ 	.word	0x000000ff
        /*0cb8*/ 	.word	0x000132b0
        /*0cbc*/ 	.short	0x0100
        /*0cbe*/ 	.byte	0x08
	.zero		1


	//   ....[19]....
        /*0cc0*/ 	.word	0x00000900
        /*0cc4*/ 	.word	0x000000ff
        /*0cc8*/ 	.word	0x000132c0
        /*0ccc*/ 	.short	0x0100
        /*0cce*/ 	.byte	0x08
	.zero		1


	//   ....[20]....
        /*0cd0*/ 	.word	0x00000910
        /*0cd4*/ 	.word	0x000000ff
        /*0cd8*/ 	.word	0x000132b8
        /*0cdc*/ 	.short	0x0100
        /*0cde*/ 	.byte	0x08
	.zero		1


	//   ....[21]....
        /*0ce0*/ 	.word	0x00000920
        /*0ce4*/ 	.word	0x000000ff
        /*0ce8*/ 	.word	0x000132c8
        /*0cec*/ 	.short	0x0100
        /*0cee*/ 	.byte	0x08
	.zero		1


	//   ....[22]....
        /*0cf0*/ 	.word	0x00002760
        /*0cf4*/ 	.word	0x0000004a
        /*0cf8*/ 	.word	0x00013290
        /*0cfc*/ 	.short	0x010a
        /*0cfe*/ 	.byte	0x3f
	.zero		1


	//   ....[23]....
        /*0d00*/ 	.word	0x00003820
        /*0d04*/ 	.word	0x0000004a
        /*0d08*/ 	.word	0x00013290
        /*0d0c*/ 	.short	0x010a
        /*0d0e*/ 	.byte	0x3f
	.zero		1


	//   ....[24]....
        /*0d10*/ 	.word	0x00004890
        /*0d14*/ 	.word	0x0000004a
        /*0d18*/ 	.word	0x00013290
        /*0d1c*/ 	.short	0x010a
        /*0d1e*/ 	.byte	0x3f
	.zero		1


	//   ....[25]....
        /*0d20*/ 	.word	0x00004a20
        /*0d24*/ 	.word	0x00000004
        /*0d28*/ 	.word	0x00000000
        /*0d2c*/ 	.short	0x0101
        /*0d2e*/ 	.byte	0x3f
	.zero		1


	//   ....[26]....
        /*0d30*/ 	.word	0x00004a60
        /*0d34*/ 	.word	0x0000004a
        /*0d38*/ 	.word	0x000132b0
        /*0d3c*/ 	.short	0x010a
        /*0d3e*/ 	.byte	0x3f
	.zero		1


	//   ....[27]....
        /*0d40*/ 	.word	0x00004cd0
        /*0d44*/ 	.word	0x0000004a
        /*0d48*/ 	.word	0x00000000
        /*0d4c*/ 	.short	0x0101
        /*0d4e*/ 	.byte	0x3f
	.zero		1


	//   ....[28]....
        /*0d50*/ 	.word	0x000054f0
        /*0d54*/ 	.word	0x00000010
        /*0d58*/ 	.word	0x00013200
        /*0d5c*/ 	.short	0x010a
        /*0d5e*/ 	.byte	0x3f
	.zero		1


	//   ....[29]....
        /*0d60*/ 	.word	0x00005540
        /*0d64*/ 	.word	0x00000010
        /*0d68*/ 	.word	0x00013200
        /*0d6c*/ 	.short	0x010a
        /*0d6e*/ 	.byte	0x3f
	.zero		1


	//   ....[30]....
        /*0d70*/ 	.word	0x00005c60
        /*0d74*/ 	.word	0x00000010
        /*0d78*/ 	.word	0x00013200
        /*0d7c*/ 	.short	0x010a
        /*0d7e*/ 	.byte	0x3f
	.zero		1


	//   ....[31]....
        /*0d80*/ 	.word	0x000070b0
        /*0d84*/ 	.word	0x00000010
        /*0d88*/ 	.word	0x00013200
        /*0d8c*/ 	.short	0x010a
        /*0d8e*/ 	.byte	0x3f
	.zero		1


	//   ....[32]....
        /*0d90*/ 	.word	0x000081e0
        /*0d94*/ 	.word	0x00000000
        /*0d98*/ 	.word	0x00013230
        /*0d9c*/ 	.short	0x010a
        /*0d9e*/ 	.byte	0x3f
	.zero		1


	//   ....[33]....
        /*0da0*/ 	.word	0x00008280
        /*0da4*/ 	.word	0x00000000
        /*0da8*/ 	.word	0x00013230
        /*0dac*/ 	.short	0x010a
        /*0dae*/ 	.byte	0x3f
	.zero		1


	//   ....[34]....
        /*0db0*/ 	.word	0x0000aef0
        /*0db4*/ 	.word	0x00000000
        /*0db8*/ 	.word	0x00000000
        /*0dbc*/ 	.short	0x0101
        /*0dbe*/ 	.byte	0x3f
	.zero		1


	//   ....[35]....
        /*0dc0*/ 	.word	0x0000b8c0
        /*0dc4*/ 	.word	0x0000000d
        /*0dc8*/ 	.word	0x00013230
        /*0dcc*/ 	.short	0x010a
        /*0dce*/ 	.byte	0x3f
	.zero		1


	//   ....[36]....
        /*0dd0*/ 	.word	0x0000b950
        /*0dd4*/ 	.word	0x0000000d
        /*0dd8*/ 	.word	0x00013230
        /*0ddc*/ 	.short	0x010a
        /*0dde*/ 	.byte	0x3f
	.zero		1


	//   ....[37]....
        /*0de0*/ 	.word	0x0000bf10
        /*0de4*/ 	.word	0x0000000f
        /*0de8*/ 	.word	0x00013250
        /*0dec*/ 	.short	0x010a
        /*0dee*/ 	.byte	0x3f
	.zero		1


	//   ....[38]....
        /*0df0*/ 	.word	0x0000bf60
        /*0df4*/ 	.word	0x0000000f
        /*0df8*/ 	.word	0x00013250
        /*0dfc*/ 	.short	0x010a
        /*0dfe*/ 	.byte	0x3f
	.zero		1


	//   ....[39]....
        /*0e00*/ 	.word	0x0000e590
        /*0e04*/ 	.word	0x0000000d
        /*0e08*/ 	.word	0x00000000
        /*0e0c*/ 	.short	0x0101
        /*0e0e*/ 	.byte	0x3f
	.zero		1


	//   ....[40]....
        /*0e10*/ 	.word	0x0000f220
        /*0e14*/ 	.word	0x0000000f
        /*0e18*/ 	.word	0x00000000
        /*0e1c*/ 	.short	0x0101
        /*0e1e*/ 	.byte	0x3f
	.zero		1


	//   ....[41]....
        /*0e20*/ 	.word	0x0000f370
        /*0e24*/ 	.word	0x0000000a
        /*0e28*/ 	.word	0x00013230
        /*0e2c*/ 	.short	0x010a
        /*0e2e*/ 	.byte	0x3f
	.zero		1


	//   ....[42]....
        /*0e30*/ 	.word	0x0000f400
        /*0e34*/ 	.word	0x0000000a
        /*0e38*/ 	.word	0x00013230
        /*0e3c*/ 	.short	0x010a
        /*0e3e*/ 	.byte	0x3f
	.zero		1


	//   ....[43]....
        /*0e40*/ 	.word	0x0000f9c0
        /*0e44*/ 	.word	0x0000000d
        /*0e48*/ 	.word	0x00013250
        /*0e4c*/ 	.short	0x010a
        /*0e4e*/ 	.byte	0x3f
	.zero		1


	//   ....[44]....
        /*0e50*/ 	.word	0x0000fa10
        /*0e54*/ 	.word	0x0000000d
        /*0e58*/ 	.word	0x00013250
        /*0e5c*/ 	.short	0x010a
        /*0e5e*/ 	.byte	0x3f
	.zero		1


	//   ....[45]....
        /*0e60*/ 	.word	0x000113c0
        /*0e64*/ 	.word	0x0000000f
        /*0e68*/ 	.word	0x00000000
        /*0e6c*/ 	.short	0x0101
        /*0e6e*/ 	.byte	0x3f
	.zero		1


	//   ....[46]....
        /*0e70*/ 	.word	0x00012160
        /*0e74*/ 	.word	0x0000000d
        /*0e78*/ 	.word	0x00000000
        /*0e7c*/ 	.short	0x0101
        /*0e7e*/ 	.byte	0x3f
	.zero		1


	//   ....[47]....
        /*0e80*/ 	.word	0x000121e0
        /*0e84*/ 	.word	0x00000008
        /*0e88*/ 	.word	0x00013250
        /*0e8c*/ 	.short	0x010a
        /*0e8e*/ 	.byte	0x3f
	.zero		1


	//   ....[48]....
        /*0e90*/ 	.word	0x00012230
        /*0e94*/ 	.word	0x00000008
        /*0e98*/ 	.word	0x00013250
        /*0e9c*/ 	.short	0x010a
        /*0e9e*/ 	.byte	0x3f
	.zero		1


	//   ....[49]....
        /*0ea0*/ 	.word	0x00012aa0
        /*0ea4*/ 	.word	0x00000003
        /*0ea8*/ 	.word	0x00000000
        /*0eac*/ 	.short	0x0101
        /*0eae*/ 	.byte	0x3f
	.zero		1


	//   ....[50]....
        /*0eb0*/ 	.word	0x00013de0
        /*0eb4*/ 	.word	0x00000000
        /*0eb8*/ 	.word	0x00000000
        /*0ebc*/ 	.short	0x0101
        /*0ebe*/ 	.byte	0x3f
	.zero		1


	//   ....[51]....
        /*0ec0*/ 	.word	0x00016010
        /*0ec4*/ 	.word	0x00000016
        /*0ec8*/ 	.word	0x00013220
        /*0ecc*/ 	.short	0x010a
        /*0ece*/ 	.byte	0x3f
	.zero		1


	//   ....[52]....
        /*0ed0*/ 	.word	0x000160c0
        /*0ed4*/ 	.word	0x00000006
        /*0ed8*/ 	.word	0x000132a0
        /*0edc*/ 	.short	0x010a
        /*0ede*/ 	.byte	0x3f
	.zero		1


	//   ....[53]....
        /*0ee0*/ 	.word	0x000162f0
        /*0ee4*/ 	.word	0x00000006
        /*0ee8*/ 	.word	0x000132c0
        /*0eec*/ 	.short	0x010a
        /*0eee*/ 	.byte	0x3f
	.zero		1


	//   ....[54]....
        /*0ef0*/ 	.word	0x00016640
        /*0ef4*/ 	.word	0x00000005
        /*0ef8*/ 	.word	0x000132a0
        /*0efc*/ 	.short	0x010a
        /*0efe*/ 	.byte	0x3f
	.zero		1


	//   ....[55]....
        /*0f00*/ 	.word	0x00016860
        /*0f04*/ 	.word	0x00000005
        /*0f08*/ 	.word	0x000132c0
        /*0f0c*/ 	.short	0x010a
        /*0f0e*/ 	.byte	0x3f
	.zero		1


	//   ....[56]....
        /*0f10*/ 	.word	0x00017630
        /*0f14*/ 	.word	0x00000004
        /*0f18*/ 	.word	0x00013280
        /*0f1c*/ 	.short	0x010a
        /*0f1e*/ 	.byte	0x3f
	.zero		1


	//   ....[57]....
        /*0f20*/ 	.word	0x000177f0
        /*0f24*/ 	.word	0x00000004
        /*0f28*/ 	.word	0x00013240
        /*0f2c*/ 	.short	0x010a
        /*0f2e*/ 	.byte	0x3f
	.zero		1


	//   ....[58]....
        /*0f30*/ 	.word	0x000184c0
        /*0f34*/ 	.word	0x00000016
        /*0f38*/ 	.word	0x00013200
        /*0f3c*/ 	.short	0x0107
        /*0f3e*/ 	.byte	0x3f
	.zero		1


	//   ....[59]....
        /*0f40*/ 	.word	0x000185b0
        /*0f44*/ 	.word	0x00000016
        /*0f48*/ 	.word	0x00013200
        /*0f4c*/ 	.short	0x0101
        /*0f4e*/ 	.byte	0x3f
	.zero		1


	//   ....[60]....
        /*0f50*/ 	.word	0x000185d0
        /*0f54*/ 	.word	0x00000016
        /*0f58*/ 	.word	0x00013220
        /*0f5c*/ 	.short	0x010a
        /*0f5e*/ 	.byte	0x3f
	.zero		1


	//   ....[61]....
        /*0f60*/ 	.word	0x000188a0
        /*0f64*/ 	.word	0x00000004
        /*0f68*/ 	.word	0x00013280
        /*0f6c*/ 	.short	0x010a
        /*0f6e*/ 	.byte	0x3f
	.zero		1


	//   ....[62]....
        /*0f70*/ 	.word	0x00018af0
        /*0f74*/ 	.word	0x00000004
        /*0f78*/ 	.word	0x00013240
        /*0f7c*/ 	.short	0x010a
        /*0f7e*/ 	.byte	0x3f
	.zero		1


	//   ....[63]....
        /*0f80*/ 	.word	0x00018db0
        /*0f84*/ 	.word	0x00000003
        /*0f88*/ 	.word	0x00013270
        /*0f8c*/ 	.short	0x010a
        /*0f8e*/ 	.byte	0x3f
	.zero		1


	//   ....[64]....
        /*0f90*/ 	.word	0x00018e30
        /*0f94*/ 	.word	0x00000003
        /*0f98*/ 	.word	0x00013260
        /*0f9c*/ 	.short	0x010a
        /*0f9e*/ 	.byte	0x3f
	.zero		1


	//   ....[65]....
        /*0fa0*/ 	.word	0x00019130
        /*0fa4*/ 	.word	0x00000003
        /*0fa8*/ 	.word	0x00013250
        /*0fac*/ 	.short	0x0101
        /*0fae*/ 	.byte	0x3f
	.zero		1


	//   ....[66]....
        /*0fb0*/ 	.word	0x000191b0
        /*0fb4*/ 	.word	0x00000003
        /*0fb8*/ 	.word	0x00000000
        /*0fbc*/ 	.short	0x0101
        /*0fbe*/ 	.byte	0x3f
	.zero		1


	//   ....[67]....
        /*0fc0*/ 	.word	0x000193a0
        /*0fc4*/ 	.word	0x00000003
        /*0fc8*/ 	.word	0x00013270
        /*0fcc*/ 	.short	0x010a
        /*0fce*/ 	.byte	0x3f
	.zero		1


	//   ....[68]....
        /*0fd0*/ 	.word	0x00019410
        /*0fd4*/ 	.word	0x00000003
        /*0fd8*/ 	.word	0x00013260
        /*0fdc*/ 	.short	0x010a
        /*0fde*/ 	.byte	0x3f
	.zero		1


	//   ....[69]....
        /*0fe0*/ 	.word	0x00019710
        /*0fe4*/ 	.word	0x00000003
        /*0fe8*/ 	.word	0x00013250
        /*0fec*/ 	.short	0x0101
        /*0fee*/ 	.byte	0x3f
	.zero		1


	//   ....[70]....
        /*0ff0*/ 	.word	0x00019760
        /*0ff4*/ 	.word	0x00000000
        /*0ff8*/ 	.word	0x00000000
        /*0ffc*/ 	.short	0x0101
        /*0ffe*/ 	.byte	0x3f
	.zero		1


	//   ....[71]....
        /*1000*/ 	.word	0x0001a480
        /*1004*/ 	.word	0x00000009
        /*1008*/ 	.word	0x00013220
        /*100c*/ 	.short	0x010a
        /*100e*/ 	.byte	0x3f
	.zero		1


	//   ....[72]....
        /*1010*/ 	.word	0x0001a610
        /*1014*/ 	.word	0x00000007
        /*1018*/ 	.word	0x00000000
        /*101c*/ 	.short	0x010a
        /*101e*/ 	.byte	0x3f
	.zero		1


	//   ....[73]....
        /*1020*/ 	.word	0x0001a680
        /*1024*/ 	.word	0x00000003
        /*1028*/ 	.word	0x00000000
        /*102c*/ 	.short	0x010a
        /*102e*/ 	.byte	0x3f
	.zero		1


	//   ....[74]....
        /*1030*/ 	.word	0x0001a6d0
        /*1034*/ 	.word	0x00000003
        /*1038*/ 	.word	0x00013260
        /*103c*/ 	.short	0x010a
        /*103e*/ 	.byte	0x3f
	.zero		1


	//   ....[75]....
        /*1040*/ 	.word	0x0001a720
        /*1044*/ 	.word	0x00000005
        /*1048*/ 	.word	0x00013260
        /*104c*/ 	.short	0x010a
        /*104e*/ 	.byte	0x3f
	.zero		1


	//   ....[76]....
        /*1050*/ 	.word	0x0001a760
        /*1054*/ 	.word	0x00000003
        /*1058*/ 	.word	0x00013280
        /*105c*/ 	.short	0x010a
        /*105e*/ 	.byte	0x3f
	.zero		1


	//   ....[77]....
        /*1060*/ 	.word	0x0001a780
        /*1064*/ 	.word	0x00000005
        /*1068*/ 	.word	0x00013280
        /*106c*/ 	.short	0x010a
        /*106e*/ 	.byte	0x3f
	.zero		1


	//   ....[78]....
        /*1070*/ 	.word	0x0001a7e0
        /*1074*/ 	.word	0x0000004a
        /*1078*/ 	.word	0x00013290
        /*107c*/ 	.short	0x010a
        /*107e*/ 	.byte	0x3f
	.zero		1


	//   ....[79]....
        /*1080*/ 	.word	0x0001a830
        /*1084*/ 	.word	0x0000004a
        /*1088*/ 	.word	0x00013290
        /*108c*/ 	.short	0x010a
        /*108e*/ 	.byte	0x3f
	.zero		1


	//   ....[80]....
        /*1090*/ 	.word	0x0001a880
        /*1094*/ 	.word	0x0000004a
        /*1098*/ 	.word	0x00013290
        /*109c*/ 	.short	0x010a
        /*109e*/ 	.byte	0x3f
	.zero		1


	//   ....[81]....
        /*10a0*/ 	.word	0x0001a8d0
        /*10a4*/ 	.word	0x0000004a
        /*10a8*/ 	.word	0x000132b0
        /*10ac*/ 	.short	0x010a
        /*10ae*/ 	.byte	0x3f
	.zero		1


	//   ....[82]....
        /*10b0*/ 	.word	0x0001aad0
        /*10b4*/ 	.word	0x00000010
        /*10b8*/ 	.word	0x00013200
        /*10bc*/ 	.short	0x010a
        /*10be*/ 	.byte	0x3f
	.zero		1


	//   ....[83]....
        /*10c0*/ 	.word	0x0001acd0
        /*10c4*/ 	.word	0x00000010
        /*10c8*/ 	.word	0x00013200
        /*10cc*/ 	.short	0x010a
        /*10ce*/ 	.byte	0x3f
	.zero		1


	//   ....[84]....
        /*10d0*/ 	.word	0x0001ad20
        /*10d4*/ 	.word	0x00000000
        /*10d8*/ 	.word	0x00013230
        /*10dc*/ 	.short	0x010a
        /*10de*/ 	.byte	0x3f
	.zero		1


	//   ....[85]....
        /*10e0*/ 	.word	0x0001ad70
        /*10e4*/ 	.word	0x0000000d
        /*10e8*/ 	.word	0x00013230
        /*10ec*/ 	.short	0x010a
        /*10ee*/ 	.byte	0x3f
	.zero		1


	//   ....[86]....
        /*10f0*/ 	.word	0x0001adc0
        /*10f4*/ 	.word	0x0000000f
        /*10f8*/ 	.word	0x00013250
        /*10fc*/ 	.short	0x010a
        /*10fe*/ 	.byte	0x3f
	.zero		1


	//   ....[87]....
        /*1100*/ 	.word	0x0001ae10
        /*1104*/ 	.word	0x0000000a
        /*1108*/ 	.word	0x00013230
        /*110c*/ 	.short	0x010a
        /*110e*/ 	.byte	0x3f
	.zero		1


	//   ....[88]....
        /*1110*/ 	.word	0x0001ae60
        /*1114*/ 	.word	0x0000000d
        /*1118*/ 	.word	0x00013250
        /*111c*/ 	.short	0x010a
        /*111e*/ 	.byte	0x3f
	.zero		1


	//   ....[89]....
        /*1120*/ 	.word	0x0001aeb0
        /*1124*/ 	.word	0x00000008
        /*1128*/ 	.word	0x00013250
        /*112c*/ 	.short	0x010a
        /*112e*/ 	.byte	0x3f
	.zero		1


	//   ....[90]....
        /*1130*/ 	.word	0x0001b050
        /*1134*/ 	.word	0x00000016
        /*1138*/ 	.word	0x00013220
        /*113c*/ 	.short	0x010a
        /*113e*/ 	.byte	0x3f
	.zero		1


	//   ....[91]....
        /*1140*/ 	.word	0x0001b0a0
        /*1144*/ 	.word	0x00000006
        /*1148*/ 	.word	0x000132a0
        /*114c*/ 	.short	0x010a
        /*114e*/ 	.byte	0x3f
	.zero		1


	//   ....[92]....
        /*1150*/ 	.word	0x0001b0f0
        /*1154*/ 	.word	0x00000006
        /*1158*/ 	.word	0x000132c0
        /*115c*/ 	.short	0x010a
        /*115e*/ 	.byte	0x3f
	.zero		1


	//   ....[93]....
        /*1160*/ 	.word	0x0001b140
        /*1164*/ 	.word	0x00000005
        /*1168*/ 	.word	0x000132a0
        /*116c*/ 	.short	0x010a
        /*116e*/ 	.byte	0x3f
	.zero		1


	//   ....[94]....
        /*1170*/ 	.word	0x0001b190
        /*1174*/ 	.word	0x00000005
        /*1178*/ 	.word	0x000132c0
        /*117c*/ 	.short	0x010a
        /*117e*/ 	.byte	0x3f
	.zero		1


	//   ....[95]....
        /*1180*/ 	.word	0x0001b330
        /*1184*/ 	.word	0x00000004
        /*1188*/ 	.word	0x00013280
        /*118c*/ 	.short	0x010a
        /*118e*/ 	.byte	0x3f
	.zero		1


	//   ....[96]....
        /*1190*/ 	.word	0x0001b380
        /*1194*/ 	.word	0x00000004
        /*1198*/ 	.word	0x00013240
        /*119c*/ 	.short	0x010a
        /*119e*/ 	.byte	0x3f
	.zero		1


	//   ....[97]....
        /*11a0*/ 	.word	0x0001bb70
        /*11a4*/ 	.word	0x00000016
        /*11a8*/ 	.word	0x00013220
        /*11ac*/ 	.short	0x010a
        /*11ae*/ 	.byte	0x3f
	.zero		1


	//   ....[98]....
        /*11b0*/ 	.word	0x0001bbc0
        /*11b4*/ 	.word	0x00000004
        /*11b8*/ 	.word	0x00013280
        /*11bc*/ 	.short	0x010a
        /*11be*/ 	.byte	0x3f
	.zero		1


	//   ....[99]....
        /*11c0*/ 	.word	0x0001bc10
        /*11c4*/ 	.word	0x00000004
        /*11c8*/ 	.word	0x00013240
        /*11cc*/ 	.short	0x010a
        /*11ce*/ 	.byte	0x3f
	.zero		1


	//   ....[100]....
        /*11d0*/ 	.word	0x0001bc60
        /*11d4*/ 	.word	0x00000003
        /*11d8*/ 	.word	0x00013270
        /*11dc*/ 	.short	0x010a
        /*11de*/ 	.byte	0x3f
	.zero		1


	//   ....[101]....
        /*11e0*/ 	.word	0x0001bcb0
        /*11e4*/ 	.word	0x00000003
        /*11e8*/ 	.word	0x00013260
        /*11ec*/ 	.short	0x010a
        /*11ee*/ 	.byte	0x3f
	.zero		1


	//   ....[102]....
        /*11f0*/ 	.word	0x0001bd00
        /*11f4*/ 	.word	0x00000003
        /*11f8*/ 	.word	0x00013270
        /*11fc*/ 	.short	0x010a
        /*11fe*/ 	.byte	0x3f
	.zero		1


	//   ....[103]....
        /*1200*/ 	.word	0x0001bd50
        /*1204*/ 	.word	0x00000003
        /*1208*/ 	.word	0x00013260
        /*120c*/ 	.short	0x010a
        /*120e*/ 	.byte	0x3f
	.zero		1


	//   ....[104]....
        /*1210*/ 	.word	0x0001c6e0
        /*1214*/ 	.word	0x00000009
        /*1218*/ 	.word	0x00013220
        /*121c*/ 	.short	0x010a
        /*121e*/ 	.byte	0x3f
	.zero		1


	//   ....[105]....
        /*1220*/ 	.word	0x0001c880
        /*1224*/ 	.word	0x00000007
        /*1228*/ 	.word	0x00000000
        /*122c*/ 	.short	0x010a
        /*122e*/ 	.byte	0x3f
	.zero		1


	//   ....[106]....
        /*1230*/ 	.word	0x0001c8d0
        /*1234*/ 	.word	0x00000003
        /*1238*/ 	.word	0x00000000
        /*123c*/ 	.short	0x010a
        /*123e*/ 	.byte	0x3f
	.zero		1


	//   ....[107]....
        /*1240*/ 	.word	0x0001c920
        /*1244*/ 	.word	0x00000003
        /*1248*/ 	.word	0x00013260
        /*124c*/ 	.short	0x010a
        /*124e*/ 	.byte	0x3f
	.zero		1


	//   ....[108]....
        /*1250*/ 	.word	0x0001c970
        /*1254*/ 	.word	0x00000005
        /*1258*/ 	.word	0x00013260
        /*125c*/ 	.short	0x010a
        /*125e*/ 	.byte	0x3f
	.zero		1


	//   ....[109]....
        /*1260*/ 	.word	0x0001c9c0
        /*1264*/ 	.word	0x00000003
        /*1268*/ 	.word	0x00013280
        /*126c*/ 	.short	0x010a
        /*126e*/ 	.byte	0x3f
	.zero		1


	//----- nvinfo : EIATTR_NUM_MBARRIERS
	.align		4
.L_323:
        /*1270*/ 	.byte	0x03, 0x38
        /*1272*/ 	.short	0x0016


	//----- nvinfo : EIATTR_EXIT_INSTR_OFFSETS
	.align		4
        /*1274*/ 	.byte	0x04, 0x1c
        /*1276*/ 	.short	(.L_325 - .L_324)


	//   ....[0]....
.L_324:
        /*1278*/ 	.word	0x0001a7d0


	//----- nvinfo : EIATTR_MAX_THREADS
	.align		4
.L_325:
        /*127c*/ 	.byte	0x04, 0x05
        /*127e*/ 	.short	(.L_327 - .L_326)
.L_326:
        /*1280*/ 	.word	0x00000200
        /*1284*/ 	.word	0x00000001
        /*1288*/ 	.word	0x00000001


	//----- nvinfo : EIATTR_CRS_STACK_SIZE
	.align		4
.L_327:
        /*128c*/ 	.byte	0x04, 0x1e
        /*128e*/ 	.short	(.L_329 - .L_328)
.L_328:
        /*1290*/ 	.word	0x00000000


	//----- nvinfo : EIATTR_CBANK_PARAM_SIZE
	.align		4
.L_329:
        /*1294*/ 	.byte	0x03, 0x19
        /*1296*/ 	.short	0x0af0


	//----- nvinfo : EIATTR_PARAM_CBANK
	.align		4
        /*1298*/ 	.byte	0x04, 0x0a
        /*129a*/ 	.short	(.L_331 - .L_330)
	.align		4
.L_330:
        /*129c*/ 	.word	index@(.nv.constant0._ZN7cutlass13device_kernelIN5flash11enable_sm90INS1_16FlashAttnFwdSm90INS1_25CollectiveMainloopFwdSm90ILi2EN4cute5tupleIJNS5_1CILi1EEES8_S8_EEENS6_IJNS7_ILi192EEENS7_ILi160EEENS7_ILi64EEEEEELi64ENS_12float_e4m3_tEfNS_4arch4Sm90ELb1ELb0ELb1ELb1ELb0ELb1ELb0ELb1ELb1ELb1ELb0ELb0EEENS1_21CollectiveEpilogueFwdINS6_IJSA_SC_SB_EEES9_NS_10bfloat16_tESG_Li384ELb1ELb1ELb0ELb1EEENS1_36VarlenDynamicPersistentTileSchedulerILi192ELi160ELi384ELi128ELb0ELb1ELb1ELb1ELb1ELb1EEEEEEEEEvNT_6ParamsE)
        /*12a0*/ 	.short	0x0210
        /*12a2*/ 	.short	0x0af0


	//----- nvinfo : EIATTR_SW_WAR
	.align		4
.L_331:
        /*12a4*/ 	.byte	0x04, 0x36
        /*12a6*/ 	.short	(.L_333 - .L_332)
.L_332:
        /*12a8*/ 	.word	0x00000008
.L_333:


//--------------------- .nv.callgraph             --------------------------
	.section	.nv.callgraph,"",@"SHT_CUDA_CALLGRAPH"
	.align	4
	.sectionentsize	8
	.align		4
        /*0000*/ 	.word	0x00000000
	.align		4
        /*0004*/ 	.word	0xffffffff
	.align		4
        /*0008*/ 	.word	index@(_ZN7cutlass13device_kernelIN5flash11enable_sm90INS1_16FlashAttnFwdSm90INS1_25CollectiveMainloopFwdSm90ILi2EN4cute5tupleIJNS5_1CILi1EEES8_S8_EEENS6_IJNS7_ILi192EEENS7_ILi160EEENS7_ILi64EEEEEELi64ENS_12float_e4m3_tEfNS_4arch4Sm90ELb0ELb0ELb1ELb0ELb0ELb0ELb0ELb1ELb1ELb1ELb0ELb0EEENS1_21CollectiveEpilogueFwdINS6_IJSA_SC_SB_EEES9_NS_10bfloat16_tESG_Li384ELb0ELb1ELb0ELb1EEENS1_29StaticPersistentTileSchedulerILb0EEEEEEEEEvNT_6ParamsE)
	.align		4
        /*000c*/ 	.word	index@(__assertfail)
	.align		4
        /*0010*/ 	.word	index@(_ZN7cutlass13device_kernelIN5flash11enable_sm90INS1_16FlashAttnFwdSm90INS1_25CollectiveMainloopFwdSm90ILi2EN4cute5tupleIJNS5_1CILi1EEES8_S8_EEENS6_IJNS7_ILi192EEENS7_ILi160EEENS7_ILi64EEEEEELi64ENS_12float_e4m3_tEfNS_4arch4Sm90ELb0ELb0ELb1ELb1ELb0ELb0ELb0ELb1ELb1ELb1ELb0ELb0EEENS1_21CollectiveEpilogueFwdINS6_IJSA_SC_SB_EEES9_NS_10bfloat16_tESG_Li384ELb1ELb1ELb0ELb1EEENS1_36VarlenDynamicPersistentTileSchedulerILi192ELi160ELi384ELi128ELb0ELb1ELb1ELb0ELb1ELb1EEEEEEEEEvNT_6ParamsE)
	.align		4
        /*0014*/ 	.word	index@(__assertfail)
	.align		4
        /*0018*/ 	.word	index@(_ZN7cutlass13device_kernelIN5flash11enable_sm90INS1_16FlashAttnFwdSm90INS1_25CollectiveMainloopFwdSm90ILi2EN4cute5tupleIJNS5_1CILi1EEES8_S8_EEENS6_IJNS7_ILi192EEENS7_ILi160EEENS7_ILi64EEEEEELi64ENS_12float_e4m3_tEfNS_4arch4Sm90ELb0ELb0ELb1ELb1ELb0ELb1ELb0ELb1ELb1ELb1ELb0ELb0EEENS1_21CollectiveEpilogueFwdINS6_IJSA_SC_SB_EEES9_NS_10bfloat16_tESG_Li384ELb1ELb1ELb0ELb1EEENS1_36VarlenDynamicPersistentTileSchedulerILi192ELi160ELi384ELi128ELb0ELb1ELb1ELb0ELb1ELb1EEEEEEEEEvNT_6ParamsE)
	.align		4
        /*001c*/ 	.word	index@(__assertfail)
	.align		4
        /*0020*/ 	.word	index@(_ZN7cutlass13device_kernelIN5flash11enable_sm90INS1_16FlashAttnFwdSm90INS1_25CollectiveMainloopFwdSm90ILi2EN4cute5tupleIJNS5_1CILi1EEES8_S8_EEENS6_IJNS7_ILi192EEENS7_ILi160EEENS7_ILi64EEEEEELi64ENS_12float_e4m3_tEfNS_4arch4Sm90ELb0ELb1ELb1ELb0ELb0ELb0ELb0ELb1ELb1ELb1ELb0ELb0EEENS1_21CollectiveEpilogueFwdINS6_IJSA_SC_SB_EEES9_NS_10bfloat16_tESG_Li384ELb0ELb1ELb0ELb1EEENS1_30DynamicPersistentTileSchedulerILi384ELi128ELb0ELb1ELb1EEEEEEEEEvNT_6ParamsE)
	.align		4
        /*0024*/ 	.word	index@(__assertfail)
	.align		4
        /*0028*/ 	.word	index@(_ZN7cutlass13device_kernelIN5flash11enable_sm90INS1_16FlashAttnFwdSm90INS1_25CollectiveMainloopFwdSm90ILi2EN4cute5tupleIJNS5_1CILi1EEES8_S8_EEENS6_IJNS7_ILi192EEENS7_ILi160EEENS7_ILi64EEEEEELi64ENS_12float_e4m3_tEfNS_4arch4Sm90ELb0ELb1ELb1ELb1ELb0ELb0ELb0ELb1ELb1ELb1ELb0ELb0EEENS1_21CollectiveEpilogueFwdINS6_IJSA_SC_SB_EEES9_NS_10bfloat16_tESG_Li384ELb1ELb1ELb0ELb1EEENS1_36VarlenDynamicPersistentTileSchedulerILi192ELi160ELi384ELi128ELb0ELb1ELb1ELb1ELb0ELb1EEEEEEEEEvNT_6ParamsE)
	.align		4
        /*002c*/ 	.word	index@(__assertfail)
	.align		4
        /*0030*/ 	.word	index@(_ZN7cutlass13device_kernelIN5flash11enable_sm90INS1_16FlashAttnFwdSm90INS1_25CollectiveMainloopFwdSm90ILi2EN4cute5tupleIJNS5_1CILi1EEES8_S8_EEENS6_IJNS7_ILi192EEENS7_ILi160EEENS7_ILi64EEEEEELi64ENS_12float_e4m3_tEfNS_4arch4Sm90ELb0ELb1ELb1ELb1ELb0ELb1ELb0ELb1ELb1ELb1ELb0ELb0EEENS1_21CollectiveEpilogueFwdINS6_IJSA_SC_SB_EEES9_NS_10bfloat16_tESG_Li384ELb1ELb1ELb0ELb1EEENS1_36VarlenDynamicPersistentTileSchedulerILi192ELi160ELi384ELi128ELb0ELb1ELb1ELb1ELb0ELb1EEEEEEEEEvNT_6ParamsE)
	.align		4
        /*0034*/ 	.word	index@(__assertfail)
	.align		4
        /*0038*/ 	.word	index@(_ZN7cutlass13device_kernelIN5flash11enable_sm90INS1_16FlashAttnFwdSm90INS1_25CollectiveMainloopFwdSm90ILi2EN4cute5tupleIJNS5_1CILi1EEES8_S8_EEENS6_IJNS7_ILi192EEENS7_ILi160EEENS7_ILi64EEEEEELi64ENS_12float_e4m3_tEfNS_4arch4Sm90ELb1ELb0ELb1ELb0ELb0ELb0ELb0ELb1ELb1ELb1ELb0ELb0EEENS1_21CollectiveEpilogueFwdINS6_IJSA_SC_SB_EEES9_NS_10bfloat16_tESG_Li384ELb0ELb1ELb0ELb1EEENS1_30DynamicPersistentTileSchedulerILi384ELi128ELb0ELb1ELb1EEEEEEEEEvNT_6ParamsE)
	.align		4
        /*003c*/ 	.word	index@(__assertfail)
	.align		4
        /*0040*/ 	.word	index@(_ZN7cutlass13device_kernelIN5flash11enable_sm90INS1_16FlashAttnFwdSm90INS1_25CollectiveMainloopFwdSm90ILi2EN4cute5tupleIJNS5_1CILi1EEES8_S8_EEENS6_IJNS7_ILi192EEENS7_ILi160EEENS7_ILi64EEEEEELi64ENS_12float_e4m3_tEfNS_4arch4Sm90ELb1ELb0ELb1ELb1ELb0ELb0ELb0ELb1ELb1ELb1ELb0ELb0EEENS1_21CollectiveEpilogueFwdINS6_IJSA_SC_SB_EEES9_NS_10bfloat16_tESG_Li384ELb1ELb1ELb0ELb1EEENS1_36VarlenDynamicPersistentTileSchedulerILi192ELi160ELi384ELi128ELb0ELb1ELb1ELb1ELb1ELb1EEEEEEEEEvNT_6ParamsE)
	.align		4
        /*0044*/ 	.word	index@(__assertfail)
	.align		4
        /*0048*/ 	.word	index@(_ZN7cutlass13device_kernelIN5flash11enable_sm90INS1_16FlashAttnFwdSm90INS1_25CollectiveMainloopFwdSm90ILi2EN4cute5tupleIJNS5_1CILi1EEES8_S8_EEENS6_IJNS7_ILi192EEENS7_ILi160EEENS7_ILi64EEEEEELi64ENS_12float_e4m3_tEfNS_4arch4Sm90ELb1ELb0ELb1ELb1ELb0ELb1ELb0ELb1ELb1ELb1ELb0ELb0EEENS1_21CollectiveEpilogueFwdINS6_IJSA_SC_SB_EEES9_NS_10bfloat16_tESG_Li384ELb1ELb1ELb0ELb1EEENS1_36VarlenDynamicPersistentTileSchedulerILi192ELi160ELi384ELi128ELb0ELb1ELb1ELb1ELb1ELb1EEEEEEEEEvNT_6ParamsE)
	.align		4
        /*004c*/ 	.word	index@(__assertfail)
	.align		4
        /*0050*/ 	.word	0x00000000
	.align		4
        /*0054*/ 	.word	0xfffffffe
	.align		4
        /*0058*/ 	.word	0x00000000
	.align		4
        /*005c*/ 	.word	0xfffffffd
	.align		4
        /*0060*/ 	.word	0x00000000
	.align		4
        /*0064*/ 	.word	0xfffffffc


//--------------------- .nv.constant4             --------------------------
	.section	.nv.constant4,"a",@progbits
	.align	8
	.align		8
.nv.constant4:
        /*0000*/ 	.dword	__assertfail
	.align		8
        /*0008*/ 	.dword	__unnamed_1
	.align		8
        /*0010*/ 	.dword	__unnamed_2
	.align		8
        /*0018*/ 	.dword	__unnamed_3
	.align		8
        /*0020*/ 	.dword	__unnamed_4
	.align		8
        /*0028*/ 	.dword	__unnamed_5
	.align		8
        /*0030*/ 	.dword	__unnamed_6
	.align		8
        /*0038*/ 	.dword	_ZZN5flash28permute_output_fp8_VcolmajorIN4cute6TensorINS1_11ArrayEngineIN7cutlass10bfloat16_tELm32EEENS1_6LayoutINS1_5tupleIJNS8_IJNS1_1CILi2EEESA_NS9_ILi8EEEEEENS9_ILi1EEESD_EEENS8_IJNS8_IJSD_SA_NS9_ILi4EEEEEENS9_ILi0EEESH_EEEEEEEEEvRT_E9upper_map
	.align		8
        /*0040*/ 	.dword	_ZN81_INTERNAL_acdd9c0f_45_flash_fwd_hdim64_e4m3_softcap_packgqa_sm90_cu_c0233546_34204cuda3std3__45__cpo5beginE
	.align		8
        /*0048*/ 	.dword	_ZN81_INTERNAL_acdd9c0f_45_flash_fwd_hdim64_e4m3_softcap_packgqa_sm90_cu_c0233546_34204cuda3std3__45__cpo3endE
	.align		8
        /*0050*/ 	.dword	_ZN81_INTERNAL_acdd9c0f_45_flash_fwd_hdim64_e4m3_softcap_packgqa_sm90_cu_c0233546_34204cuda3std3__45__cpo6cbeginE
	.align		8
        /*0058*/ 	.dword	_ZN81_INTERNAL_acdd9c0f_45_flash_fwd_hdim64_e4m3_softcap_packgqa_sm90_cu_c0233546_34204cuda3std3__45__cpo4cendE
	.align		8
        /*0060*/ 	.dword	_ZN81_INTERNAL_acdd9c0f_45_flash_fwd_hdim64_e4m3_softcap_packgqa_sm90_cu_c0233546_34204cuda3std3__483_GLOBAL__N__acdd9c0f_45_flash_fwd_hdim64_e4m3_softcap_packgqa_sm90_cu_c0233546_34206ignoreE
	.align		8
        /*0068*/ 	.dword	_ZN81_INTERNAL_acdd9c0f_45_flash_fwd_hdim64_e4m3_softcap_packgqa_sm90_cu_c0233546_34204cuda3std3__419piecewise_constructE
	.align		8
        /*0070*/ 	.dword	_ZN81_INTERNAL_acdd9c0f_45_flash_fwd_hdim64_e4m3_softcap_packgqa_sm90_cu_c0233546_34204cuda3std3__48in_placeE
	.align		8
        /*0078*/ 	.dword	_ZN81_INTERNAL_acdd9c0f_45_flash_fwd_hdim64_e4m3_softcap_packgqa_sm90_cu_c0233546_34204cuda3std6ranges3__45__cpo4swapE
	.align		8
        /*0080*/ 	.dword	_ZN81_INTERNAL_acdd9c0f_45_flash_fwd_hdim64_e4m3_softcap_packgqa_sm90_cu_c0233546_34204cuda3std6ranges3__45__cpo9iter_moveE
	.align		8
        /*0088*/ 	.dword	_ZN81_INTERNAL_acdd9c0f_45_flash_fwd_hdim64_e4m3_softcap_packgqa_sm90_cu_c0233546_34204cute7productE
	.align		8
        /*0090*/ 	.dword	_ZN81_INTERNAL_acdd9c0f_45_flash_fwd_hdim64_e4m3_softcap_packgqa_sm90_cu_c0233546_34204cute1_E
	.align		8
        /*0098*/ 	.dword	$str$23
	.align		8
        /*00a0*/ 	.dword	$str$24


//--------------------- .text._ZN7cutlass13device_kernelIN5flash11enable_sm90INS1_16FlashAttnFwdSm90INS1_25CollectiveMainloopFwdSm90ILi2EN4cute5tupleIJNS5_1CILi1EEES8_S8_EEENS6_IJNS7_ILi192EEENS7_ILi160EEENS7_ILi64EEEEEELi64ENS_12float_e4m3_tEfNS_4arch4Sm90ELb0ELb0ELb1ELb0ELb0ELb0ELb0ELb1ELb1ELb1ELb0ELb0EEENS1_21CollectiveEpilogueFwdINS6_IJSA_SC_SB_EEES9_NS_10bfloat16_tESG_Li384ELb0ELb1ELb0ELb1EEENS1_29StaticPersistentTileSchedulerILb0EEEEEEEEEvNT_6ParamsE --------------------------
	.section	.text._ZN7cutlass13device_kernelIN5flash11enable_sm90INS1_16FlashAttnFwdSm90INS1_25CollectiveMainloopFwdSm90ILi2EN4cute5tupleIJNS5_1CILi1EEES8_S8_EEENS6_IJNS7_ILi192EEENS7_ILi160EEENS7_ILi64EEEEEELi64ENS_12float_e4m3_tEfNS_4arch4Sm90ELb0ELb0ELb1ELb0ELb0ELb0ELb0ELb1ELb1ELb1ELb0ELb0EEENS1_21CollectiveEpilogueFwdINS6_IJSA_SC_SB_EEES9_NS_10bfloat16_tESG_Li384ELb0ELb1ELb0ELb1EEENS1_29StaticPersistentTileSchedulerILb0EEEEEEEEEvNT_6ParamsE,"ax",@progbits
	.align	128
.text._ZN7cutlass13device_kernelIN5flash11enable_sm90INS1_16FlashAttnFwdSm90INS1_25CollectiveMainloopFwdSm90ILi2EN4cute5tupleIJNS5_1CILi1EEES8_S8_EEENS6_IJNS7_ILi192EEENS7_ILi160EEENS7_ILi64EEEEEELi64ENS_12float_e4m3_tEfNS_4arch4Sm90ELb0ELb0ELb1ELb0ELb0ELb0ELb0ELb1ELb1ELb1ELb0ELb0EEENS1_21CollectiveEpilogueFwdINS6_IJSA_SC_SB_EEES9_NS_10bfloat16_tESG_Li384ELb0ELb1ELb0ELb1EEENS1_29StaticPersistentTileSchedulerILb0EEEEEEEEEvNT_6ParamsE:
        .type           _ZN7cutlass13device_kernelIN5flash11enable_sm90INS1_16FlashAttnFwdSm90INS1_25CollectiveMainloopFwdSm90ILi2EN4cute5tupleIJNS5_1CILi1EEES8_S8_EEENS6_IJNS7_ILi192EEENS7_ILi160EEENS7_ILi64EEEEEELi64ENS_12float_e4m3_tEfNS_4arch4Sm90ELb0ELb0ELb1ELb0ELb0ELb0ELb0ELb1ELb1ELb1ELb0ELb0EEENS1_21CollectiveEpilogueFwdINS6_IJSA_SC_SB_EEES9_NS_10bfloat16_tESG_Li384ELb0ELb1ELb0ELb1EEENS1_29StaticPersistentTileSchedulerILb0EEEEEEEEEvNT_6ParamsE,@function
        .size           _ZN7cutlass13device_kernelIN5flash11enable_sm90INS1_16FlashAttnFwdSm90INS1_25CollectiveMainloopFwdSm90ILi2EN4cute5tupleIJNS5_1CILi1EEES8_S8_EEENS6_IJNS7_ILi192EEENS7_ILi160EEENS7_ILi64EEEEEELi64ENS_12float_e4m3_tEfNS_4arch4Sm90ELb0ELb0ELb1ELb0ELb0ELb0ELb0ELb1ELb1ELb1ELb0ELb0EEENS1_21CollectiveEpilogueFwdINS6_IJSA_SC_SB_EEES9_NS_10bfloat16_tESG_Li384ELb0ELb1ELb0ELb1EEENS1_29StaticPersistentTileSchedulerILb0EEEEEEEEEvNT_6ParamsE,(.L_x_2196 - _ZN7cutlass13device_kernelIN5flash11enable_sm90INS1_16FlashAttnFwdSm90INS1_25CollectiveMainloopFwdSm90ILi2EN4cute5tupleIJNS5_1CILi1EEES8_S8_EEENS6_IJNS7_ILi192EEENS7_ILi160EEENS7_ILi64EEEEEELi64ENS_12float_e4m3_tEfNS_4arch4Sm90ELb0ELb0ELb1ELb0ELb0ELb0ELb0ELb1ELb1ELb1ELb0ELb0EEENS1_21CollectiveEpilogueFwdINS6_IJSA_SC_SB_EEES9_NS_10bfloat16_tESG_Li384ELb0ELb1ELb0ELb1EEENS1_29StaticPersistentTileSchedulerILb0EEEEEEEEEvNT_6ParamsE)
        .other          _ZN7cutlass13device_kernelIN5flash11enable_sm90INS1_16FlashAttnFwdSm90INS1_25CollectiveMainloopFwdSm90ILi2EN4cute5tupleIJNS5_1CILi1EEES8_S8_EEENS6_IJNS7_ILi192EEENS7_ILi160EEENS7_ILi64EEEEEELi64ENS_12float_e4m3_tEfNS_4arch4Sm90ELb0ELb0ELb1ELb0ELb0ELb0ELb0ELb1ELb1ELb1ELb0ELb0EEENS1_21CollectiveEpilogueFwdINS6_IJSA_SC_SB_EEES9_NS_10bfloat16_tESG_Li384ELb0ELb1ELb0ELb1EEENS1_29StaticPersistentTileSchedulerILb0EEEEEEEEEvNT_6ParamsE,@"STO_CUDA_ENTRY STV_DEFAULT"
_ZN7cutlass13device_kernelIN5flash11enable_sm90INS1_16FlashAttnFwdSm90INS1_25CollectiveMainloopFwdSm90ILi2EN4cute5tupleIJNS5_1CILi1EEES8_S8_EEENS6_IJNS7_ILi192EEENS7_ILi160EEENS7_ILi64EEEEEELi64ENS_12float_e4m3_tEfNS_4arch4Sm90ELb0ELb0ELb1ELb0ELb0ELb0ELb0ELb1ELb1ELb1ELb0ELb0EEENS1_21CollectiveEpilogueFwdINS6_IJSA_SC_SB_EEES9_NS_10bfloat16_tESG_Li384ELb0ELb1ELb0ELb1EEENS1_29StaticPersistentTileSchedulerILb0EEEEEEEEEvNT_6ParamsE:
[----:B------:R-:W0:Y:S01]  /*0000*/  LDC R1, c[0x0][0x28] ;  /* 0x00000a00ff017b82 */ /* 0x000e220000000800 */
[----:B------:R-:W1:Y:S01]  /*0010*/  S2R R4, SR_TID.X ;  /* 0x0000000000047919 */ /* 0x000e620000002100 */
[----:B------:R-:W-:Y:S01]  /*0020*/  ELECT P0, URZ, PT ;  /* 0x00000000003f782f */ /* 0x000fe20003800000 */
[----:B------:R-:W-:Y:S01]  /*0030*/  BSSY B0, `(.L_x_0) ;  /* 0x000000e000007945 */ /* 0x000fe20003800000 */
[----:B-1----:R-:W-:-:S05]  /*0040*/  SHF.R.U32.HI R0, RZ, 0x5, R4 ;  /* 0x00000005ff007819 */ /* 0x002fca0000011604 */
[----:B------:R-:W1:Y:S02]  /*0050*/  SHFL.IDX PT, R2, R0, RZ, 0x1f ;  /* 0x00001fff00027589 */ /* 0x000e6400000e0000 */
[----:B-1----:R-:W-:Y:S02]  /*0060*/  ISETP.EQ.AND P0, PT, R2, RZ, P0 ;  /* 0x000000ff0200720c */ /* 0x002fe40000702270 */
[----:B------:R-:W-:-:S11]  /*0070*/  SHF.R.U32.HI R2, RZ, 0x7, R4 ;  /* 0x00000007ff027819 */ /* 0x000fd60000011604 */
[----:B0-----:R-:W-:Y:S05]  /*0080*/  @!P0 BRA `(.L_x_1) ;  /* 0x0000000000208947 */ /* 0x001fea0003800000 */
[----:B------:R-:W-:Y:S02]  /*0090*/  ULDC.64 UR4, c[0x0][0x198] ;  /* 0x0000660000047ab9 */ /* 0x000fe40000000a00 */
[----:B------:R-:W-:Y:S02]  /*00a0*/  UIADD3 UR6, UP0, UR4, 0x370, URZ ;  /* 0x0000037004067890 */ /* 0x000fe4000ff1e03f */
[----:B------:R-:W-:Y:S02]  /*00b0*/  UIADD3 UR4, UP1, UR4, 0x470, URZ ;  /* 0x0000047004047890 */ /* 0x000fe4000ff3e03f */
[----:B------:R-:W-:Y:S02]  /*00c0*/  UIADD3.X UR7, URZ, UR5, URZ, UP0, !UPT ;  /* 0x000000053f077290 */ /* 0x000fe400087fe43f */
[----:B------:R-:W-:-:S07]  /*00d0*/  UIADD3.X UR5, URZ, UR5, URZ, UP1, !UPT ;  /* 0x000000053f057290 */ /* 0x000fce0008ffe43f */
[----:B------:R0:W-:Y:S02]  /*00e0*/  UTMACCTL.PF [UR6] ;  /* 0x00000000060079b9 */ /* 0x0001e40008040000 */
[----:B------:R0:W-:Y:S02]  /*00f0*/  UTMACCTL.PF [UR4] ;  /* 0x00000000040079b9 */ /* 0x0001e40008040000 */
[----:B0-----:R-:W-:Y:S01]  /*0100*/  NOP ;  /* 0x0000000000007918 */ /* 0x001fe20000000000 */
.L_x_1:
[----:B------:R-:W-:Y:S05]  /*0110*/  BSYNC B0 ;  /* 0x0000000000007941 */ /* 0x000fea0003800000 */
.L_x_0:
[----:B------:R-:W-:Y:S01]  /*0120*/  VOTEU.ANY UP0, P0 ;  /* 0x00000000003f7886 */ /* 0x000fe20000000100 */
[----:B------:R-:W0:Y:S01]  /*0130*/  SHFL.IDX PT, R2, R2, RZ, 0x1f ;  /* 0x00001fff02027589 */ /* 0x000e2200000e0000 */
[----:B------:R-:W-:Y:S01]  /*0140*/  UMOV UR4, 0x80 ;  /* 0x0000008000047882 */ /* 0x000fe20000000000 */
[----:B------:R-:W-:Y:S01]  /*0150*/  UMOV UR7, 0x180 ;  /* 0x0000018000077882 */ /* 0x000fe20000000000 */
[----:B------:R-:W-:Y:S01]  /*0160*/  VOTEU.ANY UP1, P0 ;  /* 0x00000000003f7886 */ /* 0x000fe20000020100 */
[----:B------:R-:W1:Y:S01]  /*0170*/  @UP0 S2UR UR8, SR_CgaCtaId ;  /* 0x00000000000809c3 */ /* 0x000e620000008800 */
[----:B------:R-:W2:Y:S01]  /*0180*/  SHFL.IDX PT, R3, R0, RZ, 0x1f ;  /* 0x00001fff00037589 */ /* 0x000ea200000e0000 */
[----:B------:R-:W-:Y:S01]  /*0190*/  @UP0 UMOV UR6, 0x400 ;  /* 0x0000040000060882 */ /* 0x000fe20000000000 */
[----:B------:R-:W-:-:S04]  /*01a0*/  @UP0 UIADD3 UR4, -UR4, 0x100000, URZ ;  /* 0x0010000004040890 */ /* 0x000fc8000fffe13f */
[----:B------:R-:W-:Y:S02]  /*01b0*/  @UP0 USHF.L.U32 UR5, UR4, 0xb, URZ ;  /* 0x0000000b04050899 */ /* 0x000fe4000800063f */
[----:B------:R-:W-:Y:S01]  /*01c0*/  @UP0 USHF.L.U32 UR4, UR4, 0x1, URZ ;  /* 0x0000000104040899 */ /* 0x000fe2000800063f */
[----:B------:R-:W-:Y:S01]  /*01d0*/  VOTEU.ANY UP2, P0 ;  /* 0x00000000003f7886 */ /* 0x000fe20000040100 */
[----:B0-----:R-:W-:Y:S01]  /*01e0*/  R2UR UR9, R2 ;  /* 0x00000000020972ca */ /* 0x001fe200000e0000 */
[----:B-1----:R-:W-:Y:S01]  /*01f0*/  @UP0 ULEA UR8, UR8, UR6, 0x18 ;  /* 0x0000000608080291 */ /* 0x002fe2000f8ec03f */
[----:B--2---:R-:W-:Y:S01]  /*0200*/  ISETP.NE.AND P1, PT, R3, RZ, PT ;  /* 0x000000ff0300720c */ /* 0x004fe20003f25270 */
[----:B------:R-:W-:-:S04]  /*0210*/  @UP0 UIADD3 UR6, -UR7, 0x100000, URZ ;  /* 0x0010000007060890 */ /* 0x000fc8000fffe13f */
[----:B------:R-:W-:Y:S02]  /*0220*/  @UP0 USHF.L.U32 UR7, UR6, 0xb, URZ ;  /* 0x0000000b06070899 */ /* 0x000fe4000800063f */
[----:B------:R-:W-:-:S04]  /*0230*/  @UP0 USHF.L.U32 UR6, UR6, 0x1, URZ ;  /* 0x0000000106060899 */ /* 0x000fc8000800063f */
[----:B------:R-:W-:Y:S01]  /*0240*/  UISETP.NE.AND UP0, UPT, UR9, URZ, UPT ;  /* 0x0000003f0900728c */ /* 0x000fe2000bf05270 */
[----:B------:R-:W0:Y:S02]  /*0250*/  FENCE.VIEW.ASYNC.S ;  /* 0x00000000000073c6 */ /* 0x000e240000000000 */
[----:B0-----:R0:W1:Y:S05]  /*0260*/  @UP1 SYNCS.EXCH.64 URZ, [UR8+0x13200], UR4 ;  /* 0x01320004083f15b2 */ /* 0x00106a0008000100 */
[----:B------:R0:W2:Y:S01]  /*0270*/  @UP2 SYNCS.EXCH.64 URZ, [UR8+0x13220], UR6 ;  /* 0x01322006083f25b2 */ /* 0x0000a20008000100 */
[----:B------:R-:W-:Y:S05]  /*0280*/  @P1 BRA `(.L_x_2) ;  /* 0x0000000000481947 */ /* 0x000fea0003800000 */
[----:B0-----:R-:W0:Y:S01]  /*0290*/  S2UR UR5, SR_CgaCtaId ;  /* 0x00000000000579c3 */ /* 0x001e220000008800 */
[----:B------:R-:W-:Y:S01]  /*02a0*/  UMOV UR4, 0x400 ;  /* 0x0000040000047882 */ /* 0x000fe20000000000 */
[----:B------:R-:W-:Y:S01]  /*02b0*/  UMOV UR6, 0x1 ;  /* 0x0000000100067882 */ /* 0x000fe20000000000 */
[----:B------:R-:W-:Y:S01]  /*02c0*/  UMOV UR7, 0x3 ;  /* 0x0000000300077882 */ /* 0x000fe20000000000 */
[----:B------:R-:W-:Y:S01]  /*02d0*/  ELECT P0, URZ, PT ;  /* 0x00000000003f782f */ /* 0x000fe20003800000 */
[----:B0-----:R-:W-:Y:S02]  /*02e0*/  ULEA UR8, UR5, UR4, 0x18 ;  /* 0x0000000405087291 */ /* 0x001fe4000f8ec03f */
[----:B------:R-:W-:-:S04]  /*02f0*/  UIADD3 UR4, -UR6, 0x100000, URZ ;  /* 0x0010000006047890 */ /* 0x000fc8000fffe13f */
[----:B------:R-:W-:Y:S02]  /*0300*/  USHF.L.U32 UR5, UR4, 0xb, URZ ;  /* 0x0000000b04057899 */ /* 0x000fe4000800063f */
[----:B------:R-:W-:Y:S02]  /*0310*/  USHF.L.U32 UR4, UR4, 0x1, URZ ;  /* 0x0000000104047899 */ /* 0x000fe4000800063f */
[----:B------:R-:W-:-:S04]  /*0320*/  UIADD3 UR6, -UR7, 0x100000, URZ ;  /* 0x0010000007067890 */ /* 0x000fc8000fffe13f */
[----:B------:R-:W-:Y:S02]  /*0330*/  USHF.L.U32 UR7, UR6, 0xb, URZ ;  /* 0x0000000b06077899 */ /* 0x000fe4000800063f */
[----:B------:R-:W-:Y:S01]  /*0340*/  USHF.L.U32 UR6, UR6, 0x1, URZ ;  /* 0x0000000106067899 */ /* 0x000fe2000800063f */
[----:B------:R-:W0:Y:S03]  /*0350*/  FENCE.VIEW.ASYNC.S ;  /* 0x00000000000073c6 */ /* 0x000e260000000000 */
[----:B0-----:R3:W4:Y:S08]  /*0360*/  SYNCS.EXCH.64 URZ, [UR8+0x13230], UR4 ;  /* 0x01323004083f75b2 */ /* 0x0017300008000100 */
[----:B------:R3:W0:Y:S01]  /*0370*/  SYNCS.EXCH.64 URZ, [UR8+0x13240], UR6 ;  /* 0x01324006083f75b2 */ /* 0x0006220008000100 */
[----:B------:R3:W0:Y:S01]  /*0380*/  SYNCS.EXCH.64 URZ, [UR8+0x13238], UR4 ;  /* 0x01323804083f75b2 */ /* 0x0006220008000100 */
[----:B------:R3:W0:Y:S02]  /*0390*/  SYNCS.EXCH.64 URZ, [UR8+0x13248], UR6 ;  /* 0x01324806083f75b2 */ /* 0x0006240008000100 */
[----:B---3--:R-:W-:Y:S01]  /*03a0*/  NOP ;  /* 0x0000000000007918 */ /* 0x008fe20000000000 */
.L_x_2:
[----:B------:R-:W3:Y:S01]  /*03b0*/  SHFL.IDX PT, R2, R0, RZ, 0x1f ;  /* 0x00001fff00027589 */ /* 0x000ee200000e0000 */
[----:B------:R-:W-:Y:S01]  /*03c0*/  NOP ;  /* 0x0000000000007918 */ /* 0x000fe20000000000 */
[----:B---3--:R-:W-:-:S13]  /*03d0*/  ISETP.NE.AND P0, PT, R2, RZ, PT ;  /* 0x000000ff0200720c */ /* 0x008fda0003f05270 */
        /* <DEDUP_REMOVED lines=14> */
[----:B0-----:R3:W0:Y:S08]  /*04c0*/  SYNCS.EXCH.64 URZ, [UR8+0x13250], UR4 ;  /* 0x01325004083f75b2 */ /* 0x0016300008000100 */
[----:B------:R3:W0:Y:S01]  /*04d0*/  SYNCS.EXCH.64 URZ, [UR8+0x13260], UR6 ;  /* 0x01326006083f75b2 */ /* 0x0006220008000100 */
[----:B------:R3:W0:Y:S01]  /*04e0*/  SYNCS.EXCH.64 URZ, [UR8+0x13258], UR4 ;  /* 0x01325804083f75b2 */ /* 0x0006220008000100 */
[----:B------:R3:W0:Y:S02]  /*04f0*/  SYNCS.EXCH.64 URZ, [UR8+0x13268], UR6 ;  /* 0x01326806083f75b2 */ /* 0x0006240008000100 */
[----:B---3--:R-:W-:Y:S01]  /*0500*/  NOP ;  /* 0x0000000000007918 */ /* 0x008fe20000000000 */
.L_x_3:
[----:B------:R-:W3:Y:S01]  /*0510*/  SHFL.IDX PT, R2, R0, RZ, 0x1f ;  /* 0x00001fff00027589 */ /* 0x000ee200000e0000 */
[----:B------:R-:W-:Y:S01]  /*0520*/  NOP ;  /* 0x0000000000007918 */ /* 0x000fe20000000000 */
[----:B---3--:R-:W-:-:S13]  /*0530*/  ISETP.NE.AND P0, PT, R2, RZ, PT ;  /* 0x000000ff0200720c */ /* 0x008fda0003f05270 */
[----:B------:R-:W-:Y:S05]  /*0540*/  @P0 BRA `(.L_x_4) ;  /* 0x0000000000380947 */ /* 0x000fea0003800000 */
[----:B0-----:R-:W0:Y:S01]  /*0550*/  S2UR UR5, SR_CgaCtaId ;  /* 0x00000000000579c3 */ /* 0x001e220000008800 */
[----:B------:R-:W-:Y:S01]  /*0560*/  UMOV UR4, 0x400 ;  /* 0x0000040000047882 */ /* 0x000fe20000000000 */
[----:B------:R-:W-:Y:S01]  /*0570*/  UMOV UR7, 0x1 ;  /* 0x0000000100077882 */ /* 0x000fe20000000000 */
[----:B------:R-:W-:Y:S01]  /*0580*/  ELECT P0, URZ, PT ;  /* 0x00000000003f782f */ /* 0x000fe20003800000 */
[----:B0-----:R-:W-:Y:S02]  /*0590*/  ULEA UR6, UR5, UR4, 0x18 ;  /* 0x0000000405067291 */ /* 0x001fe4000f8ec03f */
[----:B------:R-:W-:-:S04]  /*05a0*/  UIADD3 UR4, -UR7, 0x100000, URZ ;  /* 0x0010000007047890 */ /* 0x000fc8000fffe13f */
[----:B------:R-:W-:Y:S02]  /*05b0*/  USHF.L.U32 UR5, UR4, 0xb, URZ ;  /* 0x0000000b04057899 */ /* 0x000fe4000800063f */
[----:B------:R-:W-:Y:S01]  /*05c0*/  USHF.L.U32 UR4, UR4, 0x1, URZ ;  /* 0x0000000104047899 */ /* 0x000fe2000800063f */
[----:B------:R-:W0:Y:S11]  /*05d0*/  FENCE.VIEW.ASYNC.S ;  /* 0x00000000000073c6 */ /* 0x000e360000000000 */
[----:B0-----:R3:W0:Y:S01]  /*05e0*/  SYNCS.EXCH.64 URZ, [UR6+0x13270], UR4 ;  /* 0x01327004063f75b2 */ /* 0x0016220008000100 */
[----:B------:R3:W0:Y:S01]  /*05f0*/  SYNCS.EXCH.64 URZ, [UR6+0x13280], UR4 ;  /* 0x01328004063f75b2 */ /* 0x0006220008000100 */
[----:B------:R3:W0:Y:S01]  /*0600*/  SYNCS.EXCH.64 URZ, [UR6+0x13278], UR4 ;  /* 0x01327804063f75b2 */ /* 0x0006220008000100 */
[----:B------:R3:W0:Y:S02]  /*0610*/  SYNCS.EXCH.64 URZ, [UR6+0x13288], UR4 ;  /* 0x01328804063f75b2 */ /* 0x0006240008000100 */
[----:B---3--:R-:W-:Y:S01]  /*0620*/  NOP ;  /* 0x0000000000007918 */ /* 0x008fe20000000000 */
.L_x_4:
        /* <DEDUP_REMOVED lines=22> */
.L_x_5:
        /* <DEDUP_REMOVED lines=22> */
.L_x_6:
[----:B------:R-:W-:Y:S01]  /*08f0*/  PLOP3.LUT P0, PT, PT, PT, UP0, 0x80, 0x0 ;  /* 0x000000000000781c */ /* 0x000fe20003f0f008 */
[----:B------:R-:W-:Y:S01]  /*0900*/  UMOV UR38, 0x1 ;  /* 0x0000000100267882 */ /* 0x000fe20000000000 */
[----:B------:R-:W-:Y:S01]  /*0910*/  NOP ;  /* 0x0000000000007918 */ /* 0x000fe20000000000 */
[----:B------:R-:W-:Y:S01]  /*0920*/  USEL UR38, UR38, 0x2, !UP0 ;  /* 0x0000000226267887 */ /* 0x000fe2000c000000 */
[----:B------:R-:W-:Y:S01]  /*0930*/  LOP3.LUT R28, R4, 0x7f, RZ, 0xc0, !PT ;  /* 0x0000007f041c7812 */ /* 0x000fe200078ec0ff */
[----:B------:R-:W-:Y:S01]  /*0940*/  ULDC.64 UR46, c[0x0][0x208] ;  /* 0x00008200002e7ab9 */ /* 0x000fe20000000a00 */
[----:B012-4-:R-:W-:Y:S07]  /*0950*/  BAR.SYNC.DEFER_BLOCKING 0x0 ;  /* 0x0000000000007b1d */ /* 0x017fee0000010000 */
[----:B------:R-:W-:Y:S05]  /*0960*/  @!P0 BRA `(.L_x_7) ;  /* 0x0000008000a48947 */ /* 0x000fea0003800000 */
.L_x_8:
[----:B------:R-:W-:-:S08]  /*0970*/  NOP ;  /* 0x0000000000007918 */ /* 0x000fd00000000000 */
[----:B------:R-:W0:Y:S02]  /*0980*/  USETMAXREG.TRY_ALLOC.CTAPOOL UP0, 0xa0 ;  /* 0x000000a0000079c8 */ /* 0x000e240008000600 */
[----:B0-----:R-:W-:-:S13]  /*0990*/  PLOP3.LUT P0, PT, PT, PT, UP0, 0x80, 0x0 ;  /* 0x000000000000781c */ /* 0x001fda0003f0f008 */
[----:B------:R-:W-:Y:S05]  /*09a0*/  @!P0 BRA `(.L_x_8) ;  /* 0xfffffffc00f08947 */ /* 0x000fea000383ffff */
[----:B------:R-:W0:Y:S08]  /*09b0*/  S2UR UR41, SR_CTAID.X ;  /* 0x00000000002979c3 */ /* 0x000e300000002500 */
[----:B------:R-:W-:Y:S08]  /*09c0*/  BAR.ARV 0x8, 0x200 ;  /* 0x0208000000007b1d */ /* 0x000ff00000002000 */
[----:B------:R-:W0:Y:S02]  /*09d0*/  LDC R0, c[0x0][0xc34] ;  /* 0x00030d00ff007b82 */ /* 0x000e240000000800 */
[----:B0-----:R-:W-:-:S13]  /*09e0*/  ISETP.LE.AND P0, PT, R0, UR41, PT ;  /* 0x0000002900007c0c */ /* 0x001fda000bf03270 */
[----:B------:R-:W-:Y:S05]  /*09f0*/  @P0 EXIT ;  /* 0x000000000000094d */ /* 0x000fea0003800000 */
[----:B------:R-:W0:Y:S01]  /*0a00*/  S2R R2, SR_TID.X ;  /* 0x0000000000027919 */ /* 0x000e220000002100 */
[----:B------:R-:W-:Y:S01]  /*0a10*/  MOV R10, 0xfffffffe ;  /* 0xfffffffe000a7802 */ /* 0x000fe20000000f00 */
[----:B------:R-:W-:Y:S01]  /*0a20*/  ULOP3.LUT UR40, UR38, 0x1, URZ, 0xfc, !UPT ;  /* 0x0000000126287892 */ /* 0x000fe2000f8efc3f */
[----:B------:R-:W-:Y:S01]  /*0a30*/  UMOV UR36, URZ ;  /* 0x0000003f00247c82 */ /* 0x000fe20008000000 */
[----:B------:R-:W-:Y:S01]  /*0a40*/  UMOV UR37, URZ ;  /* 0x0000003f00257c82 */ /* 0x000fe20008000000 */
[----:B------:R-:W-:Y:S01]  /*0a50*/  UMOV UR39, URZ ;  /* 0x0000003f00277c82 */ /* 0x000fe20008000000 */
[----:B0-----:R-:W-:-:S05]  /*0a60*/  VIADD R16, R2, 0xffffff80 ;  /* 0xffffff8002107836 */ /* 0x001fca0000000000 */
[----:B------:R-:W-:-:S04]  /*0a70*/  SHF.R.S32.HI R3, RZ, 0x1f, R16 ;  /* 0x0000001fff037819 */ /* 0x000fc80000011410 */
[CC--:B------:R-:W-:Y:S02]  /*0a80*/  LEA.HI R19, R3.reuse, R16.reuse, RZ, 0x7 ;  /* 0x0000001003137211 */ /* 0x0c0fe400078f38ff */
[-C--:B------:R-:W-:Y:S02]  /*0a90*/  LEA.HI R0, R3, R16.reuse, RZ, 0x4 ;  /* 0x0000001003007211 */ /* 0x080fe400078f20ff */
[----:B------:R-:W-:Y:S02]  /*0aa0*/  LOP3.LUT R5, R19, 0xffffff80, RZ, 0xc0, !PT ;  /* 0xffffff8013057812 */ /* 0x000fe400078ec0ff */
[CC--:B------:R-:W-:Y:S02]  /*0ab0*/  LEA.HI R2, R3.reuse, R16.reuse, RZ, 0x5 ;  /* 0x0000001003027211 */ /* 0x0c0fe400078f28ff */
[----:B------:R-:W-:Y:S01]  /*0ac0*/  SHF.R.S32.HI R7, RZ, 0x4, R0 ;  /* 0x00000004ff077819 */ /* 0x000fe20000011400 */
[----:B------:R-:W-:Y:S01]  /*0ad0*/  IMAD.IADD R18, R16, 0x1, -R5 ;  /* 0x0000000110127824 */ /* 0x000fe200078e0a05 */
[CC--:B------:R-:W-:Y:S01]  /*0ae0*/  LEA.HI R6, R3.reuse, R16.reuse, RZ, 0x2 ;  /* 0x0000001003067211 */ /* 0x0c0fe200078f10ff */
[----:B------:R-:W-:Y:S01]  /*0af0*/  IMAD.SHL.U32 R4, R2, 0x20, RZ ;  /* 0x0000002002047824 */ /* 0x000fe200078e00ff */
[----:B------:R-:W-:-:S02]  /*0b00*/  LEA.HI R17, R3, R16, RZ, 0x3 ;  /* 0x0000001003117211 */ /* 0x000fc400078f18ff */
[----:B------:R-:W-:Y:S02]  /*0b10*/  SHF.R.S32.HI R5, RZ, 0x1f, R18 ;  /* 0x0000001fff057819 */ /* 0x000fe40000011412 */
[C---:B------:R-:W-:Y:S02]  /*0b20*/  LOP3.LUT R3, R0.reuse, 0x3fffff0, RZ, 0xc0, !PT ;  /* 0x03fffff000037812 */ /* 0x040fe400078ec0ff */
[----:B------:R-:W-:Y:S02]  /*0b30*/  LEA.HI R2, R5, R18, RZ, 0x2 ;  /* 0x0000001205027211 */ /* 0x000fe400078f10ff */
[----:B------:R-:W-:Y:S01]  /*0b40*/  LEA.HI R0, R0, R7, RZ, 0x1 ;  /* 0x0000000700007211 */ /* 0x000fe200078f08ff */
[----:B------:R-:W-:Y:S01]  /*0b50*/  IMAD.IADD R3, R16, 0x1, -R3 ;  /* 0x0000000110037824 */ /* 0x000fe200078e0a03 */
[----:B------:R-:W-:Y:S02]  /*0b60*/  LOP3.LUT R11, R6, 0xfffffffc, RZ, 0xc0, !PT ;  /* 0xfffffffc060b7812 */ /* 0x000fe400078ec0ff */
[----:B------:R-:W-:-:S02]  /*0b70*/  SHF.R.S32.HI R6, RZ, 0x2, R2 ;  /* 0x00000002ff067819 */ /* 0x000fc40000011402 */
[----:B------:R-:W-:Y:S02]  /*0b80*/  SHF.R.S32.HI R9, RZ, 0x1f, R2 ;  /* 0x0000001fff097819 */ /* 0x000fe40000011402 */
[----:B------:R-:W-:Y:S02]  /*0b90*/  LOP3.LUT R0, R0, 0x1ffffffe, RZ, 0xc0, !PT ;  /* 0x1ffffffe00007812 */ /* 0x000fe400078ec0ff */
[----:B------:R-:W-:Y:S02]  /*0ba0*/  SHF.R.S32.HI R19, RZ, 0x7, R19 ;  /* 0x00000007ff137819 */ /* 0x000fe40000011413 */
[----:B------:R-:W-:Y:S01]  /*0bb0*/  LEA.HI R9, R9, R6, RZ, 0x3 ;  /* 0x0000000609097211 */ /* 0x000fe200078f18ff */
[----:B------:R-:W-:Y:S01]  /*0bc0*/  IMAD.IADD R156, R7, 0x1, -R0 ;  /* 0x00000001079c7824 */ /* 0x000fe200078e0a00 */
[----:B------:R-:W-:Y:S01]  /*0bd0*/  IADD3 R8, R16, -R11, RZ ;  /* 0x8000000b10087210 */ /* 0x000fe20007ffe0ff */
[----:B------:R-:W-:Y:S01]  /*0be0*/  IMAD.HI R0, R19, 0x55555556, RZ ;  /* 0x5555555613007827 */ /* 0x000fe200078e02ff */
[----:B------:R-:W-:-:S02]  /*0bf0*/  LOP3.LUT R4, R4, 0xfffffc00, RZ, 0xc0, !PT ;  /* 0xfffffc0004047812 */ /* 0x000fc400078ec0ff */
[----:B------:R-:W-:Y:S02]  /*0c00*/  LOP3.LUT R11, R9, 0xfffffff8, RZ, 0xc0, !PT ;  /* 0xfffffff8090b7812 */ /* 0x000fe400078ec0ff */
[----:B------:R-:W-:Y:S01]  /*0c10*/  LEA.HI R5, R5, R18, RZ, 0x5 ;  /* 0x0000001205057211 */ /* 0x000fe200078f28ff */
[----:B------:R-:W-:Y:S01]  /*0c20*/  IMAD R9, R3, 0x40, R4 ;  /* 0x0000004003097824 */ /* 0x000fe200078e0204 */
[----:B------:R-:W-:Y:S01]  /*0c30*/  LEA.HI R0, R0, R0, RZ, 0x1 ;  /* 0x0000000000007211 */ /* 0x000fe200078f08ff */
[----:B------:R-:W-:Y:S01]  /*0c40*/  IMAD.IADD R6, R6, 0x1, -R11 ;  /* 0x0000000106067824 */ /* 0x000fe200078e0a0b */
[----:B------:R-:W-:Y:S01]  /*0c50*/  SHF.R.S32.HI R5, RZ, 0x5, R5 ;  /* 0x00000005ff057819 */ /* 0x000fe20000011405 */
[----:B------:R-:W-:Y:S01]  /*0c60*/  IMAD R156, R156, 0x8, R9 ;  /* 0x000000089c9c7824 */ /* 0x000fe200078e0209 */
[----:B------:R-:W-:Y:S01]  /*0c70*/  LEA.HI R4, R8, R8, RZ, 0x1 ;  /* 0x0000000808047211 */ /* 0x000fe200078f08ff */
[----:B------:R-:W-:Y:S01]  /*0c80*/  IMAD R0, R0, -0x3, R19 ;  /* 0xfffffffd00007824 */ /* 0x000fe200078e0213 */
[----:B------:R-:W-:Y:S01]  /*0c90*/  LOP3.LUT R3, R2, 0x7ffffffc, RZ, 0xc0, !PT ;  /* 0x7ffffffc02037812 */ /* 0x000fe200078ec0ff */
[----:B------:R-:W-:Y:S01]  /*0ca0*/  IMAD R5, R5, 0x10, R6 ;  /* 0x0000001005057824 */ /* 0x000fe200078e0206 */
[----:B------:R-:W-:-:S02]  /*0cb0*/  LOP3.LUT R7, R4, 0x1ffffffe, RZ, 0xc0, !PT ;  /* 0x1ffffffe04077812 */ /* 0x000fc400078ec0ff */
[----:B------:R-:W-:Y:S01]  /*0cc0*/  LOP3.LUT R13, R17, 0xfffffff8, RZ, 0xc0, !PT ;  /* 0xfffffff8110d7812 */ /* 0x000fe200078ec0ff */
[----:B------:R-:W-:Y:S01]  /*0cd0*/  IMAD.IADD R3, R18, 0x1, -R3 ;  /* 0x0000000112037824 */ /* 0x000fe200078e0a03 */
[----:B------:R-:W-:Y:S01]  /*0ce0*/  LEA R22, R0, R5, 0x6 ;  /* 0x0000000500167211 */ /* 0x000fe200078e30ff */
[----:B------:R-:W-:Y:S01]  /*0cf0*/  IMAD.IADD R7, R8, 0x1, -R7 ;  /* 0x0000000108077824 */ /* 0x000fe200078e0a07 */
[----:B------:R-:W-:Y:S01]  /*0d00*/  SHF.R.S32.HI R17, RZ, 0x3, R17 ;  /* 0x00000003ff117819 */ /* 0x000fe20000011411 */
[----:B------:R-:W-:Y:S02]  /*0d10*/  IMAD.IADD R16, R16, 0x1, -R13 ;  /* 0x0000000110107824 */ /* 0x000fe400078e0a0d */
[----:B------:R-:W-:Y:S02]  /*0d20*/  IMAD R157, R3, R10, 0xa0 ;  /* 0x000000a0039d7424 */ /* 0x000fe400078e020a */
[----:B------:R-:W-:-:S07]  /*0d30*/  IMAD R23, R7, 0x8, R22 ;  /* 0x0000000807177824 */ /* 0x000fce00078e0216 */
.L_x_31:
[----:B------:R-:W0:Y:S01]  /*0d40*/  SHFL.IDX PT, R0, R19, RZ, 0x1f ;  /* 0x00001fff13007589 */ /* 0x000e2200000e0000 */
[----:B-1----:R-:W1:Y:S01]  /*0d50*/  S2UR UR42, SR_CgaCtaId ;  /* 0x00000000002a79c3 */ /* 0x002e620000008800 */
[----:B------:R-:W-:Y:S01]  /*0d60*/  ULDC.64 UR6, c[0x0][0x418] ;  /* 0x0001060000067ab9 */ /* 0x000fe20000000a00 */
[----:B------:R-:W-:Y:S01]  /*0d70*/  UMOV UR44, 0x400 ;  /* 0x00000400002c7882 */ /* 0x000fe20000000000 */
[----:B------:R-:W-:Y:S01]  /*0d80*/  UISETP.NE.U32.AND UP0, UPT, UR6, URZ, UPT ;  /* 0x0000003f0600728c */ /* 0x000fe2000bf05070 */
[----:B------:R-:W-:Y:S01]  /*0d90*/  ULDC UR4, c[0x0][0xc38] ;  /* 0x00030e0000047ab9 */ /* 0x000fe20000000800 */
[----:B------:R-:W-:Y:S01]  /*0da0*/  ULDC UR49, c[0x0][0x424] ;  /* 0x0001090000317ab9 */ /* 0x000fe20000000800 */
[----:B------:R-:W-:Y:S02]  /*0db0*/  UISETP.NE.AND UP1, UPT, UR4, 0x1, UPT ;  /* 0x000000010400788c */ /* 0x000fe4000bf25270 */
[----:B------:R-:W-:Y:S01]  /*0dc0*/  UISETP.NE.AND.EX UP0, UPT, UR7, URZ, UPT, UP0 ;  /* 0x0000003f0700728c */ /* 0x000fe2000bf05300 */
[----:B------:R-:W-:Y:S01]  /*0dd0*/  ULDC UR4, c[0x0][0xc44] ;  /* 0x0003110000047ab9 */ /* 0x000fe20000000800 */
[----:B------:R-:W-:-:S02]  /*0de0*/  ULDC UR9, c[0x0][0x2f0] ;  /* 0x0000bc0000097ab9 */ /* 0x000fc40000000800 */
[----:B------:R-:W-:Y:S02]  /*0df0*/  USEL UR49, UR49, 0x1, UP0 ;  /* 0x0000000131317887 */ /* 0x000fe40008000000 */
[----:B------:R-:W-:Y:S02]  /*0e00*/  UISETP.NE.AND UP2, UPT, UR4, 0x1, UPT ;  /* 0x000000010400788c */ /* 0x000fe4000bf45270 */
[----:B------:R-:W-:Y:S01]  /*0e10*/  UIMAD UR49, UR49, UR9, URZ ;  /* 0x00000009313172a4 */ /* 0x000fe2000f8e023f */
[----:B------:R-:W-:Y:S01]  /*0e20*/  @UP1 ULDC UR4, c[0x0][0xc3c] ;  /* 0x00030f0000041ab9 */ /* 0x000fe20000000800 */
[----:B------:R-:W-:Y:S01]  /*0e30*/  @UP1 ULDC UR13, c[0x0][0xc40] ;  /* 0x00031000000d1ab9 */ /* 0x000fe20000000800 */
[----:B------:R-:W-:Y:S01]  /*0e40*/  UIMAD.WIDE.U32 UR4, UR41, UR4, URZ ;  /* 0x00000004290472a5 */ /* 0x000fe2000f8e003f */
[----:B0-----:R-:W-:Y:S01]  /*0e50*/  R2UR UR8, R0 ;  /* 0x00000000000872ca */ /* 0x001fe200000e0000 */
[----:B-1----:R-:W-:Y:S01]  /*0e60*/  ULEA UR44, UR42, UR44, 0x18 ;  /* 0x0000002c2a2c7291 */ /* 0x002fe2000f8ec03f */
[----:B------:R-:W-:Y:S01]  /*0e70*/  UMOV UR43, UR41 ;  /* 0x00000029002b7c82 */ /* 0x000fe20008000000 */
[----:B------:R-:W-:-:S02]  /*0e80*/  @UP1 USHF.R.U32.HI UR43, URZ, UR13, UR5 ;  /* 0x0000000d3f2b1299 */ /* 0x000fc40008011605 */
[----:B------:R-:W-:Y:S01]  /*0e90*/  UIADD3 UR12, UR44, 0xb000, URZ ;  /* 0x0000b0002c0c7890 */ /* 0x000fe2000fffe03f */
[----:B------:R-:W-:-:S03]  /*0ea0*/  @UP2 ULDC.64 UR10, c[0x0][0xc48] ;  /* 0x00031200000a2ab9 */ /* 0x000fc60000000a00 */
[----:B------:R-:W-:Y:S02]  /*0eb0*/  ULOP3.LUT UP0, URZ, UR12, 0x9f, URZ, 0xc0, !UPT ;  /* 0x0000009f0c3f7892 */ /* 0x000fe4000f80c03f */
[----:B------:R-:W-:Y:S02]  /*0ec0*/  UIMAD.WIDE.U32 UR4, UR43, UR10, URZ ;  /* 0x0000000a2b0472a5 */ /* 0x000fe4000f8e003f */
[----:B------:R-:W-:Y:S02]  /*0ed0*/  UIMAD.WIDE UR6, UR8, 0x55555556, URZ ;  /* 0x55555556080678a5 */ /* 0x000fe4000f8e023f */
[----:B------:R-:W-:Y:S01]  /*0ee0*/  UIADD3 UR6, UR49, 0x9f, URZ ;  /* 0x0000009f31067890 */ /* 0x000fe2000fffe03f */
[----:B------:R-:W-:Y:S01]  /*0ef0*/  PLOP3.LUT P0, PT, PT, PT, UP0, 0x80, 0x0 ;  /* 0x000000000000781c */ /* 0x000fe20003f0f008 */
[----:B------:R-:W-:Y:S01]  /*0f00*/  ULEA.HI UR7, UR7, UR7, URZ, 0x1 ;  /* 0x0000000707077291 */ /* 0x000fe2000f8f083f */
[----:B------:R-:W-:Y:S01]  /*0f10*/  UMOV UR45, UR43 ;  /* 0x0000002b002d7c82 */ /* 0x000fe20008000000 */
[----:B------:R-:W-:-:S02]  /*0f20*/  @UP2 USHF.R.U32.HI UR45, URZ, UR11, UR5 ;  /* 0x0000000b3f2d2299 */ /* 0x000fc40008011605 */
[----:B------:R-:W-:Y:S02]  /*0f30*/  UIMAD UR8, UR7, -0x3, UR8 ;  /* 0xfffffffd070878a4 */ /* 0x000fe4000f8e0208 */
[----:B------:R-:W-:Y:S02]  /*0f40*/  UIMAD.WIDE UR6, UR6, 0x66666667, URZ ;  /* 0x66666667060678a5 */ /* 0x000fe4000f8e023f */
[----:B------:R-:W-:Y:S02]  /*0f50*/  ULEA UR8, UR8, UR12, 0xc ;  /* 0x0000000c08087291 */ /* 0x000fe4000f8e603f */
[----:B------:R-:W-:Y:S02]  /*0f60*/  USHF.R.U32.HI UR48, URZ, 0x1f, UR7 ;  /* 0x0000001f3f307899 */ /* 0x000fe40008011607 */
[----:B------:R-:W-:Y:S02]  /*0f70*/  USHF.R.U32.HI UR8, URZ, 0x4, UR8 ;  /* 0x000000043f087899 */ /* 0x000fe40008011608 */
[----:B------:R-:W-:-:S02]  /*0f80*/  ULEA.HI.SX32 UR48, UR7, UR48, 0x1a ;  /* 0x0000003007307291 */ /* 0x000fc4000f8fd23f */
[----:B------:R-:W-:Y:S01]  /*0f90*/  ULOP3.LUT UR50, UR8, 0x3fff, URZ, 0xc0, !UPT ;  /* 0x00003fff08327892 */ /* 0x000fe2000f8ec03f */
[----:B------:R-:W-:Y:S11]  /*0fa0*/  @!P0 BRA `(.L_x_9) ;  /* 0x0000000000408947 */ /* 0x000ff60003800000 */
[----:B------:R-:W-:Y:S01]  /*0fb0*/  MOV R0, 0x0 ;  /* 0x0000000000007802 */ /* 0x000fe20000000f00 */
[----:B------:R-:W-:Y:S01]  /*0fc0*/  ULDC.64 UR4, c[0x4][0x98] ;  /* 0x0100260000047ab9 */ /* 0x000fe20000000a00 */
[----:B------:R-:W-:Y:S01]  /*0fd0*/  ULDC.64 UR6, c[0x4][0x30] ;  /* 0x01000c0000067ab9 */ /* 0x000fe20000000a00 */
[----:B------:R-:W-:Y:S01]  /*0fe0*/  IMAD.U32 R4, RZ, RZ, UR4 ;  /* 0x00000004ff047e24 */ /* 0x000fe2000f8e00ff */
[----:B------:R0:W1:Y:S01]  /*0ff0*/  LDC.64 R2, c[0x4][R0] ;  /* 0x0100000000027b82 */ /* 0x0000620000000a00 */
[----:B------:R-:W-:Y:S01]  /*1000*/  IMAD.U32 R5, RZ, RZ, UR5 ;  /* 0x00000005ff057e24 */ /* 0x000fe2000f8e00ff */
[----:B------:R-:W-:Y:S01]  /*1010*/  ULDC.64 UR4, c[0x4][0xa0] ;  /* 0x0100280000047ab9 */ /* 0x000fe20000000a00 */
[----:B------:R-:W-:Y:S01]  /*1020*/  IMAD.U32 R10, RZ, RZ, UR6 ;  /* 0x00000006ff0a7e24 */ /* 0x000fe2000f8e00ff */
[----:B------:R-:W-:Y:S01]  /*1030*/  MOV R7, UR5 ;  /* 0x0000000500077c02 */ /* 0x000fe20008000f00 */
[----:B------:R-:W-:Y:S01]  /*1040*/  IMAD.U32 R6, RZ, RZ, UR4 ;  /* 0x00000004ff067e24 */ /* 0x000fe2000f8e00ff */
[----:B------:R-:W-:Y:S01]  /*1050*/  MOV R13, RZ ;  /* 0x000000ff000d7202 */ /* 0x000fe20000000f00 */
[----:B------:R-:W-:-:S02]  /*1060*/  IMAD.U32 R11, RZ, RZ, UR7 ;  /* 0x00000007ff0b7e24 */ /* 0x000fc4000f8e00ff */
[----:B------:R-:W-:Y:S02]  /*1070*/  IMAD.MOV.U32 R8, RZ, RZ, 0x70 ;  /* 0x00000070ff087424 */ /* 0x000fe400078e00ff */
[----:B0-----:R-:W-:-:S07]  /*1080*/  IMAD.MOV.U32 R12, RZ, RZ, 0x1 ;  /* 0x00000001ff0c7424 */ /* 0x001fce00078e00ff */
[----:B------:R-:W-:-:S07]  /*1090*/  LEPC R20, `(.L_x_9) ;  /* 0x000000001014794e */ /* 0x000fce0000000000 */
[----:B-1----:R-:W-:Y:S05]  /*10a0*/  CALL.ABS.NOINC R2 ;  /* 0x0000000002007343 */ /* 0x002fea0003c00000 */
.L_x_9:
[----:B------:R-:W-:Y:S01]  /*10b0*/  ULDC.64 UR4, c[0x0][0x990] ;  /* 0x0002640000047ab9 */ /* 0x000fe20000000a00 */
[----:B------:R-:W-:Y:S01]  /*10c0*/  ULDC.64 UR6, c[0x0][0x998] ;  /* 0x0002660000067ab9 */ /* 0x000fe20000000a00 */
[----:B------:R-:W-:Y:S01]  /*10d0*/  UISETP.NE.U32.AND UP0, UPT, UR4, URZ, UPT ;  /* 0x0000003f0400728c */ /* 0x000fe2000bf05070 */
[----:B------:R-:W-:Y:S01]  /*10e0*/  IMAD.MOV.U32 R7, RZ, RZ, 0x3f800000 ;  /* 0x3f800000ff077424 */ /* 0x000fe200078e00ff */
[----:B------:R-:W-:Y:S01]  /*10f0*/  UISETP.NE.U32.AND UP1, UPT, UR6, URZ, UPT ;  /* 0x0000003f0600728c */ /* 0x000fe2000bf25070 */
[----:B------:R-:W-:Y:S01]  /*1100*/  IMAD.MOV.U32 R0, RZ, RZ, 0x3f800000 ;  /* 0x3f800000ff007424 */ /* 0x000fe200078e00ff */
[----:B------:R-:W-:Y:S02]  /*1110*/  UISETP.NE.AND.EX UP0, UPT, UR5, URZ, UPT, UP0 ;  /* 0x0000003f0500728c */ /* 0x000fe4000bf05300 */
[----:B------:R-:W-:-:S04]  /*1120*/  UISETP.NE.AND.EX UP1, UPT, UR7, URZ, UPT, UP1 ;  /* 0x0000003f0700728c */ /* 0x000fc8000bf25310 */
[----:B------:R-:W-:Y:S02]  /*1130*/  PLOP3.LUT P0, PT, PT, PT, UP0, 0x80, 0x0 ;  /* 0x000000000000781c */ /* 0x000fe40003f0f008 */
[----:B------:R-:W-:-:S03]  /*1140*/  PLOP3.LUT P1, PT, PT, PT, UP1, 0x80, 0x0 ;  /* 0x000000000000781c */ /* 0x000fc60003f2f018 */
[----:B------:R-:W-:Y:S02]  /*1150*/  @UP0 USHF.R.S32.HI UR8, URZ, 0x1f, UR45 ;  /* 0x0000001f3f080899 */ /* 0x000fe4000801142d */
[----:B------:R-:W-:Y:S01]  /*1160*/  @UP1 USHF.R.S32.HI UR9, URZ, 0x1f, UR45 ;  /* 0x0000001f3f091899 */ /* 0x000fe2000801142d */
[----:B------:R-:W-:Y:S01]  /*1170*/  @UP0 ULDC.64 UR10, c[0x0][0x9a8] ;  /* 0x00026a00000a0ab9 */ /* 0x000fe20000000a00 */
[----:B------:R-:W-:Y:S02]  /*1180*/  @UP0 UIADD3 UR16, -UR45, URZ, URZ ;  /* 0x0000003f2d100290 */ /* 0x000fe4000fffe13f */
[----:B------:R-:W-:Y:S01]  /*1190*/  @UP1 UIADD3 UR20, -UR45, URZ, URZ ;  /* 0x0000003f2d141290 */ /* 0x000fe2000fffe13f */
[----:B------:R-:W-:Y:S01]  /*11a0*/  @UP1 ULDC.64 UR14, c[0x0][0x9b8] ;  /* 0x00026e00000e1ab9 */ /* 0x000fe20000000a00 */
[----:B------:R-:W-:Y:S02]  /*11b0*/  @UP0 UIMAD.WIDE.U32 UR12, UR45, UR10, URZ ;  /* 0x0000000a2d0c02a5 */ /* 0x000fe4000f8e003f */
[----:B------:R-:W-:Y:S01]  /*11c0*/  @UP0 UIMAD UR8, UR8, UR10, URZ ;  /* 0x0000000a080802a4 */ /* 0x000fe2000f8e023f */
[----:B------:R-:W-:Y:S01]  /*11d0*/  @UP0 ULDC UR17, c[0x0][0xc44] ;  /* 0x0003110000110ab9 */ /* 0x000fe20000000800 */
[----:B------:R-:W-:Y:S01]  /*11e0*/  @UP1 ULDC UR21, c[0x0][0xc44] ;  /* 0x0003110000151ab9 */ /* 0x000fe20000000800 */
[----:B------:R-:W-:-:S02]  /*11f0*/  @UP1 UIMAD UR10, UR9, UR14, URZ ;  /* 0x0000000e090a12a4 */ /* 0x000fc4000f8e023f */
[----:B------:R-:W-:Y:S02]  /*1200*/  @UP0 UIMAD UR16, UR17, UR16, UR43 ;  /* 0x00000010111002a4 */ /* 0x000fe4000f8e022b */
[----:B------:R-:W-:Y:S02]  /*1210*/  @UP1 UIMAD UR20, UR21, UR20, UR43 ;  /* 0x00000014151412a4 */ /* 0x000fe4000f8e022b */
[----:B------:R-:W-:Y:S02]  /*1220*/  @UP0 UIMAD UR18, UR45, UR11, UR8 ;  /* 0x0000000b2d1202a4 */ /* 0x000fe4000f8e0208 */
[----:B------:R-:W-:Y:S02]  /*1230*/  @UP0 USHF.R.S32.HI UR17, URZ, 0x1f, UR16 ;  /* 0x0000001f3f110899 */ /* 0x000fe40008011410 */
[----:B------:R-:W-:Y:S02]  /*1240*/  @UP1 USHF.R.S32.HI UR21, URZ, 0x1f, UR20 ;  /* 0x0000001f3f151899 */ /* 0x000fe40008011414 */
[----:B------:R-:W-:-:S02]  /*1250*/  @UP1 UIMAD.WIDE.U32 UR8, UR45, UR14, URZ ;  /* 0x0000000e2d0812a5 */ /* 0x000fc4000f8e003f */
[----:B------:R-:W-:Y:S02]  /*1260*/  @UP1 UIMAD UR19, UR45, UR15, UR10 ;  /* 0x0000000f2d1312a4 */ /* 0x000fe4000f8e020a */
[----:B------:R-:W-:Y:S01]  /*1270*/  @UP0 UIADD3 UR13, UR13, UR18, URZ ;  /* 0x000000120d0d0290 */ /* 0x000fe2000fffe03f */
[----:B------:R-:W-:Y:S01]  /*1280*/  @UP0 ULDC.64 UR14, c[0x0][0x9b0] ;  /* 0x00026c00000e0ab9 */ /* 0x000fe20000000a00 */
[----:B------:R-:W-:Y:S01]  /*1290*/  @UP1 ULDC.64 UR10, c[0x0][0x9c0] ;  /* 0x00027000000a1ab9 */ /* 0x000fe20000000a00 */
[----:B------:R-:W-:Y:S02]  /*12a0*/  @UP0 UIMAD UR17, UR17, UR14, URZ ;  /* 0x0000000e111102a4 */ /* 0x000fe4000f8e023f */
[----:B------:R-:W-:Y:S02]  /*12b0*/  @UP1 UIMAD UR18, UR21, UR10, URZ ;  /* 0x0000000a151212a4 */ /* 0x000fe4000f8e023f */
[----:B------:R-:W-:Y:S02]  /*12c0*/  @UP1 UIADD3 UR9, UR9, UR19, URZ ;  /* 0x0000001309091290 */ /* 0x000fe4000fffe03f */
[----:B------:R-:W-:-:S02]  /*12d0*/  @UP0 UIMAD UR17, UR16, UR15, UR17 ;  /* 0x0000000f101102a4 */ /* 0x000fc4000f8e0211 */
[----:B------:R-:W-:Y:S02]  /*12e0*/  @UP1 UIMAD UR18, UR20, UR11, UR18 ;  /* 0x0000000b141212a4 */ /* 0x000fe4000f8e0212 */
[----:B------:R-:W-:Y:S02]  /*12f0*/  @UP0 UIMAD.WIDE.U32 UR14, UR16, UR14, UR12 ;  /* 0x0000000e100e02a5 */ /* 0x000fe4000f8e000c */
[----:B------:R-:W-:Y:S02]  /*1300*/  @UP1 UIMAD.WIDE.U32 UR10, UR20, UR10, UR8 ;  /* 0x0000000a140a12a5 */ /* 0x000fe4000f8e0008 */
[----:B------:R-:W-:Y:S02]  /*1310*/  @UP0 UIADD3 UR9, UR15, UR17, URZ ;  /* 0x000000110f090290 */ /* 0x000fe4000fffe03f */
[----:B------:R-:W-:Y:S02]  /*1320*/  @UP0 ULEA UR4, UP2, UR14, UR4, 0x2 ;  /* 0x000000040e040291 */ /* 0x000fe4000f84103f */
[----:B------:R-:W-:-:S02]  /*1330*/  @UP1 UIADD3 UR8, UR11, UR18, URZ ;  /* 0x000000120b081290 */ /* 0x000fc4000fffe03f */
[----:B------:R-:W-:Y:S02]  /*1340*/  @UP1 ULEA UR6, UP3, UR10, UR6, 0x2 ;  /* 0x000000060a061291 */ /* 0x000fe4000f86103f */
[----:B------:R-:W-:Y:S01]  /*1350*/  @UP0 ULEA.HI.X UR5, UR14, UR5, UR9, 0x2, UP2 ;  /* 0x000000050e050291 */ /* 0x000fe200090f1409 */
[----:B------:R-:W-:Y:S01]  /*1360*/  IMAD.U32 R2, RZ, RZ, UR4 ;  /* 0x00000004ff027e24 */ /* 0x000fe2000f8e00ff */
[----:B------:R-:W-:Y:S02]  /*1370*/  @UP1 ULEA.HI.X UR7, UR10, UR7, UR8, 0x2, UP3 ;  /* 0x000000070a071291 */ /* 0x000fe400098f1408 */
[----:B------:R-:W-:Y:S02]  /*1380*/  MOV R4, UR6 ;  /* 0x0000000600047c02 */ /* 0x000fe40008000f00 */
[----:B------:R-:W-:Y:S02]  /*1390*/  IMAD.U32 R3, RZ, RZ, UR5 ;  /* 0x00000005ff037e24 */ /* 0x000fe4000f8e00ff */
[----:B------:R-:W-:-:S03]  /*13a0*/  IMAD.U32 R5, RZ, RZ, UR7 ;  /* 0x00000007ff057e24 */ /* 0x000fc6000f8e00ff */
[----:B------:R-:W2:Y:S04]  /*13b0*/  @P0 LDG.E R7, desc[UR46][R2.64] ;  /* 0x0000002e02070981 */ /* 0x000ea8000c1e1900 */
[----:B------:R-:W2:Y:S01]  /*13c0*/  @P1 LDG.E R0, desc[UR46][R4.64] ;  /* 0x0000002e04001981 */ /* 0x000ea2000c1e1900 */
[----:B------:R-:W-:Y:S01]  /*13d0*/  ULOP3.LUT UR4, UR36, 0x1, URZ, 0xc0, !UPT ;  /* 0x0000000124047892 */ /* 0x000fe2000f8ec03f */
[----:B------:R-:W-:-:S05]  /*13e0*/  IMAD.U32 R8, RZ, RZ, UR40 ;  /* 0x00000028ff087e24 */ /* 0x000fca000f8e00ff */
[----:B------:R-:W-:Y:S01]  /*13f0*/  IMAD.U32 R6, RZ, RZ, UR4 ;  /* 0x00000004ff067e24 */ /* 0x000fe2000f8e00ff */
[----:B------:R-:W-:Y:S01]  /*1400*/  ULDC UR4, c[0x0][0x9d8] ;  /* 0x0002760000047ab9 */ /* 0x000fe20000000800 */
[----:B------:R-:W-:-:S03]  /*1410*/  ISETP.NE.AND P0, PT, R8, 0x3, PT ;  /* 0x000000030800780c */ /* 0x000fc60003f05270 */
[----:B------:R-:W-:-:S04]  /*1420*/  SHF.L.U32 R6, R6, 0x1f, RZ ;  /* 0x0000001f06067819 */ /* 0x000fc800000006ff */
[----:B------:R-:W0:Y:S01]  /*1430*/  SYNCS.PHASECHK.TRANS64.TRYWAIT P1, [UR44+0x13200], R6 ;  /* 0x01320006ff0075a7 */ /* 0x000e22000802016c */
[----:B--2---:R-:W-:-:S04]  /*1440*/  FMUL.FTZ R0, R7, R0 ;  /* 0x0000000007007220 */ /* 0x004fc80000410000 */
[----:B------:R-:W-:Y:S01]  /*1450*/  FMUL.FTZ R0, R0, UR4 ;  /* 0x0000000400007c20 */ /* 0x000fe20008410000 */
[----:B0-----:R-:W-:Y:S06]  /*1460*/  @!P1 BRA `(.L_x_10) ;  /* 0x000000a400249947 */ /* 0x001fec0003800000 */
.L_x_89:
[----:B------:R-:W-:Y:S05]  /*1470*/  @!P0 BRA `(.L_x_11) ;  /* 0x0000000000048947 */ /* 0x000fea0003800000 */
[----:B------:R-:W-:Y:S01]  /*1480*/  BPT.TRAP 0x1 ;  /* 0x000000040000795c */ /* 0x000fe20000300000 */
.L_x_11:
[----:B0-----:R-:W-:Y:S01]  /*1490*/  IMAD.U32 R3, RZ, RZ, UR39 ;  /* 0x00000027ff037e24 */ /* 0x001fe2000f8e00ff */
[----:B------:R-:W-:-:S04]  /*14a0*/  MOV R2, UR37 ;  /* 0x0000002500027c02 */ /* 0x000fc80008000f00 */
[----:B------:R-:W-:Y:S02]  /*14b0*/  LEA R3, R3, UR44, 0x3 ;  /* 0x0000002c03037c11 */ /* 0x000fe4000f8e18ff */
[----:B------:R-:W-:-:S04]  /*14c0*/  SHF.L.U32 R2, R2, 0x1f, RZ ;  /* 0x0000001f02027819 */ /* 0x000fc800000006ff */
[----:B------:R0:W1:Y:S01]  /*14d0*/  SYNCS.PHASECHK.TRANS64.TRYWAIT P1, [R3+URZ+0x13230], R2 ;  /* 0x01323002030075a7 */ /* 0x000062000802017f */
[----:B------:R-:W-:Y:S05]  /*14e0*/  @!P0 BRA `(.L_x_12) ;  /* 0x0000000000048947 */ /* 0x000fea0003800000 */
[----:B------:R-:W-:Y:S01]  /*14f0*/  BPT.TRAP 0x1 ;  /* 0x000000040000795c */ /* 0x000fe20000300000 */
.L_x_12:
[----:B-1----:R-:W-:Y:S05]  /*1500*/  @P1 BRA `(.L_x_13) ;  /* 0x0000000000081947 */ /* 0x002fea0003800000 */
[----:B------:R-:W1:Y:S02]  /*1510*/  SYNCS.PHASECHK.TRANS64.TRYWAIT P1, [R3+URZ+0x13230], R2 ;  /* 0x01323002030075a7 */ /* 0x000e64000802017f */
[----:B-1----:R-:W-:Y:S05]  /*1520*/  @!P1 BRA `(.L_x_14) ;  /* 0x000000a4000c9947 */ /* 0x002fea0003800000 */
.L_x_13:
[----:B------:R-:W2:Y:S01]  /*1530*/  S2R R120, SR_TID.X ;  /* 0x0000000000787919 */ /* 0x000ea20000002100 */
[----:B------:R-:W-:Y:S01]  /*1540*/  UIADD3 UR4, UR44, 0xe000, URZ ;  /* 0x0000e0002c047890 */ /* 0x000fe2000fffe03f */
[----:B------:R-:W-:-:S03]  /*1550*/  IMAD.MOV.U32 R55, RZ, RZ, RZ ;  /* 0x000000ffff377224 */ /* 0x000fc600078e00ff */
[----:B------:R-:W-:-:S04]  /*1560*/  USHF.R.U32.HI UR4, URZ, 0x4, UR4 ;  /* 0x000000043f047899 */ /* 0x000fc80008011604 */
[----:B------:R-:W-:-:S06]  /*1570*/  ULOP3.LUT UR4, UR4, 0x3fff, URZ, 0xc0, !UPT ;  /* 0x00003fff04047892 */ /* 0x000fcc000f8ec03f */
[----:B01----:R-:W-:Y:S01]  /*1580*/  IMAD.U32 R2, RZ, RZ, UR4 ;  /* 0x00000004ff027e24 */ /* 0x003fe2000f8e00ff */
[----:B------:R-:W-:Y:S05]  /*1590*/  WARPSYNC.ALL ;  /* 0x0000000000007948 */ /* 0x000fea0003800000 */
[----:B------:R-:W-:Y:S02]  /*15a0*/  LOP3.LUT R2, R2, 0x10000, RZ, 0xfc, !PT ;  /* 0x0001000002027812 */ /* 0x000fe400078efcff */
[----:B--2---:R-:W-:Y:S02]  /*15b0*/  LOP3.LUT P1, RZ, R120, 0x7f, RZ, 0xc0, !PT ;  /* 0x0000007f78ff7812 */ /* 0x004fe4000782c0ff */
[----:B------:R-:W-:Y:S01]  /*15c0*/  R2UR UR12, R2 ;  /* 0x00000000020c72ca */ /* 0x000fe200000e0000 */
[----:B------:R-:W-:Y:S01]  /*15d0*/  ULOP3.LUT UR8, UR50, 0x10000, URZ, 0xfc, !UPT ;  /* 0x0001000032087892 */ /* 0x000fe2000f8efc3f */
[----:B------:R-:W-:Y:S01]  /*15e0*/  WARPGROUP.ARRIVE ;  /* 0x00000000000079c5 */ /* 0x000fe20000000000 */
[----:B------:R-:W-:Y:S01]  /*15f0*/  UMOV UR9, 0x80000020 ;  /* 0x8000002000097882 */ /* 0x000fe20000000000 */
[----:B------:R-:W-:Y:S01]  /*1600*/  UMOV UR11, 0x80000020 ;  /* 0x80000020000b7882 */ /* 0x000fe20000000000 */
[----:B------:R-:W-:Y:S01]  /*1610*/  UIADD3 UR7, UR8, 0x2, URZ ;  /* 0x0000000208077890 */ /* 0x000fe2000fffe03f */
[----:B------:R-:W-:Y:S01]  /*1620*/  VIADD R10, R157, UR49 ;  /* 0x000000319d0a7c36 */ /* 0x000fe20008000000 */
[----:B------:R-:W-:Y:S01]  /*1630*/  ULDC UR20, c[0x0][0x988] ;  /* 0x0002620000147ab9 */ /* 0x000fe20000000800 */
[----:B------:R-:W-:-:S05]  /*1640*/  UISETP.GE.AND UP0, UPT, UR49, 0xa1, UPT ;  /* 0x000000a13100788c */ /* 0x000fca000bf06270 */
[----:B------:R-:W-:-:S04]  /*1650*/  UIMAD UR12, UR39, 0x280, UR12 ;  /* 0x00000280270c78a4 */ /* 0x000fc8000f8e020c */
[----:B------:R-:W-:Y:S02]  /*1660*/  UIADD3 UR4, UR12, 0x100, URZ ;  /* 0x000001000c047890 */ /* 0x000fe4000fffe03f */
[----:B------:R-:W-:Y:S02]  /*1670*/  UIADD3 UR5, UR12, 0x180, URZ ;  /* 0x000001800c057890 */ /* 0x000fe4000fffe03f */
[----:B------:R-:W-:Y:S01]  /*1680*/  UMOV UR10, UR12 ;  /* 0x0000000c000a7c82 */ /* 0x000fe20008000000 */
[----:B------:R-:W-:Y:S01]  /*1690*/  UIADD3 UR6, UR12, 0x200, URZ ;  /* 0x000002000c067890 */ /* 0x000fe2000fffe03f */
[----:B------:R-:W-:Y:S01]  /*16a0*/  QGMMA.64x32x32.F32.E4M3.E4M3 R104, gdesc[UR8], RZ, !UPT, gsb0 ;  /* 0x00600000086879f3 */ /* 0x000fe2000c0008ff */
[----:B------:R-:W-:Y:S01]  /*16b0*/  UIADD3 UR10, UR12, 0x80, URZ ;  /* 0x000000800c0a7890 */ /* 0x000fe2000fffe03f */
[----:B------:R-:W-:Y:S01]  /*16c0*/  UMOV UR11, 0x80000020 ;  /* 0x80000020000b7882 */ /* 0x000fe20000000000 */
[----:B------:R-:W-:Y:S01]  /*16d0*/  UIADD3 UR13, UR12, 0x2, URZ ;  /* 0x000000020c0d7890 */ /* 0x000fe2000fffe03f */
[----:B------:R-:W-:-:S02]  /*16e0*/  WARPGROUP.DEPBAR.LE gsb0, 0x0 ;  /* 0x00008000000079c5 */ /* 0x000fc40000010000 */
[----:B------:R-:W-:-:S06]  /*16f0*/  WARPGROUP.ARRIVE ;  /* 0x00000000000079c5 */ /* 0x000fcc0000000000 */
[----:B------:R-:W-:Y:S01]  /*1700*/  QGMMA.64x32x32.F32.E4M3.E4M3 R88, gdesc[UR8], RZ, !UPT, gsb0 ;  /* 0x00600000085879f3 */ /* 0x000fe2000c0008ff */
[----:B------:R-:W-:Y:S01]  /*1710*/  UMOV UR10, UR4 ;  /* 0x00000004000a7c82 */ /* 0x000fe20008000000 */
[----:B------:R-:W-:Y:S01]  /*1720*/  UMOV UR11, 0x80000020 ;  /* 0x80000020000b7882 */ /* 0x000fe20000000000 */
[----:B------:R-:W-:Y:S01]  /*1730*/  UMOV UR4, UR7 ;  /* 0x0000000700047c82 */ /* 0x000fe20008000000 */
[----:B------:R-:W-:Y:S01]  /*1740*/  UMOV UR7, 0x80000020 ;  /* 0x8000002000077882 */ /* 0x000fe20000000000 */
[----:B------:R-:W-:Y:S02]  /*1750*/  WARPGROUP.DEPBAR.LE gsb0, 0x0 ;  /* 0x00008000000079c5 */ /* 0x000fe40000010000 */
[----:B------:R-:W-:-:S06]  /*1760*/  WARPGROUP.ARRIVE ;  /* 0x00000000000079c5 */ /* 0x000fcc0000000000 */
[----:B------:R-:W-:Y:S01]  /*1770*/  QGMMA.64x32x32.F32.E4M3.E4M3 R72, gdesc[UR8], RZ, !UPT, gsb0 ;  /* 0x00600000084879f3 */ /* 0x000fe2000c0008ff */
[----:B------:R-:W-:Y:S01]  /*1780*/  UMOV UR10, UR5 ;  /* 0x00000005000a7c82 */ /* 0x000fe20008000000 */
[----:B------:R-:W-:Y:S01]  /*1790*/  UMOV UR11, 0x80000020 ;  /* 0x80000020000b7882 */ /* 0x000fe20000000000 */
[----:B------:R-:W-:Y:S01]  /*17a0*/  UMOV UR5, 0x80000020 ;  /* 0x8000002000057882 */ /* 0x000fe20000000000 */
[----:B------:R-:W-:Y:S02]  /*17b0*/  WARPGROUP.DEPBAR.LE gsb0, 0x0 ;  /* 0x00008000000079c5 */ /* 0x000fe40000010000 */
[----:B------:R-:W-:-:S06]  /*17c0*/  WARPGROUP.ARRIVE ;  /* 0x00000000000079c5 */ /* 0x000fcc0000000000 */
[----:B------:R-:W-:Y:S01]  /*17d0*/  QGMMA.64x32x32.F32.E4M3.E4M3 R56, gdesc[UR8], RZ, !UPT, gsb0 ;  /* 0x00600000083879f3 */ /* 0x000fe2000c0008ff */
[----:B------:R-:W-:Y:S01]  /*17e0*/  UMOV UR10, UR6 ;  /* 0x00000006000a7c82 */ /* 0x000fe20008000000 */
[----:B------:R-:W-:Y:S01]  /*17f0*/  UMOV UR11, 0x80000020 ;  /* 0x80000020000b7882 */ /* 0x000fe20000000000 */
[----:B------:R-:W-:Y:S01]  /*1800*/  UMOV UR6, UR13 ;  /* 0x0000000d00067c82 */ /* 0x000fe20008000000 */
[----:B------:R-:W-:Y:S02]  /*1810*/  WARPGROUP.DEPBAR.LE gsb0, 0x0 ;  /* 0x00008000000079c5 */ /* 0x000fe40000010000 */
[----:B------:R-:W-:-:S06]  /*1820*/  WARPGROUP.ARRIVE ;  /* 0x00000000000079c5 */ /* 0x000fcc0000000000 */
[----:B------:R-:W-:Y:S03]  /*1830*/  QGMMA.64x32x32.F32.E4M3.E4M3 R24, gdesc[UR8], RZ, !UPT, gsb0 ;  /* 0x00600000081879f3 */ /* 0x000fe6000c0008ff */
[----:B------:R-:W-:Y:S02]  /*1840*/  WARPGROUP.DEPBAR.LE gsb0, 0x0 ;  /* 0x00008000000079c5 */ /* 0x000fe40000010000 */
[----:B------:R-:W-:-:S06]  /*1850*/  WARPGROUP.ARRIVE ;  /* 0x00000000000079c5 */ /* 0x000fcc0000000000 */
[----:B------:R-:W-:Y:S01]  /*1860*/  QGMMA.64x32x32.F32.E4M3.E4M3 R104, gdesc[UR4], R104, gsb0 ;  /* 0x00600000046879f3 */ /* 0x000fe20008000868 */
[----:B------:R-:W-:Y:S01]  /*1870*/  UIADD3 UR6, UR12, 0x82, URZ ;  /* 0x000000820c067890 */ /* 0x000fe2000fffe03f */
[----:B------:R-:W-:Y:S01]  /*1880*/  UMOV UR7, 0x80000020 ;  /* 0x8000002000077882 */ /* 0x000fe20000000000 */
[----:B------:R-:W-:Y:S02]  /*1890*/  WARPGROUP.DEPBAR.LE gsb0, 0x0 ;  /* 0x00008000000079c5 */ /* 0x000fe40000010000 */
[----:B------:R-:W-:Y:S01]  /*18a0*/  WARPGROUP.ARRIVE ;  /* 0x00000000000079c5 */ /* 0x000fe20000000000 */
[C---:B------:R-:W-:Y:S01]  /*18b0*/  FMUL.FTZ R21, R0.reuse, R104 ;  /* 0x0000006800157220 */ /* 0x040fe20000410000 */
[C---:B------:R-:W-:Y:S01]  /*18c0*/  FMUL.FTZ R40, R0.reuse, R105 ;  /* 0x0000006900287220 */ /* 0x040fe20000410000 */
[C---:B------:R-:W-:Y:S01]  /*18d0*/  FMUL.FTZ R42, R0.reuse, R108 ;  /* 0x0000006c002a7220 */ /* 0x040fe20000410000 */
[C---:B------:R-:W-:Y:S01]  /*18e0*/  FMUL.FTZ R43, R0.reuse, R109 ;  /* 0x0000006d002b7220 */ /* 0x040fe20000410000 */
[C---:B------:R-:W-:Y:S01]  /*18f0*/  FMUL.FTZ R4, R0.reuse, R106 ;  /* 0x0000006a00047220 */ /* 0x040fe20000410000 */
[----:B------:R-:W-:Y:S01]  /*1900*/  QGMMA.64x32x32.F32.E4M3.E4M3 R88, gdesc[UR4], R88, gsb0 ;  /* 0x00600000045879f3 */ /* 0x000fe20008000858 */
[----:B------:R-:W-:Y:S01]  /*1910*/  UIADD3 UR6, UR12, 0x102, URZ ;  /* 0x000001020c067890 */ /* 0x000fe2000fffe03f */
[----:B------:R-:W0:Y:S01]  /*1920*/  MUFU.TANH R21, R21 ;  /* 0x0000001500157308 */ /* 0x000e220000002400 */
[----:B------:R-:W-:Y:S01]  /*1930*/  UMOV UR7, 0x80000020 ;  /* 0x8000002000077882 */ /* 0x000fe20000000000 */
[C---:B------:R-:W-:Y:S01]  /*1940*/  FMUL.FTZ R45, R0.reuse, R112 ;  /* 0x00000070002d7220 */ /* 0x040fe20000410000 */
[C---:B------:R-:W-:Y:S01]  /*1950*/  FMUL.FTZ R5, R0.reuse, R107 ;  /* 0x0000006b00057220 */ /* 0x040fe20000410000 */
[C---:B------:R-:W-:Y:S01]  /*1960*/  FMUL.FTZ R47, R0.reuse, R113 ;  /* 0x00000071002f7220 */ /* 0x040fe20000410000 */
[C---:B------:R-:W-:Y:S01]  /*1970*/  FMUL.FTZ R9, R0.reuse, R115 ;  /* 0x0000007300097220 */ /* 0x040fe20000410000 */
[C---:B------:R-:W-:Y:S01]  /*1980*/  FMUL.FTZ R48, R0.reuse, R116 ;  /* 0x0000007400307220 */ /* 0x040fe20000410000 */
[C---:B------:R-:W-:Y:S01]  /*1990*/  FMUL.FTZ R11, R0.reuse, R118 ;  /* 0x00000076000b7220 */ /* 0x040fe20000410000 */
[----:B------:R-:W1:Y:S01]  /*19a0*/  MUFU.TANH R40, R40 ;  /* 0x0000002800287308 */ /* 0x000e620000002400 */
[C---:B------:R-:W-:Y:S01]  /*19b0*/  FMUL.FTZ R6, R0.reuse, R110 ;  /* 0x0000006e00067220 */ /* 0x040fe20000410000 */
[C---:B------:R-:W-:Y:S01]  /*19c0*/  FMUL.FTZ R7, R0.reuse, R111 ;  /* 0x0000006f00077220 */ /* 0x040fe20000410000 */
[C---:B------:R-:W-:Y:S01]  /*19d0*/  FMUL.FTZ R49, R0.reuse, R117 ;  /* 0x0000007500317220 */ /* 0x040fe20000410000 */
[C---:B------:R-:W-:Y:S01]  /*19e0*/  FMUL.FTZ R8, R0.reuse, R114 ;  /* 0x0000007200087220 */ /* 0x040fe20000410000 */
[----:B------:R-:W-:-:S03]  /*19f0*/  FMUL.FTZ R12, R0, R119 ;  /* 0x00000077000c7220 */ /* 0x000fc60000410000 */
[----:B------:R-:W2:Y:S08]  /*1a00*/  MUFU.TANH R42, R42 ;  /* 0x0000002a002a7308 */ /* 0x000eb00000002400 */
[----:B------:R-:W3:Y:S08]  /*1a10*/  MUFU.TANH R43, R43 ;  /* 0x0000002b002b7308 */ /* 0x000ef00000002400 */
[----:B------:R-:W4:Y:S08]  /*1a20*/  MUFU.TANH R4, R4 ;  /* 0x0000000400047308 */ /* 0x000f300000002400 */
[----:B------:R-:W5:Y:S08]  /*1a30*/  MUFU.TANH R45, R45 ;  /* 0x0000002d002d7308 */ /* 0x000f700000002400 */
[----:B------:R-:W5:Y:S08]  /*1a40*/  MUFU.TANH R5, R5 ;  /* 0x0000000500057308 */ /* 0x000f700000002400 */
[----:B------:R-:W5:Y:S01]  /*1a50*/  MUFU.TANH R47, R47 ;  /* 0x0000002f002f7308 */ /* 0x000f620000002400 */
[----:B------:R-:W-:-:S02]  /*1a60*/  WARPGROUP.DEPBAR.LE gsb0, 0x0 ;  /* 0x00008000000079c5 */ /* 0x000fc40000010000 */
[----:B------:R-:W-:Y:S01]  /*1a70*/  WARPGROUP.ARRIVE ;  /* 0x00000000000079c5 */ /* 0x000fe20000000000 */
[C---:B------:R-:W-:Y:S01]  /*1a80*/  FMUL.FTZ R20, R0.reuse, R92 ;  /* 0x0000005c00147220 */ /* 0x040fe20000410000 */
[C---:B------:R-:W-:Y:S01]  /*1a90*/  FMUL.FTZ R46, R0.reuse, R97 ;  /* 0x00000061002e7220 */ /* 0x040fe20000410000 */
[C---:B------:R-:W-:Y:S02]  /*1aa0*/  FMUL.FTZ R50, R0.reuse, R95 ;  /* 0x0000005f00327220 */ /* 0x040fe40000410000 */
[----:B------:R-:W5:Y:S01]  /*1ab0*/  MUFU.TANH R9, R9 ;  /* 0x0000000900097308 */ /* 0x000f620000002400 */
[C---:B------:R-:W-:Y:S01]  /*1ac0*/  FMUL.FTZ R44, R0.reuse, R96 ;  /* 0x00000060002c7220 */ /* 0x040fe20000410000 */
[----:B------:R-:W-:Y:S01]  /*1ad0*/  QGMMA.64x32x32.F32.E4M3.E4M3 R72, gdesc[UR4], R72, gsb0 ;  /* 0x00600000044879f3 */ /* 0x000fe20008000848 */
[----:B------:R-:W-:Y:S01]  /*1ae0*/  UIADD3 UR6, UR12, 0x182, URZ ;  /* 0x000001820c067890 */ /* 0x000fe2000fffe03f */
[C---:B------:R-:W-:Y:S01]  /*1af0*/  FMUL.FTZ R51, R0.reuse, R88 ;  /* 0x0000005800337220 */ /* 0x040fe20000410000 */
[----:B------:R-:W-:Y:S01]  /*1b00*/  UMOV UR7, 0x80000020 ;  /* 0x8000002000077882 */ /* 0x000fe20000000000 */
[C---:B------:R-:W-:Y:S01]  /*1b10*/  FMUL.FTZ R13, R0.reuse, R90 ;  /* 0x0000005a000d7220 */ /* 0x040fe20000410000 */
[C---:B------:R-:W-:Y:S01]  /*1b20*/  FMUL.FTZ R52, R0.reuse, R89 ;  /* 0x0000005900347220 */ /* 0x040fe20000410000 */
[----:B------:R-:W-:Y:S01]  /*1b30*/  MUFU.TANH R48, R48 ;  /* 0x0000003000307308 */ /* 0x000fe20000002400 */
[C---:B------:R-:W-:Y:S01]  /*1b40*/  FMUL.FTZ R14, R0.reuse, R91 ;  /* 0x0000005b000e7220 */ /* 0x040fe20000410000 */
[C---:B------:R-:W-:Y:S01]  /*1b50*/  FMUL.FTZ R91, R0.reuse, R99 ;  /* 0x00000063005b7220 */ /* 0x040fe20000410000 */
[C---:B------:R-:W-:Y:S01]  /*1b60*/  FMUL.FTZ R41, R0.reuse, R93 ;  /* 0x0000005d00297220 */ /* 0x040fe20000410000 */
[C---:B------:R-:W-:Y:S01]  /*1b70*/  FMUL.FTZ R93, R0.reuse, R102 ;  /* 0x00000066005d7220 */ /* 0x040fe20000410000 */
[C---:B------:R-:W-:Y:S01]  /*1b80*/  FMUL.FTZ R90, R0.reuse, R98 ;  /* 0x00000062005a7220 */ /* 0x040fe20000410000 */
[C---:B------:R-:W-:Y:S01]  /*1b90*/  FMUL.FTZ R15, R0.reuse, R94 ;  /* 0x0000005e000f7220 */ /* 0x040fe20000410000 */
[C---:B------:R-:W-:Y:S01]  /*1ba0*/  FMUL.FTZ R94, R0.reuse, R103 ;  /* 0x00000067005e7220 */ /* 0x040fe20000410000 */
[----:B------:R-:W5:Y:S01]  /*1bb0*/  MUFU.TANH R11, R11 ;  /* 0x0000000b000b7308 */ /* 0x000f620000002400 */
[C---:B------:R-:W-:Y:S01]  /*1bc0*/  FMUL.FTZ R89, R0.reuse, R100 ;  /* 0x0000006400597220 */ /* 0x040fe20000410000 */
[----:B------:R-:W-:-:S06]  /*1bd0*/  FMUL.FTZ R53, R0, R101 ;  /* 0x0000006500357220 */ /* 0x000fcc0000410000 */
[----:B------:R-:W5:Y:S08]  /*1be0*/  MUFU.TANH R6, R6 ;  /* 0x0000000600067308 */ /* 0x000f700000002400 */
[----:B------:R-:W-:Y:S08]  /*1bf0*/  MUFU.TANH R20, R20 ;  /* 0x0000001400147308 */ /* 0x000ff00000002400 */
[----:B------:R-:W5:Y:S08]  /*1c00*/  MUFU.TANH R7, R7 ;  /* 0x0000000700077308 */ /* 0x000f700000002400 */
[----:B------:R-:W-:Y:S08]  /*1c10*/  MUFU.TANH R50, R50 ;  /* 0x0000003200327308 */ /* 0x000ff00000002400 */
[----:B------:R-:W5:Y:S01]  /*1c20*/  MUFU.TANH R49, R49 ;  /* 0x0000003100317308 */ /* 0x000f620000002400 */
[----:B------:R-:W-:-:S02]  /*1c30*/  WARPGROUP.DEPBAR.LE gsb0, 0x0 ;  /* 0x00008000000079c5 */ /* 0x000fc40000010000 */
[----:B------:R-:W-:Y:S01]  /*1c40*/  WARPGROUP.ARRIVE ;  /* 0x00000000000079c5 */ /* 0x000fe20000000000 */
[C---:B------:R-:W-:Y:S01]  /*1c50*/  FMUL.FTZ R54, R0.reuse, R85 ;  /* 0x0000005500367220 */ /* 0x040fe20000410000 */
[----:B------:R-:W-:Y:S02]  /*1c60*/  IMAD.U32 R85, RZ, RZ, UR48 ;  /* 0x00000030ff557e24 */ /* 0x000fe4000f8e00ff */
[C---:B------:R-:W-:Y:S01]  /*1c70*/  FMUL.FTZ R97, R0.reuse, R78 ;  /* 0x0000004e00617220 */ /* 0x040fe20000410000 */
[C---:B------:R-:W-:Y:S01]  /*1c80*/  FMUL.FTZ R78, R0.reuse, R79 ;  /* 0x0000004f004e7220 */ /* 0x040fe20000410000 */
[C---:B------:R-:W-:Y:S01]  /*1c90*/  FMUL.FTZ R79, R0.reuse, R83 ;  /* 0x00000053004f7220 */ /* 0x040fe20000410000 */
[----:B------:R-:W-:Y:S01]  /*1ca0*/  QGMMA.64x32x32.F32.E4M3.E4M3 R56, gdesc[UR4], R56, gsb0 ;  /* 0x00600000043879f3 */ /* 0x000fe20008000838 */
[----:B------:R-:W-:Y:S01]  /*1cb0*/  UIADD3 UR6, UR12, 0x202, URZ ;  /* 0x000002020c067890 */ /* 0x000fe2000fffe03f */
[----:B------:R-:W-:Y:S01]  /*1cc0*/  IMAD R10, R85, -0xa0, R10 ;  /* 0xffffff60550a7824 */ /* 0x000fe200078e020a */
[----:B------:R-:W-:Y:S01]  /*1cd0*/  UMOV UR7, 0x80000020 ;  /* 0x8000002000077882 */ /* 0x000fe20000000000 */
[C---:B------:R-:W-:Y:S01]  /*1ce0*/  FMUL.FTZ R96, R0.reuse, R74 ;  /* 0x0000004a00607220 */ /* 0x040fe20000410000 */
[C---:B------:R-:W-:Y:S01]  /*1cf0*/  FMUL.FTZ R74, R0.reuse, R84 ;  /* 0x00000054004a7220 */ /* 0x040fe20000410000 */
[----:B------:R-:W-:Y:S01]  /*1d00*/  FMUL.FTZ R95, R0, R75 ;  /* 0x0000004b005f7220 */ /* 0x000fe20000410000 */
[C---:B------:R-:W-:Y:S01]  /*1d10*/  ISETP.GT.AND P1, PT, R10.reuse, RZ, PT ;  /* 0x000000ff0a00720c */ /* 0x040fe20003f24270 */
[----:B------:R-:W5:Y:S01]  /*1d20*/  MUFU.TANH R8, R8 ;  /* 0x0000000800087308 */ /* 0x000f620000002400 */
[----:B------:R-:W-:Y:S01]  /*1d30*/  ISETP.GT.AND P2, PT, R10, 0x1, PT ;  /* 0x000000010a00780c */ /* 0x000fe20003f44270 */
[----:B------:R-:W-:Y:S01]  /*1d40*/  FMUL.FTZ R88, R0, R73 ;  /* 0x0000004900587220 */ /* 0x000fe20000410000 */
[----:B------:R-:W-:Y:S01]  /*1d50*/  ISETP.GT.AND P3, PT, R10, 0x8, PT ;  /* 0x000000080a00780c */ /* 0x000fe20003f64270 */
[C---:B------:R-:W-:Y:S01]  /*1d60*/  FMUL.FTZ R73, R0.reuse, R81 ;  /* 0x0000005100497220 */ /* 0x040fe20000410000 */
[----:B0-----:R-:W-:Y:S01]  /*1d70*/  FSEL R21, R21, -INF , P1 ;  /* 0xff80000015157808 */ /* 0x001fe20000800000 */
[----:B------:R-:W-:Y:S01]  /*1d80*/  FMUL.FTZ R81, R0, R87 ;  /* 0x0000005700517220 */ /* 0x000fe20000410000 */
[----:B-1----:R-:W-:Y:S01]  /*1d90*/  FSEL R40, R40, -INF , P2 ;  /* 0xff80000028287808 */ /* 0x002fe20001000000 */
[----:B------:R-:W0:Y:S01]  /*1da0*/  MUFU.TANH R51, R51 ;  /* 0x0000003300337308 */ /* 0x000e220000002400 */
[----:B------:R-:W-:Y:S01]  /*1db0*/  ISETP.GT.AND P4, PT, R10, 0x9, PT ;  /* 0x000000090a00780c */ /* 0x000fe20003f84270 */
[----:B------:R-:W-:Y:S01]  /*1dc0*/  FMUL.FTZ R92, R0, R72 ;  /* 0x00000048005c7220 */ /* 0x000fe20000410000 */
[----:B--2---:R-:W-:Y:S01]  /*1dd0*/  FSEL R42, R42, -INF , P3 ;  /* 0xff8000002a2a7808 */ /* 0x004fe20001800000 */
[----:B------:R-:W-:Y:S01]  /*1de0*/  FMUL.FTZ R72, R0, R77 ;  /* 0x0000004d00487220 */ /* 0x000fe20000410000 */
[----:B------:R-:W-:Y:S01]  /*1df0*/  ISETP.GT.AND P5, PT, R10, 0x10, PT ;  /* 0x000000100a00780c */ /* 0x000fe20003fa4270 */
[----:B------:R-:W-:Y:S01]  /*1e00*/  FMUL.FTZ R77, R0, R80 ;  /* 0x00000050004d7220 */ /* 0x000fe20000410000 */
[----:B---3--:R-:W-:Y:S01]  /*1e10*/  FSEL R43, R43, -INF , P4 ;  /* 0xff8000002b2b7808 */ /* 0x008fe20002000000 */
[----:B------:R-:W1:Y:S01]  /*1e20*/  MUFU.TANH R12, R12 ;  /* 0x0000000c000c7308 */ /* 0x000e620000002400 */
[----:B----4-:R-:W-:Y:S01]  /*1e30*/  FSEL R4, R4, -INF , P1 ;  /* 0xff80000004047808 */ /* 0x010fe20000800000 */
[----:B------:R-:W-:Y:S01]  /*1e40*/  FMUL.FTZ R80, R0, R82 ;  /* 0x0000005200507220 */ /* 0x000fe20000410000 */
[----:B------:R-:W-:Y:S01]  /*1e50*/  ISETP.GT.AND P1, PT, R10, 0x11, PT ;  /* 0x000000110a00780c */ /* 0x000fe20003f24270 */
[C---:B------:R-:W-:Y:S01]  /*1e60*/  FMUL.FTZ R82, R0.reuse, R86 ;  /* 0x0000005600527220 */ /* 0x040fe20000410000 */
[----:B-----5:R-:W-:Y:S01]  /*1e70*/  FSEL R45, R45, -INF , P5 ;  /* 0xff8000002d2d7808 */ /* 0x020fe20002800000 */
[----:B------:R-:W-:Y:S01]  /*1e80*/  FMUL.FTZ R76, R0, R76 ;  /* 0x0000004c004c7220 */ /* 0x000fe20000410000 */
[----:B------:R-:W-:Y:S01]  /*1e90*/  FSEL R5, R5, -INF , P2 ;  /* 0xff80000005057808 */ /* 0x000fe20001000000 */
[----:B------:R-:W2:Y:S01]  /*1ea0*/  MUFU.TANH R13, R13 ;  /* 0x0000000d000d7308 */ /* 0x000ea20000002400 */
[----:B------:R-:W-:-:S02]  /*1eb0*/  ISETP.GT.AND P2, PT, R10, 0x18, PT ;  /* 0x000000180a00780c */ /* 0x000fc40003f44270 */
[----:B------:R-:W-:Y:S02]  /*1ec0*/  FSEL R47, R47, -INF , P1 ;  /* 0xff8000002f2f7808 */ /* 0x000fe40000800000 */
[----:B------:R-:W-:Y:S02]  /*1ed0*/  FSEL R9, R9, -INF , P1 ;  /* 0xff80000009097808 */ /* 0x000fe40000800000 */
[----:B------:R-:W-:Y:S01]  /*1ee0*/  ISETP.GT.AND P1, PT, R10, 0x28, PT ;  /* 0x000000280a00780c */ /* 0x000fe20003f24270 */
[----:B------:R-:W3:Y:S01]  /*1ef0*/  MUFU.TANH R52, R52 ;  /* 0x0000003400347308 */ /* 0x000ee20000002400 */
[----:B------:R-:W-:Y:S02]  /*1f00*/  FSEL R11, R11, -INF , P2 ;  /* 0xff8000000b0b7808 */ /* 0x000fe40001000000 */
[----:B------:R-:W-:Y:S02]  /*1f10*/  FSEL R48, R48, -INF , P2 ;  /* 0xff80000030307808 */ /* 0x000fe40001000000 */
[----:B------:R-:W-:-:S02]  /*1f20*/  FSEL R6, R6, -INF , P3 ;  /* 0xff80000006067808 */ /* 0x000fc40001800000 */
[C---:B------:R-:W-:Y:S01]  /*1f30*/  ISETP.GT.AND P2, PT, R10.reuse, 0x29, PT ;  /* 0x000000290a00780c */ /* 0x040fe20003f44270 */
[----:B------:R-:W4:Y:S01]  /*1f40*/  MUFU.TANH R14, R14 ;  /* 0x0000000e000e7308 */ /* 0x000f220000002400 */
[C---:B------:R-:W-:Y:S02]  /*1f50*/  ISETP.GT.AND P3, PT, R10.reuse, 0x19, PT ;  /* 0x000000190a00780c */ /* 0x040fe40003f64270 */
[----:B------:R-:W-:Y:S02]  /*1f60*/  FSEL R7, R7, -INF , P4 ;  /* 0xff80000007077808 */ /* 0x000fe40002000000 */
[----:B------:R-:W-:Y:S02]  /*1f70*/  ISETP.GT.AND P4, PT, R10, 0x20, PT ;  /* 0x000000200a00780c */ /* 0x000fe40003f84270 */
[----:B------:R-:W-:Y:S01]  /*1f80*/  FSEL R49, R49, -INF , P3 ;  /* 0xff80000031317808 */ /* 0x000fe20001800000 */
[----:B------:R-:W5:Y:S01]  /*1f90*/  MUFU.TANH R44, R44 ;  /* 0x0000002c002c7308 */ /* 0x000f620000002400 */
[----:B------:R-:W-:-:S02]  /*1fa0*/  FSEL R8, R8, -INF , P5 ;  /* 0xff80000008087808 */ /* 0x000fc40002800000 */
[----:B------:R-:W-:Y:S01]  /*1fb0*/  ISETP.GT.AND P5, PT, R10, 0x21, PT ;  /* 0x000000210a00780c */ /* 0x000fe20003fa4270 */
[----:B------:R-:W-:Y:S02]  /*1fc0*/  WARPGROUP.DEPBAR.LE gsb0, 0x0 ;  /* 0x00008000000079c5 */ /* 0x000fe40000010000 */
[----:B------:R-:W-:Y:S01]  /*1fd0*/  WARPGROUP.ARRIVE ;  /* 0x00000000000079c5 */ /* 0x000fe20000000000 */
[C---:B------:R-:W-:Y:S01]  /*1fe0*/  FMUL.FTZ R83, R0.reuse, R59 ;  /* 0x0000003b00537220 */ /* 0x040fe20000410000 */
[----:B------:R-:W-:Y:S01]  /*1ff0*/  FMNMX.FTZ R59, R21, R40, !PT ;  /* 0x00000028153b7209 */ /* 0x000fe20007810000 */
[C---:B------:R-:W-:Y:S01]  /*2000*/  FMUL.FTZ R84, R0.reuse, R58 ;  /* 0x0000003a00547220 */ /* 0x040fe20000410000 */
[C---:B------:R-:W-:Y:S01]  /*2010*/  FMUL.FTZ R60, R0.reuse, R60 ;  /* 0x0000003c003c7220 */ /* 0x040fe20000410000 */
[----:B------:R-:W-:Y:S01]  /*2020*/  FMUL.FTZ R75, R0, R56 ;  /* 0x00000038004b7220 */ /* 0x000fe20000410000 */
[----:B------:R-:W-:Y:S01]  /*2030*/  QGMMA.64x32x32.F32.E4M3.E4M3 R24, gdesc[UR4], R24, gsb0 ;  /* 0x00600000041879f3 */ /* 0x000fe20008000818 */
[----:B------:R-:W-:Y:S01]  /*2040*/  FMNMX.FTZ R58, R42, R59, !PT ;  /* 0x0000003b2a3a7209 */ /* 0x000fe20007810000 */
[C---:B------:R-:W-:Y:S01]  /*2050*/  FMUL.FTZ R56, R0.reuse, R62 ;  /* 0x0000003e00387220 */ /* 0x040fe20000410000 */
[C---:B------:R-:W-:Y:S01]  /*2060*/  FMUL.FTZ R63, R0.reuse, R63 ;  /* 0x0000003f003f7220 */ /* 0x040fe20000410000 */
[----:B------:R2:W-:Y:S01]  /*2070*/  MUFU.TANH R62, R60 ;  /* 0x0000003c003e7308 */ /* 0x0005e20000002400 */
[C---:B------:R-:W-:Y:S01]  /*2080*/  FMUL.FTZ R98, R0.reuse, R70 ;  /* 0x0000004600627220 */ /* 0x040fe20000410000 */
[C---:B------:R-:W-:Y:S01]  /*2090*/  FMUL.FTZ R87, R0.reuse, R68 ;  /* 0x0000004400577220 */ /* 0x040fe20000410000 */
[C---:B------:R-:W-:Y:S01]  /*20a0*/  FMUL.FTZ R65, R0.reuse, R65 ;  /* 0x0000004100417220 */ /* 0x040fe20000410000 */
[----:B0-----:R-:W-:Y:S01]  /*20b0*/  FSEL R51, R51, -INF , P4 ;  /* 0xff80000033337808 */ /* 0x001fe20002000000 */
[----:B------:R-:W-:Y:S01]  /*20c0*/  FMUL.FTZ R99, R0, R71 ;  /* 0x0000004700637220 */ /* 0x000fe20000410000 */
[----:B-1----:R-:W-:Y:S01]  /*20d0*/  FSEL R12, R12, -INF , P3 ;  /* 0xff8000000c0c7808 */ /* 0x002fe20001800000 */
[C---:B------:R-:W-:Y:S01]  /*20e0*/  FMUL.FTZ R61, R0.reuse, R61 ;  /* 0x0000003d003d7220 */ /* 0x040fe20000410000 */
[----:B------:R-:W0:Y:S01]  /*20f0*/  MUFU.TANH R91, R91 ;  /* 0x0000005b005b7308 */ /* 0x000e220000002400 */
[----:B--2---:R-:W-:Y:S01]  /*2100*/  FMNMX.FTZ R60, R43, R58, !PT ;  /* 0x0000003a2b3c7209 */ /* 0x004fe20007810000 */
[----:B------:R-:W-:Y:S01]  /*2110*/  FMUL.FTZ R86, R0, R67 ;  /* 0x0000004300567220 */ /* 0x000fe20000410000 */
[----:B------:R-:W-:Y:S01]  /*2120*/  ISETP.GT.AND P3, PT, R10, 0x30, PT ;  /* 0x000000300a00780c */ /* 0x000fe20003f64270 */
[C---:B------:R-:W-:Y:S01]  /*2130*/  FMUL.FTZ R85, R0.reuse, R66 ;  /* 0x0000004200557220 */ /* 0x040fe20000410000 */
[----:B------:R-:W-:Y:S01]  /*2140*/  FMNMX.FTZ R60, R45, R60, !PT ;  /* 0x0000003c2d3c7209 */ /* 0x000fe20007810000 */
[----:B------:R-:W-:Y:S01]  /*2150*/  FMUL.FTZ R66, R0, R69 ;  /* 0x0000004500427220 */ /* 0x000fe20000410000 */
[----:B------:R-:W-:Y:S01]  /*2160*/  FSEL R13, R13, -INF , P4 ;  /* 0xff8000000d0d7808 */ /* 0x000fe20002000000 */
[----:B------:R1:W-:Y:S01]  /*2170*/  MUFU.TANH R70, R63 ;  /* 0x0000003f00467308 */ /* 0x0003e20000002400 */
[----:B------:R-:W-:Y:S01]  /*2180*/  ISETP.GT.AND P4, PT, R10, 0x31, PT ;  /* 0x000000310a00780c */ /* 0x000fe20003f84270 */
[----:B------:R-:W-:Y:S01]  /*2190*/  FMUL.FTZ R64, R0, R64 ;  /* 0x0000004000407220 */ /* 0x000fe20000410000 */
[----:B---3--:R-:W-:Y:S01]  /*21a0*/  FSEL R52, R52, -INF , P5 ;  /* 0xff80000034347808 */ /* 0x008fe20002800000 */
[----:B------:R-:W-:Y:S01]  /*21b0*/  FMUL.FTZ R57, R0, R57 ;  /* 0x0000003900397220 */ /* 0x000fe20000410000 */
[----:B----4-:R-:W-:-:S02]  /*21c0*/  FSEL R14, R14, -INF , P5 ;  /* 0xff8000000e0e7808 */ /* 0x010fc40002800000 */
[----:B-----5:R-:W-:Y:S01]  /*21d0*/  FSEL R59, R44, -INF , P3 ;  /* 0xff8000002c3b7808 */ /* 0x020fe20001800000 */
[----:B------:R-:W2:Y:S01]  /*21e0*/  MUFU.TANH R41, R41 ;  /* 0x0000002900297308 */ /* 0x000ea20000002400 */
[----:B-1----:R-:W-:Y:S02]  /*21f0*/  FMNMX.FTZ R63, R47, R60, !PT ;  /* 0x0000003c2f3f7209 */ /* 0x002fe40007810000 */
[----:B------:R-:W-:Y:S02]  /*2200*/  ISETP.GT.AND P5, PT, R10, 0x38, PT ;  /* 0x000000380a00780c */ /* 0x000fe40003fa4270 */
[----:B0-----:R-:W-:-:S03]  /*2210*/  FSEL R44, R91, -INF , P4 ;  /* 0xff8000005b2c7808 */ /* 0x001fc60002000000 */
[----:B------:R-:W-:Y:S08]  /*2220*/  MUFU.TANH R46, R46 ;  /* 0x0000002e002e7308 */ /* 0x000ff00000002400 */
[----:B------:R0:W-:Y:S01]  /*2230*/  MUFU.TANH R68, R56 ;  /* 0x0000003800447308 */ /* 0x0001e20000002400 */
[----:B--2---:R-:W-:-:S07]  /*2240*/  FSEL R58, R41, -INF , P2 ;  /* 0xff800000293a7808 */ /* 0x004fce0001000000 */
[----:B------:R-:W-:Y:S01]  /*2250*/  MUFU.TANH R93, R93 ;  /* 0x0000005d005d7308 */ /* 0x000fe20000002400 */
[----:B0-----:R-:W-:Y:S02]  /*2260*/  FSEL R56, R20, -INF , P1 ;  /* 0xff80000014387808 */ /* 0x001fe40000800000 */
[----:B------:R-:W-:Y:S02]  /*2270*/  FSEL R20, R50, -INF , P2 ;  /* 0xff80000032147808 */ /* 0x000fe40001000000 */
[----:B------:R-:W-:Y:S02]  /*2280*/  FMNMX.FTZ R50, R48, R63, !PT ;  /* 0x0000003f30327209 */ /* 0x000fe40007810000 */
[----:B------:R-:W-:Y:S01]  /*2290*/  ISETP.GT.AND P2, PT, R10, 0x40, PT ;  /* 0x000000400a00780c */ /* 0x000fe20003f44270 */
[----:B------:R-:W0:Y:S01]  /*22a0*/  MUFU.TANH R15, R15 ;  /* 0x0000000f000f7308 */ /* 0x000e220000002400 */
[----:B------:R-:W-:Y:S01]  /*22b0*/  FMNMX.FTZ R60, R49, R50, !PT ;  /* 0x00000032313c7209 */ /* 0x000fe20007810000 */
[----:B------:R-:W-:-:S02]  /*22c0*/  WARPGROUP.DEPBAR.LE gsb0, 0x0 ;  /* 0x00008000000079c5 */ /* 0x000fc40000010000 */
[----:B------:R-:W-:-:S04]  /*22d0*/  FMUL.FTZ R36, R0, R36 ;  /* 0x0000002400247220 */ /* 0x000fc80000410000 */
[----:B------:R-:W-:Y:S08]  /*22e0*/  MUFU.TANH R92, R92 ;  /* 0x0000005c005c7308 */ /* 0x000ff00000002400 */
[----:B------:R-:W1:Y:S01]  /*22f0*/  MUFU.TANH R94, R94 ;  /* 0x0000005e005e7308 */ /* 0x000e620000002400 */
[----:B0-----:R-:W-:Y:S02]  /*2300*/  FSEL R15, R15, -INF , P1 ;  /* 0xff8000000f0f7808 */ /* 0x001fe40000800000 */
[----:B------:R-:W-:-:S05]  /*2310*/  ISETP.GT.AND P1, PT, R10, 0x39, PT ;  /* 0x000000390a00780c */ /* 0x000fca0003f24270 */
[----:B------:R0:W-:Y:S08]  /*2320*/  MUFU.TANH R71, R65 ;  /* 0x0000004100477308 */ /* 0x0001f00000002400 */
[----:B------:R-:W2:Y:S01]  /*2330*/  MUFU.TANH R90, R90 ;  /* 0x0000005a005a7308 */ /* 0x000ea20000002400 */
[----:B0-----:R-:W-:Y:S02]  /*2340*/  FMNMX.FTZ R65, R51, R60, !PT ;  /* 0x0000003c33417209 */ /* 0x001fe40007810000 */
[----:B-1----:R-:W-:-:S02]  /*2350*/  FSEL R50, R94, -INF , P1 ;  /* 0xff8000005e327808 */ /* 0x002fc40000800000 */
[----:B------:R-:W-:Y:S02]  /*2360*/  FMNMX.FTZ R91, R52, R65, !PT ;  /* 0x00000041345b7209 */ /* 0x000fe40007810000 */
[----:B------:R-:W-:Y:S01]  /*2370*/  FSEL R65, R92, -INF , P2 ;  /* 0xff8000005c417808 */ /* 0x000fe20001000000 */
[----:B------:R-:W0:Y:S08]  /*2380*/  MUFU.TANH R89, R89 ;  /* 0x0000005900597308 */ /* 0x000e300000002400 */
[----:B------:R1:W-:Y:S01]  /*2390*/  MUFU.TANH R67, R61 ;  /* 0x0000003d00437308 */ /* 0x0003e20000002400 */
[----:B--2---:R-:W-:-:S02]  /*23a0*/  FSEL R41, R90, -INF , P3 ;  /* 0xff8000005a297808 */ /* 0x004fc40001800000 */
[----:B------:R-:W-:-:S05]  /*23b0*/  ISETP.GT.AND P3, PT, R10, 0x41, PT ;  /* 0x000000410a00780c */ /* 0x000fca0003f64270 */
[----:B------:R-:W-:Y:S01]  /*23c0*/  MUFU.TANH R95, R95 ;  /* 0x0000005f005f7308 */ /* 0x000fe20000002400 */
[----:B-1----:R-:W-:Y:S02]  /*23d0*/  FSEL R61, R46, -INF , P4 ;  /* 0xff8000002e3d7808 */ /* 0x002fe40002000000 */
[----:B------:R-:W-:Y:S02]  /*23e0*/  FSEL R46, R93, -INF , P5 ;  /* 0xff8000005d2e7808 */ /* 0x000fe40002800000 */
[----:B------:R-:W-:Y:S02]  /*23f0*/  FMNMX.FTZ R93, R56, R91, !PT ;  /* 0x0000005b385d7209 */ /* 0x000fe40007810000 */
[----:B0-----:R-:W-:Y:S01]  /*2400*/  FSEL R63, R89, -INF , P5 ;  /* 0xff800000593f7808 */ /* 0x001fe20002800000 */
[----:B------:R-:W-:Y:S01]  /*2410*/  MUFU.TANH R53, R53 ;  /* 0x0000003500357308 */ /* 0x000fe20000002400 */
[----:B------:R-:W-:Y:S01]  /*2420*/  FMNMX.FTZ R92, R58, R93, !PT ;  /* 0x0000005d3a5c7209 */ /* 0x000fe20007810000 */
[----:B------:R-:W-:Y:S01]  /*2430*/  FMUL.FTZ R93, R0, R25 ;  /* 0x00000019005d7220 */ /* 0x000fe20000410000 */
[----:B------:R-:W-:-:S02]  /*2440*/  ISETP.GT.AND P5, PT, R10, 0x49, PT ;  /* 0x000000490a00780c */ /* 0x000fc40003fa4270 */
[----:B------:R-:W-:Y:S02]  /*2450*/  FMNMX.FTZ R94, R59, R92, !PT ;  /* 0x0000005c3b5e7209 */ /* 0x000fe40007810000 */
[----:B------:R-:W-:Y:S01]  /*2460*/  ISETP.GT.AND P4, PT, R10, 0x48, PT ;  /* 0x000000480a00780c */ /* 0x000fe20003f84270 */
[----:B------:R-:W0:Y:S01]  /*2470*/  MUFU.TANH R88, R88 ;  /* 0x0000005800587308 */ /* 0x000e220000002400 */
[----:B------:R-:W-:-:S07]  /*2480*/  FMNMX.FTZ R94, R61, R94, !PT ;  /* 0x0000005e3d5e7209 */ /* 0x000fce0007810000 */
[----:B------:R-:W-:Y:S08]  /*2490*/  MUFU.TANH R96, R96 ;  /* 0x0000006000607308 */ /* 0x000ff00000002400 */
[----:B------:R-:W1:Y:S01]  /*24a0*/  MUFU.TANH R78, R78 ;  /* 0x0000004e004e7308 */ /* 0x000e620000002400 */
[----:B0-----:R-:W-:-:S07]  /*24b0*/  FSEL R88, R88, -INF , P3 ;  /* 0xff80000058587808 */ /* 0x001fce0001800000 */
[----:B------:R-:W0:Y:S08]  /*24c0*/  MUFU.TANH R76, R76 ;  /* 0x0000004c004c7308 */ /* 0x000e300000002400 */
[----:B------:R-:W2:Y:S01]  /*24d0*/  MUFU.TANH R80, R80 ;  /* 0x0000005000507308 */ /* 0x000ea20000002400 */
[----:B-1----:R-:W-:Y:S01]  /*24e0*/  FSEL R25, R78, -INF , P5 ;  /* 0xff8000004e197808 */ /* 0x002fe20002800000 */
[----:B------:R-:W-:-:S06]  /*24f0*/  FMUL.FTZ R78, R0, R26 ;  /* 0x0000001a004e7220 */ /* 0x000fcc0000410000 */
[----:B------:R1:W-:Y:S01]  /*2500*/  MUFU.TANH R90, R66 ;  /* 0x00000042005a7308 */ /* 0x0003e20000002400 */
[----:B0-----:R-:W-:-:S07]  /*2510*/  FSEL R76, R76, -INF , P4 ;  /* 0xff8000004c4c7808 */ /* 0x001fce0002000000 */
[----:B------:R-:W0:Y:S01]  /*2520*/  MUFU.TANH R79, R79 ;  /* 0x0000004f004f7308 */ /* 0x000e220000002400 */
[----:B-1----:R-:W-:Y:S01]  /*2530*/  FMUL.FTZ R66, R0, R24 ;  /* 0x0000001800427220 */ /* 0x002fe20000410000 */
[----:B------:R-:W-:Y:S02]  /*2540*/  FSEL R24, R95, -INF , P3 ;  /* 0xff8000005f187808 */ /* 0x000fe40001800000 */
[----:B------:R-:W-:Y:S02]  /*2550*/  FMNMX.FTZ R95, R63, R94, !PT ;  /* 0x0000005e3f5f7209 */ /* 0x000fe40007810000 */
[----:B------:R-:W-:Y:S02]  /*2560*/  ISETP.GT.AND P3, PT, R10, 0x58, PT ;  /* 0x000000580a00780c */ /* 0x000fe40003f64270 */
[----:B------:R-:W1:Y:S08]  /*2570*/  MUFU.TANH R72, R72 ;  /* 0x0000004800487308 */ /* 0x000e700000002400 */
[----:B------:R3:W-:Y:S08]  /*2580*/  MUFU.TANH R69, R64 ;  /* 0x0000004000457308 */ /* 0x0007f00000002400 */
[----:B------:R-:W4:Y:S01]  /*2590*/  MUFU.TANH R97, R97 ;  /* 0x0000006100617308 */ /* 0x000f220000002400 */
[----:B---3--:R-:W-:-:S02]  /*25a0*/  FSEL R64, R53, -INF , P1 ;  /* 0xff80000035407808 */ /* 0x008fc40000800000 */
[----:B------:R-:W-:Y:S02]  /*25b0*/  ISETP.GT.AND P1, PT, R10, 0x50, PT ;  /* 0x000000500a00780c */ /* 0x000fe40003f24270 */
[----:B------:R-:W-:Y:S02]  /*25c0*/  FSEL R53, R96, -INF , P2 ;  /* 0xff80000060357808 */ /* 0x000fe40001000000 */
[----:B------:R-:W-:Y:S01]  /*25d0*/  ISETP.GT.AND P2, PT, R10, 0x51, PT ;  /* 0x000000510a00780c */ /* 0x000fe20003f44270 */
[----:B------:R-:W3:Y:S01]  /*25e0*/  MUFU.TANH R77, R77 ;  /* 0x0000004d004d7308 */ /* 0x000ee20000002400 */
[----:B--2---:R-:W-:Y:S01]  /*25f0*/  FSEL R26, R80, -INF , P1 ;  /* 0xff800000501a7808 */ /* 0x004fe20000800000 */
[----:B------:R-:W-:Y:S01]  /*2600*/  FMUL.FTZ R80, R0, R27 ;  /* 0x0000001b00507220 */ /* 0x000fe20000410000 */
[----:B0-----:R-:W-:Y:S02]  /*2610*/  FSEL R27, R79, -INF , P2 ;  /* 0xff8000004f1b7808 */ /* 0x001fe40001000000 */
[----:B-1----:R-:W-:-:S02]  /*2620*/  FSEL R72, R72, -INF , P5 ;  /* 0xff80000048487808 */ /* 0x002fc40002800000 */
[C---:B------:R-:W-:Y:S01]  /*2630*/  ISETP.GT.AND P5, PT, R10.reuse, 0x60, PT ;  /* 0x000000600a00780c */ /* 0x040fe20003fa4270 */
[----:B------:R0:W-:Y:S01]  /*2640*/  MUFU.TANH R92, R66 ;  /* 0x00000042005c7308 */ /* 0x0001e20000002400 */
[----:B----4-:R-:W-:Y:S02]  /*2650*/  FSEL R60, R97, -INF , P4 ;  /* 0xff800000613c7808 */ /* 0x010fe40002000000 */
[----:B------:R-:W-:-:S05]  /*2660*/  ISETP.GT.AND P4, PT, R10, 0x59, PT ;  /* 0x000000590a00780c */ /* 0x000fca0003f84270 */
[----:B------:R-:W-:Y:S01]  /*2670*/  MUFU.TANH R54, R54 ;  /* 0x0000003600367308 */ /* 0x000fe20000002400 */
[----:B0-----:R-:W-:Y:S02]  /*2680*/  FMNMX.FTZ R66, R64, R95, !PT ;  /* 0x0000005f40427209 */ /* 0x001fe40007810000 */
[----:B---3--:R-:W-:Y:S02]  /*2690*/  FSEL R77, R77, -INF , P1 ;  /* 0xff8000004d4d7808 */ /* 0x008fe40000800000 */
[----:B------:R-:W-:Y:S02]  /*26a0*/  FMNMX.FTZ R95, R65, R66, !PT ;  /* 0x00000042415f7209 */ /* 0x000fe40007810000 */
[----:B------:R-:W-:Y:S01]  /*26b0*/  ISETP.GT.AND P1, PT, R10, 0x61, PT ;  /* 0x000000610a00780c */ /* 0x000fe20003f24270 */
[----:B------:R-:W0:Y:S01]  /*26c0*/  MUFU.TANH R73, R73 ;  /* 0x0000004900497308 */ /* 0x000e220000002400 */
[----:B------:R-:W-:-:S04]  /*26d0*/  FMNMX.FTZ R95, R88, R95, !PT ;  /* 0x0000005f585f7209 */ /* 0x000fc80007810000 */
[----:B------:R-:W-:-:S03]  /*26e0*/  FMNMX.FTZ R79, R76, R95, !PT ;  /* 0x0000005f4c4f7209 */ /* 0x000fc60007810000 */
[----:B------:R-:W1:Y:S01]  /*26f0*/  MUFU.TANH R74, R74 ;  /* 0x0000004a004a7308 */ /* 0x000e620000002400 */
[----:B------:R-:W-:-:S07]  /*2700*/  FMNMX.FTZ R96, R72, R79, !PT ;  /* 0x0000004f48607209 */ /* 0x000fce0007810000 */
[----:B------:R-:W2:Y:S01]  /*2710*/  MUFU.TANH R82, R82 ;  /* 0x0000005200527308 */ /* 0x000ea20000002400 */
[----:B0-----:R-:W-:Y:S02]  /*2720*/  FSEL R73, R73, -INF , P2 ;  /* 0xff80000049497808 */ /* 0x001fe40001000000 */
[----:B------:R-:W-:-:S05]  /*2730*/  ISETP.GT.AND P2, PT, R10, 0x68, PT ;  /* 0x000000680a00780c */ /* 0x000fca0003f44270 */
[----:B------:R-:W0:Y:S01]  /*2740*/  MUFU.TANH R75, R75 ;  /* 0x0000004b004b7308 */ /* 0x000e220000002400 */
[----:B-1----:R-:W-:-:S07]  /*2750*/  FSEL R74, R74, -INF , P3 ;  /* 0xff8000004a4a7808 */ /* 0x002fce0001800000 */
[----:B------:R-:W1:Y:S01]  /*2760*/  MUFU.TANH R81, R81 ;  /* 0x0000005100517308 */ /* 0x000e620000002400 */
[----:B--2---:R-:W-:Y:S01]  /*2770*/  FSEL R66, R82, -INF , P3 ;  /* 0xff80000052427808 */ /* 0x004fe20001800000 */
[----:B------:R-:W-:Y:S01]  /*2780*/  FMUL.FTZ R82, R0, R28 ;  /* 0x0000001c00527220 */ /* 0x000fe20000410000 */
[----:B------:R-:W-:-:S04]  /*2790*/  ISETP.GT.AND P3, PT, R10, 0x69, PT ;  /* 0x000000690a00780c */ /* 0x000fc80003f64270 */
[----:B------:R-:W-:Y:S01]  /*27a0*/  FSEL R67, R67, -INF , P3 ;  /* 0xff80000043437808 */ /* 0x000fe20001800000 */
[----:B------:R2:W-:Y:S01]  /*27b0*/  MUFU.TANH R94, R78 ;  /* 0x0000004e005e7308 */ /* 0x0005e20000002400 */
[----:B0-----:R-:W-:-:S07]  /*27c0*/  FSEL R75, R75, -INF , P5 ;  /* 0xff8000004b4b7808 */ /* 0x001fce0002800000 */
[----:B------:R-:W0:Y:S01]  /*27d0*/  MUFU.TANH R57, R57 ;  /* 0x0000003900397308 */ /* 0x000e220000002400 */
[----:B--2---:R-:W-:Y:S02]  /*27e0*/  FSEL R78, R54, -INF , P4 ;  /* 0xff800000364e7808 */ /* 0x004fe40002000000 */
[----:B------:R-:W-:Y:S02]  /*27f0*/  FMNMX.FTZ R54, R77, R96, !PT ;  /* 0x000000604d367209 */ /* 0x000fe40007810000 */
[----:B-1----:R-:W-:Y:S01]  /*2800*/  FSEL R28, R81, -INF , P4 ;  /* 0xff800000511c7808 */ /* 0x002fe20002000000 */
[----:B------:R-:W-:Y:S01]  /*2810*/  FMUL.FTZ R81, R0, R29 ;  /* 0x0000001d00517220 */ /* 0x000fe20000410000 */
[----:B------:R-:W-:Y:S01]  /*2820*/  FMNMX.FTZ R79, R73, R54, !PT ;  /* 0x00000036494f7209 */ /* 0x000fe20007810000 */
[----:B------:R1:W-:Y:S01]  /*2830*/  MUFU.TANH R91, R99 ;  /* 0x00000063005b7308 */ /* 0x0003e20000002400 */
[----:B------:R-:W-:-:S07]  /*2840*/  ISETP.GT.AND P4, PT, R10, 0x70, PT ;  /* 0x000000700a00780c */ /* 0x000fce0003f84270 */
[----:B------:R-:W2:Y:S01]  /*2850*/  MUFU.TANH R84, R84 ;  /* 0x0000005400547308 */ /* 0x000ea20000002400 */
[----:B-1----:R-:W-:Y:S02]  /*2860*/  FMNMX.FTZ R99, R74, R79, !PT ;  /* 0x0000004f4a637209 */ /* 0x002fe40007810000 */
[----:B0-----:R-:W-:Y:S02]  /*2870*/  FSEL R79, R57, -INF , P1 ;  /* 0xff800000394f7808 */ /* 0x001fe40000800000 */
[----:B------:R-:W-:Y:S01]  /*2880*/  FSEL R57, R70, -INF , P3 ;  /* 0xff80000046397808 */ /* 0x000fe20001800000 */
[----:B------:R-:W-:Y:S01]  /*2890*/  FMUL.FTZ R70, R0, R32 ;  /* 0x0000002000467220 */ /* 0x000fe20000410000 */
[----:B------:R-:W-:Y:S01]  /*28a0*/  ISETP.GT.AND P3, PT, R10, 0x80, PT ;  /* 0x000000800a00780c */ /* 0x000fe20003f64270 */
[----:B------:R0:W-:Y:S08]  /*28b0*/  MUFU.TANH R95, R80 ;  /* 0x00000050005f7308 */ /* 0x0001f00000002400 */
[----:B------:R1:W-:Y:S01]  /*28c0*/  MUFU.TANH R96, R82 ;  /* 0x0000005200607308 */ /* 0x0003e20000002400 */
[----:B0-----:R-:W-:-:S02]  /*28d0*/  FMNMX.FTZ R80, R78, R99, !PT ;  /* 0x000000634e507209 */ /* 0x001fc40007810000 */
[----:B--2---:R-:W-:Y:S02]  /*28e0*/  FSEL R29, R84, -INF , P5 ;  /* 0xff800000541d7808 */ /* 0x004fe40002800000 */
[----:B------:R-:W-:-:S03]  /*28f0*/  ISETP.GT.AND P5, PT, R10, 0x71, PT ;  /* 0x000000710a00780c */ /* 0x000fc60003fa4270 */
[----:B------:R-:W0:Y:S01]  /*2900*/  MUFU.TANH R83, R83 ;  /* 0x0000005300537308 */ /* 0x000e220000002400 */
[----:B-1----:R-:W-:Y:S01]  /*2910*/  FMUL.FTZ R82, R0, R30 ;  /* 0x0000001e00527220 */ /* 0x002fe20000410000 */
[----:B------:R-:W-:Y:S02]  /*2920*/  FSEL R30, R68, -INF , P2 ;  /* 0xff800000441e7808 */ /* 0x000fe40001000000 */
[----:B------:R-:W-:Y:S02]  /*2930*/  FMNMX.FTZ R68, R75, R80, !PT ;  /* 0x000000504b447209 */ /* 0x000fe40007810000 */
[----:B------:R-:W-:Y:S02]  /*2940*/  FSEL R80, R62, -INF , P2 ;  /* 0xff8000003e507808 */ /* 0x000fe40001000000 */
[----:B------:R-:W1:Y:S01]  /*2950*/  MUFU.TANH R86, R86 ;  /* 0x0000005600567308 */ /* 0x000e620000002400 */
[----:B------:R-:W-:Y:S02]  /*2960*/  FSEL R71, R71, -INF , P5 ;  /* 0xff80000047477808 */ /* 0x000fe40002800000 */
[----:B------:R-:W-:-:S05]  /*2970*/  ISETP.GT.AND P2, PT, R10, 0x79, PT ;  /* 0x000000790a00780c */ /* 0x000fca0003f44270 */
[----:B------:R-:W-:Y:S01]  /*2980*/  MUFU.TANH R87, R87 ;  /* 0x0000005700577308 */ /* 0x000fe20000002400 */
[----:B0-----:R-:W-:Y:S02]  /*2990*/  FSEL R54, R83, -INF , P1 ;  /* 0xff80000053367808 */ /* 0x001fe40000800000 */
[----:B------:R-:W-:Y:S02]  /*29a0*/  ISETP.GT.AND P1, PT, R10, 0x78, PT ;  /* 0x000000780a00780c */ /* 0x000fe40003f24270 */
[----:B------:R-:W-:-:S03]  /*29b0*/  FSEL R83, R90, -INF , P2 ;  /* 0xff8000005a537808 */ /* 0x000fc60001000000 */
[----:B------:R0:W-:Y:S08]  /*29c0*/  MUFU.TANH R97, R81 ;  /* 0x0000005100617308 */ /* 0x0001f00000002400 */
[----:B------:R-:W2:Y:S01]  /*29d0*/  MUFU.TANH R85, R85 ;  /* 0x0000005500557308 */ /* 0x000ea20000002400 */
[----:B0-----:R-:W-:-:S04]  /*29e0*/  FMNMX.FTZ R81, R79, R68, !PT ;  /* 0x000000444f517209 */ /* 0x001fc80007810000 */
[----:B------:R-:W-:Y:S02]  /*29f0*/  FMNMX.FTZ R68, R80, R81, !PT ;  /* 0x0000005150447209 */ /* 0x000fe40007810000 */
[----:B------:R-:W-:Y:S01]  /*2a00*/  FSEL R81, R69, -INF , P4 ;  /* 0xff80000045517808 */ /* 0x000fe20002000000 */
[----:B------:R-:W0:Y:S01]  /*2a10*/  MUFU.TANH R93, R93 ;  /* 0x0000005d005d7308 */ /* 0x000e220000002400 */
[----:B------:R-:W-:Y:S02]  /*2a20*/  FMNMX.FTZ R84, R67, R68, !PT ;  /* 0x0000004443547209 */ /* 0x000fe40007810000 */
[----:B-1----:R-:W-:Y:S01]  /*2a30*/  FSEL R68, R86, -INF , P5 ;  /* 0xff80000056447808 */ /* 0x002fe20002800000 */
[----:B------:R-:W-:Y:S01]  /*2a40*/  FMUL.FTZ R86, R0, R33 ;  /* 0x0000002100567220 */ /* 0x000fe20000410000 */
[----:B------:R-:W-:Y:S02]  /*2a50*/  FMNMX.FTZ R84, R81, R84, !PT ;  /* 0x0000005451547209 */ /* 0x000fe40007810000 */
[----:B------:R-:W-:Y:S01]  /*2a60*/  ISETP.GT.AND P5, PT, R10, 0x88, PT ;  /* 0x000000880a00780c */ /* 0x000fe20003fa4270 */
[----:B------:R-:W1:Y:S01]  /*2a70*/  MUFU.TANH R89, R98 ;  /* 0x0000006200597308 */ /* 0x000e620000002400 */
[----:B------:R-:W-:-:S02]  /*2a80*/  FMNMX.FTZ R33, R71, R84, !PT ;  /* 0x0000005447217209 */ /* 0x000fc40007810000 */
[----:B--2---:R-:W-:Y:S02]  /*2a90*/  FSEL R32, R85, -INF , P4 ;  /* 0xff80000055207808 */ /* 0x004fe40002000000 */
[----:B------:R-:W-:Y:S02]  /*2aa0*/  ISETP.GT.AND P4, PT, R10, 0x81, PT ;  /* 0x000000810a00780c */ /* 0x000fe40003f84270 */
[----:B------:R-:W-:Y:S01]  /*2ab0*/  FSEL R84, R92, -INF , P3 ;  /* 0xff8000005c547808 */ /* 0x000fe20001800000 */
[----:B------:R2:W-:Y:S01]  /*2ac0*/  MUFU.TANH R62, R82 ;  /* 0x00000052003e7308 */ /* 0x0005e20000002400 */
[----:B0-----:R-:W-:Y:S01]  /*2ad0*/  FSEL R85, R93, -INF , P4 ;  /* 0xff8000005d557808 */ /* 0x001fe20002000000 */
[----:B------:R-:W-:-:S06]  /*2ae0*/  FMUL.FTZ R93, R0, R37 ;  /* 0x00000025005d7220 */ /* 0x000fcc0000410000 */
[----:B------:R0:W3:Y:S01]  /*2af0*/  MUFU.TANH R69, R70 ;  /* 0x0000004600457308 */ /* 0x0000e20000002400 */
[----:B--2---:R-:W-:-:S07]  /*2b00*/  FSEL R82, R87, -INF , P1 ;  /* 0xff80000057527808 */ /* 0x004fce0000800000 */
[----:B------:R2:W4:Y:S01]  /*2b10*/  MUFU.TANH R98, R86 ;  /* 0x0000005600627308 */ /* 0x0005220000002400 */
[----:B0-----:R-:W-:Y:S02]  /*2b20*/  FMNMX.FTZ R70, R82, R33, !PT ;  /* 0x0000002152467209 */ /* 0x001fe40007810000 */
[----:B-1----:R-:W-:Y:S02]  /*2b30*/  FSEL R33, R89, -INF , P1 ;  /* 0xff80000059217808 */ /* 0x002fe40000800000 */
[----:B------:R-:W-:Y:S02]  /*2b40*/  FMNMX.FTZ R87, R83, R70, !PT ;  /* 0x0000004653577209 */ /* 0x000fe40007810000 */
[----:B------:R-:W-:Y:S01]  /*2b50*/  ISETP.GT.AND P1, PT, R10, 0x89, PT ;  /* 0x000000890a00780c */ /* 0x000fe20003f24270 */
[----:B------:R0:W1:Y:S01]  /*2b60*/  MUFU.TANH R92, R36 ;  /* 0x00000024005c7308 */ /* 0x0000620000002400 */
[----:B------:R-:W-:Y:S02]  /*2b70*/  FMNMX.FTZ R90, R84, R87, !PT ;  /* 0x00000057545a7209 */ /* 0x000fe40007810000 */
[----:B--2---:R-:W-:-:S02]  /*2b80*/  FSEL R86, R96, -INF , P5 ;  /* 0xff80000060567808 */ /* 0x004fc40002800000 */
[----:B------:R-:W-:Y:S02]  /*2b90*/  FMNMX.FTZ R37, R85, R90, !PT ;  /* 0x0000005a55257209 */ /* 0x000fe40007810000 */
[----:B------:R-:W-:Y:S02]  /*2ba0*/  FSEL R70, R91, -INF , P2 ;  /* 0xff8000005b467808 */ /* 0x000fe40001000000 */
[----:B------:R-:W-:Y:S01]  /*2bb0*/  ISETP.GT.AND P2, PT, R10, 0x90, PT ;  /* 0x000000900a00780c */ /* 0x000fe20003f44270 */
[----:B------:R1:W2:Y:S01]  /*2bc0*/  MUFU.TANH R91, R93 ;  /* 0x0000005d005b7308 */ /* 0x0002a20000002400 */
[----:B------:R-:W-:Y:S02]  /*2bd0*/  FSEL R87, R97, -INF , P1 ;  /* 0xff80000061577808 */ /* 0x000fe40000800000 */
[----:B------:R-:W-:Y:S02]  /*2be0*/  FMNMX.FTZ R96, R86, R37, !PT ;  /* 0x0000002556607209 */ /* 0x000fe40007810000 */
[----:B0-----:R-:W-:-:S02]  /*2bf0*/  FSEL R36, R94, -INF , P3 ;  /* 0xff8000005e247808 */ /* 0x001fc40001800000 */
[----:B---3--:R-:W-:Y:S02]  /*2c00*/  FSEL R90, R69, -INF , P2 ;  /* 0xff800000455a7808 */ /* 0x008fe40001000000 */
[----:B------:R-:W-:Y:S02]  /*2c10*/  ISETP.GT.AND P3, PT, R10, 0x91, PT ;  /* 0x000000910a00780c */ /* 0x000fe40003f64270 */
[----:B------:R-:W-:Y:S01]  /*2c20*/  FMNMX.FTZ R69, R87, R96, !PT ;  /* 0x0000006057457209 */ /* 0x000fe20007810000 */
[----:B------:R-:W-:Y:S01]  /*2c30*/  FMUL.FTZ R96, R0, R34 ;  /* 0x0000002200607220 */ /* 0x000fe20000410000 */
[----:B------:R-:W-:Y:S02]  /*2c40*/  FSEL R37, R95, -INF , P4 ;  /* 0xff8000005f257808 */ /* 0x000fe40002000000 */
[----:B------:R-:W-:Y:S02]  /*2c50*/  ISETP.GT.AND P4, PT, R10, 0x98, PT ;  /* 0x000000980a00780c */ /* 0x000fe40003f84270 */
[----:B----4-:R-:W-:Y:S01]  /*2c60*/  FSEL R89, R98, -INF , P3 ;  /* 0xff80000062597808 */ /* 0x010fe20001800000 */
[----:B------:R-:W-:Y:S01]  /*2c70*/  FMUL.FTZ R98, R0, R38 ;  /* 0x0000002600627220 */ /* 0x000fe20000410000 */
[----:B------:R-:W-:Y:S01]  /*2c80*/  FMNMX.FTZ R94, R90, R69, !PT ;  /* 0x000000455a5e7209 */ /* 0x000fe20007810000 */
[----:B------:R-:W0:Y:S01]  /*2c90*/  MUFU.TANH R96, R96 ;  /* 0x0000006000607308 */ /* 0x000e220000002400 */
[----:B------:R-:W-:-:S02]  /*2ca0*/  FSEL R69, R62, -INF , P5 ;  /* 0xff8000003e457808 */ /* 0x000fc40002800000 */
[----:B------:R-:W-:Y:S02]  /*2cb0*/  ISETP.GT.AND P5, PT, R10, 0x99, PT ;  /* 0x000000990a00780c */ /* 0x000fe40003fa4270 */
[----:B-1----:R-:W-:Y:S02]  /*2cc0*/  FSEL R93, R92, -INF , P4 ;  /* 0xff8000005c5d7808 */ /* 0x002fe40002000000 */
[----:B------:R-:W-:Y:S01]  /*2cd0*/  FMNMX.FTZ R94, R89, R94, !PT ;  /* 0x0000005e595e7209 */ /* 0x000fe20007810000 */
[----:B------:R-:W1:Y:S01]  /*2ce0*/  MUFU.TANH R98, R98 ;  /* 0x0000006200627308 */ /* 0x000e620000002400 */
[----:B--2---:R-:W-:Y:S02]  /*2cf0*/  FSEL R91, R91, -INF , P5 ;  /* 0xff8000005b5b7808 */ /* 0x004fe40002800000 */
[----:B------:R-:W-:Y:S02]  /*2d00*/  FMNMX.FTZ R94, R93, R94, !PT ;  /* 0x0000005e5d5e7209 */ /* 0x000fe40007810000 */
[----:B------:R-:W-:-:S02]  /*2d10*/  MOV R97, UR20 ;  /* 0x0000001400617c02 */ /* 0x000fc40008000f00 */
[----:B------:R-:W-:Y:S01]  /*2d20*/  FMNMX.FTZ R10, R91, R94, !PT ;  /* 0x0000005e5b0a7209 */ /* 0x000fe20007810000 */
[----:B------:R-:W-:Y:S01]  /*2d30*/  FMUL.FTZ R94, R0, R31 ;  /* 0x0000001f005e7220 */ /* 0x000fe20000410000 */
[----:B0-----:R-:W-:-:S03]  /*2d40*/  FSEL R96, R96, -INF , P2 ;  /* 0xff80000060607808 */ /* 0x001fc60001000000 */
[----:B------:R-:W0:Y:S02]  /*2d50*/  SHFL.BFLY PT, R95, R10, 0x2, 0x1f ;  /* 0x0c401f000a5f7f89 */ /* 0x000e2400000e0000 */
[----:B------:R-:W2:Y:S01]  /*2d60*/  MUFU.TANH R94, R94 ;  /* 0x0000005e005e7308 */ /* 0x000ea20000002400 */
[----:B-1----:R-:W-:Y:S02]  /*2d70*/  FSEL R98, R98, -INF , P4 ;  /* 0xff80000062627808 */ /* 0x002fe40002000000 */
[----:B--2---:R-:W-:Y:S02]  /*2d80*/  FSEL R94, R94, -INF , P1 ;  /* 0xff8000005e5e7808 */ /* 0x004fe40000800000 */
[----:B0-----:R-:W-:-:S05]  /*2d90*/  FMNMX.FTZ R95, R10, R95, !PT ;  /* 0x0000005f0a5f7209 */ /* 0x001fca0007810000 */
[----:B------:R-:W0:Y:S02]  /*2da0*/  SHFL.BFLY PT, R62, R95, 0x1, 0x1f ;  /* 0x0c201f005f3e7f89 */ /* 0x000e2400000e0000 */
[----:B0-----:R-:W-:Y:S01]  /*2db0*/  FMNMX.FTZ R62, R95, R62, !PT ;  /* 0x0000003e5f3e7209 */ /* 0x001fe20007810000 */
[----:B------:R-:W-:-:S03]  /*2dc0*/  FMUL.FTZ R95, R0, R35 ;  /* 0x00000023005f7220 */ /* 0x000fc60000410000 */
[C---:B------:R-:W-:Y:S01]  /*2dd0*/  FSETP.NEU.FTZ.AND P6, PT, R62.reuse, -INF , PT ;  /* 0xff8000003e00780b */ /* 0x040fe20003fdd000 */
[----:B------:R-:W-:-:S01]  /*2de0*/  FFMA.FTZ R92, R62, R97, -8 ;  /* 0xc10000003e5c7423 */ /* 0x000fc20000010061 */
[----:B------:R-:W-:Y:S01]  /*2df0*/  FMUL.FTZ R97, R0, R39 ;  /* 0x0000002700617220 */ /* 0x000fe20000410000 */
[----:B------:R-:W0:Y:S03]  /*2e00*/  MUFU.TANH R95, R95 ;  /* 0x0000005f005f7308 */ /* 0x000e260000002400 */
[----:B------:R-:W-:Y:S02]  /*2e10*/  FSEL R92, R92, RZ, P6 ;  /* 0x000000ff5c5c7208 */ /* 0x000fe40003000000 */
[----:B------:R-:W-:-:S03]  /*2e20*/  LOP3.LUT P6, RZ, R120, 0x7f, RZ, 0xc0, !PT ;  /* 0x0000007f78ff7812 */ /* 0x000fc600078cc0ff */
[--C-:B------:R-:W-:Y:S01]  /*2e30*/  FFMA.FTZ R34, R43, UR20, -R92.reuse ;  /* 0x000000142b227c23 */ /* 0x100fe2000801085c */
[----:B------:R-:W-:Y:S01]  /*2e40*/  FMNMX.FTZ R43, R4, R5, !PT ;  /* 0x00000005042b7209 */ /* 0x000fe20007810000 */
[--C-:B------:R-:W-:Y:S01]  /*2e50*/  FFMA.FTZ R31, R42, UR20, -R92.reuse ;  /* 0x000000142a1f7c23 */ /* 0x100fe2000801085c */
[----:B------:R-:W-:-:S01]  /*2e60*/  FFMA.FTZ R39, R48, UR20, -R92 ;  /* 0x0000001430277c23 */ /* 0x000fc2000801085c */
        /* <DEDUP_REMOVED lines=12> */
[----:B------:R-:W1:Y:S01]  /*2f30*/  MUFU.TANH R97, R97 ;  /* 0x0000006100617308 */ /* 0x000e620000002400 */
[----:B------:R-:W-:Y:S01]  /*2f40*/  FMNMX.FTZ R48, R9, R48, !PT ;  /* 0x0000003009307209 */ /* 0x000fe20007810000 */
[--C-:B------:R-:W-:Y:S01]  /*2f50*/  FFMA.FTZ R73, R73, UR20, -R92.reuse ;  /* 0x0000001449497c23 */ /* 0x100fe2000801085c */
[----:B0-----:R-:W-:Y:S01]  /*2f60*/  FSEL R95, R95, -INF , P3 ;  /* 0xff8000005f5f7808 */ /* 0x001fe20001800000 */
[--C-:B------:R-:W-:Y:S01]  /*2f70*/  FFMA.FTZ R77, R77, UR20, -R92.reuse ;  /* 0x000000144d4d7c23 */ /* 0x100fe2000801085c */
[----:B------:R-:W-:Y:S01]  /*2f80*/  FMNMX.FTZ R45, R11, R48, !PT ;  /* 0x000000300b2d7209 */ /* 0x000fe20007810000 */
[--C-:B------:R-:W-:Y:S01]  /*2f90*/  FFMA.FTZ R75, R75, UR20, -R92.reuse ;  /* 0x000000144b4b7c23 */ /* 0x100fe2000801085c */
[----:B------:R-:W-:-:S01]  /*2fa0*/  FFMA.FTZ R72, R72, UR20, -R92 ;  /* 0x0000001448487c23 */ /* 0x000fc2000801085c */
[----:B------:R-:W-:Y:S01]  /*2fb0*/  MUFU.EX2 R10, R10 ;  /* 0x0000000a000a7308 */ /* 0x000fe20000000800 */
[----:B------:R-:W-:Y:S01]  /*2fc0*/  FMNMX.FTZ R48, R12, R45, !PT ;  /* 0x0000002d0c307209 */ /* 0x000fe20007810000 */
[----:B------:R-:W-:-:S03]  /*2fd0*/  FFMA.FTZ R45, R56, UR20, -R92 ;  /* 0x00000014382d7c23 */ /* 0x000fc6000801085c */
[----:B------:R-:W-:-:S03]  /*2fe0*/  FMNMX.FTZ R47, R13, R48, !PT ;  /* 0x000000300d2f7209 */ /* 0x000fc60007810000 */
[----:B------:R-:W-:Y:S01]  /*2ff0*/  MUFU.EX2 R21, R21 ;  /* 0x0000001500157308 */ /* 0x000fe20000000800 */
[----:B------:R-:W-:Y:S02]  /*3000*/  FMNMX.FTZ R48, R14, R47, !PT ;  /* 0x0000002f0e307209 */ /* 0x000fe40007810000 */
[----:B-1----:R-:W-:Y:S02]  /*3010*/  FSEL R97, R97, -INF , P5 ;  /* 0xff80000061617808 */ /* 0x002fe40002800000 */
[----:B------:R-:W-:-:S03]  /*3020*/  FMNMX.FTZ R47, R15, R48, !PT ;  /* 0x000000300f2f7209 */ /* 0x000fc60007810000 */
[----:B------:R0:W-:Y:S01]  /*3030*/  MUFU.EX2 R48, R58 ;  /* 0x0000003a00307308 */ /* 0x0001e20000000800 */
[----:B------:R-:W-:Y:S01]  /*3040*/  FMNMX.FTZ R52, R20, R47, !PT ;  /* 0x0000002f14347209 */ /* 0x000fe20007810000 */
[----:B------:R-:W-:-:S03]  /*3050*/  FFMA.FTZ R47, R59, UR20, -R92 ;  /* 0x000000143b2f7c23 */ /* 0x000fc6000801085c */
[----:B------:R-:W-:Y:S01]  /*3060*/  FMNMX.FTZ R49, R41, R52, !PT ;  /* 0x0000003429317209 */ /* 0x000fe20007810000 */
[----:B------:R-:W-:-:S01]  /*3070*/  FFMA.FTZ R52, R61, UR20, -R92 ;  /* 0x000000143d347c23 */ /* 0x000fc2000801085c */
[----:B------:R-:W-:Y:S01]  /*3080*/  FFMA.FTZ R61, R76, UR20, -R92 ;  /* 0x000000144c3d7c23 */ /* 0x000fe2000801085c */
[----:B------:R-:W-:Y:S01]  /*3090*/  MUFU.EX2 R31, R31 ;  /* 0x0000001f001f7308 */ /* 0x000fe20000000800 */
[----:B------:R-:W-:-:S04]  /*30a0*/  FMNMX.FTZ R49, R44, R49, !PT ;  /* 0x000000312c317209 */ /* 0x000fc80007810000 */
[----:B------:R-:W-:-:S03]  /*30b0*/  FMNMX.FTZ R49, R46, R49, !PT ;  /* 0x000000312e317209 */ /* 0x000fc60007810000 */
[----:B------:R-:W1:Y:S01]  /*30c0*/  MUFU.EX2 R34, R34 ;  /* 0x0000002200227308 */ /* 0x000e620000000800 */
[----:B------:R-:W-:Y:S01]  /*30d0*/  FMNMX.FTZ R56, R50, R49, !PT ;  /* 0x0000003132387209 */ /* 0x000fe20007810000 */
[----:B------:R-:W-:-:S03]  /*30e0*/  FFMA.FTZ R49, R63, UR20, -R92 ;  /* 0x000000143f317c23 */ /* 0x000fc6000801085c */
[----:B------:R-:W-:Y:S01]  /*30f0*/  FMNMX.FTZ R51, R53, R56, !PT ;  /* 0x0000003835337209 */ /* 0x000fe20007810000 */
[----:B------:R-:W-:-:S02]  /*3100*/  FFMA.FTZ R56, R64, UR20, -R92 ;  /* 0x0000001440387c23 */ /* 0x000fc4000801085c */
[----:B------:R-:W-:Y:S01]  /*3110*/  MUFU.EX2 R35, R35 ;  /* 0x0000002300237308 */ /* 0x000fe20000000800 */
[----:B------:R-:W-:-:S04]  /*3120*/  FMNMX.FTZ R51, R24, R51, !PT ;  /* 0x0000003318337209 */ /* 0x000fc80007810000 */
[----:B0-----:R-:W-:-:S03]  /*3130*/  FMNMX.FTZ R58, R60, R51, !PT ;  /* 0x000000333c3a7209 */ /* 0x001fc60007810000 */
[----:B------:R-:W-:Y:S01]  /*3140*/  MUFU.EX2 R38, R38 ;  /* 0x0000002600267308 */ /* 0x000fe20000000800 */
[----:B------:R-:W-:Y:S02]  /*3150*/  FMNMX.FTZ R51, R25, R58, !PT ;  /* 0x0000003a19337209 */ /* 0x000fe40007810000 */
[----:B-1----:R-:W-:Y:S02]  /*3160*/  F2FP.SATFINITE.E4M3.F32.PACK_AB_MERGE_C R152, R34, R31, RZ ;  /* 0x0000001f2298723e */ /* 0x002fe400048070ff */
[----:B------:R-:W-:Y:S02]  /*3170*/  FMNMX.FTZ R58, R26, R51, !PT ;  /* 0x000000331a3a7209 */ /* 0x000fe40007810000 */
[----:B------:R-:W-:Y:S01]  /*3180*/  F2FP.SATFINITE.E4M3.F32.PACK_AB_MERGE_C R152, R21, R10, R152 ;  /* 0x0000000a1598723e */ /* 0x000fe20004807098 */
[----:B------:R-:W-:Y:S01]  /*3190*/  MUFU.EX2 R51, R65 ;  /* 0x0000004100337308 */ /* 0x000fe20000000800 */
[----:B------:R-:W-:Y:S01]  /*31a0*/  FMNMX.FTZ R59, R27, R58, !PT ;  /* 0x0000003a1b3b7209 */ /* 0x000fe20007810000 */
[--C-:B------:R-:W-:Y:S01]  /*31b0*/  FFMA.FTZ R58, R88, UR20, -R92.reuse ;  /* 0x00000014583a7c23 */ /* 0x100fe2000801085c */
[----:B------:R-:W-:-:S02]  /*31c0*/  FFMA.FTZ R88, R74, UR20, -R92 ;  /* 0x000000144a587c23 */ /* 0x000fc4000801085c */
[----:B------:R-:W-:-:S03]  /*31d0*/  FMNMX.FTZ R59, R66, R59, !PT ;  /* 0x0000003b423b7209 */ /* 0x000fc60007810000 */
[----:B------:R-:W-:Y:S01]  /*31e0*/  MUFU.EX2 R39, R39 ;  /* 0x0000002700277308 */ /* 0x000fe20000000800 */
[----:B------:R-:W-:-:S04]  /*31f0*/  FMNMX.FTZ R64, R28, R59, !PT ;  /* 0x0000003b1c407209 */ /* 0x000fc80007810000 */
[----:B------:R-:W-:-:S03]  /*3200*/  FMNMX.FTZ R59, R29, R64, !PT ;  /* 0x000000401d3b7209 */ /* 0x000fc60007810000 */
[----:B------:R-:W0:Y:S01]  /*3210*/  MUFU.EX2 R40, R40 ;  /* 0x0000002800287308 */ /* 0x000e220000000800 */
[----:B------:R-:W-:-:S04]  /*3220*/  FMNMX.FTZ R59, R54, R59, !PT ;  /* 0x0000003b363b7209 */ /* 0x000fc80007810000 */
[----:B------:R-:W-:-:S03]  /*3230*/  FMNMX.FTZ R64, R30, R59, !PT ;  /* 0x0000003b1e407209 */ /* 0x000fc60007810000 */
[----:B------:R-:W-:Y:S01]  /*3240*/  MUFU.EX2 R42, R42 ;  /* 0x0000002a002a7308 */ /* 0x000fe20000000800 */
[----:B------:R-:W-:-:S04]  /*3250*/  FMNMX.FTZ R59, R57, R64, !PT ;  /* 0x00000040393b7209 */ /* 0x000fc80007810000 */
[----:B------:R-:W-:-:S03]  /*3260*/  FMNMX.FTZ R63, R32, R59, !PT ;  /* 0x0000003b203f7209 */ /* 0x000fc60007810000 */
[----:B------:R1:W-:Y:S01]  /*3270*/  MUFU.EX2 R59, R77 ;  /* 0x0000004d003b7308 */ /* 0x0003e20000000800 */
[----:B------:R-:W-:Y:S02]  /*3280*/  FMNMX.FTZ R64, R68, R63, !PT ;  /* 0x0000003f44407209 */ /* 0x000fe40007810000 */
[----:B0-----:R-:W-:Y:S02]  /*3290*/  F2FP.SATFINITE.E4M3.F32.PACK_AB_MERGE_C R154, R40, R39, RZ ;  /* 0x00000027289a723e */ /* 0x001fe400048070ff */
[----:B------:R-:W-:Y:S02]  /*32a0*/  FMNMX.FTZ R63, R33, R64, !PT ;  /* 0x00000040213f7209 */ /* 0x000fe40007810000 */
[----:B------:R-:W-:Y:S01]  /*32b0*/  F2FP.SATFINITE.E4M3.F32.PACK_AB_MERGE_C R154, R38, R35, R154 ;  /* 0x00000023269a723e */ /* 0x000fe2000480709a */
[----:B------:R0:W-:Y:S01]  /*32c0*/  MUFU.EX2 R64, R73 ;  /* 0x0000004900407308 */ /* 0x0001e20000000800 */
[----:B------:R-:W-:Y:S01]  /*32d0*/  FMNMX.FTZ R63, R70, R63, !PT ;  /* 0x0000003f463f7209 */ /* 0x000fe20007810000 */
[----:B-1----:R-:W-:-:S03]  /*32e0*/  FFMA.FTZ R77, R78, UR20, -R92 ;  /* 0x000000144e4d7c23 */ /* 0x002fc6000801085c */
[----:B------:R-:W-:-:S03]  /*32f0*/  FMNMX.FTZ R74, R36, R63, !PT ;  /* 0x0000003f244a7209 */ /* 0x000fc60007810000 */
[----:B------:R-:W-:Y:S01]  /*3300*/  MUFU.EX2 R63, R88 ;  /* 0x00000058003f7308 */ /* 0x000fe20000000800 */
[----:B------:R-:W-:-:S04]  /*3310*/  FMNMX.FTZ R74, R37, R74, !PT ;  /* 0x0000004a254a7209 */ /* 0x000fc80007810000 */
[----:B------:R-:W-:-:S03]  /*3320*/  FMNMX.FTZ R65, R69, R74, !PT ;  /* 0x0000004a45417209 */ /* 0x000fc60007810000 */
[----:B------:R1:W-:Y:S01]  /*3330*/  MUFU.EX2 R74, R77 ;  /* 0x0000004d004a7308 */ /* 0x0003e20000000800 */
[----:B------:R-:W-:-:S04]  /*3340*/  FMNMX.FTZ R65, R94, R65, !PT ;  /* 0x000000415e417209 */ /* 0x000fc80007810000 */
[----:B------:R-:W-:-:S03]  /*3350*/  FMNMX.FTZ R76, R96, R65, !PT ;  /* 0x00000041604c7209 */ /* 0x000fc60007810000 */
[----:B------:R2:W-:Y:S01]  /*3360*/  MUFU.EX2 R65, R75 ;  /* 0x0000004b00417308 */ /* 0x0005e20000000800 */
[----:B0-----:R-:W-:Y:S01]  /*3370*/  FMNMX.FTZ R73, R95, R76, !PT ;  /* 0x0000004c5f497209 */ /* 0x001fe20007810000 */
[--C-:B------:R-:W-:Y:S01]  /*3380*/  FFMA.FTZ R76, R79, UR20, -R92.reuse ;  /* 0x000000144f4c7c23 */ /* 0x100fe2000801085c */
[----:B------:R-:W-:-:S01]  /*3390*/  FFMA.FTZ R79, R86, UR20, -R92 ;  /* 0x00000014564f7c23 */ /* 0x000fc2000801085c */
[--C-:B------:R-:W-:Y:S01]  /*33a0*/  FFMA.FTZ R86, R87, UR20, -R92.reuse ;  /* 0x0000001457567c23 */ /* 0x100fe2000801085c */
[----:B------:R-:W-:Y:S01]  /*33b0*/  FMNMX.FTZ R78, R98, R73, !PT ;  /* 0x00000049624e7209 */ /* 0x000fe20007810000 */
[--C-:B------:R-:W-:Y:S01]  /*33c0*/  FFMA.FTZ R73, R80, UR20, -R92.reuse ;  /* 0x0000001450497c23 */ /* 0x100fe2000801085c */
[----:B------:R-:W-:-:S01]  /*33d0*/  FFMA.FTZ R80, R71, UR20, -R92 ;  /* 0x0000001447507c23 */ /* 0x000fc2000801085c */
[--C-:B------:R-:W-:Y:S01]  /*33e0*/  FFMA.FTZ R71, R82, UR20, -R92.reuse ;  /* 0x0000001452477c23 */ /* 0x100fe2000801085c */
[----:B-1----:R-:W-:Y:S01]  /*33f0*/  FMNMX.FTZ R77, R97, R78, !PT ;  /* 0x0000004e614d7209 */ /* 0x002fe20007810000 */
[--C-:B------:R-:W-:Y:S01]  /*3400*/  FFMA.FTZ R78, R67, UR20, -R92.reuse ;  /* 0x00000014434e7c23 */ /* 0x100fe2000801085c */
[----:B--2---:R-:W-:-:S01]  /*3410*/  FFMA.FTZ R75, R81, UR20, -R92 ;  /* 0x00000014514b7c23 */ /* 0x004fc2000801085c */
[--C-:B------:R-:W-:Y:S01]  /*3420*/  FFMA.FTZ R81, R90, UR20, -R92.reuse ;  /* 0x000000145a517c23 */ /* 0x100fe2000801085c */
[----:B------:R-:W-:Y:S01]  /*3430*/  IMAD.U32 R90, RZ, RZ, UR20 ;  /* 0x00000014ff5a7e24 */ /* 0x000fe2000f8e00ff */
[----:B------:R-:W0:Y:S01]  /*3440*/  SHFL.BFLY PT, R88, R77, 0x2, 0x1f ;  /* 0x0c401f004d587f89 */ /* 0x000e2200000e0000 */
[----:B------:R-:W-:-:S01]  /*3450*/  FFMA.FTZ R82, R83, UR20, -R92 ;  /* 0x0000001453527c23 */ /* 0x000fc2000801085c */
[--C-:B------:R-:W-:Y:S01]  /*3460*/  FFMA.FTZ R83, R93, UR20, -R92.reuse ;  /* 0x000000145d537c23 */ /* 0x100fe2000801085c */
[----:B------:R-:W-:Y:S08]  /*3470*/  MUFU.EX2 R43, R43 ;  /* 0x0000002b002b7308 */ /* 0x000ff00000000800 */
[----:B------:R-:W1:Y:S08]  /*3480*/  MUFU.EX2 R45, R45 ;  /* 0x0000002d002d7308 */ /* 0x000e700000000800 */
[----:B------:R-:W-:Y:S01]  /*3490*/  MUFU.EX2 R47, R47 ;  /* 0x0000002f002f7308 */ /* 0x000fe20000000800 */
[----:B0-----:R-:W-:Y:S01]  /*34a0*/  FMNMX.FTZ R88, R77, R88, !PT ;  /* 0x000000584d587209 */ /* 0x001fe20007810000 */
[--C-:B------:R-:W-:Y:S01]  /*34b0*/  FFMA.FTZ R77, R84, UR20, -R92.reuse ;  /* 0x00000014544d7c23 */ /* 0x100fe2000801085c */
[----:B------:R-:W-:-:S05]  /*34c0*/  FFMA.FTZ R84, R85, UR20, -R92 ;  /* 0x0000001455547c23 */ /* 0x000fca000801085c */
[----:B------:R-:W-:Y:S01]  /*34d0*/  MUFU.EX2 R52, R52 ;  /* 0x0000003400347308 */ /* 0x000fe20000000800 */
[----:B-1----:R-:W-:Y:S01]  /*34e0*/  F2FP.SATFINITE.E4M3.F32.PACK_AB_MERGE_C R148, R48, R45, RZ ;  /* 0x0000002d3094723e */ /* 0x002fe200048070ff */
[----:B------:R-:W0:Y:S03]  /*34f0*/  SHFL.BFLY PT, R67, R88, 0x1, 0x1f ;  /* 0x0c201f0058437f89 */ /* 0x000e2600000e0000 */
[----:B------:R-:W-:-:S03]  /*3500*/  F2FP.SATFINITE.E4M3.F32.PACK_AB_MERGE_C R148, R43, R42, R148 ;  /* 0x0000002a2b94723e */ /* 0x000fc60004807094 */
[----:B------:R-:W-:Y:S08]  /*3510*/  MUFU.EX2 R49, R49 ;  /* 0x0000003100317308 */ /* 0x000ff00000000800 */
[----:B------:R-:W1:Y:S08]  /*3520*/  MUFU.EX2 R56, R56 ;  /* 0x0000003800387308 */ /* 0x000e700000000800 */
[----:B------:R-:W-:Y:S01]  /*3530*/  MUFU.EX2 R58, R58 ;  /* 0x0000003a003a7308 */ /* 0x000fe20000000800 */
[----:B0-----:R-:W-:Y:S01]  /*3540*/  FMNMX.FTZ R67, R88, R67, !PT ;  /* 0x0000004358437209 */ /* 0x001fe20007810000 */
[----:B------:R-:W-:-:S03]  /*3550*/  FFMA.FTZ R88, R89, UR20, -R92 ;  /* 0x0000001459587c23 */ /* 0x000fc6000801085c */
[C---:B------:R-:W-:Y:S01]  /*3560*/  FSETP.NEU.FTZ.AND P1, PT, R67.reuse, -INF , PT ;  /* 0xff8000004300780b */ /* 0x040fe20003f3d000 */
[----:B------:R-:W-:-:S01]  /*3570*/  FFMA.FTZ R85, R67, R90, -8 ;  /* 0xc100000043557423 */ /* 0x000fc2000001005a */
[----:B------:R-:W-:Y:S01]  /*3580*/  FFMA.FTZ R90, R91, UR20, -R92 ;  /* 0x000000145b5a7c23 */ /* 0x000fe2000801085c */
[----:B------:R-:W-:Y:S01]  /*3590*/  MUFU.EX2 R61, R61 ;  /* 0x0000003d003d7308 */ /* 0x000fe20000000800 */
[----:B-1----:R-:W-:Y:S02]  /*35a0*/  F2FP.SATFINITE.E4M3.F32.PACK_AB_MERGE_C R150, R56, R49, RZ ;  /* 0x000000313896723e */ /* 0x002fe400048070ff */
[----:B------:R-:W-:Y:S02]  /*35b0*/  FSEL R85, R85, RZ, P1 ;  /* 0x000000ff55557208 */ /* 0x000fe40000800000 */
[----:B------:R-:W-:Y:S02]  /*35c0*/  PLOP3.LUT P1, PT, PT, PT, UP0, 0x80, 0x0 ;  /* 0x000000000000781c */ /* 0x000fe40003f2f008 */
[----:B------:R-:W-:Y:S01]  /*35d0*/  F2FP.SATFINITE.E4M3.F32.PACK_AB_MERGE_C R150, R52, R47, R150 ;  /* 0x0000002f3496723e */ /* 0x000fe20004807096 */
[----:B------:R-:W-:-:S01]  /*35e0*/  FFMA.FTZ R4, R4, UR20, -R85 ;  /* 0x0000001404047c23 */ /* 0x000fc20008010855 */
[--C-:B------:R-:W-:Y:S01]  /*35f0*/  FFMA.FTZ R5, R5, UR20, -R85.reuse ;  /* 0x0000001405057c23 */ /* 0x100fe20008010855 */
[----:B------:R-:W-:-:S01]  /*3600*/  FFMA.FTZ R87, R6, UR20, -R85 ;  /* 0x0000001406577c23 */ /* 0x000fc20008010855 */
[--C-:B------:R-:W-:Y:S01]  /*3610*/  FFMA.FTZ R92, R7, UR20, -R85.reuse ;  /* 0x00000014075c7c23 */ /* 0x100fe20008010855 */
[----:B------:R-:W-:-:S01]  /*3620*/  FFMA.FTZ R6, R8, UR20, -R85 ;  /* 0x0000001408067c23 */ /* 0x000fc20008010855 */
[--C-:B------:R-:W-:Y:S01]  /*3630*/  FFMA.FTZ R7, R9, UR20, -R85.reuse ;  /* 0x0000001409077c23 */ /* 0x100fe20008010855 */
[----:B------:R-:W-:Y:S01]  /*3640*/  MUFU.EX2 R4, R4 ;  /* 0x0000000400047308 */ /* 0x000fe20000000800 */
[----:B------:R-:W-:-:S01]  /*3650*/  FFMA.FTZ R9, R14, UR20, -R85 ;  /* 0x000000140e097c23 */ /* 0x000fc20008010855 */
[--C-:B------:R-:W-:Y:S01]  /*3660*/  FFMA.FTZ R14, R53, UR20, -R85.reuse ;  /* 0x00000014350e7c23 */ /* 0x100fe20008010855 */
[----:B------:R-:W-:-:S01]  /*3670*/  FFMA.FTZ R53, R25, UR20, -R85 ;  /* 0x0000001419357c23 */ /* 0x000fc20008010855 */
[--C-:B------:R-:W-:Y:S01]  /*3680*/  FFMA.FTZ R89, R11, UR20, -R85.reuse ;  /* 0x000000140b597c23 */ /* 0x100fe20008010855 */
[----:B------:R-:W-:-:S01]  /*3690*/  FFMA.FTZ R100, R12, UR20, -R85 ;  /* 0x000000140c647c23 */ /* 0x000fc20008010855 */
[--C-:B------:R-:W-:Y:S01]  /*36a0*/  FFMA.FTZ R25, R27, UR20, -R85.reuse ;  /* 0x000000141b197c23 */ /* 0x100fe20008010855 */
[----:B------:R-:W-:-:S01]  /*36b0*/  FFMA.FTZ R12, R44, UR20, -R85 ;  /* 0x000000142c0c7c23 */ /* 0x000fc20008010855 */
[----:B------:R-:W0:Y:S01]  /*36c0*/  MUFU.EX2 R5, R5 ;  /* 0x0000000500057308 */ /* 0x000e220000000800 */
[----:B------:R-:W-:-:S01]  /*36d0*/  FFMA.FTZ R27, R28, UR20, -R85 ;  /* 0x000000141c1b7c23 */ /* 0x000fc20008010855 */
[----:B------:R-:W-:Y:S01]  /*36e0*/  FFMA.FTZ R44, R50, UR20, -R85 ;  /* 0x00000014322c7c23 */ /* 0x000fe20008010855 */
[----:B------:R-:W-:-:S01]  /*36f0*/  FADD.FTZ R28, R10, R21 ;  /* 0x000000150a1c7221 */ /* 0x000fc20000010000 */
[--C-:B------:R-:W-:Y:S01]  /*3700*/  FFMA.FTZ R8, R13, UR20, -R85.reuse ;  /* 0x000000140d087c23 */ /* 0x100fe20008010855 */
[----:B------:R-:W-:-:S01]  /*3710*/  FFMA.FTZ R11, R41, UR20, -R85 ;  /* 0x00000014290b7c23 */ /* 0x000fc20008010855 */
[----:B------:R-:W-:Y:S01]  /*3720*/  FFMA.FTZ R13, R15, UR20, -R85 ;  /* 0x000000140f0d7c23 */ /* 0x000fe20008010855 */
[----:B------:R-:W-:-:S01]  /*3730*/  FADD.FTZ R91, R31, R28 ;  /* 0x0000001c1f5b7221 */ /* 0x000fc20000010000 */
[----:B------:R-:W1:Y:S01]  /*3740*/  MUFU.EX2 R87, R87 ;  /* 0x0000005700577308 */ /* 0x000e620000000800 */
[----:B------:R-:W-:-:S01]  /*3750*/  FFMA.FTZ R41, R46, UR20, -R85 ;  /* 0x000000142e297c23 */ /* 0x000fc20008010855 */
[--C-:B------:R-:W-:Y:S01]  /*3760*/  FFMA.FTZ R46, R60, UR20, -R85.reuse ;  /* 0x000000143c2e7c23 */ /* 0x100fe20008010855 */
[----:B------:R-:W-:-:S01]  /*3770*/  FFMA.FTZ R29, R29, UR20, -R85 ;  /* 0x000000141d1d7c23 */ /* 0x000fc20008010855 */
[----:B------:R-:W-:Y:S01]  /*3780*/  FFMA.FTZ R20, R20, UR20, -R85 ;  /* 0x0000001414147c23 */ /* 0x000fe20008010855 */
[----:B------:R-:W-:-:S02]  /*3790*/  @!P6 VIADD R28, R3, 0x13240 ;  /* 0x00013240031ce836 */ /* 0x000fc40000000000 */
[--C-:B------:R-:W-:Y:S01]  /*37a0*/  FFMA.FTZ R15, R24, UR20, -R85.reuse ;  /* 0x00000014180f7c23 */ /* 0x100fe20008010855 */
[----:B------:R-:W-:-:S01]  /*37b0*/  FFMA.FTZ R24, R26, UR20, -R85 ;  /* 0x000000141a187c23 */ /* 0x000fc20008010855 */
[----:B------:R-:W2:Y:S01]  /*37c0*/  MUFU.EX2 R92, R92 ;  /* 0x0000005c005c7308 */ /* 0x000ea20000000800 */
[----:B0-----:R-:W-:-:S01]  /*37d0*/  FADD.FTZ R50, R4, R5 ;  /* 0x0000000504327221 */ /* 0x001fc20000010000 */
[----:B------:R-:W-:Y:S01]  /*37e0*/  @!P6 PRMT R28, RZ, 0x654, R28 ;  /* 0x00000654ff1ce816 */ /* 0x000fe2000000001c */
[----:B------:R-:W-:-:S01]  /*37f0*/  FFMA.FTZ R54, R54, UR20, -R85 ;  /* 0x0000001436367c23 */ /* 0x000fc20008010855 */
[--C-:B------:R-:W-:Y:S01]  /*3800*/  FFMA.FTZ R26, R66, UR20, -R85.reuse ;  /* 0x00000014421a7c23 */ /* 0x100fe20008010855 */
[----:B------:R-:W-:-:S01]  /*3810*/  FFMA.FTZ R57, R57, UR20, -R85 ;  /* 0x0000001439397c23 */ /* 0x000fc20008010855 */
[----:B------:R0:W-:Y:S01]  /*3820*/  @!P6 SYNCS.ARRIVE.TRANS64.RED.A1T0 RZ, [R28+URZ], RZ ;  /* 0x000000ff1cffe9a7 */ /* 0x0001e2000810043f */
[----:B------:R-:W-:-:S01]  /*3830*/  FFMA.FTZ R30, R30, UR20, -R85 ;  /* 0x000000141e1e7c23 */ /* 0x000fc20008010855 */
[----:B------:R-:W3:Y:S01]  /*3840*/  MUFU.EX2 R6, R6 ;  /* 0x0000000600067308 */ /* 0x000ee20000000800 */
[----:B-1----:R-:W-:-:S01]  /*3850*/  FADD.FTZ R93, R87, R50 ;  /* 0x00000032575d7221 */ /* 0x002fc20000010000 */
[----:B------:R-:W-:Y:S01]  /*3860*/  FADD.FTZ R50, R34, R91 ;  /* 0x0000005b22327221 */ /* 0x000fe20000010000 */
[----:B------:R-:W-:-:S01]  /*3870*/  FFMA.FTZ R68, R68, UR20, -R85 ;  /* 0x0000001444447c23 */ /* 0x000fc20008010855 */
[--C-:B------:R-:W-:Y:S01]  /*3880*/  FFMA.FTZ R70, R70, UR20, -R85.reuse ;  /* 0x0000001446467c23 */ /* 0x100fe20008010855 */
[----:B------:R-:W-:-:S01]  /*3890*/  FFMA.FTZ R36, R36, UR20, -R85 ;  /* 0x0000001424247c23 */ /* 0x000fc20008010855 */
[----:B------:R-:W-:Y:S01]  /*38a0*/  FADD.FTZ R91, R35, R50 ;  /* 0x00000032235b7221 */ /* 0x000fe20000010000 */
[----:B------:R-:W-:-:S01]  /*38b0*/  FFMA.FTZ R69, R69, UR20, -R85 ;  /* 0x0000001445457c23 */ /* 0x000fc20008010855 */
[----:B------:R-:W1:Y:S01]  /*38c0*/  MUFU.EX2 R7, R7 ;  /* 0x0000000700077308 */ /* 0x000e620000000800 */
[----:B--2---:R-:W-:-:S01]  /*38d0*/  FADD.FTZ R93, R92, R93 ;  /* 0x0000005d5c5d7221 */ /* 0x004fc20000010000 */
[----:B------:R-:W-:Y:S01]  /*38e0*/  FADD.FTZ R60, R38, R91 ;  /* 0x0000005b263c7221 */ /* 0x000fe20000010000 */
[----:B------:R-:W-:-:S01]  /*38f0*/  FFMA.FTZ R94, R94, UR20, -R85 ;  /* 0x000000145e5e7c23 */ /* 0x000fc20008010855 */
[--C-:B------:R-:W-:Y:S01]  /*3900*/  FFMA.FTZ R96, R96, UR20, -R85.reuse ;  /* 0x0000001460607c23 */ /* 0x100fe20008010855 */
[----:B------:R-:W-:Y:S01]  /*3910*/  F2FP.SATFINITE.E4M3.F32.PACK_AB_MERGE_C R87, R92, R87, RZ ;  /* 0x000000575c57723e */ /* 0x000fe200048070ff */
[----:B------:R-:W-:Y:S01]  /*3920*/  FADD.FTZ R91, R39, R60 ;  /* 0x0000003c275b7221 */ /* 0x000fe20000010000 */
[----:B------:R-:W-:-:S01]  /*3930*/  FFMA.FTZ R95, R95, UR20, -R85 ;  /* 0x000000145f5f7c23 */ /* 0x000fc20008010855 */
[----:B------:R-:W2:Y:S01]  /*3940*/  MUFU.EX2 R89, R89 ;  /* 0x0000005900597308 */ /* 0x000ea20000000800 */
[----:B---3--:R-:W-:-:S01]  /*3950*/  FADD.FTZ R50, R6, R93 ;  /* 0x0000005d06327221 */ /* 0x008fc20000010000 */
[----:B------:R-:W-:Y:S01]  /*3960*/  FADD.FTZ R91, R40, R91 ;  /* 0x0000005b285b7221 */ /* 0x000fe20000010000 */
[----:B------:R-:W-:Y:S01]  /*3970*/  F2FP.SATFINITE.E4M3.F32.PACK_AB_MERGE_C R153, R5, R4, R87 ;  /* 0x000000040599723e */ /* 0x000fe20004807057 */
[----:B------:R-:W-:Y:S01]  /*3980*/  FFMA.FTZ R98, R98, UR20, -R85 ;  /* 0x0000001462627c23 */ /* 0x000fe20008010855 */
[----:B------:R-:W-:-:S02]  /*3990*/  IMAD.MOV.U32 R38, RZ, RZ, R55 ;  /* 0x000000ffff267224 */ /* 0x000fc400078e0037 */
[----:B------:R-:W-:Y:S01]  /*39a0*/  IMAD.MOV.U32 R35, RZ, RZ, R55 ;  /* 0x000000ffff237224 */ /* 0x000fe200078e0037 */
[----:B------:R-:W3:Y:S01]  /*39b0*/  MUFU.EX2 R100, R100 ;  /* 0x0000006400647308 */ /* 0x000ee20000000800 */
[----:B-1----:R-:W-:-:S07]  /*39c0*/  FADD.FTZ R50, R7, R50 ;  /* 0x0000003207327221 */ /* 0x002fce0000010000 */
[----:B------:R-:W1:Y:S08]  /*39d0*/  MUFU.EX2 R8, R8 ;  /* 0x0000000800087308 */ /* 0x000e700000000800 */
[----:B------:R-:W4:Y:S08]  /*39e0*/  MUFU.EX2 R9, R9 ;  /* 0x0000000900097308 */ /* 0x000f300000000800 */
[----:B------:R-:W5:Y:S08]  /*39f0*/  MUFU.EX2 R13, R13 ;  /* 0x0000000d000d7308 */ /* 0x000f700000000800 */
[----:B------:R2:W-:Y:S08]  /*3a00*/  MUFU.EX2 R3, R29 ;  /* 0x0000001d00037308 */ /* 0x0005f00000000800 */
[----:B------:R-:W0:Y:S01]  /*3a10*/  MUFU.EX2 R20, R20 ;  /* 0x0000001400147308 */ /* 0x000e220000000800 */
[----:B--2---:R-:W-:-:S01]  /*3a20*/  FADD.FTZ R29, R89, R50 ;  /* 0x00000032591d7221 */ /* 0x004fc20000010000 */
[----:B------:R-:W-:Y:S01]  /*3a30*/  FFMA.FTZ R50, R32, UR20, -R85 ;  /* 0x0000001420327c23 */ /* 0x000fe20008010855 */
[----:B------:R-:W-:-:S01]  /*3a40*/  FADD.FTZ R32, R42, R91 ;  /* 0x0000005b2a207221 */ /* 0x000fc20000010000 */
[C---:B---3--:R-:W-:Y:S01]  /*3a50*/  F2FP.SATFINITE.E4M3.F32.PACK_AB_MERGE_C R89, R100.reuse, R89, RZ ;  /* 0x000000596459723e */ /* 0x048fe200048070ff */
[----:B------:R-:W-:-:S01]  /*3a60*/  FADD.FTZ R93, R100, R29 ;  /* 0x0000001d645d7221 */ /* 0x000fc20000010000 */
[----:B------:R-:W-:Y:S01]  /*3a70*/  MOV R42, R55 ;  /* 0x00000037002a7202 */ /* 0x000fe20000000f00 */
[----:B------:R-:W-:-:S01]  /*3a80*/  FADD.FTZ R66, R43, R32 ;  /* 0x000000202b427221 */ /* 0x000fc20000010000 */
[----:B------:R-:W2:Y:S01]  /*3a90*/  MUFU.EX2 R11, R11 ;  /* 0x0000000b000b7308 */ /* 0x000ea20000000800 */
[----:B-1----:R-:W-:-:S01]  /*3aa0*/  FADD.FTZ R60, R8, R93 ;  /* 0x0000005d083c7221 */ /* 0x002fc20000010000 */
[----:B------:R-:W-:Y:S01]  /*3ab0*/  F2FP.SATFINITE.E4M3.F32.PACK_AB_MERGE_C R155, R7, R6, R89 ;  /* 0x00000006079b723e */ /* 0x000fe20004807059 */
[----:B------:R-:W-:-:S02]  /*3ac0*/  IMAD.MOV.U32 R43, RZ, RZ, R55 ;  /* 0x000000ffff2b7224 */ /* 0x000fc400078e0037 */
[----:B----4-:R-:W-:-:S03]  /*3ad0*/  FADD.FTZ R60, R9, R60 ;  /* 0x0000003c093c7221 */ /* 0x010fc60000010000 */
[----:B------:R-:W1:Y:S01]  /*3ae0*/  MUFU.EX2 R12, R12 ;  /* 0x0000000c000c7308 */ /* 0x000e620000000800 */
[----:B-----5:R-:W-:-:S01]  /*3af0*/  FADD.FTZ R91, R13, R60 ;  /* 0x0000003c0d5b7221 */ /* 0x020fc20000010000 */
[----:B------:R-:W-:-:S03]  /*3b00*/  FFMA.FTZ R60, R37, UR20, -R85 ;  /* 0x00000014253c7c23 */ /* 0x000fc60008010855 */
[----:B0-----:R-:W-:-:S03]  /*3b10*/  FADD.FTZ R102, R20, R91 ;  /* 0x0000005b14667221 */ /* 0x001fc60000010000 */
[----:B------:R0:W-:Y:S01]  /*3b20*/  MUFU.EX2 R28, R54 ;  /* 0x00000036001c7308 */ /* 0x0001e20000000800 */
[----:B--2---:R-:W-:-:S07]  /*3b30*/  FADD.FTZ R37, R11, R102 ;  /* 0x000000660b257221 */ /* 0x004fce0000010000 */
[----:B------:R-:W2:Y:S01]  /*3b40*/  MUFU.EX2 R41, R41 ;  /* 0x0000002900297308 */ /* 0x000ea20000000800 */
[----:B0-----:R-:W-:-:S01]  /*3b50*/  FFMA.FTZ R54, R33, UR20, -R85 ;  /* 0x0000001421367c23 */ /* 0x001fc20008010855 */
[----:B------:R-:W-:Y:S01]  /*3b60*/  FADD.FTZ R33, R45, R66 ;  /* 0x000000422d217221 */ /* 0x000fe20000010000 */
[----:B-1----:R-:W-:-:S01]  /*3b70*/  FADD.FTZ R102, R12, R37 ;  /* 0x000000250c667221 */ /* 0x002fc20000010000 */
[----:B------:R-:W-:Y:S02]  /*3b80*/  FFMA.FTZ R85, R97, UR20, -R85 ;  /* 0x0000001461557c23 */ /* 0x000fe40008010855 */
[----:B------:R-:W-:-:S01]  /*3b90*/  FADD.FTZ R66, R48, R33 ;  /* 0x0000002130427221 */ /* 0x000fc20000010000 */
[----:B------:R-:W-:Y:S01]  /*3ba0*/  IMAD.MOV.U32 R48, RZ, RZ, R55 ;  /* 0x000000ffff307224 */ /* 0x000fe200078e0037 */
[----:B------:R-:W0:Y:S02]  /*3bb0*/  MUFU.EX2 R44, R44 ;  /* 0x0000002c002c7308 */ /* 0x000e240000000800 */
[----:B------:R-:W-:-:S01]  /*3bc0*/  FADD.FTZ R33, R47, R66 ;  /* 0x000000422f217221 */ /* 0x000fc20000010000 */
[----:B------:R-:W-:-:S03]  /*3bd0*/  MOV R47, R55 ;  /* 0x00000037002f7202 */ /* 0x000fc60000000f00 */
[----:B------:R-:W-:Y:S01]  /*3be0*/  FADD.FTZ R66, R52, R33 ;  /* 0x0000002134427221 */ /* 0x000fe20000010000 */
[----:B------:R-:W-:Y:S01]  /*3bf0*/  MOV R52, R55 ;  /* 0x0000003700347202 */ /* 0x000fe20000000f00 */
[----:B------:R-:W1:Y:S02]  /*3c00*/  MUFU.EX2 R14, R14 ;  /* 0x0000000e000e7308 */ /* 0x000e640000000800 */
[----:B------:R-:W-:-:S01]  /*3c10*/  FADD.FTZ R37, R49, R66 ;  /* 0x0000004231257221 */ /* 0x000fc20000010000 */
[----:B------:R-:W-:-:S05]  /*3c20*/  IMAD.MOV.U32 R49, RZ, RZ, R55 ;  /* 0x000000ffff317224 */ /* 0x000fca00078e0037 */
[----:B------:R-:W-:Y:S08]  /*3c30*/  MUFU.EX2 R15, R15 ;  /* 0x0000000f000f7308 */ /* 0x000ff00000000800 */
[----:B------:R-:W-:Y:S08]  /*3c40*/  MUFU.EX2 R46, R46 ;  /* 0x0000002e002e7308 */ /* 0x000ff00000000800 */
[----:B------:R2:W-:Y:S08]  /*3c50*/  MUFU.EX2 R32, R57 ;  /* 0x0000003900207308 */ /* 0x0005f00000000800 */
[----:B------:R-:W3:Y:S01]  /*3c60*/  MUFU.EX2 R72, R72 ;  /* 0x0000004800487308 */ /* 0x000ee20000000800 */
[----:B--2---:R-:W-:-:S01]  /*3c70*/  FADD.FTZ R57, R41, R102 ;  /* 0x0000006629397221 */ /* 0x004fc20000010000 */
[----:B0-----:R-:W-:-:S03]  /*3c80*/  F2FP.SATFINITE.E4M3.F32.PACK_AB_MERGE_C R41, R44, R41, RZ ;  /* 0x000000292c29723e */ /* 0x001fc600048070ff */
[----:B------:R-:W-:Y:S01]  /*3c90*/  FADD.FTZ R57, R44, R57 ;  /* 0x000000392c397221 */ /* 0x000fe20000010000 */
[----:B------:R-:W-:Y:S01]  /*3ca0*/  F2FP.SATFINITE.E4M3.F32.PACK_AB_MERGE_C R151, R12, R11, R41 ;  /* 0x0000000b0c97723e */ /* 0x000fe20004807029 */
[----:B------:R-:W-:Y:S01]  /*3cb0*/  IMAD.MOV.U32 R44, RZ, RZ, R55 ;  /* 0x000000ffff2c7224 */ /* 0x000fe200078e0037 */
[----:B------:R-:W-:Y:S01]  /*3cc0*/  MUFU.EX2 R29, R30 ;  /* 0x0000001e001d7308 */ /* 0x000fe20000000800 */
[----:B-1----:R-:W-:-:S01]  /*3cd0*/  FADD.FTZ R34, R14, R57 ;  /* 0x000000390e227221 */ /* 0x002fc20000010000 */
[----:B------:R-:W-:-:S06]  /*3ce0*/  IMAD.MOV.U32 R41, RZ, RZ, R55 ;  /* 0x000000ffff297224 */ /* 0x000fcc00078e0037 */
[----:B------:R0:W-:Y:S01]  /*3cf0*/  MUFU.EX2 R30, R50 ;  /* 0x00000032001e7308 */ /* 0x0001e20000000800 */
[----:B---3--:R-:W-:-:S04]  /*3d00*/  F2FP.SATFINITE.E4M3.F32.PACK_AB_MERGE_C R136, R72, R61, RZ ;  /* 0x0000003d4888723e */ /* 0x008fc800048070ff */
[----:B------:R-:W-:-:S03]  /*3d10*/  F2FP.SATFINITE.E4M3.F32.PACK_AB_MERGE_C R136, R58, R51, R136 ;  /* 0x000000333a88723e */ /* 0x000fc60004807088 */
[----:B------:R-:W1:Y:S01]  /*3d20*/  MUFU.EX2 R53, R53 ;  /* 0x0000003500357308 */ /* 0x000e620000000800 */
[----:B0-----:R-:W-:-:S04]  /*3d30*/  FADD.FTZ R50, R56, R37 ;  /* 0x0000002538327221 */ /* 0x001fc80000010000 */
[----:B------:R-:W-:Y:S01]  /*3d40*/  FADD.FTZ R31, R51, R50 ;  /* 0x00000032331f7221 */ /* 0x000fe20000010000 */
[----:B------:R-:W-:Y:S02]  /*3d50*/  IMAD.MOV.U32 R51, RZ, RZ, R55 ;  /* 0x000000ffff337224 */ /* 0x000fe400078e0037 */
[----:B------:R-:W0:Y:S01]  /*3d60*/  MUFU.EX2 R24, R24 ;  /* 0x0000001800187308 */ /* 0x000e220000000800 */
[----:B------:R-:W-:-:S01]  /*3d70*/  FADD.FTZ R40, R58, R31 ;  /* 0x0000001f3a287221 */ /* 0x000fc20000010000 */
[----:B------:R-:W-:Y:S01]  /*3d80*/  FADD.FTZ R31, R15, R34 ;  /* 0x000000220f1f7221 */ /* 0x000fe20000010000 */
[----:B------:R-:W-:Y:S02]  /*3d90*/  IMAD.MOV.U32 R50, RZ, RZ, R55 ;  /* 0x000000ffff327224 */ /* 0x000fe400078e0037 */
[----:B------:R-:W-:Y:S01]  /*3da0*/  FADD.FTZ R39, R61, R40 ;  /* 0x000000283d277221 */ /* 0x000fe20000010000 */
[----:B------:R-:W-:-:S01]  /*3db0*/  FADD.FTZ R34, R46, R31 ;  /* 0x0000001f2e227221 */ /* 0x000fc20000010000 */
[----:B------:R-:W-:Y:S01]  /*3dc0*/  F2FP.SATFINITE.E4M3.F32.PACK_AB_MERGE_C R40, R20, R13, RZ ;  /* 0x0000000d1428723e */ /* 0x000fe200048070ff */
[----:B------:R-:W2:Y:S01]  /*3dd0*/  MUFU.EX2 R25, R25 ;  /* 0x0000001900197308 */ /* 0x000ea20000000800 */
[----:B------:R-:W-:-:S01]  /*3de0*/  FADD.FTZ R72, R72, R39 ;  /* 0x0000002748487221 */ /* 0x000fc20000010000 */
[C---:B-1----:R-:W-:Y:S01]  /*3df0*/  FADD.FTZ R39, R53.reuse, R34 ;  /* 0x0000002235277221 */ /* 0x042fe20000010000 */
[----:B------:R-:W-:Y:S01]  /*3e00*/  F2FP.SATFINITE.E4M3.F32.PACK_AB_MERGE_C R46, R53, R46, RZ ;  /* 0x0000002e352e723e */ /* 0x000fe200048070ff */
[----:B------:R-:W-:-:S02]  /*3e10*/  IMAD.MOV.U32 R53, RZ, RZ, R55 ;  /* 0x000000ffff357224 */ /* 0x000fc400078e0037 */
[----:B------:R-:W-:-:S01]  /*3e20*/  FADD.FTZ R45, R59, R72 ;  /* 0x000000483b2d7221 */ /* 0x000fc20000010000 */
[----:B------:R-:W-:Y:S01]  /*3e30*/  F2FP.SATFINITE.E4M3.F32.PACK_AB_MERGE_C R149, R9, R8, R40 ;  /* 0x000000080995723e */ /* 0x000fe20004807028 */
[----:B------:R-:W-:Y:S01]  /*3e40*/  IMAD.MOV.U32 R40, RZ, RZ, R55 ;  /* 0x000000ffff287224 */ /* 0x000fe200078e0037 */
[----:B------:R-:W1:Y:S01]  /*3e50*/  MUFU.EX2 R26, R26 ;  /* 0x0000001a001a7308 */ /* 0x000e620000000800 */
[----:B0-----:R-:W-:-:S01]  /*3e60*/  FADD.FTZ R20, R24, R39 ;  /* 0x0000002718147221 */ /* 0x001fc20000010000 */
[----:B------:R-:W-:Y:S01]  /*3e70*/  FADD.FTZ R34, R64, R45 ;  /* 0x0000002d40227221 */ /* 0x000fe20000010000 */
[----:B------:R-:W-:Y:S01]  /*3e80*/  F2FP.SATFINITE.E4M3.F32.PACK_AB_MERGE_C R137, R15, R14, R46 ;  /* 0x0000000e0f89723e */ /* 0x000fe2000480702e */
[----:B------:R-:W-:Y:S02]  /*3e90*/  IMAD.MOV.U32 R46, RZ, RZ, R55 ;  /* 0x000000ffff2e7224 */ /* 0x000fe400078e0037 */
[----:B------:R-:W-:-:S01]  /*3ea0*/  FADD.FTZ R39, R63, R34 ;  /* 0x000000223f277221 */ /* 0x000fc20000010000 */
[----:B------:R-:W-:Y:S01]  /*3eb0*/  F2FP.SATFINITE.E4M3.F32.PACK_AB_MERGE_C R63, R74, R63, RZ ;  /* 0x0000003f4a3f723e */ /* 0x000fe200048070ff */
[----:B------:R-:W0:Y:S01]  /*3ec0*/  MUFU.EX2 R27, R27 ;  /* 0x0000001b001b7308 */ /* 0x000e220000000800 */
[----:B--2---:R-:W-:-:S01]  /*3ed0*/  FADD.FTZ R13, R25, R20 ;  /* 0x00000014190d7221 */ /* 0x004fc20000010000 */
[----:B------:R-:W-:Y:S01]  /*3ee0*/  FADD.FTZ R74, R74, R39 ;  /* 0x000000274a4a7221 */ /* 0x000fe20000010000 */
[----:B------:R-:W-:Y:S01]  /*3ef0*/  F2FP.SATFINITE.E4M3.F32.PACK_AB_MERGE_C R138, R64, R59, R63 ;  /* 0x0000003b408a723e */ /* 0x000fe2000480703f */
[----:B------:R-:W-:-:S02]  /*3f00*/  IMAD.MOV.U32 R45, RZ, RZ, R55 ;  /* 0x000000ffff2d7224 */ /* 0x000fc400078e0037 */
[----:B------:R-:W-:Y:S02]  /*3f10*/  IMAD.MOV.U32 R39, RZ, RZ, R55 ;  /* 0x000000ffff277224 */ /* 0x000fe400078e0037 */
[----:B------:R-:W2:Y:S01]  /*3f20*/  MUFU.EX2 R76, R76 ;  /* 0x0000004c004c7308 */ /* 0x000ea20000000800 */
[----:B-1----:R-:W-:-:S01]  /*3f30*/  FADD.FTZ R10, R26, R13 ;  /* 0x0000000d1a0a7221 */ /* 0x002fc20000010000 */
[----:B------:R-:W-:Y:S01]  /*3f40*/  FADD.FTZ R13, R65, R74 ;  /* 0x0000004a410d7221 */ /* 0x000fe20000010000 */
[----:B------:R-:W-:-:S05]  /*3f50*/  IMAD.MOV.U32 R34, RZ, RZ, R55 ;  /* 0x000000ffff227224 */ /* 0x000fca00078e0037 */
[----:B------:R-:W1:Y:S01]  /*3f60*/  MUFU.EX2 R73, R73 ;  /* 0x0000004900497308 */ /* 0x000e620000000800 */
[----:B0-----:R-:W-:-:S01]  /*3f70*/  FADD.FTZ R10, R27, R10 ;  /* 0x0000000a1b0a7221 */ /* 0x001fc20000010000 */
[----:B------:R-:W-:Y:S02]  /*3f80*/  F2FP.SATFINITE.E4M3.F32.PACK_AB_MERGE_C R26, R27, R26, RZ ;  /* 0x0000001a1b1a723e */ /* 0x000fe400048070ff */
[----:B------:R-:W-:Y:S01]  /*3f90*/  MOV R27, R55 ;  /* 0x00000037001b7202 */ /* 0x000fe20000000f00 */
[----:B------:R-:W-:Y:S01]  /*3fa0*/  FADD.FTZ R21, R3, R10 ;  /* 0x0000000a03157221 */ /* 0x000fe20000010000 */
[----:B------:R-:W-:Y:S01]  /*3fb0*/  F2FP.SATFINITE.E4M3.F32.PACK_AB_MERGE_C R139, R25, R24, R26 ;  /* 0x00000018198b723e */ /* 0x000fe2000480701a */
[----:B------:R-:W-:Y:S01]  /*3fc0*/  IMAD.MOV.U32 R26, RZ, RZ, R55 ;  /* 0x000000ffff1a7224 */ /* 0x000fe200078e0037 */
[----:B------:R-:W0:Y:S01]  /*3fd0*/  MUFU.EX2 R78, R78 ;  /* 0x0000004e004e7308 */ /* 0x000e220000000800 */
[----:B--2---:R-:W-:-:S01]  /*3fe0*/  FADD.FTZ R10, R76, R13 ;  /* 0x0000000d4c0a7221 */ /* 0x004fc20000010000 */
[----:B------:R-:W-:Y:S01]  /*3ff0*/  FADD.FTZ R20, R28, R21 ;  /* 0x000000151c147221 */ /* 0x000fe20000010000 */
[----:B------:R-:W-:-:S02]  /*4000*/  IMAD.MOV.U32 R25, RZ, RZ, R55 ;  /* 0x000000ffff197224 */ /* 0x000fc400078e0037 */
[----:B------:R-:W-:Y:S02]  /*4010*/  IMAD.MOV.U32 R24, RZ, RZ, R55 ;  /* 0x000000ffff187224 */ /* 0x000fe400078e0037 */
[----:B------:R-:W-:-:S01]  /*4020*/  FADD.FTZ R21, R29, R20 ;  /* 0x000000141d157221 */ /* 0x000fc20000010000 */
[----:B------:R-:W-:Y:S01]  /*4030*/  F2FP.SATFINITE.E4M3.F32.PACK_AB_MERGE_C R29, R32, R29, RZ ;  /* 0x0000001d201d723e */ /* 0x000fe200048070ff */
[----:B------:R-:W2:Y:S01]  /*4040*/  MUFU.EX2 R75, R75 ;  /* 0x0000004b004b7308 */ /* 0x000ea20000000800 */
[----:B-1----:R-:W-:-:S01]  /*4050*/  FADD.FTZ R13, R73, R10 ;  /* 0x0000000a490d7221 */ /* 0x002fc20000010000 */
[----:B------:R-:W-:Y:S01]  /*4060*/  FADD.FTZ R21, R32, R21 ;  /* 0x0000001520157221 */ /* 0x000fe20000010000 */
[----:B------:R-:W-:Y:S01]  /*4070*/  F2FP.SATFINITE.E4M3.F32.PACK_AB_MERGE_C R141, R28, R3, R29 ;  /* 0x000000031c8d723e */ /* 0x000fe2000480701d */
[----:B------:R-:W-:Y:S01]  /*4080*/  IMAD.MOV.U32 R29, RZ, RZ, R55 ;  /* 0x000000ffff1d7224 */ /* 0x000fe200078e0037 */
[----:B------:R-:W-:Y:S01]  /*4090*/  MOV R32, R55 ;  /* 0x0000003700207202 */ /* 0x000fe20000000f00 */
[----:B------:R-:W-:Y:S01]  /*40a0*/  FADD.FTZ R10, R30, R21 ;  /* 0x000000151e0a7221 */ /* 0x000fe20000010000 */
[----:B------:R-:W-:Y:S01]  /*40b0*/  IMAD.MOV.U32 R28, RZ, RZ, R55 ;  /* 0x000000ffff1c7224 */ /* 0x000fe200078e0037 */
[----:B------:R-:W1:Y:S01]  /*40c0*/  MUFU.EX2 R80, R80 ;  /* 0x0000005000507308 */ /* 0x000e620000000800 */
[C---:B0-----:R-:W-:Y:S01]  /*40d0*/  F2FP.SATFINITE.E4M3.F32.PACK_AB_MERGE_C R73, R78.reuse, R73, RZ ;  /* 0x000000494e49723e */ /* 0x041fe200048070ff */
[----:B------:R-:W-:-:S03]  /*40e0*/  FADD.FTZ R78, R78, R13 ;  /* 0x0000000d4e4e7221 */ /* 0x000fc60000010000 */
[----:B------:R-:W-:-:S03]  /*40f0*/  F2FP.SATFINITE.E4M3.F32.PACK_AB_MERGE_C R140, R76, R65, R73 ;  /* 0x000000414c8c723e */ /* 0x000fc60004807049 */
[----:B------:R-:W0:Y:S01]  /*4100*/  MUFU.EX2 R33, R68 ;  /* 0x0000004400217308 */ /* 0x000e220000000800 */
[----:B--2---:R-:W-:-:S07]  /*4110*/  FADD.FTZ R13, R75, R78 ;  /* 0x0000004e4b0d7221 */ /* 0x004fce0000010000 */
[----:B------:R-:W-:Y:S01]  /*4120*/  MUFU.EX2 R71, R71 ;  /* 0x0000004700477308 */ /* 0x000fe20000000800 */
[----:B-1----:R-:W-:-:S07]  /*4130*/  FADD.FTZ R20, R80, R13 ;  /* 0x0000000d50147221 */ /* 0x002fce0000010000 */
[----:B------:R-:W1:Y:S01]  /*4140*/  MUFU.EX2 R82, R82 ;  /* 0x0000005200527308 */ /* 0x000e620000000800 */
[----:B0-----:R-:W-:-:S07]  /*4150*/  FADD.FTZ R13, R33, R10 ;  /* 0x0000000a210d7221 */ /* 0x001fce0000010000 */
[----:B------:R-:W0:Y:S08]  /*4160*/  MUFU.EX2 R54, R54 ;  /* 0x0000003600367308 */ /* 0x000e300000000800 */
[----:B------:R-:W2:Y:S01]  /*4170*/  MUFU.EX2 R37, R70 ;  /* 0x0000004600257308 */ /* 0x000ea20000000800 */
[----:B-1----:R-:W-:Y:S01]  /*4180*/  F2FP.SATFINITE.E4M3.F32.PACK_AB_MERGE_C R21, R82, R71, RZ ;  /* 0x000000475215723e */ /* 0x002fe200048070ff */
[----:B------:R-:W-:-:S03]  /*4190*/  FADD.FTZ R71, R71, R20 ;  /* 0x0000001447477221 */ /* 0x000fc60000010000 */
[----:B------:R-:W-:Y:S01]  /*41a0*/  F2FP.SATFINITE.E4M3.F32.PACK_AB_MERGE_C R142, R80, R75, R21 ;  /* 0x0000004b508e723e */ /* 0x000fe20004807015 */
[----:B------:R-:W-:-:S02]  /*41b0*/  FADD.FTZ R82, R82, R71 ;  /* 0x0000004752527221 */ /* 0x000fc40000010000 */
[----:B------:R-:W-:Y:S01]  /*41c0*/  MUFU.EX2 R79, R79 ;  /* 0x0000004f004f7308 */ /* 0x000fe20000000800 */
[----:B0-----:R-:W-:-:S07]  /*41d0*/  FADD.FTZ R10, R54, R13 ;  /* 0x0000000d360a7221 */ /* 0x001fce0000010000 */
[----:B------:R-:W0:Y:S01]  /*41e0*/  MUFU.EX2 R86, R86 ;  /* 0x0000005600567308 */ /* 0x000e220000000800 */
[----:B--2---:R-:W-:-:S01]  /*41f0*/  FADD.FTZ R10, R37, R10 ;  /* 0x0000000a250a7221 */ /* 0x004fc20000010000 */
[----:B------:R-:W-:Y:S02]  /*4200*/  F2FP.SATFINITE.E4M3.F32.PACK_AB_MERGE_C R54, R37, R54, RZ ;  /* 0x000000362536723e */ /* 0x000fe400048070ff */
[----:B------:R-:W-:Y:S02]  /*4210*/  MOV R37, R55 ;  /* 0x0000003700257202 */ /* 0x000fe40000000f00 */
[----:B------:R-:W-:Y:S01]  /*4220*/  F2FP.SATFINITE.E4M3.F32.PACK_AB_MERGE_C R143, R33, R30, R54 ;  /* 0x0000001e218f723e */ /* 0x000fe20004807036 */
[--C-:B------:R-:W-:Y:S01]  /*4230*/  IMAD.MOV.U32 R54, RZ, RZ, R55.reuse ;  /* 0x000000ffff367224 */ /* 0x100fe200078e0037 */
[----:B------:R-:W1:Y:S01]  /*4240*/  MUFU.EX2 R77, R77 ;  /* 0x0000004d004d7308 */ /* 0x000e620000000800 */
[--C-:B------:R-:W-:Y:S02]  /*4250*/  IMAD.MOV.U32 R33, RZ, RZ, R55.reuse ;  /* 0x000000ffff217224 */ /* 0x100fe400078e0037 */
[----:B------:R-:W-:-:S05]  /*4260*/  IMAD.MOV.U32 R30, RZ, RZ, R55 ;  /* 0x000000ffff1e7224 */ /* 0x000fca00078e0037 */
[----:B------:R2:W3:Y:S01]  /*4270*/  MUFU.EX2 R31, R36 ;  /* 0x00000024001f7308 */ /* 0x0004e20000000800 */
[----:B0-----:R-:W-:-:S07]  /*4280*/  F2FP.SATFINITE.E4M3.F32.PACK_AB_MERGE_C R4, R86, R79, RZ ;  /* 0x0000004f5604723e */ /* 0x001fce00048070ff */
[----:B------:R-:W0:Y:S01]  /*4290*/  MUFU.EX2 R84, R84 ;  /* 0x0000005400547308 */ /* 0x000e220000000800 */
[----:B-1----:R-:W-:-:S01]  /*42a0*/  FADD.FTZ R5, R77, R82 ;  /* 0x000000524d057221 */ /* 0x002fc20000010000 */
[----:B--2---:R-:W-:-:S06]  /*42b0*/  IMAD.MOV.U32 R36, RZ, RZ, R55 ;  /* 0x000000ffff247224 */ /* 0x004fcc00078e0037 */
[----:B------:R-:W1:Y:S01]  /*42c0*/  MUFU.EX2 R60, R60 ;  /* 0x0000003c003c7308 */ /* 0x000e620000000800 */
[----:B---3--:R-:W-:-:S07]  /*42d0*/  FADD.FTZ R7, R31, R10 ;  /* 0x0000000a1f077221 */ /* 0x008fce0000010000 */
[----:B------:R-:W2:Y:S01]  /*42e0*/  MUFU.EX2 R69, R69 ;  /* 0x0000004500457308 */ /* 0x000ea20000000800 */
[C---:B0-----:R-:W-:Y:S01]  /*42f0*/  F2FP.SATFINITE.E4M3.F32.PACK_AB_MERGE_C R144, R84.reuse, R77, R4 ;  /* 0x0000004d5490723e */ /* 0x041fe20004807004 */
[----:B------:R-:W-:-:S04]  /*4300*/  FADD.FTZ R84, R84, R5 ;  /* 0x0000000554547221 */ /* 0x000fc80000010000 */
[----:B------:R-:W-:Y:S02]  /*4310*/  FADD.FTZ R79, R79, R84 ;  /* 0x000000544f4f7221 */ /* 0x000fe40000010000 */
[----:B------:R-:W0:Y:S01]  /*4320*/  MUFU.EX2 R94, R94 ;  /* 0x0000005e005e7308 */ /* 0x000e220000000800 */
[----:B-1----:R-:W-:-:S01]  /*4330*/  FADD.FTZ R4, R60, R7 ;  /* 0x000000073c047221 */ /* 0x002fc20000010000 */
[----:B------:R-:W-:-:S06]  /*4340*/  FADD.FTZ R86, R86, R79 ;  /* 0x0000004f56567221 */ /* 0x000fcc0000010000 */
[----:B------:R-:W-:Y:S01]  /*4350*/  MUFU.EX2 R83, R83 ;  /* 0x0000005300537308 */ /* 0x000fe20000000800 */
[----:B--2---:R-:W-:-:S07]  /*4360*/  FADD.FTZ R5, R69, R4 ;  /* 0x0000000445057221 */ /* 0x004fce0000010000 */
[----:B------:R-:W1:Y:S01]  /*4370*/  MUFU.EX2 R90, R90 ;  /* 0x0000005a005a7308 */ /* 0x000e620000000800 */
[----:B0-----:R-:W-:-:S01]  /*4380*/  FADD.FTZ R5, R94, R5 ;  /* 0x000000055e057221 */ /* 0x001fc20000010000 */
[----:B------:R-:W-:-:S04]  /*4390*/  F2FP.SATFINITE.E4M3.F32.PACK_AB_MERGE_C R69, R94, R69, RZ ;  /* 0x000000455e45723e */ /* 0x000fc800048070ff */
[----:B------:R-:W-:Y:S01]  /*43a0*/  F2FP.SATFINITE.E4M3.F32.PACK_AB_MERGE_C R145, R60, R31, R69 ;  /* 0x0000001f3c91723e */ /* 0x000fe20004807045 */
[----:B------:R-:W-:Y:S01]  /*43b0*/  IMAD.MOV.U32 R31, RZ, RZ, R55 ;  /* 0x000000ffff1f7224 */ /* 0x000fe200078e0037 */
[----:B------:R-:W0:Y:S08]  /*43c0*/  MUFU.EX2 R81, R81 ;  /* 0x0000005100517308 */ /* 0x000e300000000800 */
[----:B------:R-:W2:Y:S01]  /*43d0*/  MUFU.EX2 R96, R96 ;  /* 0x0000006000607308 */ /* 0x000ea20000000800 */
[----:B-1----:R-:W-:-:S07]  /*43e0*/  F2FP.SATFINITE.E4M3.F32.PACK_AB_MERGE_C R6, R90, R83, RZ ;  /* 0x000000535a06723e */ /* 0x002fce00048070ff */
[----:B------:R-:W1:Y:S01]  /*43f0*/  MUFU.EX2 R88, R88 ;  /* 0x0000005800587308 */ /* 0x000e620000000800 */
[----:B0-----:R-:W-:-:S07]  /*4400*/  FADD.FTZ R7, R81, R86 ;  /* 0x0000005651077221 */ /* 0x001fce0000010000 */
[----:B------:R-:W0:Y:S01]  /*4410*/  MUFU.EX2 R95, R95 ;  /* 0x0000005f005f7308 */ /* 0x000e220000000800 */
[----:B--2---:R-:W-:-:S07]  /*4420*/  FADD.FTZ R4, R96, R5 ;  /* 0x0000000560047221 */ /* 0x004fce0000010000 */
[----:B------:R-:W2:Y:S01]  /*4430*/  MUFU.EX2 R98, R98 ;  /* 0x0000006200627308 */ /* 0x000ea20000000800 */
[C---:B-1----:R-:W-:Y:S01]  /*4440*/  F2FP.SATFINITE.E4M3.F32.PACK_AB_MERGE_C R146, R88.reuse, R81, R6 ;  /* 0x000000515892723e */ /* 0x042fe20004807006 */
[----:B------:R-:W-:-:S04]  /*4450*/  FADD.FTZ R88, R88, R7 ;  /* 0x0000000758587221 */ /* 0x000fc80000010000 */
[----:B------:R-:W-:Y:S02]  /*4460*/  FADD.FTZ R5, R83, R88 ;  /* 0x0000005853057221 */ /* 0x000fe40000010000 */
[----:B------:R-:W1:Y:S01]  /*4470*/  MUFU.EX2 R85, R85 ;  /* 0x0000005500557308 */ /* 0x000e620000000800 */
[----:B0-----:R-:W-:-:S01]  /*4480*/  FADD.FTZ R3, R95, R4 ;  /* 0x000000045f037221 */ /* 0x001fc20000010000 */
[----:B------:R-:W-:-:S03]  /*4490*/  FADD.FTZ R5, R90, R5 ;  /* 0x000000055a057221 */ /* 0x000fc60000010000 */
[----:B--2---:R-:W-:Y:S01]  /*44a0*/  FADD.FTZ R4, R98, R3 ;  /* 0x0000000362047221 */ /* 0x004fe20000010000 */
[----:B-1----:R-:W-:-:S03]  /*44b0*/  F2FP.SATFINITE.E4M3.F32.PACK_AB_MERGE_C R6, R85, R98, RZ ;  /* 0x000000625506723e */ /* 0x002fc600048070ff */
[----:B------:R-:W-:Y:S01]  /*44c0*/  FADD.FTZ R4, R85, R4 ;  /* 0x0000000455047221 */ /* 0x000fe20000010000 */
[----:B------:R-:W-:Y:S01]  /*44d0*/  F2FP.SATFINITE.E4M3.F32.PACK_AB_MERGE_C R147, R95, R96, R6 ;  /* 0x000000605f93723e */ /* 0x000fe20004807006 */
[----:B------:R-:W-:Y:S06]  /*44e0*/  @!P1 BRA `(.L_x_15) ;  /* 0x0000002c006c9947 */ /* 0x000fec0003800000 */
[----:B------:R-:W-:Y:S01]  /*44f0*/  IMAD.MOV.U32 R6, RZ, RZ, R67 ;  /* 0x000000ffff067224 */ /* 0x000fe200078e0043 */
[----:B------:R-:W-:Y:S02]  /*4500*/  MOV R3, R62 ;  /* 0x0000003e00037202 */ /* 0x000fe40000000f00 */
[----:B------:R-:W-:Y:S02]  /*4510*/  CS2R R54, SRZ ;  /* 0x0000000000367805 */ /* 0x000fe4000001ff00 */
[----:B------:R-:W-:Y:S02]  /*4520*/  CS2R R52, SRZ ;  /* 0x0000000000347805 */ /* 0x000fe4000001ff00 */
[----:B------:R-:W-:Y:S02]  /*4530*/  CS2R R50, SRZ ;  /* 0x0000000000327805 */ /* 0x000fe4000001ff00 */
[----:B------:R-:W-:Y:S02]  /*4540*/  CS2R R48, SRZ ;  /* 0x0000000000307805 */ /* 0x000fe4000001ff00 */
[----:B------:R-:W-:-:S02]  /*4550*/  CS2R R46, SRZ ;  /* 0x00000000002e7805 */ /* 0x000fc4000001ff00 */
[----:B------:R-:W-:Y:S02]  /*4560*/  CS2R R44, SRZ ;  /* 0x00000000002c7805 */ /* 0x000fe4000001ff00 */
        /* <DEDUP_REMOVED lines=9> */
[----:B------:R-:W-:Y:S01]  /*4600*/  CS2R R24, SRZ ;  /* 0x0000000000187805 */ /* 0x000fe2000001ff00 */
[----:B------:R-:W-:Y:S01]  /*4610*/  UIADD3 UR48, UR48, -0x2, URZ ;  /* 0xfffffffe30307890 */ /* 0x000fe2000fffe03f */
[----:B------:R-:W-:Y:S01]  /*4620*/  UMOV UR23, UR37 ;  /* 0x0000002500177c82 */ /* 0x000fe20008000000 */
[----:B------:R-:W-:Y:S01]  /*4630*/  UMOV UR22, UR39 ;  /* 0x0000002700167c82 */ /* 0x000fe20008000000 */
[----:B------:R-:W-:-:S09]  /*4640*/  ULDC UR20, c[0x0][0x988] ;  /* 0x0002620000147ab9 */ /* 0x000fd20000000800 */
.L_x_25:
[----:B------:R-:W-:-:S04]  /*4650*/  UISETP.NE.AND UP0, UPT, UR22, 0x1, UPT ;  /* 0x000000011600788c */ /* 0x000fc8000bf05270 */
[----:B------:R-:W-:-:S04]  /*4660*/  USEL UR37, URZ, 0x1, UP0 ;  /* 0x000000013f257887 */ /* 0x000fc80008000000 */
[----:B------:R-:W-:Y:S01]  /*4670*/  ULOP3.LUT UR37, UR23, UR37, URZ, 0x3c, !UPT ;  /* 0x0000002517257292 */ /* 0x000fe2000f8e3c3f */
[----:B------:R-:W-:Y:S11]  /*4680*/  @!P0 BRA `(.L_x_16) ;  /* 0x0000000000048947 */ /* 0x000ff60003800000 */
[----:B------:R-:W-:Y:S01]  /*4690*/  BPT.TRAP 0x1 ;  /* 0x000000040000795c */ /* 0x000fe20000300000 */
.L_x_16:
[----:B------:R-:W-:Y:S01]  /*46a0*/  UIADD3 UR39, UR22, 0x1, URZ ;  /* 0x0000000116277890 */ /* 0x000fe2000fffe03f */
[----:B------:R-:W-:-:S03]  /*46b0*/  IMAD.U32 R7, RZ, RZ, UR37 ;  /* 0x00000025ff077e24 */ /* 0x000fc6000f8e00ff */
[----:B------:R-:W-:Y:S02]  /*46c0*/  UISETP.NE.AND UP0, UPT, UR39, 0x2, UPT ;  /* 0x000000022700788c */ /* 0x000fe4000bf05270 */
[----:B------:R-:W-:Y:S02]  /*46d0*/  SHF.L.U32 R7, R7, 0x1f, RZ ;  /* 0x0000001f07077819 */ /* 0x000fe400000006ff */
[----:B------:R-:W-:-:S04]  /*46e0*/  USEL UR39, UR39, URZ, UP0 ;  /* 0x0000003f27277287 */ /* 0x000fc80008000000 */
[----:B------:R-:W-:-:S09]  /*46f0*/  ULEA UR21, UR39, UR44, 0x3 ;  /* 0x0000002c27157291 */ /* 0x000fd2000f8e183f */
[----:B------:R0:W1:Y:S01]  /*4700*/  SYNCS.PHASECHK.TRANS64.TRYWAIT P1, [UR21+0x13230], R7 ;  /* 0x01323007ff0075a7 */ /* 0x0000620008020155 */
[----:B------:R-:W-:Y:S05]  /*4710*/  @!P0 BRA `(.L_x_17) ;  /* 0x0000000000048947 */ /* 0x000fea0003800000 */
[----:B------:R-:W-:Y:S01]  /*4720*/  BPT.TRAP 0x1 ;  /* 0x000000040000795c */ /* 0x000fe20000300000 */
.L_x_17:
[----:B-1----:R-:W-:Y:S05]  /*4730*/  @P1 BRA `(.L_x_18) ;  /* 0x0000000000081947 */ /* 0x002fea0003800000 */
[----:B------:R-:W1:Y:S02]  /*4740*/  SYNCS.PHASECHK.TRANS64.TRYWAIT P1, [UR21+0x13230], R7 ;  /* 0x01323007ff0075a7 */ /* 0x000e640008020155 */
[----:B-1----:R-:W-:Y:S05]  /*4750*/  @!P1 BRA `(.L_x_19) ;  /* 0x0000007000949947 */ /* 0x002fea0003800000 */
.L_x_18:
[----:B------:R-:W-:Y:S01]  /*4760*/  R2UR UR24, R2 ;  /* 0x00000000021872ca */ /* 0x000fe200000e0000 */
[----:B------:R-:W-:Y:S01]  /*4770*/  WARPGROUP.ARRIVE ;  /* 0x00000000000079c5 */ /* 0x000fe20000000000 */
[----:B------:R-:W-:Y:S01]  /*4780*/  UMOV UR11, 0x80000020 ;  /* 0x80000020000b7882 */ /* 0x000fe20000000000 */
[----:B------:R-:W-:Y:S01]  /*4790*/  UMOV UR12, UR8 ;  /* 0x00000008000c7c82 */ /* 0x000fe20008000000 */
[----:B------:R-:W-:Y:S01]  /*47a0*/  UMOV UR13, UR9 ;  /* 0x00000009000d7c82 */ /* 0x000fe20008000000 */
[----:B------:R-:W-:Y:S01]  /*47b0*/  UMOV UR15, 0x80000020 ;  /* 0x80000020000f7882 */ /* 0x000fe20000000000 */
[----:B------:R-:W-:Y:S01]  /*47c0*/  UMOV UR16, UR8 ;  /* 0x0000000800107c82 */ /* 0x000fe20008000000 */
[----:B------:R-:W-:Y:S01]  /*47d0*/  UMOV UR17, UR9 ;  /* 0x0000000900117c82 */ /* 0x000fe20008000000 */
[----:B------:R-:W-:Y:S01]  /*47e0*/  UMOV UR19, 0x80000020 ;  /* 0x8000002000137882 */ /* 0x000fe20000000000 */
[----:B------:R-:W-:-:S04]  /*47f0*/  UMOV UR7, 0x80000020 ;  /* 0x8000002000077882 */ /* 0x000fc80000000000 */
        /* <DEDUP_REMOVED lines=8> */
[----:B------:R-:W-:Y:S02]  /*4880*/  WARPGROUP.DEPBAR.LE gsb0, 0x0 ;  /* 0x00008000000079c5 */ /* 0x000fe40000010000 */
[----:B------:R-:W-:-:S06]  /*4890*/  WARPGROUP.ARRIVE ;  /* 0x00000000000079c5 */ /* 0x000fcc0000000000 */
[----:B------:R-:W-:Y:S01]  /*48a0*/  QGMMA.64x32x32.F32.E4M3.E4M3 R104, gdesc[UR12], RZ, !UPT, gsb0 ;  /* 0x006000000c6879f3 */ /* 0x000fe2000c0008ff */
[----:B------:R-:W-:Y:S01]  /*48b0*/  UIADD3 UR14, UR24, 0x82, URZ ;  /* 0x00000082180e7890 */ /* 0x000fe2000fffe03f */
[----:B------:R-:W-:Y:S01]  /*48c0*/  UMOV UR12, UR4 ;  /* 0x00000004000c7c82 */ /* 0x000fe20008000000 */
[----:B------:R-:W-:Y:S01]  /*48d0*/  UMOV UR13, UR5 ;  /* 0x00000005000d7c82 */ /* 0x000fe20008000000 */
        /* <DEDUP_REMOVED lines=11> */
[----:B------:R-:W-:Y:S01]  /*4990*/  UMOV UR10, UR6 ;  /* 0x00000006000a7c82 */ /* 0x000fe20008000000 */
[----:B------:R-:W-:Y:S01]  /*49a0*/  UMOV UR11, 0x80000020 ;  /* 0x80000020000b7882 */ /* 0x000fe20000000000 */
[----:B------:R-:W-:Y:S01]  /*49b0*/  UIADD3 UR6, UR24, 0x2, URZ ;  /* 0x0000000218067890 */ /* 0x000fe2000fffe03f */
        /* <DEDUP_REMOVED lines=8> */
[----:B------:R-:W-:Y:S01]  /*4a40*/  UIADD3 UR24, UR24, 0x202, URZ ;  /* 0x0000020218187890 */ /* 0x000fe2000fffe03f */
[----:B------:R-:W-:Y:S02]  /*4a50*/  WARPGROUP.DEPBAR.LE gsb0, 0x0 ;  /* 0x00008000000079c5 */ /* 0x000fe40000010000 */
[----:B------:R-:W-:-:S06]  /*4a60*/  WARPGROUP.ARRIVE ;  /* 0x00000000000079c5 */ /* 0x000fcc0000000000 */
[----:B------:R-:W-:Y:S03]  /*4a70*/  QGMMA.64x32x32.F32.E4M3.E4M3 R104, gdesc[UR12], R104, gsb0 ;  /* 0x006000000c6879f3 */ /* 0x000fe60008000868 */
[----:B------:R-:W-:Y:S02]  /*4a80*/  WARPGROUP.DEPBAR.LE gsb0, 0x0 ;  /* 0x00008000000079c5 */ /* 0x000fe40000010000 */
[----:B------:R-:W-:-:S06]  /*4a90*/  WARPGROUP.ARRIVE ;  /* 0x00000000000079c5 */ /* 0x000fcc0000000000 */
[----:B------:R-:W-:Y:S03]  /*4aa0*/  QGMMA.64x32x32.F32.E4M3.E4M3 R88, gdesc[UR16], R88, gsb0 ;  /* 0x00600000105879f3 */ /* 0x000fe60008000858 */
[----:B------:R-:W-:Y:S02]  /*4ab0*/  WARPGROUP.DEPBAR.LE gsb0, 0x0 ;  /* 0x00008000000079c5 */ /* 0x000fe40000010000 */
[----:B------:R-:W-:-:S06]  /*4ac0*/  WARPGROUP.ARRIVE ;  /* 0x00000000000079c5 */ /* 0x000fcc0000000000 */
[----:B------:R-:W-:Y:S01]  /*4ad0*/  QGMMA.64x32x32.F32.E4M3.E4M3 R72, gdesc[UR4], R72, gsb0 ;  /* 0x00600000044879f3 */ /* 0x000fe20008000848 */
[----:B------:R-:W-:Y:S01]  /*4ae0*/  UMOV UR6, UR24 ;  /* 0x0000001800067c82 */ /* 0x000fe20008000000 */
[----:B------:R-:W-:Y:S01]  /*4af0*/  UMOV UR7, 0x80000020 ;  /* 0x8000002000077882 */ /* 0x000fe20000000000 */
[----:B------:R-:W-:Y:S02]  /*4b00*/  WARPGROUP.DEPBAR.LE gsb0, 0x0 ;  /* 0x00008000000079c5 */ /* 0x000fe40000010000 */
[----:B------:R-:W-:-:S06]  /*4b10*/  WARPGROUP.ARRIVE ;  /* 0x00000000000079c5 */ /* 0x000fcc0000000000 */
[----:B------:R-:W-:Y:S03]  /*4b20*/  QGMMA.64x32x32.F32.E4M3.E4M3 R56, gdesc[UR4], R56, gsb0 ;  /* 0x00600000043879f3 */ /* 0x000fe60008000838 */
[----:B------:R-:W-:Y:S02]  /*4b30*/  WARPGROUP.DEPBAR.LE gsb0, 0x0 ;  /* 0x00008000000079c5 */ /* 0x000fe40000010000 */
[----:B------:R-:W-:Y:S05]  /*4b40*/  @!P0 BRA `(.L_x_20) ;  /* 0x0000000000048947 */ /* 0x000fea0003800000 */
[----:B------:R-:W-:Y:S01]  /*4b50*/  BPT.TRAP 0x1 ;  /* 0x000000040000795c */ /* 0x000fe20000300000 */
.L_x_20:
[----:B------:R-:W-:Y:S01]  /*4b60*/  ULEA UR11, UR22, UR44, 0x3 ;  /* 0x0000002c160b7291 */ /* 0x000fe2000f8e183f */
[----:B01----:R-:W-:-:S05]  /*4b70*/  IMAD.U32 R7, RZ, RZ, UR23 ;  /* 0x00000017ff077e24 */ /* 0x003fca000f8e00ff */
[----:B------:R-:W-:-:S04]  /*4b80*/  SHF.L.U32 R7, R7, 0x1f, RZ ;  /* 0x0000001f07077819 */ /* 0x000fc800000006ff */
[----:B------:R0:W1:Y:S01]  /*4b90*/  SYNCS.PHASECHK.TRANS64.TRYWAIT P1, [UR11+0x13250], R7 ;  /* 0x01325007ff0075a7 */ /* 0x000062000802014b */
[----:B------:R-:W-:Y:S05]  /*4ba0*/  @!P0 BRA `(.L_x_21) ;  /* 0x0000000000048947 */ /* 0x000fea0003800000 */
[----:B------:R-:W-:Y:S01]  /*4bb0*/  BPT.TRAP 0x1 ;  /* 0x000000040000795c */ /* 0x000fe20000300000 */
.L_x_21:
[----:B-1----:R-:W-:Y:S05]  /*4bc0*/  @P1 BRA `(.L_x_22) ;  /* 0x0000000000081947 */ /* 0x002fea0003800000 */
[----:B------:R-:W1:Y:S02]  /*4bd0*/  SYNCS.PHASECHK.TRANS64.TRYWAIT P1, [UR11+0x13250], R7 ;  /* 0x01325007ff0075a7 */ /* 0x000e64000802014b */
[----:B-1----:R-:W-:Y:S05]  /*4be0*/  @!P1 BRA `(.L_x_23) ;  /* 0x0000006c00889947 */ /* 0x002fea0003800000 */
.L_x_22:
[C---:B-1----:R-:W-:Y:S01]  /*4bf0*/  FMUL.FTZ R8, R0.reuse, R120 ;  /* 0x0000007800087220 */ /* 0x042fe20000410000 */
[C---:B------:R-:W-:Y:S01]  /*4c00*/  FMUL.FTZ R9, R0.reuse, R122 ;  /* 0x0000007a00097220 */ /* 0x040fe20000410000 */
[C---:B0-----:R-:W-:Y:S01]  /*4c10*/  FMUL.FTZ R7, R0.reuse, R121 ;  /* 0x0000007900077220 */ /* 0x041fe20000410000 */
[C---:B------:R-:W-:Y:S01]  /*4c20*/  FMUL.FTZ R10, R0.reuse, R123 ;  /* 0x0000007b000a7220 */ /* 0x040fe20000410000 */
[C---:B------:R-:W-:Y:S01]  /*4c30*/  FMUL.FTZ R11, R0.reuse, R124 ;  /* 0x0000007c000b7220 */ /* 0x040fe20000410000 */
[C---:B------:R-:W-:Y:S01]  /*4c40*/  FMUL.FTZ R13, R0.reuse, R126 ;  /* 0x0000007e000d7220 */ /* 0x040fe20000410000 */
[----:B------:R-:W0:Y:S01]  /*4c50*/  MUFU.TANH R8, R8 ;  /* 0x0000000800087308 */ /* 0x000e220000002400 */
[C---:B------:R-:W-:Y:S01]  /*4c60*/  FMUL.FTZ R12, R0.reuse, R125 ;  /* 0x0000007d000c7220 */ /* 0x040fe20000410000 */
        /* <DEDUP_REMOVED lines=11> */
[C---:B------:R-:W-:Y:S01]  /*4d20*/  FMUL.FTZ R106, R0.reuse, R106 ;  /* 0x0000006a006a7220 */ /* 0x040fe20000410000 */
[C---:B------:R-:W-:Y:S01]  /*4d30*/  FMUL.FTZ R105, R0.reuse, R105 ;  /* 0x0000006900697220 */ /* 0x040fe20000410000 */
[----:B------:R-:W-:Y:S01]  /*4d40*/  FMUL.FTZ R107, R0, R107 ;  /* 0x0000006b006b7220 */ /* 0x000fe20000410000 */
[----:B------:R-:W2:Y:S01]  /*4d50*/  MUFU.TANH R7, R7 ;  /* 0x0000000700077308 */ /* 0x000ea20000002400 */
[----:B0-----:R-:W-:Y:S01]  /*4d60*/  FMNMX.FTZ R126, R8, R3, !PT ;  /* 0x00000003087e7209 */ /* 0x001fe20007810000 */
[----:B------:R-:W-:Y:S01]  /*4d70*/  UIADD3 UR6, UR44, 0x1000, URZ ;  /* 0x000010002c067890 */ /* 0x000fe2000fffe03f */
[C---:B------:R-:W-:Y:S01]  /*4d80*/  FMUL.FTZ R108, R0.reuse, R108 ;  /* 0x0000006c006c7220 */ /* 0x040fe20000410000 */
[C---:B------:R-:W-:Y:S01]  /*4d90*/  FMUL.FTZ R110, R0.reuse, R110 ;  /* 0x0000006e006e7220 */ /* 0x040fe20000410000 */
[C---:B------:R-:W-:Y:S01]  /*4da0*/  FMUL.FTZ R109, R0.reuse, R109 ;  /* 0x0000006d006d7220 */ /* 0x040fe20000410000 */
[----:B------:R-:W-:Y:S01]  /*4db0*/  USHF.R.U32.HI UR6, URZ, 0x4, UR6 ;  /* 0x000000043f067899 */ /* 0x000fe20008011606 */
[C---:B------:R-:W-:Y:S01]  /*4dc0*/  FMUL.FTZ R111, R0.reuse, R111 ;  /* 0x0000006f006f7220 */ /* 0x040fe20000410000 */
[----:B------:R-:W0:Y:S01]  /*4dd0*/  MUFU.TANH R10, R10 ;  /* 0x0000000a000a7308 */ /* 0x000e220000002400 */
[----:B-1----:R-:W-:Y:S01]  /*4de0*/  FMNMX.FTZ R125, R9, R6, !PT ;  /* 0x00000006097d7209 */ /* 0x002fe20007810000 */
[----:B------:R-:W-:Y:S01]  /*4df0*/  ULOP3.LUT UR6, UR6, 0x3fff, URZ, 0xc0, !UPT ;  /* 0x00003fff06067892 */ /* 0x000fe2000f8ec03f */
[C---:B------:R-:W-:Y:S01]  /*4e00*/  FMUL.FTZ R112, R0.reuse, R112 ;  /* 0x0000007000707220 */ /* 0x040fe20000410000 */
[C---:B------:R-:W-:Y:S01]  /*4e10*/  FMUL.FTZ R114, R0.reuse, R114 ;  /* 0x0000007200727220 */ /* 0x040fe20000410000 */
[C---:B------:R-:W-:Y:S01]  /*4e20*/  FMUL.FTZ R113, R0.reuse, R113 ;  /* 0x0000007100717220 */ /* 0x040fe20000410000 */
[----:B------:R-:W-:Y:S01]  /*4e30*/  ULOP3.LUT UR6, UR6, 0x10000, URZ, 0xfc, !UPT ;  /* 0x0001000006067892 */ /* 0x000fe2000f8efc3f */
[C---:B------:R-:W-:Y:S01]  /*4e40*/  FMUL.FTZ R115, R0.reuse, R115 ;  /* 0x0000007300737220 */ /* 0x040fe20000410000 */
[----:B------:R-:W1:Y:S01]  /*4e50*/  MUFU.TANH R11, R11 ;  /* 0x0000000b000b7308 */ /* 0x000e620000002400 */
[----:B--2---:R-:W-:Y:S01]  /*4e60*/  FMNMX.FTZ R126, R7, R126, !PT ;  /* 0x0000007e077e7209 */ /* 0x004fe20007810000 */
[----:B------:R-:W-:Y:S01]  /*4e70*/  UIMAD UR10, UR22, 0x280, UR6 ;  /* 0x00000280160a78a4 */ /* 0x000fe2000f8e0206 */
[C---:B------:R-:W-:Y:S01]  /*4e80*/  FMUL.FTZ R116, R0.reuse, R116 ;  /* 0x0000007400747220 */ /* 0x040fe20000410000 */
[----:B------:R-:W-:Y:S01]  /*4e90*/  WARPGROUP.ARRIVE ;  /* 0x00000000000079c5 */ /* 0x000fe20000000000 */
[C---:B------:R-:W-:Y:S01]  /*4ea0*/  FMUL.FTZ R118, R0.reuse, R118 ;  /* 0x0000007600767220 */ /* 0x040fe20000410000 */
[----:B------:R-:W-:Y:S01]  /*4eb0*/  FMUL.FTZ R117, R0, R117 ;  /* 0x0000007500757220 */ /* 0x000fe20000410000 */
[----:B------:R-:W-:Y:S01]  /*4ec0*/  UMOV UR7, 0xc0000010 ;  /* 0xc000001000077882 */ /* 0x000fe20000000000 */
[----:B------:R-:W2:Y:S01]  /*4ed0*/  MUFU.TANH R13, R13 ;  /* 0x0000000d000d7308 */ /* 0x000ea20000002400 */
[----:B0-----:R-:W-:Y:S01]  /*4ee0*/  FMNMX.FTZ R128, R10, R125, !PT ;  /* 0x0000007d0a807209 */ /* 0x001fe20007810000 */
[----:B------:R-:W-:Y:S01]  /*4ef0*/  UMOV UR6, UR10 ;  /* 0x0000000a00067c82 */ /* 0x000fe20008000000 */
[C---:B------:R-:W-:Y:S01]  /*4f00*/  FMUL.FTZ R119, R0.reuse, R119 ;  /* 0x0000007700777220 */ /* 0x040fe20000410000 */
[C---:B------:R-:W-:Y:S01]  /*4f10*/  FMUL.FTZ R88, R0.reuse, R88 ;  /* 0x0000005800587220 */ /* 0x040fe20000410000 */
[----:B------:R-:W-:Y:S01]  /*4f20*/  QGMMA.64x64x32.F32.E4M3.E4M3 R24, R152, gdesc[UR4], R24, gsb0 ;  /* 0x00e0000498187df3 */ /* 0x000fe20008000818 */
[C---:B------:R-:W-:Y:S01]  /*4f30*/  FMUL.FTZ R90, R0.reuse, R90 ;  /* 0x0000005a005a7220 */ /* 0x040fe20000410000 */
[C---:B------:R-:W-:Y:S01]  /*4f40*/  FMUL.FTZ R89, R0.reuse, R89 ;  /* 0x0000005900597220 */ /* 0x040fe20000410000 */
[----:B------:R-:W0:Y:S01]  /*4f50*/  MUFU.TANH R12, R12 ;  /* 0x0000000c000c7308 */ /* 0x000e220000002400 */
[----:B-1----:R-:W-:Y:S01]  /*4f60*/  FMNMX.FTZ R125, R11, R126, !PT ;  /* 0x0000007e0b7d7209 */ /* 0x002fe20007810000 */
[C---:B------:R-:W-:Y:S01]  /*4f70*/  FMUL.FTZ R91, R0.reuse, R91 ;  /* 0x0000005b005b7220 */ /* 0x040fe20000410000 */
[C---:B------:R-:W-:Y:S01]  /*4f80*/  FMUL.FTZ R92, R0.reuse, R92 ;  /* 0x0000005c005c7220 */ /* 0x040fe20000410000 */
[C---:B------:R-:W-:Y:S01]  /*4f90*/  FMUL.FTZ R94, R0.reuse, R94 ;  /* 0x0000005e005e7220 */ /* 0x040fe20000410000 */
[C---:B------:R-:W-:Y:S01]  /*4fa0*/  FMUL.FTZ R93, R0.reuse, R93 ;  /* 0x0000005d005d7220 */ /* 0x040fe20000410000 */
[C---:B------:R-:W-:Y:S01]  /*4fb0*/  FMUL.FTZ R95, R0.reuse, R95 ;  /* 0x0000005f005f7220 */ /* 0x040fe20000410000 */
[C---:B------:R-:W-:Y:S01]  /*4fc0*/  FMUL.FTZ R96, R0.reuse, R96 ;  /* 0x0000006000607220 */ /* 0x040fe20000410000 */
[----:B------:R-:W1:Y:S01]  /*4fd0*/  MUFU.TANH R14, R14 ;  /* 0x0000000e000e7308 */ /* 0x000e620000002400 */
[----:B--2---:R-:W-:Y:S01]  /*4fe0*/  FMNMX.FTZ R127, R13, R128, !PT ;  /* 0x000000800d7f7209 */ /* 0x004fe20007810000 */
        /* <DEDUP_REMOVED lines=8> */
[C---:B------:R-:W-:Y:S01]  /*5070*/  FMUL.FTZ R103, R0.reuse, R103 ;  /* 0x0000006700677220 */ /* 0x040fe20000410000 */
[C---:B------:R-:W-:Y:S01]  /*5080*/  FMUL.FTZ R72, R0.reuse, R72 ;  /* 0x0000004800487220 */ /* 0x040fe20000410000 */
[C---:B------:R-:W-:Y:S01]  /*5090*/  FMUL.FTZ R74, R0.reuse, R74 ;  /* 0x0000004a004a7220 */ /* 0x040fe20000410000 */
[C---:B------:R-:W-:Y:S01]  /*50a0*/  FMUL.FTZ R73, R0.reuse, R73 ;  /* 0x0000004900497220 */ /* 0x040fe20000410000 */
[C---:B------:R-:W-:Y:S01]  /*50b0*/  FMUL.FTZ R75, R0.reuse, R75 ;  /* 0x0000004b004b7220 */ /* 0x040fe20000410000 */
[----:B------:R-:W-:Y:S01]  /*50c0*/  FMUL.FTZ R76, R0, R76 ;  /* 0x0000004c004c7220 */ /* 0x000fe20000410000 */
        /* <DEDUP_REMOVED lines=15> */
[C---:B------:R-:W-:Y:S01]  /*51c0*/  FMUL.FTZ R56, R0.reuse, R56 ;  /* 0x0000003800387220 */ /* 0x040fe20000410000 */
[----:B------:R-:W2:Y:S01]  /*51d0*/  MUFU.TANH R120, R120 ;  /* 0x0000007800787308 */ /* 0x000ea20000002400 */
[----:B0-----:R-:W-:Y:S01]  /*51e0*/  FMNMX.FTZ R127, R21, R128, !PT ;  /* 0x00000080157f7209 */ /* 0x001fe20007810000 */
[----:B------:R-:W-:Y:S01]  /*51f0*/  UIADD3 UR6, UR10, 0x80, URZ ;  /* 0x000000800a067890 */ /* 0x000fe2000fffe03f */
[C---:B------:R-:W-:Y:S01]  /*5200*/  FMUL.FTZ R58, R0.reuse, R58 ;  /* 0x0000003a003a7220 */ /* 0x040fe20000410000 */
[C---:B------:R-:W-:Y:S01]  /*5210*/  FMUL.FTZ R57, R0.reuse, R57 ;  /* 0x0000003900397220 */ /* 0x040fe20000410000 */
[C---:B------:R-:W-:Y:S01]  /*5220*/  FMUL.FTZ R59, R0.reuse, R59 ;  /* 0x0000003b003b7220 */ /* 0x040fe20000410000 */
[----:B------:R-:W-:Y:S01]  /*5230*/  FMUL.FTZ R60, R0, R60 ;  /* 0x0000003c003c7220 */ /* 0x000fe20000410000 */
[----:B------:R-:W-:Y:S01]  /*5240*/  UMOV UR7, 0xc0000010 ;  /* 0xc000001000077882 */ /* 0x000fe20000000000 */
[----:B------:R-:W0:Y:S01]  /*5250*/  MUFU.TANH R121, R121 ;  /* 0x0000007900797308 */ /* 0x000e220000002400 */
[----:B-1----:R-:W-:Y:S01]  /*5260*/  FMNMX.FTZ R126, R20, R125, !PT ;  /* 0x0000007d147e7209 */ /* 0x002fe20007810000 */
[C---:B------:R-:W-:Y:S01]  /*5270*/  FMUL.FTZ R61, R0.reuse, R61 ;  /* 0x0000003d003d7220 */ /* 0x040fe20000410000 */
[C---:B------:R-:W-:Y:S01]  /*5280*/  FMUL.FTZ R63, R0.reuse, R63 ;  /* 0x0000003f003f7220 */ /* 0x040fe20000410000 */
[C---:B------:R-:W-:Y:S01]  /*5290*/  FMUL.FTZ R64, R0.reuse, R64 ;  /* 0x0000004000407220 */ /* 0x040fe20000410000 */
[C---:B------:R-:W-:Y:S01]  /*52a0*/  FMUL.FTZ R66, R0.reuse, R66 ;  /* 0x0000004200427220 */ /* 0x040fe20000410000 */
[C---:B------:R-:W-:Y:S01]  /*52b0*/  FMUL.FTZ R65, R0.reuse, R65 ;  /* 0x0000004100417220 */ /* 0x040fe20000410000 */
[----:B------:R-:W-:Y:S01]  /*52c0*/  FMUL.FTZ R68, R0, R68 ;  /* 0x0000004400447220 */ /* 0x000fe20000410000 */
[----:B------:R-:W1:Y:S01]  /*52d0*/  MUFU.TANH R123, R123 ;  /* 0x0000007b007b7308 */ /* 0x000e620000002400 */
[----:B--2---:R-:W-:Y:S01]  /*52e0*/  FMNMX.FTZ R128, R120, R127, !PT ;  /* 0x0000007f78807209 */ /* 0x004fe20007810000 */
[C---:B------:R-:W-:Y:S01]  /*52f0*/  FMUL.FTZ R70, R0.reuse, R70 ;  /* 0x0000004600467220 */ /* 0x040fe20000410000 */
[C---:B------:R-:W-:Y:S01]  /*5300*/  FMUL.FTZ R69, R0.reuse, R69 ;  /* 0x0000004500457220 */ /* 0x040fe20000410000 */
[----:B------:R-:W-:-:S04]  /*5310*/  FMUL.FTZ R71, R0, R71 ;  /* 0x0000004700477220 */ /* 0x000fc80000410000 */
[----:B------:R-:W2:Y:S01]  /*5320*/  MUFU.TANH R122, R122 ;  /* 0x0000007a007a7308 */ /* 0x000ea20000002400 */
[----:B0-----:R-:W-:-:S07]  /*5330*/  FMNMX.FTZ R125, R121, R126, !PT ;  /* 0x0000007e797d7209 */ /* 0x001fce0007810000 */
[----:B------:R-:W0:Y:S01]  /*5340*/  MUFU.TANH R124, R124 ;  /* 0x0000007c007c7308 */ /* 0x000e220000002400 */
[----:B-1----:R-:W-:Y:S01]  /*5350*/  FMNMX.FTZ R127, R123, R128, !PT ;  /* 0x000000807b7f7209 */ /* 0x002fe20007810000 */
[----:B------:R-:W-:Y:S02]  /*5360*/  WARPGROUP.DEPBAR.LE gsb0, 0x0 ;  /* 0x00008000000079c5 */ /* 0x000fe40000010000 */
[----:B------:R-:W-:-:S06]  /*5370*/  WARPGROUP.ARRIVE ;  /* 0x00000000000079c5 */ /* 0x000fcc0000000000 */
[----:B------:R-:W1:Y:S01]  /*5380*/  S2R R155, SR_TID.X ;  /* 0x00000000009b7919 */ /* 0x000e620000002100 */
[----:B------:R-:W3:Y:S01]  /*5390*/  MUFU.TANH R104, R104 ;  /* 0x0000006800687308 */ /* 0x000ee20000002400 */
[----:B--2---:R-:W-:Y:S01]  /*53a0*/  FMNMX.FTZ R125, R122, R125, !PT ;  /* 0x0000007d7a7d7209 */ /* 0x004fe20007810000 */
[----:B------:R-:W-:Y:S01]  /*53b0*/  QGMMA.64x64x32.F32.E4M3.E4M3 R24, R148, gdesc[UR4], R24, gsb0 ;  /* 0x00e0000494187df3 */ /* 0x000fe20008000818 */
[----:B------:R-:W-:Y:S01]  /*53c0*/  UIADD3 UR6, UR10, 0x100, URZ ;  /* 0x000001000a067890 */ /* 0x000fe2000fffe03f */
[----:B------:R-:W-:-:S04]  /*53d0*/  UMOV UR7, 0xc0000010 ;  /* 0xc000001000077882 */ /* 0x000fc80000000000 */
[----:B------:R-:W2:Y:S01]  /*53e0*/  MUFU.TANH R106, R106 ;  /* 0x0000006a006a7308 */ /* 0x000ea20000002400 */
[----:B0-----:R-:W-:-:S07]  /*53f0*/  FMNMX.FTZ R127, R124, R127, !PT ;  /* 0x0000007f7c7f7209 */ /* 0x001fce0007810000 */
[----:B------:R-:W0:Y:S01]  /*5400*/  MUFU.TANH R105, R105 ;  /* 0x0000006900697308 */ /* 0x000e220000002400 */
[----:B---3--:R-:W-:-:S07]  /*5410*/  FMNMX.FTZ R126, R104, R125, !PT ;  /* 0x0000007d687e7209 */ /* 0x008fce0007810000 */
[----:B------:R-:W3:Y:S01]  /*5420*/  MUFU.TANH R107, R107 ;  /* 0x0000006b006b7308 */ /* 0x000ee20000002400 */
[----:B--2---:R-:W-:Y:S02]  /*5430*/  FMNMX.FTZ R128, R106, R127, !PT ;  /* 0x0000007f6a807209 */ /* 0x004fe40007810000 */
[----:B-1----:R-:W-:-:S05]  /*5440*/  LOP3.LUT P1, RZ, R155, 0x7f, RZ, 0xc0, !PT ;  /* 0x0000007f9bff7812 */ /* 0x002fca000782c0ff */
[----:B------:R-:W1:Y:S01]  /*5450*/  MUFU.TANH R108, R108 ;  /* 0x0000006c006c7308 */ /* 0x000e620000002400 */
[----:B0-----:R-:W-:-:S07]  /*5460*/  FMNMX.FTZ R125, R105, R126, !PT ;  /* 0x0000007e697d7209 */ /* 0x001fce0007810000 */
[----:B------:R-:W0:Y:S01]  /*5470*/  MUFU.TANH R110, R110 ;  /* 0x0000006e006e7308 */ /* 0x000e220000002400 */
[----:B---3--:R-:W-:-:S07]  /*5480*/  FMNMX.FTZ R127, R107, R128, !PT ;  /* 0x000000806b7f7209 */ /* 0x008fce0007810000 */
[----:B------:R-:W2:Y:S01]  /*5490*/  MUFU.TANH R109, R109 ;  /* 0x0000006d006d7308 */ /* 0x000ea20000002400 */
[----:B-1----:R-:W-:-:S07]  /*54a0*/  FMNMX.FTZ R126, R108, R125, !PT ;  /* 0x0000007d6c7e7209 */ /* 0x002fce0007810000 */
[----:B------:R-:W1:Y:S01]  /*54b0*/  MUFU.TANH R111, R111 ;  /* 0x0000006f006f7308 */ /* 0x000e620000002400 */
[----:B0-----:R-:W-:-:S07]  /*54c0*/  FMNMX.FTZ R128, R110, R127, !PT ;  /* 0x0000007f6e807209 */ /* 0x001fce0007810000 */
[----:B------:R-:W0:Y:S01]  /*54d0*/  MUFU.TANH R112, R112 ;  /* 0x0000007000707308 */ /* 0x000e220000002400 */
[----:B--2---:R-:W-:-:S07]  /*54e0*/  FMNMX.FTZ R125, R109, R126, !PT ;  /* 0x0000007e6d7d7209 */ /* 0x004fce0007810000 */
[----:B------:R-:W2:Y:S01]  /*54f0*/  MUFU.TANH R114, R114 ;  /* 0x0000007200727308 */ /* 0x000ea20000002400 */
[----:B-1----:R-:W-:-:S07]  /*5500*/  FMNMX.FTZ R127, R111, R128, !PT ;  /* 0x000000806f7f7209 */ /* 0x002fce0007810000 */
[----:B------:R-:W1:Y:S01]  /*5510*/  MUFU.TANH R113, R113 ;  /* 0x0000007100717308 */ /* 0x000e620000002400 */
[----:B0-----:R-:W-:Y:S01]  /*5520*/  FMNMX.FTZ R126, R112, R125, !PT ;  /* 0x0000007d707e7209 */ /* 0x001fe20007810000 */
[----:B------:R-:W-:Y:S02]  /*5530*/  WARPGROUP.DEPBAR.LE gsb0, 0x0 ;  /* 0x00008000000079c5 */ /* 0x000fe40000010000 */
[----:B------:R-:W-:-:S04]  /*5540*/  WARPGROUP.ARRIVE ;  /* 0x00000000000079c5 */ /* 0x000fc80000000000 */
[----:B------:R-:W0:Y:S01]  /*5550*/  MUFU.TANH R115, R115 ;  /* 0x0000007300737308 */ /* 0x000e220000002400 */
[----:B--2---:R-:W-:Y:S01]  /*5560*/  FMNMX.FTZ R128, R114, R127, !PT ;  /* 0x0000007f72807209 */ /* 0x004fe20007810000 */
[----:B------:R-:W-:Y:S01]  /*5570*/  QGMMA.64x64x32.F32.E4M3.E4M3 R24, R136, gdesc[UR4], R24, gsb0 ;  /* 0x00e0000488187df3 */ /* 0x000fe20008000818 */
[----:B------:R-:W-:Y:S01]  /*5580*/  UIADD3 UR6, UR10, 0x180, URZ ;  /* 0x000001800a067890 */ /* 0x000fe2000fffe03f */
[----:B------:R-:W-:-:S04]  /*5590*/  UMOV UR7, 0xc0000010 ;  /* 0xc000001000077882 */ /* 0x000fc80000000000 */
        /* <DEDUP_REMOVED lines=9> */
[----:B0-----:R-:W-:-:S07]  /*5630*/  FMNMX.FTZ R125, R117, R126, !PT ;  /* 0x0000007e757d7209 */ /* 0x001fce0007810000 */
[----:B------:R-:W0:Y:S01]  /*5640*/  MUFU.TANH R90, R90 ;  /* 0x0000005a005a7308 */ /* 0x000e220000002400 */
[----:B--2---:R-:W-:-:S07]  /*5650*/  FMNMX.FTZ R127, R119, R128, !PT ;  /* 0x00000080777f7209 */ /* 0x004fce0007810000 */
[----:B------:R-:W2:Y:S01]  /*5660*/  MUFU.TANH R89, R89 ;  /* 0x0000005900597308 */ /* 0x000ea20000002400 */
[----:B-1----:R-:W-:Y:S01]  /*5670*/  FMNMX.FTZ R126, R88, R125, !PT ;  /* 0x0000007d587e7209 */ /* 0x002fe20007810000 */
[----:B------:R-:W-:-:S06]  /*5680*/  FMUL.FTZ R125, R0, R62 ;  /* 0x0000003e007d7220 */ /* 0x000fcc0000410000 */
[----:B------:R-:W1:Y:S01]  /*5690*/  MUFU.TANH R91, R91 ;  /* 0x0000005b005b7308 */ /* 0x000e620000002400 */
[----:B0-----:R-:W-:-:S07]  /*56a0*/  FMNMX.FTZ R62, R90, R127, !PT ;  /* 0x0000007f5a3e7209 */ /* 0x001fce0007810000 */
[----:B------:R-:W0:Y:S01]  /*56b0*/  MUFU.TANH R92, R92 ;  /* 0x0000005c005c7308 */ /* 0x000e220000002400 */
[----:B--2---:R-:W-:-:S07]  /*56c0*/  FMNMX.FTZ R127, R89, R126, !PT ;  /* 0x0000007e597f7209 */ /* 0x004fce0007810000 */
[----:B------:R-:W2:Y:S01]  /*56d0*/  MUFU.TANH R94, R94 ;  /* 0x0000005e005e7308 */ /* 0x000ea20000002400 */
[----:B-1----:R-:W-:Y:S01]  /*56e0*/  FMNMX.FTZ R129, R91, R62, !PT ;  /* 0x0000003e5b817209 */ /* 0x002fe20007810000 */
[----:B------:R-:W-:Y:S02]  /*56f0*/  WARPGROUP.DEPBAR.LE gsb0, 0x0 ;  /* 0x00008000000079c5 */ /* 0x000fe40000010000 */
[----:B------:R-:W-:-:S04]  /*5700*/  WARPGROUP.ARRIVE ;  /* 0x00000000000079c5 */ /* 0x000fc80000000000 */
[----:B------:R-:W1:Y:S01]  /*5710*/  MUFU.TANH R93, R93 ;  /* 0x0000005d005d7308 */ /* 0x000e620000002400 */
[----:B0-----:R-:W-:Y:S01]  /*5720*/  FMNMX.FTZ R62, R92, R127, !PT ;  /* 0x0000007f5c3e7209 */ /* 0x001fe20007810000 */
[----:B------:R-:W-:Y:S01]  /*5730*/  QGMMA.64x64x32.F32.E4M3.E4M3 R24, R140, gdesc[UR4], R24, gsb0 ;  /* 0x00e000048c187df3 */ /* 0x000fe20008000818 */
[----:B------:R-:W-:Y:S01]  /*5740*/  UIADD3 UR6, UR10, 0x200, URZ ;  /* 0x000002000a067890 */ /* 0x000fe2000fffe03f */
[----:B------:R-:W-:-:S04]  /*5750*/  UMOV UR7, 0xc0000010 ;  /* 0xc000001000077882 */ /* 0x000fc80000000000 */
        /* <DEDUP_REMOVED lines=19> */
[----:B--2---:R-:W-:Y:S01]  /*5890*/  FMNMX.FTZ R127, R101, R62, !PT ;  /* 0x0000003e657f7209 */ /* 0x004fe20007810000 */
[----:B------:R-:W-:Y:S02]  /*58a0*/  WARPGROUP.DEPBAR.LE gsb0, 0x0 ;  /* 0x00008000000079c5 */ /* 0x000fe40000010000 */
[----:B------:R-:W-:-:S04]  /*58b0*/  WARPGROUP.ARRIVE ;  /* 0x00000000000079c5 */ /* 0x000fc80000000000 */
[----:B------:R-:W2:Y:S01]  /*58c0*/  MUFU.TANH R74, R74 ;  /* 0x0000004a004a7308 */ /* 0x000ea20000002400 */
[----:B-1----:R-:W-:Y:S01]  /*58d0*/  FMNMX.FTZ R129, R103, R126, !PT ;  /* 0x0000007e67817209 */ /* 0x002fe20007810000 */
[----:B------:R-:W-:Y:S06]  /*58e0*/  QGMMA.64x64x32.F32.E4M3.E4M3 R24, R144, gdesc[UR4], R24, gsb0 ;  /* 0x00e0000490187df3 */ /* 0x000fec0008000818 */
        /* <DEDUP_REMOVED lines=8> */
[----:B------:R-:W-:-:S06]  /*5970*/  FMUL.FTZ R126, R0, R67 ;  /* 0x00000043007e7220 */ /* 0x000fcc0000410000 */
        /* <DEDUP_REMOVED lines=12> */
[----:B------:R-:W-:-:S06]  /*5a40*/  WARPGROUP.DEPBAR.LE gsb0, 0x0 ;  /* 0x00008000000079c5 */ /* 0x000fcc0000010000 */
        /* <DEDUP_REMOVED lines=39> */
[----:B-1----:R-:W-:Y:S02]  /*5cc0*/  FMNMX.FTZ R128, R70, R127, !PT ;  /* 0x0000007f46807209 */ /* 0x002fe40007810000 */
[----:B0-----:R-:W-:-:S05]  /*5cd0*/  FMNMX.FTZ R127, R69, R62, !PT ;  /* 0x0000003e457f7209 */ /* 0x001fca0007810000 */
[----:B------:R-:W0:Y:S01]  /*5ce0*/  SHFL.BFLY PT, R62, R127, 0x2, 0x1f ;  /* 0x0c401f007f3e7f89 */ /* 0x000e2200000e0000 */
[----:B--2---:R-:W-:-:S05]  /*5cf0*/  FMNMX.FTZ R128, R71, R128, !PT ;  /* 0x0000008047807209 */ /* 0x004fca0007810000 */
[----:B------:R-:W1:Y:S01]  /*5d00*/  SHFL.BFLY PT, R67, R128, 0x2, 0x1f ;  /* 0x0c401f0080437f89 */ /* 0x000e6200000e0000 */
[----:B0-----:R-:W-:Y:S01]  /*5d10*/  FMNMX.FTZ R129, R127, R62, !PT ;  /* 0x0000003e7f817209 */ /* 0x001fe20007810000 */
[----:B------:R-:W-:-:S04]  /*5d20*/  IMAD.U32 R127, RZ, RZ, UR20 ;  /* 0x00000014ff7f7e24 */ /* 0x000fc8000f8e00ff */
[----:B------:R-:W0:Y:S01]  /*5d30*/  SHFL.BFLY PT, R62, R129, 0x1, 0x1f ;  /* 0x0c201f00813e7f89 */ /* 0x000e2200000e0000 */
[----:B-1----:R-:W-:-:S05]  /*5d40*/  FMNMX.FTZ R130, R128, R67, !PT ;  /* 0x0000004380827209 */ /* 0x002fca0007810000 */
[----:B------:R-:W1:Y:S01]  /*5d50*/  SHFL.BFLY PT, R67, R130, 0x1, 0x1f ;  /* 0x0c201f0082437f89 */ /* 0x000e6200000e0000 */
[----:B0-----:R-:W-:-:S05]  /*5d60*/  FMNMX.FTZ R62, R129, R62, !PT ;  /* 0x0000003e813e7209 */ /* 0x001fca0007810000 */
[C---:B------:R-:W-:Y:S01]  /*5d70*/  FADD.FTZ R3, -R62.reuse, R3 ;  /* 0x000000033e037221 */ /* 0x040fe20000010100 */
[----:B------:R-:W-:-:S01]  /*5d80*/  FFMA.FTZ R127, R62, R127, -8 ;  /* 0xc10000003e7f7423 */ /* 0x000fc2000001007f */
[----:B-1----:R-:W-:Y:S02]  /*5d90*/  FMNMX.FTZ R67, R130, R67, !PT ;  /* 0x0000004382437209 */ /* 0x002fe40007810000 */
[----:B------:R-:W-:Y:S01]  /*5da0*/  FMUL.FTZ R128, R3, UR20 ;  /* 0x0000001403807c20 */ /* 0x000fe20008410000 */
[--C-:B------:R-:W-:Y:S01]  /*5db0*/  FFMA.FTZ R129, R8, UR20, -R127.reuse ;  /* 0x0000001408817c23 */ /* 0x100fe2000801087f */
[----:B------:R-:W-:-:S01]  /*5dc0*/  FFMA.FTZ R8, R7, UR20, -R127 ;  /* 0x0000001407087c23 */ /* 0x000fc2000801087f */
[----:B------:R-:W-:Y:S01]  /*5dd0*/  FFMA.FTZ R7, R11, UR20, -R127 ;  /* 0x000000140b077c23 */ /* 0x000fe2000801087f */
[----:B------:R-:W-:-:S01]  /*5de0*/  FADD.FTZ R3, -R67, R6 ;  /* 0x0000000643037221 */ /* 0x000fc20000010100 */
[--C-:B------:R-:W-:Y:S01]  /*5df0*/  FFMA.FTZ R11, R15, UR20, -R127.reuse ;  /* 0x000000140f0b7c23 */ /* 0x100fe2000801087f */
[----:B------:R0:W-:Y:S01]  /*5e00*/  MUFU.EX2 R6, R128 ;  /* 0x0000008000067308 */ /* 0x0001e20000000800 */
[----:B------:R-:W-:-:S01]  /*5e10*/  FFMA.FTZ R15, R121, UR20, -R127 ;  /* 0x00000014790f7c23 */ /* 0x000fc2000801087f */
[----:B------:R-:W-:Y:S01]  /*5e20*/  FMUL.FTZ R3, R3, UR20 ;  /* 0x0000001403037c20 */ /* 0x000fe20008410000 */
[----:B------:R-:W-:-:S01]  /*5e30*/  FFMA.FTZ R12, R12, UR20, -R127 ;  /* 0x000000140c0c7c23 */ /* 0x000fc2000801087f */
[--C-:B------:R-:W-:Y:S01]  /*5e40*/  FFMA.FTZ R20, R20, UR20, -R127.reuse ;  /* 0x0000001414147c23 */ /* 0x100fe2000801087f */
[----:B------:R-:W-:-:S01]  /*5e50*/  FFMA.FTZ R122, R122, UR20, -R127 ;  /* 0x000000147a7a7c23 */ /* 0x000fc2000801087f */
[--C-:B------:R-:W-:Y:S01]  /*5e60*/  FFMA.FTZ R104, R104, UR20, -R127.reuse ;  /* 0x0000001468687c23 */ /* 0x100fe2000801087f */
[----:B------:R-:W-:-:S01]  /*5e70*/  FFMA.FTZ R105, R105, UR20, -R127 ;  /* 0x0000001469697c23 */ /* 0x000fc2000801087f */
[----:B------:R-:W1:Y:S01]  /*5e80*/  MUFU.EX2 R129, R129 ;  /* 0x0000008100817308 */ /* 0x000e620000000800 */
[----:B0-----:R-:W-:-:S02]  /*5e90*/  IMAD.U32 R128, RZ, RZ, UR20 ;  /* 0x00000014ff807e24 */ /* 0x001fc4000f8e00ff */
[--C-:B------:R-:W-:Y:S01]  /*5ea0*/  FFMA.FTZ R108, R108, UR20, -R127.reuse ;  /* 0x000000146c6c7c23 */ /* 0x100fe2000801087f */
[----:B------:R-:W-:-:S01]  /*5eb0*/  FFMA.FTZ R109, R109, UR20, -R127 ;  /* 0x000000146d6d7c23 */ /* 0x000fc2000801087f */
[----:B------:R-:W-:Y:S01]  /*5ec0*/  FFMA.FTZ R112, R112, UR20, -R127 ;  /* 0x0000001470707c23 */ /* 0x000fe2000801087f */
[----:B------:R-:W-:-:S01]  /*5ed0*/  FFMA.FTZ R121, R67, R128, -8 ;  /* 0xc100000043797423 */ /* 0x000fc20000010080 */
[--C-:B------:R-:W-:Y:S01]  /*5ee0*/  FFMA.FTZ R113, R113, UR20, -R127.reuse ;  /* 0x0000001471717c23 */ /* 0x100fe2000801087f */
[----:B------:R-:W-:-:S01]  /*5ef0*/  FFMA.FTZ R116, R116, UR20, -R127 ;  /* 0x0000001474747c23 */ /* 0x000fc2000801087f */
        /* <DEDUP_REMOVED lines=9> */
[----:B-1----:R-:W-:-:S01]  /*5f90*/  FFMA.FTZ R5, R6, R5, R129 ;  /* 0x0000000506057223 */ /* 0x002fc20000010081 */
[----:B------:R-:W-:Y:S01]  /*5fa0*/  FFMA.FTZ R123, R124, UR20, -R121 ;  /* 0x000000147c7b7c23 */ /* 0x000fe20008010879 */
[----:B------:R-:W-:-:S01]  /*5fb0*/  FFMA.FTZ R117, R117, UR20, -R127 ;  /* 0x0000001475757c23 */ /* 0x000fc2000801087f */
[--C-:B------:R-:W-:Y:S01]  /*5fc0*/  FFMA.FTZ R88, R88, UR20, -R127.reuse ;  /* 0x0000001458587c23 */ /* 0x100fe2000801087f */
[----:B------:R-:W-:-:S01]  /*5fd0*/  FFMA.FTZ R89, R89, UR20, -R127 ;  /* 0x0000001459597c23 */ /* 0x000fc2000801087f */
[--C-:B------:R-:W-:Y:S01]  /*5fe0*/  FFMA.FTZ R92, R92, UR20, -R127.reuse ;  /* 0x000000145c5c7c23 */ /* 0x100fe2000801087f */
[----:B------:R-:W-:-:S01]  /*5ff0*/  FFMA.FTZ R93, R93, UR20, -R127 ;  /* 0x000000145d5d7c23 */ /* 0x000fc2000801087f */
[----:B------:R-:W1:Y:S01]  /*6000*/  MUFU.EX2 R8, R8 ;  /* 0x0000000800087308 */ /* 0x000e620000000800 */
[----:B------:R-:W-:-:S01]  /*6010*/  FFMA.FTZ R96, R96, UR20, -R127 ;  /* 0x0000001460607c23 */ /* 0x000fc2000801087f */
[--C-:B------:R-:W-:Y:S01]  /*6020*/  FFMA.FTZ R97, R97, UR20, -R127.reuse ;  /* 0x0000001461617c23 */ /* 0x100fe2000801087f */
[----:B------:R-:W-:-:S01]  /*6030*/  FFMA.FTZ R100, R100, UR20, -R127 ;  /* 0x0000001464647c23 */ /* 0x000fc2000801087f */
[--C-:B------:R-:W-:Y:S01]  /*6040*/  FFMA.FTZ R101, R101, UR20, -R127.reuse ;  /* 0x0000001465657c23 */ /* 0x100fe2000801087f */
[----:B------:R-:W-:-:S01]  /*6050*/  FFMA.FTZ R72, R72, UR20, -R127 ;  /* 0x0000001448487c23 */ /* 0x000fc2000801087f */
[--C-:B------:R-:W-:Y:S01]  /*6060*/  FFMA.FTZ R73, R73, UR20, -R127.reuse ;  /* 0x0000001449497c23 */ /* 0x100fe2000801087f */
[----:B------:R-:W-:-:S01]  /*6070*/  FFMA.FTZ R76, R76, UR20, -R127 ;  /* 0x000000144c4c7c23 */ /* 0x000fc2000801087f */
[----:B------:R-:W2:Y:S01]  /*6080*/  MUFU.EX2 R9, R9 ;  /* 0x0000000900097308 */ /* 0x000ea20000000800 */
[----:B0-----:R-:W-:-:S01]  /*6090*/  FFMA.FTZ R4, R3, R4, R128 ;  /* 0x0000000403047223 */ /* 0x001fc20000010080 */
[--C-:B------:R-:W-:Y:S01]  /*60a0*/  FFMA.FTZ R77, R77, UR20, -R127.reuse ;  /* 0x000000144d4d7c23 */ /* 0x100fe2000801087f */
[----:B------:R-:W-:-:S01]  /*60b0*/  FFMA.FTZ R80, R80, UR20, -R127 ;  /* 0x0000001450507c23 */ /* 0x000fc2000801087f */
[--C-:B------:R-:W-:Y:S01]  /*60c0*/  FFMA.FTZ R81, R81, UR20, -R127.reuse ;  /* 0x0000001451517c23 */ /* 0x100fe2000801087f */
[----:B------:R-:W-:-:S01]  /*60d0*/  FFMA.FTZ R84, R84, UR20, -R127 ;  /* 0x0000001454547c23 */ /* 0x000fc2000801087f */
[--C-:B------:R-:W-:Y:S01]  /*60e0*/  FFMA.FTZ R85, R85, UR20, -R127.reuse ;  /* 0x0000001455557c23 */ /* 0x100fe2000801087f */
[----:B------:R-:W-:-:S01]  /*60f0*/  FFMA.FTZ R56, R56, UR20, -R127 ;  /* 0x0000001438387c23 */ /* 0x000fc2000801087f */
[----:B------:R-:W0:Y:S01]  /*6100*/  MUFU.EX2 R7, R7 ;  /* 0x0000000700077308 */ /* 0x000e220000000800 */
[----:B-1----:R-:W-:-:S01]  /*6110*/  FADD.FTZ R124, R8, R5 ;  /* 0x00000005087c7221 */ /* 0x002fc20000010000 */
[--C-:B------:R-:W-:Y:S01]  /*6120*/  FFMA.FTZ R57, R57, UR20, -R127.reuse ;  /* 0x0000001439397c23 */ /* 0x100fe2000801087f */
[----:B------:R-:W-:-:S01]  /*6130*/  FFMA.FTZ R60, R60, UR20, -R127 ;  /* 0x000000143c3c7c23 */ /* 0x000fc2000801087f */
[--C-:B------:R-:W-:Y:S01]  /*6140*/  FFMA.FTZ R61, R61, UR20, -R127.reuse ;  /* 0x000000143d3d7c23 */ /* 0x100fe2000801087f */
[----:B------:R-:W-:-:S01]  /*6150*/  FFMA.FTZ R64, R64, UR20, -R127 ;  /* 0x0000001440407c23 */ /* 0x000fc2000801087f */
[--C-:B------:R-:W-:Y:S01]  /*6160*/  FFMA.FTZ R65, R65, UR20, -R127.reuse ;  /* 0x0000001441417c23 */ /* 0x100fe2000801087f */
[----:B------:R-:W-:-:S01]  /*6170*/  FFMA.FTZ R68, R68, UR20, -R127 ;  /* 0x0000001444447c23 */ /* 0x000fc2000801087f */
[----:B------:R-:W1:Y:S01]  /*6180*/  MUFU.EX2 R10, R10 ;  /* 0x0000000a000a7308 */ /* 0x000e620000000800 */
[----:B--2---:R-:W-:-:S01]  /*6190*/  FADD.FTZ R5, R9, R4 ;  /* 0x0000000409057221 */ /* 0x004fc20000010000 */
[----:B------:R-:W-:Y:S01]  /*61a0*/  FFMA.FTZ R69, R69, UR20, -R127 ;  /* 0x0000001445457c23 */ /* 0x000fe2000801087f */
[----:B------:R-:W-:-:S01]  /*61b0*/  FFMA.FTZ R106, R106, UR20, -R121 ;  /* 0x000000146a6a7c23 */ /* 0x000fc20008010879 */
[--C-:B------:R-:W-:Y:S01]  /*61c0*/  FFMA.FTZ R107, R107, UR20, -R121.reuse ;  /* 0x000000146b6b7c23 */ /* 0x100fe20008010879 */
[----:B------:R-:W-:-:S01]  /*61d0*/  FFMA.FTZ R110, R110, UR20, -R121 ;  /* 0x000000146e6e7c23 */ /* 0x000fc20008010879 */
[--C-:B------:R-:W-:Y:S01]  /*61e0*/  FFMA.FTZ R111, R111, UR20, -R121.reuse ;  /* 0x000000146f6f7c23 */ /* 0x100fe20008010879 */
[----:B------:R-:W-:-:S01]  /*61f0*/  FFMA.FTZ R114, R114, UR20, -R121 ;  /* 0x0000001472727c23 */ /* 0x000fc20008010879 */
[----:B------:R-:W2:Y:S01]  /*6200*/  MUFU.EX2 R12, R12 ;  /* 0x0000000c000c7308 */ /* 0x000ea20000000800 */
[----:B0-----:R-:W-:-:S01]  /*6210*/  FADD.FTZ R127, R7, R124 ;  /* 0x0000007c077f7221 */ /* 0x001fc20000010000 */
        /* <DEDUP_REMOVED lines=16> */
[--C-:B------:R-:W-:Y:S01]  /*6320*/  FFMA.FTZ R75, R75, UR20, -R121.reuse ;  /* 0x000000144b4b7c23 */ /* 0x100fe20008010879 */
        /* <DEDUP_REMOVED lines=15> */
[----:B------:R-:W-:-:S06]  /*6420*/  FFMA.FTZ R71, R71, UR20, -R121 ;  /* 0x0000001447477c23 */ /* 0x000fcc0008010879 */
[----:B------:R-:W1:Y:S01]  /*6430*/  MUFU.EX2 R21, R21 ;  /* 0x0000001500157308 */ /* 0x000e620000000800 */
[----:B--2---:R-:W-:-:S07]  /*6440*/  FADD.FTZ R4, R14, R5 ;  /* 0x000000050e047221 */ /* 0x004fce0000010000 */
[----:B------:R-:W2:Y:S01]  /*6450*/  MUFU.EX2 R15, R15 ;  /* 0x0000000f000f7308 */ /* 0x000ea20000000800 */
[----:B0-----:R-:W-:-:S07]  /*6460*/  FADD.FTZ R124, R20, R127 ;  /* 0x0000007f147c7221 */ /* 0x001fce0000010000 */
[----:B------:R-:W0:Y:S01]  /*6470*/  MUFU.EX2 R120, R120 ;  /* 0x0000007800787308 */ /* 0x000e220000000800 */
[----:B-1----:R-:W-:-:S07]  /*6480*/  FADD.FTZ R5, R21, R4 ;  /* 0x0000000415057221 */ /* 0x002fce0000010000 */
        /* <DEDUP_REMOVED lines=92> */
[----:B--2---:R-:W-:-:S01]  /*6a50*/  FADD.FTZ R130, R82, R125 ;  /* 0x0000007d52827221 */ /* 0x004fc20000010000 */
[----:B------:R-:W-:-:S06]  /*6a60*/  FFMA.FTZ R125, R126, UR20, -R121 ;  /* 0x000000147e7d7c23 */ /* 0x000fcc0008010879 */
        /* <DEDUP_REMOVED lines=10> */
[----:B------:R-:W-:-:S05]  /*6b10*/  MOV R4, UR21 ;  /* 0x0000001500047c02 */ /* 0x000fca0008000f00 */
[----:B------:R-:W-:Y:S01]  /*6b20*/  @!P1 VIADD R4, R4, 0x13240 ;  /* 0x0001324004049836 */ /* 0x000fe20000000000 */
[----:B------:R-:W1:Y:S01]  /*6b30*/  MUFU.EX2 R58, R58 ;  /* 0x0000003a003a7308 */ /* 0x000e620000000800 */
[----:B--2---:R-:W-:-:S03]  /*6b40*/  FADD.FTZ R127, R87, R126 ;  /* 0x0000007e577f7221 */ /* 0x004fc60000010000 */
[----:B------:R-:W-:-:S04]  /*6b50*/  @!P1 PRMT R4, RZ, 0x654, R4 ;  /* 0x00000654ff049816 */ /* 0x000fc80000000004 */
[----:B------:R-:W2:Y:S01]  /*6b60*/  MUFU.EX2 R57, R57 ;  /* 0x0000003900397308 */ /* 0x000ea20000000800 */
[----:B0-----:R-:W-:-:S01]  /*6b70*/  FADD.FTZ R126, R56, R5 ;  /* 0x00000005387e7221 */ /* 0x001fc20000010000 */
[----:B------:R0:W-:Y:S06]  /*6b80*/  @!P1 SYNCS.ARRIVE.TRANS64.RED.A1T0 RZ, [R4+URZ], RZ ;  /* 0x000000ff04ff99a7 */ /* 0x0001ec000810043f */
[----:B------:R-:W3:Y:S01]  /*6b90*/  MUFU.EX2 R59, R59 ;  /* 0x0000003b003b7308 */ /* 0x000ee20000000800 */
[----:B-1----:R-:W-:-:S07]  /*6ba0*/  FADD.FTZ R130, R58, R127 ;  /* 0x0000007f3a827221 */ /* 0x002fce0000010000 */
[----:B------:R-:W1:Y:S01]  /*6bb0*/  MUFU.EX2 R60, R60 ;  /* 0x0000003c003c7308 */ /* 0x000e620000000800 */
[----:B--2---:R-:W-:-:S07]  /*6bc0*/  FADD.FTZ R5, R57, R126 ;  /* 0x0000007e39057221 */ /* 0x004fce0000010000 */
[----:B------:R-:W2:Y:S01]  /*6bd0*/  MUFU.EX2 R124, R124 ;  /* 0x0000007c007c7308 */ /* 0x000ea20000000800 */
[----:B---3--:R-:W-:-:S07]  /*6be0*/  FADD.FTZ R127, R59, R130 ;  /* 0x000000823b7f7221 */ /* 0x008fce0000010000 */
[----:B------:R-:W3:Y:S01]  /*6bf0*/  MUFU.EX2 R61, R61 ;  /* 0x0000003d003d7308 */ /* 0x000ee20000000800 */
[----:B-1----:R-:W-:-:S07]  /*6c00*/  FADD.FTZ R126, R60, R5 ;  /* 0x000000053c7e7221 */ /* 0x002fce0000010000 */
[----:B------:R-:W1:Y:S01]  /*6c10*/  MUFU.EX2 R63, R63 ;  /* 0x0000003f003f7308 */ /* 0x000e620000000800 */
[----:B--2---:R-:W-:-:S07]  /*6c20*/  FADD.FTZ R130, R124, R127 ;  /* 0x0000007f7c827221 */ /* 0x004fce0000010000 */
[----:B------:R-:W0:Y:S01]  /*6c30*/  MUFU.EX2 R64, R64 ;  /* 0x0000004000407308 */ /* 0x000e220000000800 */
[----:B---3--:R-:W-:-:S07]  /*6c40*/  FADD.FTZ R5, R61, R126 ;  /* 0x0000007e3d057221 */ /* 0x008fce0000010000 */
[----:B------:R-:W2:Y:S01]  /*6c50*/  MUFU.EX2 R66, R66 ;  /* 0x0000004200427308 */ /* 0x000ea20000000800 */
[----:B-1----:R-:W-:-:S07]  /*6c60*/  FADD.FTZ R121, R63, R130 ;  /* 0x000000823f797221 */ /* 0x002fce0000010000 */
[----:B------:R-:W1:Y:S01]  /*6c70*/  MUFU.EX2 R65, R65 ;  /* 0x0000004100417308 */ /* 0x000e620000000800 */
[----:B0-----:R-:W-:-:S07]  /*6c80*/  FADD.FTZ R4, R64, R5 ;  /* 0x0000000540047221 */ /* 0x001fce0000010000 */
[----:B------:R-:W0:Y:S01]  /*6c90*/  MUFU.EX2 R125, R125 ;  /* 0x0000007d007d7308 */ /* 0x000e220000000800 */
[----:B--2---:R-:W-:-:S07]  /*6ca0*/  FADD.FTZ R126, R66, R121 ;  /* 0x00000079427e7221 */ /* 0x004fce0000010000 */
[----:B------:R-:W2:Y:S01]  /*6cb0*/  MUFU.EX2 R68, R68 ;  /* 0x0000004400447308 */ /* 0x000ea20000000800 */
[----:B-1----:R-:W-:-:S07]  /*6cc0*/  FADD.FTZ R5, R65, R4 ;  /* 0x0000000441057221 */ /* 0x002fce0000010000 */
[----:B------:R-:W1:Y:S01]  /*6cd0*/  MUFU.EX2 R70, R70 ;  /* 0x0000004600467308 */ /* 0x000e620000000800 */
[----:B0-----:R-:W-:-:S07]  /*6ce0*/  FADD.FTZ R121, R125, R126 ;  /* 0x0000007e7d797221 */ /* 0x001fce0000010000 */
[----:B------:R-:W0:Y:S01]  /*6cf0*/  MUFU.EX2 R69, R69 ;  /* 0x0000004500457308 */ /* 0x000e220000000800 */
[----:B--2---:R-:W-:-:S07]  /*6d00*/  FADD.FTZ R4, R68, R5 ;  /* 0x0000000544047221 */ /* 0x004fce0000010000 */
[----:B------:R-:W2:Y:S01]  /*6d10*/  MUFU.EX2 R71, R71 ;  /* 0x0000004700477308 */ /* 0x000ea20000000800 */
[----:B-1----:R-:W-:-:S01]  /*6d20*/  FADD.FTZ R126, R70, R121 ;  /* 0x00000079467e7221 */ /* 0x002fc20000010000 */
[----:B0-----:R-:W-:-:S03]  /*6d30*/  FADD.FTZ R5, R69, R4 ;  /* 0x0000000445057221 */ /* 0x001fc60000010000 */
[----:B--2---:R-:W-:Y:S01]  /*6d40*/  FADD.FTZ R4, R71, R126 ;  /* 0x0000007e47047221 */ /* 0x004fe20000010000 */
[----:B------:R-:W-:Y:S06]  /*6d50*/  @!P0 BRA `(.L_x_24) ;  /* 0x0000000000048947 */ /* 0x000fec0003800000 */
[----:B------:R-:W-:Y:S01]  /*6d60*/  BPT.TRAP 0x1 ;  /* 0x000000040000795c */ /* 0x000fe20000300000 */
.L_x_24:
[----:B------:R-:W-:Y:S01]  /*6d70*/  UIADD3 UR6, UR11, 0x13260, URZ ;  /* 0x000132600b067890 */ /* 0x000fe2000fffe03f */
[----:B------:R-:W-:Y:S01]  /*6d80*/  ISETP.LT.AND P1, PT, RZ, UR48, PT ;  /* 0x00000030ff007c0c */ /* 0x000fe2000bf21270 */
[----:B------:R-:W-:Y:S01]  /*6d90*/  UIADD3 UR7, UR48, -0x1, URZ ;  /* 0xffffffff30077890 */ /* 0x000fe2000fffe03f */
[----:B------:R-:W-:Y:S01]  /*6da0*/  F2FP.SATFINITE.E4M3.F32.PACK_AB_MERGE_C R7, R12, R7, RZ ;  /* 0x000000070c07723e */ /* 0x000fe200048070ff */
[----:B------:R-:W-:Y:S01]  /*6db0*/  UPRMT UR6, UR42, 0x654, UR6 ;  /* 0x000006542a067896 */ /* 0x000fe20008000006 */
[----:B------:R-:W-:Y:S01]  /*6dc0*/  F2FP.SATFINITE.E4M3.F32.PACK_AB_MERGE_C R10, R13, R10, RZ ;  /* 0x0000000a0d0a723e */ /* 0x000fe200048070ff */
[----:B------:R-:W-:Y:S01]  /*6dd0*/  UMOV UR23, UR37 ;  /* 0x0000002500177c82 */ /* 0x000fe20008000000 */
[----:B------:R-:W-:Y:S01]  /*6de0*/  F2FP.SATFINITE.E4M3.F32.PACK_AB_MERGE_C R15, R122, R15, RZ ;  /* 0x0000000f7a0f723e */ /* 0x000fe200048070ff */
[----:B------:R-:W-:Y:S01]  /*6df0*/  UMOV UR22, UR39 ;  /* 0x0000002700167c82 */ /* 0x000fe20008000000 */
[----:B------:R-:W-:Y:S01]  /*6e00*/  F2FP.SATFINITE.E4M3.F32.PACK_AB_MERGE_C R120, R123, R120, RZ ;  /* 0x000000787b78723e */ /* 0x000fe200048070ff */
[----:B------:R-:W-:Y:S01]  /*6e10*/  UMOV UR48, UR7 ;  /* 0x0000000700307c82 */ /* 0x000fe20008000000 */
[----:B------:R-:W-:Y:S01]  /*6e20*/  F2FP.SATFINITE.E4M3.F32.PACK_AB_MERGE_C R108, R109, R108, RZ ;  /* 0x0000006c6d6c723e */ /* 0x000fe200048070ff */
[----:B------:R-:W-:Y:S01]  /*6e30*/  FMUL.FTZ R24, R24, R6 ;  /* 0x0000000618187220 */ /* 0x000fe20000410000 */
[----:B------:R-:W-:Y:S01]  /*6e40*/  F2FP.SATFINITE.E4M3.F32.PACK_AB_MERGE_C R110, R111, R110, RZ ;  /* 0x0000006e6f6e723e */ /* 0x000fe200048070ff */
[----:B------:R-:W-:Y:S01]  /*6e50*/  SYNCS.ARRIVE.TRANS64.RED.A1T0 RZ, [UR6], RZ ;  /* 0x000000ffffff79a7 */ /* 0x000fe20008100406 */
[----:B------:R-:W-:Y:S01]  /*6e60*/  F2FP.SATFINITE.E4M3.F32.PACK_AB_MERGE_C R116, R117, R116, RZ ;  /* 0x000000747574723e */ /* 0x000fe200048070ff */
[----:B------:R-:W-:Y:S01]  /*6e70*/  FMUL.FTZ R25, R25, R6 ;  /* 0x0000000619197220 */ /* 0x000fe20000410000 */
        /* <DEDUP_REMOVED lines=25> */
[-C--:B------:R-:W-:Y:S01]  /*7010*/  FMUL.FTZ R52, R52, R6.reuse ;  /* 0x0000000634347220 */ /* 0x080fe20000410000 */
[----:B------:R-:W-:Y:S01]  /*7020*/  FMUL.FTZ R53, R53, R6 ;  /* 0x0000000635357220 */ /* 0x000fe20000410000 */
[-C--:B------:R-:W-:Y:S01]  /*7030*/  FMUL.FTZ R26, R26, R3.reuse ;  /* 0x000000031a1a7220 */ /* 0x080fe20000410000 */
        /* <DEDUP_REMOVED lines=14> */
[----:B------:R-:W-:Y:S01]  /*7120*/  FMUL.FTZ R55, R55, R3 ;  /* 0x0000000337377220 */ /* 0x000fe20000410000 */
[----:B------:R-:W-:Y:S01]  /*7130*/  F2FP.SATFINITE.E4M3.F32.PACK_AB_MERGE_C R152, R8, R129, R7 ;  /* 0x000000810898723e */ /* 0x000fe20004807007 */
[----:B------:R-:W-:Y:S01]  /*7140*/  IMAD.MOV.U32 R6, RZ, RZ, R67 ;  /* 0x000000ffff067224 */ /* 0x000fe200078e0043 */
[----:B------:R-:W-:Y:S01]  /*7150*/  F2FP.SATFINITE.E4M3.F32.PACK_AB_MERGE_C R153, R9, R128, R10 ;  /* 0x000000800999723e */ /* 0x000fe2000480700a */
[----:B------:R-:W-:Y:S01]  /*7160*/  IMAD.MOV.U32 R3, RZ, RZ, R62 ;  /* 0x000000ffff037224 */ /* 0x000fe200078e003e */
[----:B------:R-:W-:-:S02]  /*7170*/  F2FP.SATFINITE.E4M3.F32.PACK_AB_MERGE_C R154, R20, R11, R15 ;  /* 0x0000000b149a723e */ /* 0x000fc4000480700f */
[----:B------:R-:W-:Y:S02]  /*7180*/  F2FP.SATFINITE.E4M3.F32.PACK_AB_MERGE_C R155, R21, R14, R120 ;  /* 0x0000000e159b723e */ /* 0x000fe40004807078 */
[----:B------:R-:W-:Y:S02]  /*7190*/  F2FP.SATFINITE.E4M3.F32.PACK_AB_MERGE_C R148, R105, R104, R108 ;  /* 0x000000686994723e */ /* 0x000fe4000480706c */
[----:B------:R-:W-:Y:S02]  /*71a0*/  F2FP.SATFINITE.E4M3.F32.PACK_AB_MERGE_C R149, R107, R106, R110 ;  /* 0x0000006a6b95723e */ /* 0x000fe4000480706e */
[----:B------:R-:W-:Y:S02]  /*71b0*/  F2FP.SATFINITE.E4M3.F32.PACK_AB_MERGE_C R150, R113, R112, R116 ;  /* 0x000000707196723e */ /* 0x000fe40004807074 */
[----:B------:R-:W-:Y:S02]  /*71c0*/  F2FP.SATFINITE.E4M3.F32.PACK_AB_MERGE_C R151, R115, R114, R118 ;  /* 0x000000727397723e */ /* 0x000fe40004807076 */
        /* <DEDUP_REMOVED lines=11> */
[----:B------:R-:W-:Y:S01]  /*7280*/  F2FP.SATFINITE.E4M3.F32.PACK_AB_MERGE_C R147, R125, R66, R70 ;  /* 0x000000427d93723e */ /* 0x000fe20004807046 */
[----:B------:R-:W-:Y:S06]  /*7290*/  @P1 BRA `(.L_x_25) ;  /* 0xffffffd000ec1947 */ /* 0x000fec000383ffff */
.L_x_15:
[----:B------:R-:W-:Y:S06]  /*72a0*/  BAR.ARV 0x8, 0x200 ;  /* 0x0208000000007b1d */ /* 0x000fec0000002000 */
[----:B------:R-:W-:Y:S05]  /*72b0*/  @!P0 BRA `(.L_x_26) ;  /* 0x0000000000048947 */ /* 0x000fea0003800000 */
[----:B------:R-:W-:Y:S01]  /*72c0*/  BPT.TRAP 0x1 ;  /* 0x000000040000795c */ /* 0x000fe20000300000 */
.L_x_26:
[----:B------:R-:W-:Y:S01]  /*72d0*/  ULEA UR4, UR39, UR44, 0x3 ;  /* 0x0000002c27047291 */ /* 0x000fe2000f8e183f */
[----:B------:R-:W-:-:S05]  /*72e0*/  IMAD.U32 R0, RZ, RZ, UR37 ;  /* 0x00000025ff007e24 */ /* 0x000fca000f8e00ff */
[----:B------:R-:W-:-:S04]  /*72f0*/  SHF.L.U32 R0, R0, 0x1f, RZ ;  /* 0x0000001f00007819 */ /* 0x000fc800000006ff */
[----:B------:R0:W1:Y:S01]  /*7300*/  SYNCS.PHASECHK.TRANS64.TRYWAIT P1, [UR4+0x13250], R0 ;  /* 0x01325000ff0075a7 */ /* 0x0000620008020144 */
[----:B------:R-:W-:Y:S05]  /*7310*/  @!P0 BRA `(.L_x_27) ;  /* 0x0000000000048947 */ /* 0x000fea0003800000 */
[----:B------:R-:W-:Y:S01]  /*7320*/  BPT.TRAP 0x1 ;  /* 0x000000040000795c */ /* 0x000fe20000300000 */
.L_x_27:
[----:B-1----:R-:W-:Y:S05]  /*7330*/  @P1 BRA `(.L_x_28) ;  /* 0x0000000000081947 */ /* 0x002fea0003800000 */
[----:B------:R-:W1:Y:S02]  /*7340*/  SYNCS.PHASECHK.TRANS64.TRYWAIT P1, [UR4+0x13250], R0 ;  /* 0x01325000ff0075a7 */ /* 0x000e640008020144 */
[----:B-1----:R-:W-:Y:S05]  /*7350*/  @!P1 BRA `(.L_x_29) ;  /* 0x0000004400c49947 */ /* 0x002fea0003800000 */
.L_x_28:
[----:B------:R-:W-:Y:S01]  /*7360*/  ULDC.64 UR8, c[0x0][0x9a0] ;  /* 0x0002680000087ab9 */ /* 0x000fe20000000a00 */
[----:B------:R-:W-:Y:S01]  /*7370*/  UIADD3 UR5, UR44, 0x1000, URZ ;  /* 0x000010002c057890 */ /* 0x000fe2000fffe03f */
[----:B------:R-:W-:Y:S01]  /*7380*/  WARPGROUP.ARRIVE ;  /* 0x00000000000079c5 */ /* 0x000fe20000000000 */
[----:B------:R-:W-:Y:S01]  /*7390*/  UISETP.NE.U32.AND UP0, UPT, UR8, URZ, UPT ;  /* 0x0000003f0800728c */ /* 0x000fe2000bf05070 */
[----:B------:R-:W-:Y:S01]  /*73a0*/  MOV R6, 0x3f800000 ;  /* 0x3f80000000067802 */ /* 0x000fe20000000f00 */
[----:B------:R-:W-:Y:S02]  /*73b0*/  USHF.R.U32.HI UR5, URZ, 0x4, UR5 ;  /* 0x000000043f057899 */ /* 0x000fe40008011605 */
[----:B------:R-:W-:Y:S02]  /*73c0*/  UISETP.NE.AND.EX UP0, UPT, UR9, URZ, UPT, UP0 ;  /* 0x0000003f0900728c */ /* 0x000fe4000bf05300 */
[----:B------:R-:W-:-:S04]  /*73d0*/  ULOP3.LUT UR5, UR5, 0x3fff, URZ, 0xc0, !UPT ;  /* 0x00003fff05057892 */ /* 0x000fc8000f8ec03f */
[----:B------:R-:W-:Y:S01]  /*73e0*/  ULOP3.LUT UR12, UR5, 0x10000, URZ, 0xfc, !UPT ;  /* 0x00010000050c7892 */ /* 0x000fe2000f8efc3f */
[----:B------:R-:W-:-:S04]  /*73f0*/  PLOP3.LUT P1, PT, PT, PT, UP0, 0x80, 0x0 ;  /* 0x000000000000781c */ /* 0x000fc80003f2f008 */
[----:B------:R-:W-:Y:S01]  /*7400*/  @UP0 USHF.R.S32.HI UR5, URZ, 0x1f, UR45 ;  /* 0x0000001f3f050899 */ /* 0x000fe2000801142d */
[----:B------:R-:W-:Y:S01]  /*7410*/  @UP0 ULDC.64 UR6, c[0x0][0x9c8] ;  /* 0x0002720000060ab9 */ /* 0x000fe20000000a00 */
[----:B------:R-:W-:Y:S02]  /*7420*/  @UP0 UIADD3 UR13, -UR45, URZ, URZ ;  /* 0x0000003f2d0d0290 */ /* 0x000fe4000fffe13f */
[----:B------:R-:W-:Y:S02]  /*7430*/  @UP0 UIMAD UR5, UR5, UR6, URZ ;  /* 0x00000006050502a4 */ /* 0x000fe4000f8e023f */
[----:B------:R-:W-:Y:S02]  /*7440*/  @UP0 UIMAD.WIDE.U32 UR10, UR45, UR6, URZ ;  /* 0x000000062d0a02a5 */ /* 0x000fe4000f8e003f */
[----:B------:R-:W-:Y:S02]  /*7450*/  @UP0 UIMAD UR6, UR45, UR7, UR5 ;  /* 0x000000072d0602a4 */ /* 0x000fe4000f8e0205 */
[----:B------:R-:W-:-:S02]  /*7460*/  UIMAD UR5, UR39, 0x280, UR12 ;  /* 0x00000280270578a4 */ /* 0x000fc4000f8e020c */
[----:B------:R-:W-:Y:S01]  /*7470*/  @UP0 UIADD3 UR11, UR11, UR6, URZ ;  /* 0x000000060b0b0290 */ /* 0x000fe2000fffe03f */
[----:B------:R-:W-:Y:S01]  /*7480*/  UMOV UR7, 0xc0000010 ;  /* 0xc000001000077882 */ /* 0x000fe20000000000 */
[----:B------:R-:W-:-:S03]  /*7490*/  @UP0 ULDC UR14, c[0x0][0xc44] ;  /* 0x00031100000e0ab9 */ /* 0x000fc60000000800 */
[----:B------:R-:W-:Y:S01]  /*74a0*/  UMOV UR6, UR5 ;  /* 0x0000000500067c82 */ /* 0x000fe20008000000 */
[----:B------:R-:W-:Y:S01]  /*74b0*/  @UP0 UIMAD UR13, UR14, UR13, UR43 ;  /* 0x0000000d0e0d02a4 */ /* 0x000fe2000f8e022b */
[----:B------:R-:W-:Y:S02]  /*74c0*/  QGMMA.64x64x32.F32.E4M3.E4M3 R24, R152, gdesc[UR4], R24, gsb0 ;  /* 0x00e0000498187df3 */ /* 0x000fe40008000818 */
[----:B------:R-:W-:Y:S01]  /*74d0*/  @UP0 ULDC.64 UR14, c[0x0][0x9d0] ;  /* 0x00027400000e0ab9 */ /* 0x000fe20000000a00 */
[----:B------:R-:W-:Y:S02]  /*74e0*/  @UP0 USHF.R.S32.HI UR12, URZ, 0x1f, UR13 ;  /* 0x0000001f3f0c0899 */ /* 0x000fe4000801140d */
[----:B------:R-:W-:Y:S02]  /*74f0*/  @UP0 UIMAD.WIDE.U32 UR6, UR13, UR14, UR10 ;  /* 0x0000000e0d0602a5 */ /* 0x000fe4000f8e000a */
[----:B------:R-:W-:Y:S02]  /*7500*/  @UP0 UIMAD UR12, UR12, UR14, URZ ;  /* 0x0000000e0c0c02a4 */ /* 0x000fe4000f8e023f */
[----:B------:R-:W-:-:S02]  /*7510*/  @UP0 ULEA UR8, UP1, UR6, UR8, 0x2 ;  /* 0x0000000806080291 */ /* 0x000fc4000f82103f */
[----:B------:R-:W-:-:S04]  /*7520*/  @UP0 UIMAD UR12, UR13, UR15, UR12 ;  /* 0x0000000f0d0c02a4 */ /* 0x000fc8000f8e020c */
[----:B------:R-:W-:Y:S01]  /*7530*/  @UP0 UIADD3 UR7, UR7, UR12, URZ ;  /* 0x0000000c07070290 */ /* 0x000fe2000fffe03f */
[----:B------:R-:W-:-:S03]  /*7540*/  IMAD.U32 R2, RZ, RZ, UR8 ;  /* 0x00000008ff027e24 */ /* 0x000fc6000f8e00ff */
[----:B------:R-:W-:-:S06]  /*7550*/  @UP0 ULEA.HI.X UR9, UR6, UR9, UR7, 0x2, UP1 ;  /* 0x0000000906090291 */ /* 0x000fcc00088f1407 */
[----:B-1----:R-:W-:Y:S01]  /*7560*/  IMAD.U32 R3, RZ, RZ, UR9 ;  /* 0x00000009ff037e24 */ /* 0x002fe2000f8e00ff */
[----:B------:R-:W-:-:S04]  /*7570*/  UIADD3 UR6, UR5, 0x80, URZ ;  /* 0x0000008005067890 */ /* 0x000fc8000fffe03f */
[----:B------:R1:W2:Y:S01]  /*7580*/  @P1 LDG.E R6, desc[UR46][R2.64] ;  /* 0x0000002e02061981 */ /* 0x0002a2000c1e1900 */
[----:B------:R-:W-:Y:S01]  /*7590*/  UMOV UR7, 0xc0000010 ;  /* 0xc000001000077882 */ /* 0x000fe20000000000 */
[----:B------:R-:W-:Y:S02]  /*75a0*/  WARPGROUP.DEPBAR.LE gsb0, 0x0 ;  /* 0x00008000000079c5 */ /* 0x000fe40000010000 */
[----:B------:R-:W-:-:S06]  /*75b0*/  WARPGROUP.ARRIVE ;  /* 0x00000000000079c5 */ /* 0x000fcc0000000000 */
[----:B------:R-:W-:Y:S01]  /*75c0*/  QGMMA.64x64x32.F32.E4M3.E4M3 R24, R148, gdesc[UR4], R24, gsb0 ;  /* 0x00e0000494187df3 */ /* 0x000fe20008000818 */
[----:B------:R-:W-:Y:S01]  /*75d0*/  UIADD3 UR6, UR5, 0x100, URZ ;  /* 0x0000010005067890 */ /* 0x000fe2000fffe03f */
[----:B------:R-:W-:Y:S01]  /*75e0*/  UMOV UR7, 0xc0000010 ;  /* 0xc000001000077882 */ /* 0x000fe20000000000 */
[----:B------:R-:W-:Y:S02]  /*75f0*/  WARPGROUP.DEPBAR.LE gsb0, 0x0 ;  /* 0x00008000000079c5 */ /* 0x000fe40000010000 */
[----:B------:R-:W-:-:S06]  /*7600*/  WARPGROUP.ARRIVE ;  /* 0x00000000000079c5 */ /* 0x000fcc0000000000 */
[----:B------:R-:W-:Y:S01]  /*7610*/  QGMMA.64x64x32.F32.E4M3.E4M3 R24, R136, gdesc[UR4], R24, gsb0 ;  /* 0x00e0000488187df3 */ /* 0x000fe20008000818 */
[----:B------:R-:W-:Y:S01]  /*7620*/  UIADD3 UR6, UR5, 0x180, URZ ;  /* 0x0000018005067890 */ /* 0x000fe2000fffe03f */
[----:B------:R-:W-:Y:S01]  /*7630*/  UMOV UR7, 0xc0000010 ;  /* 0xc000001000077882 */ /* 0x000fe20000000000 */
[----:B0-----:R-:W0:Y:S04]  /*7640*/  SHFL.BFLY PT, R0, R5, 0x2, 0x1f ;  /* 0x0c401f0005007f89 */ /* 0x001e2800000e0000 */
[----:B------:R-:W3:Y:S01]  /*7650*/  SHFL.BFLY PT, R7, R4, 0x2, 0x1f ;  /* 0x0c401f0004077f89 */ /* 0x000ee200000e0000 */
[----:B------:R-:W-:Y:S02]  /*7660*/  WARPGROUP.DEPBAR.LE gsb0, 0x0 ;  /* 0x00008000000079c5 */ /* 0x000fe40000010000 */
[----:B------:R-:W-:-:S06]  /*7670*/  WARPGROUP.ARRIVE ;  /* 0x00000000000079c5 */ /* 0x000fcc0000000000 */
[----:B------:R-:W-:Y:S01]  /*7680*/  QGMMA.64x64x32.F32.E4M3.E4M3 R24, R140, gdesc[UR4], R24, gsb0 ;  /* 0x00e000048c187df3 */ /* 0x000fe20008000818 */
[----:B0-----:R-:W-:-:S01]  /*7690*/  FADD.FTZ R0, R0, R5 ;  /* 0x0000000500007221 */ /* 0x001fc20000010000 */
[----:B------:R-:W-:Y:S01]  /*76a0*/  UIADD3 UR6, UR5, 0x200, URZ ;  /* 0x0000020005067890 */ /* 0x000fe2000fffe03f */
[----:B---3--:R-:W-:-:S01]  /*76b0*/  FADD.FTZ R7, R7, R4 ;  /* 0x0000000407077221 */ /* 0x008fc20000010000 */
[----:B------:R-:W-:Y:S02]  /*76c0*/  UMOV UR7, 0xc0000010 ;  /* 0xc000001000077882 */ /* 0x000fe40000000000 */
[----:B-1----:R-:W0:Y:S04]  /*76d0*/  SHFL.BFLY PT, R3, R0, 0x1, 0x1f ;  /* 0x0c201f0000037f89 */ /* 0x002e2800000e0000 */
[----:B------:R-:W1:Y:S01]  /*76e0*/  SHFL.BFLY PT, R2, R7, 0x1, 0x1f ;  /* 0x0c201f0007027f89 */ /* 0x000e6200000e0000 */
[----:B0-----:R-:W-:-:S01]  /*76f0*/  FADD.FTZ R9, R0, R3 ;  /* 0x0000000300097221 */ /* 0x001fc20000010000 */
[----:B-1----:R-:W-:-:S04]  /*7700*/  FADD.FTZ R10, R7, R2 ;  /* 0x00000002070a7221 */ /* 0x002fc80000010000 */
[C---:B------:R-:W-:Y:S01]  /*7710*/  FSETP.NE.FTZ.AND P1, PT, R9.reuse, RZ, PT ;  /* 0x000000ff0900720b */ /* 0x040fe20003f35000 */
[----:B------:R-:W-:Y:S01]  /*7720*/  FMUL.FTZ R11, R9, 0.00390625 ;  /* 0x3b800000090b7820 */ /* 0x000fe20000410000 */
[----:B------:R-:W-:Y:S01]  /*7730*/  FMUL.FTZ R12, R10, 0.00390625 ;  /* 0x3b8000000a0c7820 */ /* 0x000fe20000410000 */
[----:B------:R-:W-:Y:S01]  /*7740*/  IMAD.MOV.U32 R3, RZ, RZ, RZ ;  /* 0x000000ffff037224 */ /* 0x000fe200078e00ff */
[----:B------:R-:W-:Y:S02]  /*7750*/  WARPGROUP.DEPBAR.LE gsb0, 0x0 ;  /* 0x00008000000079c5 */ /* 0x000fe40000010000 */
[----:B------:R-:W-:-:S06]  /*7760*/  WARPGROUP.ARRIVE ;  /* 0x00000000000079c5 */ /* 0x000fcc0000000000 */
[----:B------:R-:W-:Y:S01]  /*7770*/  QGMMA.64x64x32.F32.E4M3.E4M3 R24, R144, gdesc[UR4], R24, gsb0 ;  /* 0x00e0000490187df3 */ /* 0x000fe20008000818 */
[----:B------:R-:W-:Y:S02]  /*7780*/  FSETP.NE.FTZ.AND P2, PT, R11, RZ, PT ;  /* 0x000000ff0b00720b */ /* 0x000fe40003f55000 */
[----:B------:R-:W-:Y:S01]  /*7790*/  FSETP.NE.FTZ.AND P3, PT, R12, RZ, PT ;  /* 0x000000ff0c00720b */ /* 0x000fe20003f75000 */
[----:B------:R-:W-:Y:S01]  /*77a0*/  @P1 MUFU.RCP R3, R9 ;  /* 0x0000000900031308 */ /* 0x000fe20000001000 */
[----:B------:R-:W-:Y:S01]  /*77b0*/  FSETP.NE.FTZ.AND P1, PT, R10, RZ, PT ;  /* 0x000000ff0a00720b */ /* 0x000fe20003f35000 */
[----:B------:R-:W-:-:S08]  /*77c0*/  IMAD.MOV.U32 R7, RZ, RZ, RZ ;  /* 0x000000ffff077224 */ /* 0x000fd000078e00ff */
[----:B------:R-:W0:Y:S08]  /*77d0*/  @P2 MUFU.LG2 R4, R11 ;  /* 0x0000000b00042308 */ /* 0x000e300000000c00 */
[----:B------:R-:W1:Y:S08]  /*77e0*/  @P3 MUFU.LG2 R8, R12 ;  /* 0x0000000c00083308 */ /* 0x000e700000000c00 */
[----:B------:R2:W3:Y:S01]  /*77f0*/  @P1 MUFU.RCP R7, R10 ;  /* 0x0000000a00071308 */ /* 0x0004e20000001000 */
[----:B------:R-:W-:Y:S01]  /*7800*/  MOV R5, UR20 ;  /* 0x0000001400057c02 */ /* 0x000fe20008000f00 */
[----:B------:R-:W-:-:S02]  /*7810*/  IMAD.U32 R13, RZ, RZ, UR20 ;  /* 0x00000014ff0d7e24 */ /* 0x000fc4000f8e00ff */
[----:B0-----:R-:W-:Y:S02]  /*7820*/  @P2 FMUL.FTZ R4, R4, 0.69314718246459960938 ;  /* 0x3f31721804042820 */ /* 0x001fe40000410000 */
[----:B------:R-:W-:Y:S01]  /*7830*/  @P2 FMUL.FTZ R5, R5, 0.69314718246459960938 ;  /* 0x3f31721805052820 */ /* 0x000fe20000410000 */
[----:B------:R-:W-:Y:S01]  /*7840*/  @P3 FMUL.FTZ R9, R13, 0.69314718246459960938 ;  /* 0x3f3172180d093820 */ /* 0x000fe20000410000 */
[----:B-1----:R-:W-:Y:S01]  /*7850*/  @P3 FMUL.FTZ R8, R8, 0.69314718246459960938 ;  /* 0x3f31721808083820 */ /* 0x002fe20000410000 */
[----:B------:R-:W-:Y:S02]  /*7860*/  IMAD.MOV.U32 R2, RZ, RZ, -0x800000 ;  /* 0xff800000ff027424 */ /* 0x000fe400078e00ff */
[----:B------:R-:W-:Y:S01]  /*7870*/  @P2 FFMA.FTZ R2, R5, R62, R4 ;  /* 0x0000003e05022223 */ /* 0x000fe20000010004 */
[----:B------:R-:W-:Y:S02]  /*7880*/  IMAD.MOV.U32 R0, RZ, RZ, -0x800000 ;  /* 0xff800000ff007424 */ /* 0x000fe400078e00ff */
[----:B------:R-:W-:Y:S01]  /*7890*/  @P3 FFMA.FTZ R0, R9, R67, R8 ;  /* 0x0000004309003223 */ /* 0x000fe20000010008 */
[-C--:B--2---:R-:W-:Y:S01]  /*78a0*/  FMUL.FTZ R10, R3, R6.reuse ;  /* 0x00000006030a7220 */ /* 0x084fe20000410000 */
[----:B---3--:R-:W-:Y:S01]  /*78b0*/  FMUL.FTZ R56, R7, R6 ;  /* 0x0000000607387220 */ /* 0x008fe20000410000 */
[----:B------:R-:W-:-:S02]  /*78c0*/  WARPGROUP.DEPBAR.LE gsb0, 0x0 ;  /* 0x00008000000079c5 */ /* 0x000fc40000010000 */
[----:B------:R-:W-:Y:S05]  /*78d0*/  @!P0 BRA `(.L_x_30) ;  /* 0x0000000000048947 */ /* 0x000fea0003800000 */
[----:B------:R-:W-:Y:S01]  /*78e0*/  BPT.TRAP 0x1 ;  /* 0x000000040000795c */ /* 0x000fe20000300000 */
.L_x_30:
[----:B------:R-:W0:Y:S01]  /*78f0*/  S2R R57, SR_TID.X ;  /* 0x0000000000397919 */ /* 0x000e220000002100 */
[----:B------:R-:W-:Y:S01]  /*7900*/  ULDC.64 UR6, c[0x4][0x38] ;  /* 0x01000e0000067ab9 */ /* 0x000fe20000000a00 */
[----:B------:R-:W1:Y:S01]  /*7910*/  S2UR UR5, SR_SWINHI ;  /* 0x00000000000579c3 */ /* 0x000e620000002f00 */
[-C--:B------:R-:W-:Y:S01]  /*7920*/  FMUL.FTZ R6, R28, R10.reuse ;  /* 0x0000000a1c067220 */ /* 0x080fe20000410000 */
[-C--:B------:R-:W-:Y:S01]  /*7930*/  FMUL.FTZ R7, R24, R10.reuse ;  /* 0x0000000a18077220 */ /* 0x080fe20000410000 */
[-C--:B------:R-:W-:Y:S01]  /*7940*/  FMUL.FTZ R20, R37, R10.reuse ;  /* 0x0000000a25147220 */ /* 0x080fe20000410000 */
[-C--:B------:R-:W-:Y:S01]  /*7950*/  FMUL.FTZ R21, R33, R10.reuse ;  /* 0x0000000a21157220 */ /* 0x080fe20000410000 */
[-C--:B------:R-:W-:Y:S01]  /*7960*/  FMUL.FTZ R12, R36, R10.reuse ;  /* 0x0000000a240c7220 */ /* 0x080fe20000410000 */
[-C--:B------:R-:W-:Y:S01]  /*7970*/  FMUL.FTZ R13, R32, R10.reuse ;  /* 0x0000000a200d7220 */ /* 0x080fe20000410000 */
[----:B------:R-:W-:Y:S01]  /*7980*/  FMUL.FTZ R8, R29, R10 ;  /* 0x0000000a1d087220 */ /* 0x000fe20000410000 */
[-C--:B------:R-:W-:Y:S01]  /*7990*/  FMUL.FTZ R14, R38, R56.reuse ;  /* 0x00000038260e7220 */ /* 0x080fe20000410000 */
[----:B------:R-:W-:Y:S01]  /*79a0*/  FMUL.FTZ R51, R51, R56 ;  /* 0x0000003833337220 */ /* 0x000fe20000410000 */
[----:B------:R-:W-:Y:S01]  /*79b0*/  FMUL.FTZ R9, R25, R10 ;  /* 0x0000000a19097220 */ /* 0x000fe20000410000 */
[-C--:B------:R-:W-:Y:S01]  /*79c0*/  FMUL.FTZ R11, R27, R56.reuse ;  /* 0x000000381b0b7220 */ /* 0x080fe20000410000 */
[----:B------:R-:W-:Y:S01]  /*79d0*/  FMUL.FTZ R15, R34, R56 ;  /* 0x00000038220f7220 */ /* 0x000fe20000410000 */
[----:B------:R-:W-:Y:S01]  /*79e0*/  ULDC.64 UR8, c[0x0][0xb90] ;  /* 0x0002e40000087ab9 */ /* 0x000fe20000000a00 */
[----:B------:R-:W-:Y:S01]  /*79f0*/  USHF.R.S32.HI UR14, URZ, 0x1f, UR45 ;  /* 0x0000001f3f0e7899 */ /* 0x000fe2000801142d */
[----:B------:R-:W-:Y:S01]  /*7a00*/  ULDC.64 UR10, c[0x0][0xb98] ;  /* 0x0002e600000a7ab9 */ /* 0x000fe20000000a00 */
[----:B0-----:R-:W-:-:S05]  /*7a10*/  IMAD.SHL.U32 R3, R57, 0x4, RZ ;  /* 0x0000000439037824 */ /* 0x001fca00078e00ff */
[----:B------:R-:W-:-:S04]  /*7a20*/  LOP3.LUT R3, R3, 0xc, RZ, 0xc0, !PT ;  /* 0x0000000c03037812 */ /* 0x000fc800078ec0ff */
[----:B------:R-:W-:-:S04]  /*7a30*/  IADD3 R4, P0, R3, UR6, RZ ;  /* 0x0000000603047c10 */ /* 0x000fc8000ff1e0ff */
[----:B------:R-:W-:-:S05]  /*7a40*/  IADD3.X R5, RZ, UR7, RZ, P0, !PT ;  /* 0x00000007ff057c10 */ /* 0x000fca00087fe4ff */
[----:B------:R0:W2:Y:S01]  /*7a50*/  LDG.E.CONSTANT R3, desc[UR46][R4.64] ;  /* 0x0000002e04037981 */ /* 0x0000a2000c1e9900 */
[----:B------:R-:W-:Y:S01]  /*7a60*/  F2FP.BF16.F32.PACK_AB R6, R6, R7 ;  /* 0x000000070606723e */ /* 0x000fe200000010ff */
[-C--:B------:R-:W-:Y:S01]  /*7a70*/  FMUL.FTZ R29, R40, R10.reuse ;  /* 0x0000000a281d7220 */ /* 0x080fe20000410000 */
[----:B------:R-:W-:Y:S01]  /*7a80*/  LOP3.LUT P0, R7, R57, 0x3, RZ, 0xc0, !PT ;  /* 0x0000000339077812 */ /* 0x000fe2000780c0ff */
[-C--:B------:R-:W-:Y:S01]  /*7a90*/  FMUL.FTZ R33, R41, R10.reuse ;  /* 0x0000000a29217220 */ /* 0x080fe20000410000 */
[-C--:B------:R-:W-:Y:S01]  /*7aa0*/  FMUL.FTZ R40, R53, R10.reuse ;  /* 0x0000000a35287220 */ /* 0x080fe20000410000 */
[----:B------:R-:W-:Y:S01]  /*7ab0*/  FMUL.FTZ R41, R49, R10 ;  /* 0x0000000a31297220 */ /* 0x000fe20000410000 */
[----:B------:R-:W-:Y:S01]  /*7ac0*/  FMUL.FTZ R38, R55, R56 ;  /* 0x0000003837267220 */ /* 0x000fe20000410000 */
[----:B------:R-:W-:Y:S01]  /*7ad0*/  F2FP.BF16.F32.PACK_AB R21, R20, R21 ;  /* 0x000000151415723e */ /* 0x000fe200000010ff */
[-C--:B------:R-:W-:Y:S01]  /*7ae0*/  FMUL.FTZ R28, R44, R10.reuse ;  /* 0x0000000a2c1c7220 */ /* 0x080fe20000410000 */
[----:B------:R-:W-:Y:S01]  /*7af0*/  F2FP.BF16.F32.PACK_AB R12, R12, R13 ;  /* 0x0000000d0c0c723e */ /* 0x000fe200000010ff */
[-C--:B------:R-:W-:Y:S01]  /*7b00*/  FMUL.FTZ R32, R45, R10.reuse ;  /* 0x0000000a2d207220 */ /* 0x080fe20000410000 */
[----:B------:R-:W-:Y:S01]  /*7b10*/  ISETP.EQ.OR P0, PT, R7, 0x3, !P0 ;  /* 0x000000030700780c */ /* 0x000fe20004702670 */
[-C--:B------:R-:W-:Y:S01]  /*7b20*/  FMUL.FTZ R36, R52, R10.reuse ;  /* 0x0000000a34247220 */ /* 0x080fe20000410000 */
[----:B------:R-:W-:Y:S01]  /*7b30*/  F2FP.BF16.F32.PACK_AB R41, R40, R41 ;  /* 0x000000292829723e */ /* 0x000fe200000010ff */
[----:B------:R-:W-:Y:S01]  /*7b40*/  FMUL.FTZ R37, R48, R10 ;  /* 0x0000000a30257220 */ /* 0x000fe20000410000 */
[----:B------:R-:W-:Y:S01]  /*7b50*/  F2FP.BF16.F32.PACK_AB R51, R38, R51 ;  /* 0x000000332633723e */ /* 0x000fe200000010ff */
[-C--:B0-----:R-:W-:Y:S01]  /*7b60*/  FMUL.FTZ R4, R30, R56.reuse ;  /* 0x000000381e047220 */ /* 0x081fe20000410000 */
[----:B------:R-:W-:Y:S01]  /*7b70*/  SEL R38, R12, R21, P0 ;  /* 0x000000150c267207 */ /* 0x000fe20000000000 */
[----:B------:R-:W-:Y:S01]  /*7b80*/  FMUL.FTZ R5, R26, R56 ;  /* 0x000000381a057220 */ /* 0x000fe20000410000 */
[----:B------:R-:W-:Y:S01]  /*7b90*/  SEL R40, R21, R12, P0 ;  /* 0x0000000c15287207 */ /* 0x000fe20000000000 */
[-C--:B------:R-:W-:Y:S01]  /*7ba0*/  FMUL.FTZ R10, R31, R56.reuse ;  /* 0x000000381f0a7220 */ /* 0x080fe20000410000 */
[----:B------:R-:W0:Y:S01]  /*7bb0*/  LDC R21, c[0x0][0xbe8] ;  /* 0x0002fa00ff157b82 */ /* 0x000e220000000800 */
[-C--:B------:R-:W-:Y:S01]  /*7bc0*/  FMUL.FTZ R24, R39, R56.reuse ;  /* 0x0000003827187220 */ /* 0x080fe20000410000 */
[-C--:B------:R-:W-:Y:S01]  /*7bd0*/  FMUL.FTZ R25, R35, R56.reuse ;  /* 0x0000003823197220 */ /* 0x080fe20000410000 */
[----:B------:R-:W-:Y:S01]  /*7be0*/  F2FP.BF16.F32.PACK_AB R4, R4, R5 ;  /* 0x000000050404723e */ /* 0x000fe200000010ff */
[----:B------:R-:W-:Y:S01]  /*7bf0*/  UMOV UR6, UR44 ;  /* 0x0000002c00067c82 */ /* 0x000fe20008000000 */
[----:B-1----:R-:W-:Y:S01]  /*7c00*/  UMOV UR7, UR5 ;  /* 0x0000000500077c82 */ /* 0x002fe20008000000 */
[----:B------:R-:W-:Y:S01]  /*7c10*/  F2FP.BF16.F32.PACK_AB R11, R10, R11 ;  /* 0x0000000b0a0b723e */ /* 0x000fe200000010ff */
[-C--:B------:R-:W-:Y:S01]  /*7c20*/  FMUL.FTZ R26, R46, R56.reuse ;  /* 0x000000382e1a7220 */ /* 0x080fe20000410000 */
[----:B------:R-:W-:Y:S01]  /*7c30*/  F2FP.BF16.F32.PACK_AB R14, R14, R15 ;  /* 0x0000000f0e0e723e */ /* 0x000fe200000010ff */
[----:B------:R-:W-:Y:S01]  /*7c40*/  FMUL.FTZ R27, R42, R56 ;  /* 0x000000382a1b7220 */ /* 0x000fe20000410000 */
[----:B------:R-:W-:Y:S01]  /*7c50*/  F2FP.BF16.F32.PACK_AB R5, R24, R25 ;  /* 0x000000191805723e */ /* 0x000fe200000010ff */
[----:B------:R-:W-:-:S02]  /*7c60*/  IMAD.U32 R24, RZ, RZ, UR6 ;  /* 0x00000006ff187e24 */ /* 0x000fc4000f8e00ff */
[-C--:B------:R-:W-:Y:S01]  /*7c70*/  FMUL.FTZ R30, R47, R56.reuse ;  /* 0x000000382f1e7220 */ /* 0x080fe20000410000 */
[----:B------:R-:W-:Y:S02]  /*7c80*/  IMAD.U32 R25, RZ, RZ, UR7 ;  /* 0x00000007ff197e24 */ /* 0x000fe4000f8e00ff */
[-C--:B------:R-:W-:Y:S01]  /*7c90*/  FMUL.FTZ R31, R43, R56.reuse ;  /* 0x000000382b1f7220 */ /* 0x080fe20000410000 */
[-C--:B------:R-:W-:Y:S01]  /*7ca0*/  FMUL.FTZ R34, R54, R56.reuse ;  /* 0x0000003836227220 */ /* 0x080fe20000410000 */
[----:B------:R-:W-:Y:S01]  /*7cb0*/  FMUL.FTZ R35, R50, R56 ;  /* 0x0000003832237220 */ /* 0x000fe20000410000 */
[----:B------:R-:W-:Y:S01]  /*7cc0*/  SEL R50, R4, R11, P0 ;  /* 0x0000000b04327207 */ /* 0x000fe20000000000 */
[----:B------:R-:W-:Y:S01]  /*7cd0*/  IMAD.SHL.U32 R20, R16, 0x8, RZ ;  /* 0x0000000810147824 */ /* 0x000fe200078e00ff */
[----:B------:R-:W-:Y:S01]  /*7ce0*/  SEL R52, R11, R4, P0 ;  /* 0x000000040b347207 */ /* 0x000fe20000000000 */
[----:B------:R-:W-:Y:S01]  /*7cf0*/  UIADD3 UR5, -UR45, URZ, URZ ;  /* 0x0000003f2d057290 */ /* 0x000fe2000fffe13f */
[----:B------:R-:W-:Y:S01]  /*7d00*/  SEL R54, R14, R5, P0 ;  /* 0x000000050e367207 */ /* 0x000fe20000000000 */
[----:B------:R-:W-:Y:S01]  /*7d10*/  IMAD R7, R17, 0x40, R20 ;  /* 0x0000004011077824 */ /* 0x000fe200078e0214 */
[----:B------:R-:W-:Y:S01]  /*7d20*/  SEL R56, R5, R14, P0 ;  /* 0x0000000e05387207 */ /* 0x000fe20000000000 */
[--C-:B------:R-:W-:Y:S01]  /*7d30*/  IMAD.WIDE R4, R156, 0x2, R24.reuse ;  /* 0x000000029c047825 */ /* 0x100fe200078e0218 */
[----:B------:R-:W-:Y:S01]  /*7d40*/  F2FP.BF16.F32.PACK_AB R26, R26, R27 ;  /* 0x0000001b1a1a723e */ /* 0x000fe200000010ff */
[----:B------:R-:W-:Y:S01]  /*7d50*/  ULDC UR6, c[0x0][0xc44] ;  /* 0x0003110000067ab9 */ /* 0x000fe20000000800 */
[----:B------:R-:W-:Y:S01]  /*7d60*/  F2FP.BF16.F32.PACK_AB R31, R30, R31 ;  /* 0x0000001f1e1f723e */ /* 0x000fe200000010ff */
[----:B------:R-:W-:Y:S01]  /*7d70*/  IMAD.WIDE R24, R7, 0x2, R24 ;  /* 0x0000000207187825 */ /* 0x000fe200078e0218 */
[----:B------:R-:W-:Y:S01]  /*7d80*/  IADD3 R27, P2, R4, 0x40, RZ ;  /* 0x00000040041b7810 */ /* 0x000fe20007f5e0ff */
[----:B------:R-:W-:Y:S01]  /*7d90*/  UIMAD UR13, UR6, UR5, UR43 ;  /* 0x00000005060d72a4 */ /* 0x000fe2000f8e022b */
[----:B------:R-:W-:Y:S01]  /*7da0*/  SEL R58, R26, R31, P0 ;  /* 0x0000001f1a3a7207 */ /* 0x000fe20000000000 */
[----:B------:R-:W-:Y:S01]  /*7db0*/  IMAD R48, RZ, RZ, -UR43 ;  /* 0x8000002bff307e24 */ /* 0x000fe2000f8e02ff */
[----:B------:R-:W-:Y:S01]  /*7dc0*/  SEL R60, R31, R26, P0 ;  /* 0x0000001a1f3c7207 */ /* 0x000fe20000000000 */
[--C-:B------:R-:W-:Y:S01]  /*7dd0*/  IMAD.X R13, RZ, RZ, R5.reuse, P2 ;  /* 0x000000ffff0d7224 */ /* 0x100fe200010e0605 */
[----:B0-----:R-:W-:Y:S01]  /*7de0*/  ISETP.NE.AND P2, PT, R21, 0x1, PT ;  /* 0x000000011500780c */ /* 0x001fe20003f45270 */
[----:B------:R-:W0:Y:S01]  /*7df0*/  LDC R31, c[0x0][0xc38] ;  /* 0x00030e00ff1f7b82 */ /* 0x000e220000000800 */
[----:B------:R-:W-:Y:S01]  /*7e00*/  F2FP.BF16.F32.PACK_AB R9, R8, R9 ;  /* 0x000000090809723e */ /* 0x000fe200000010ff */
[----:B------:R-:W-:Y:S01]  /*7e10*/  USHF.R.S32.HI UR12, URZ, 0x1f, UR13 ;  /* 0x0000001f3f0c7899 */ /* 0x000fe2000801140d */
[----:B------:R-:W-:Y:S01]  /*7e20*/  F2FP.BF16.F32.PACK_AB R33, R32, R33 ;  /* 0x000000212021723e */ /* 0x000fe200000010ff */
[----:B------:R-:W-:Y:S01]  /*7e30*/  UIMAD.WIDE.U32 UR6, UR13, UR8, URZ ;  /* 0x000000080d0672a5 */ /* 0x000fe2000f8e003f */
[----:B------:R-:W-:Y:S01]  /*7e40*/  SEL R30, R6, R9, P0 ;  /* 0x00000009061e7207 */ /* 0x000fe20000000000 */
[----:B------:R-:W-:Y:S01]  /*7e50*/  UIMAD UR5, UR12, UR8, URZ ;  /* 0x000000080c0572a4 */ /* 0x000fe2000f8e023f */
[----:B------:R-:W-:Y:S01]  /*7e60*/  SEL R32, R9, R6, P0 ;  /* 0x0000000609207207 */ /* 0x000fe20000000000 */
[----:B------:R-:W-:Y:S01]  /*7e70*/  UIMAD UR8, UR14, UR10, URZ ;  /* 0x0000000a0e0872a4 */ /* 0x000fe2000f8e023f */
[----:B------:R-:W-:Y:S01]  /*7e80*/  IADD3 R9, P3, R4, 0x20, RZ ;  /* 0x0000002004097810 */ /* 0x000fe20007f7e0ff */
[----:B------:R-:W-:Y:S01]  /*7e90*/  UIMAD UR5, UR13, UR9, UR5 ;  /* 0x000000090d0572a4 */ /* 0x000fe2000f8e0205 */
[----:B------:R-:W-:Y:S01]  /*7ea0*/  LOP3.LUT R10, R27, 0x380, RZ, 0xc0, !PT ;  /* 0x000003801b0a7812 */ /* 0x000fe200078ec0ff */
[----:B------:R-:W1:Y:S01]  /*7eb0*/  @P2 LDC R26, c[0x0][0xbec] ;  /* 0x0002fb00ff1a2b82 */ /* 0x000e620000000800 */
[----:B------:R-:W-:Y:S01]  /*7ec0*/  LOP3.LUT R8, R9, 0x380, RZ, 0xc0, !PT ;  /* 0x0000038009087812 */ /* 0x000fe200078ec0ff */
[----:B------:R-:W-:Y:S01]  /*7ed0*/  IMAD.X R15, RZ, RZ, R5, P3 ;  /* 0x000000ffff0f7224 */ /* 0x000fe200018e0605 */
[----:B------:R-:W-:Y:S01]  /*7ee0*/  SHF.R.U64 R10, R10, 0x3, RZ ;  /* 0x000000030a0a7819 */ /* 0x000fe200000012ff */
[----:B------:R-:W-:Y:S01]  /*7ef0*/  UIADD3 UR7, UR7, UR5, URZ ;  /* 0x0000000507077290 */ /* 0x000fe2000fffe03f */
[----:B------:R-:W-:Y:S01]  /*7f00*/  SHF.R.U64 R8, R8, 0x3, RZ ;  /* 0x0000000308087819 */ /* 0x000fe200000012ff */
[----:B------:R-:W-:Y:S01]  /*7f10*/  UIMAD UR8, UR45, UR11, UR8 ;  /* 0x0000000b2d0872a4 */ /* 0x000fe2000f8e0208 */
[----:B------:R-:W-:Y:S01]  /*7f20*/  LOP3.LUT R12, R10, R27, RZ, 0x3c, !PT ;  /* 0x0000001b0a0c7212 */ /* 0x000fe200078e3cff */
[----:B------:R-:W3:Y:S01]  /*7f30*/  @P2 LDC R64, c[0x0][0xbf0] ;  /* 0x0002fc00ff402b82 */ /* 0x000ee20000000800 */
[----:B------:R-:W-:Y:S01]  /*7f40*/  IADD3 R27, P4, R24, 0x4800, RZ ;  /* 0x00004800181b7810 */ /* 0x000fe20007f9e0ff */
[----:B------:R-:W-:Y:S01]  /*7f50*/  UIMAD.WIDE.U32 UR6, UR45, UR10, UR6 ;  /* 0x0000000a2d0672a5 */ /* 0x000fe2000f8e0006 */
[----:B------:R-:W-:Y:S01]  /*7f60*/  LOP3.LUT R14, R8, R9, RZ, 0x3c, !PT ;  /* 0x00000009080e7212 */ /* 0x000fe200078e3cff */
[----:B0-----:R-:W-:Y:S01]  /*7f70*/  IMAD R48, R31, R48, UR41 ;  /* 0x000000291f307e24 */ /* 0x001fe2000f8e0230 */
[----:B------:R-:W-:Y:S01]  /*7f80*/  LOP3.LUT R6, R4, 0x380, RZ, 0xc0, !PT ;  /* 0x0000038004067812 */ /* 0x000fe200078ec0ff */
[----:B------:R-:W-:Y:S01]  /*7f90*/  UIADD3 UR4, UR4, 0x13260, URZ ;  /* 0x0001326004047890 */ /* 0x000fe2000fffe03f */
[----:B------:R-:W-:Y:S01]  /*7fa0*/  LOP3.LUT R8, R27, 0x380, RZ, 0xc0, !PT ;  /* 0x000003801b087812 */ /* 0x000fe200078ec0ff */
[----:B------:R-:W-:Y:S01]  /*7fb0*/  ULDC UR5, c[0x0][0xa88] ;  /* 0x0002a20000057ab9 */ /* 0x000fe20000000800 */
[----:B------:R-:W-:Y:S01]  /*7fc0*/  SHF.R.U64 R7, R6, 0x3, RZ ;  /* 0x0000000306077819 */ /* 0x000fe200000012ff */
[----:B------:R-:W-:Y:S01]  /*7fd0*/  UPRMT UR4, UR42, 0x654, UR4 ;  /* 0x000006542a047896 */ /* 0x000fe20008000004 */
[----:B------:R-:W-:Y:S01]  /*7fe0*/  SHF.R.U64 R8, R8, 0x3, RZ ;  /* 0x0000000308087819 */ /* 0x000fe200000012ff */
[----:B------:R-:W-:Y:S01]  /*7ff0*/  IMAD R49, R21, UR5, RZ ;  /* 0x0000000515317c24 */ /* 0x000fe2000f8e02ff */
[----:B------:R-:W-:-:S02]  /*8000*/  IADD3 R11, P1, R4, 0x60, RZ ;  /* 0x00000060040b7810 */ /* 0x000fc40007f3e0ff */
[----:B------:R-:W-:Y:S02]  /*8010*/  LOP3.LUT R4, R7, R4, RZ, 0x3c, !PT ;  /* 0x0000000407047212 */ /* 0x000fe400078e3cff */
[----:B------:R-:W-:Y:S01]  /*8020*/  LOP3.LUT R8, R8, R27, RZ, 0x3c, !PT ;  /* 0x0000001b08087212 */ /* 0x000fe200078e3cff */
[----:B------:R-:W-:Y:S01]  /*8030*/  IMAD R27, R48, 0xc0, R23 ;  /* 0x000000c0301b7824 */ /* 0x000fe200078e0217 */
[----:B------:R-:W-:Y:S01]  /*8040*/  LOP3.LUT R6, R11, 0x380, RZ, 0xc0, !PT ;  /* 0x000003800b067812 */ /* 0x000fe200078ec0ff */
[----:B------:R-:W-:Y:S01]  /*8050*/  SYNCS.ARRIVE.TRANS64.RED.A1T0 RZ, [UR4], RZ ;  /* 0x000000ffffff79a7 */ /* 0x000fe20008100404 */
[-C--:B------:R-:W-:Y:S02]  /*8060*/  IADD3.X R7, RZ, R5.reuse, RZ, P1, !PT ;  /* 0x00000005ff077210 */ /* 0x080fe40000ffe4ff */
[----:B------:R-:W-:Y:S01]  /*8070*/  MOV R61, R4 ;  /* 0x00000004003d7202 */ /* 0x000fe20000000f00 */
[----:B-1----:R-:W-:Y:S01]  /*8080*/  @P2 IMAD.HI.U32 R5, R27, R26, RZ ;  /* 0x0000001a1b052227 */ /* 0x002fe200078e00ff */
[----:B------:R-:W-:-:S02]  /*8090*/  SHF.R.U64 R6, R6, 0x3, RZ ;  /* 0x0000000306067819 */ /* 0x000fc400000012ff */
[----:B------:R-:W-:Y:S01]  /*80a0*/  F2FP.BF16.F32.PACK_AB R28, R28, R29 ;  /* 0x0000001d1c1c723e */ /* 0x000fe200000010ff */
[----:B------:R-:W-:Y:S01]  /*80b0*/  IMAD.MOV.U32 R4, RZ, RZ, R27 ;  /* 0x000000ffff047224 */ /* 0x000fe200078e001b */
[----:B------:R-:W-:Y:S02]  /*80c0*/  IADD3 R29, P1, R24, 0x1800, RZ ;  /* 0x00001800181d7810 */ /* 0x000fe40007f3e0ff */
[----:B------:R-:W-:Y:S02]  /*80d0*/  LOP3.LUT R6, R6, R11, RZ, 0x3c, !PT ;  /* 0x0000000b06067212 */ /* 0x000fe400078e3cff */
[----:B---3--:R-:W-:Y:S02]  /*80e0*/  @P2 SHF.R.U32.HI R4, RZ, R64, R5 ;  /* 0x00000040ff042219 */ /* 0x008fe40000011605 */
[----:B------:R-:W-:Y:S02]  /*80f0*/  SEL R42, R28, R33, P0 ;  /* 0x000000211c2a7207 */ /* 0x000fe40000000000 */
[----:B------:R-:W-:-:S02]  /*8100*/  SEL R44, R33, R28, P0 ;  /* 0x0000001c212c7207 */ /* 0x000fc40000000000 */
[----:B------:R-:W-:Y:S02]  /*8110*/  LOP3.LUT R28, R29, 0x380, RZ, 0xc0, !PT ;  /* 0x000003801d1c7812 */ /* 0x000fe400078ec0ff */
[----:B------:R-:W-:Y:S02]  /*8120*/  MOV R55, R6 ;  /* 0x0000000600377202 */ /* 0x000fe40000000f00 */
[----:B------:R-:W-:Y:S02]  /*8130*/  IADD3 R6, -R4, RZ, RZ ;  /* 0x000000ff04067210 */ /* 0x000fe40007ffe1ff */
[----:B------:R-:W-:Y:S02]  /*8140*/  SHF.R.U64 R28, R28, 0x3, RZ ;  /* 0x000000031c1c7819 */ /* 0x000fe400000012ff */
[----:B------:R-:W-:Y:S01]  /*8150*/  MOV R57, R12 ;  /* 0x0000000c00397202 */ /* 0x000fe20000000f00 */
[----:B------:R-:W-:Y:S01]  /*8160*/  IMAD R27, R21, R6, R27 ;  /* 0x00000006151b7224 */ /* 0x000fe200078e021b */
[----:B------:R-:W-:Y:S01]  /*8170*/  LOP3.LUT R28, R28, R29, RZ, 0x3c, !PT ;  /* 0x0000001d1c1c7212 */ /* 0x000fe200078e3cff */
[----:B------:R-:W-:Y:S01]  /*8180*/  IMAD.X R29, RZ, RZ, R25, P1 ;  /* 0x000000ffff1d7224 */ /* 0x000fe200008e0619 */
[----:B------:R-:W-:Y:S01]  /*8190*/  SHF.R.S32.HI R5, RZ, 0x1f, R4 ;  /* 0x0000001fff057819 */ /* 0x000fe20000011404 */
[----:B------:R-:W-:Y:S01]  /*81a0*/  IMAD.U32 R12, RZ, RZ, UR8 ;  /* 0x00000008ff0c7e24 */ /* 0x000fe2000f8e00ff */
[----:B------:R-:W-:Y:S01]  /*81b0*/  F2FP.BF16.F32.PACK_AB R36, R36, R37 ;  /* 0x000000252424723e */ /* 0x000fe200000010ff */
[----:B------:R-:W-:Y:S01]  /*81c0*/  ULDC.64 UR8, c[0x0][0xae8] ;  /* 0x0002ba0000087ab9 */ /* 0x000fe20000000a00 */
[----:B------:R-:W-:-:S02]  /*81d0*/  F2FP.BF16.F32.PACK_AB R34, R34, R35 ;  /* 0x000000232222723e */ /* 0x000fc400000010ff */
[----:B------:R-:W-:Y:S02]  /*81e0*/  IADD3 R4, P1, R4, UR6, RZ ;  /* 0x0000000604047c10 */ /* 0x000fe4000ff3e0ff */
[----:B------:R-:W-:Y:S02]  /*81f0*/  SHF.R.S32.HI R6, RZ, 0x1f, R27 ;  /* 0x0000001fff067819 */ /* 0x000fe4000001141b */
[----:B------:R-:W-:Y:S02]  /*8200*/  SEL R46, R36, R41, P0 ;  /* 0x00000029242e7207 */ /* 0x000fe40000000000 */
[----:B------:R-:W-:Y:S02]  /*8210*/  SEL R62, R34, R51, P0 ;  /* 0x00000033223e7207 */ /* 0x000fe40000000000 */
[----:B------:R-:W-:Y:S01]  /*8220*/  IADD3.X R5, R5, UR7, R12, P1, !PT ;  /* 0x0000000705057c10 */ /* 0x000fe20008ffe40c */
[----:B------:R-:W-:Y:S01]  /*8230*/  ULDC.64 UR6, c[0x0][0xb88] ;  /* 0x0002e20000067ab9 */ /* 0x000fe20000000a00 */
[----:B------:R-:W-:Y:S01]  /*8240*/  SEL R34, R51, R34, P0 ;  /* 0x0000002233227207 */ /* 0x000fe20000000000 */
[----:B------:R-:W-:Y:S01]  /*8250*/  IMAD R6, R6, UR6, RZ ;  /* 0x0000000606067c24 */ /* 0x000fe2000f8e02ff */
[----:B------:R-:W-:Y:S01]  /*8260*/  SEL R36, R41, R36, P0 ;  /* 0x0000002429247207 */ /* 0x000fe20000000000 */
[----:B------:R-:W-:Y:S01]  /*8270*/  IMAD.WIDE.U32 R4, R27, UR6, R4 ;  /* 0x000000061b047c25 */ /* 0x000fe2000f8e0004 */
[----:B------:R-:W-:-:S02]  /*8280*/  MOV R59, R14 ;  /* 0x0000000e003b7202 */ /* 0x000fc40000000f00 */
[C---:B------:R-:W-:Y:S01]  /*8290*/  IADD3 R11, P3, R24.reuse, 0x3000, RZ ;  /* 0x00003000180b7810 */ /* 0x040fe20007f7e0ff */
[----:B------:R-:W-:Y:S01]  /*82a0*/  IMAD R37, R27, UR7, R6 ;  /* 0x000000071b257c24 */ /* 0x000fe2000f8e0206 */
[----:B------:R-:W-:Y:S01]  /*82b0*/  LOP3.LUT R9, R24, 0x380, RZ, 0xc0, !PT ;  /* 0x0000038018097812 */ /* 0x000fe200078ec0ff */
[----:B------:R-:W-:Y:S01]  /*82c0*/  IMAD R12, R48, 0xc0, R22 ;  /* 0x000000c0300c7824 */ /* 0x000fe200078e0216 */
[----:B------:R-:W-:Y:S01]  /*82d0*/  LOP3.LUT R10, R11, 0x380, RZ, 0xc0, !PT ;  /* 0x000003800b0a7812 */ /* 0x000fe200078ec0ff */
[----:B------:R-:W-:Y:S01]  /*82e0*/  ULDC.64 UR6, c[0x0][0xb50] ;  /* 0x0002d40000067ab9 */ /* 0x000fe20000000a00 */
[----:B------:R-:W-:Y:S01]  /*82f0*/  SHF.R.U64 R9, R9, 0x3, RZ ;  /* 0x0000000309097819 */ /* 0x000fe200000012ff */
[----:B------:R-:W-:Y:S01]  /*8300*/  VIADD R6, R12, 0x8 ;  /* 0x000000080c067836 */ /* 0x000fe20000000000 */
[----:B------:R-:W-:Y:S01]  /*8310*/  SHF.R.U64 R10, R10, 0x3, RZ ;  /* 0x000000030a0a7819 */ /* 0x000fe200000012ff */
[----:B------:R-:W-:Y:S01]  /*8320*/  IMAD.IADD R5, R5, 0x1, R37 ;  /* 0x0000000105057824 */ /* 0x000fe200078e0225 */
[----:B------:R-:W-:Y:S01]  /*8330*/  LOP3.LUT R24, R9, R24, RZ, 0x3c, !PT ;  /* 0x0000001809187212 */ /* 0x000fe200078e3cff */
[----:B------:R-:W-:Y:S01]  /*8340*/  IMAD.X R9, RZ, RZ, R25, P4 ;  /* 0x000000ffff097224 */ /* 0x000fe200020e0619 */
[----:B------:R-:W-:-:S02]  /*8350*/  LOP3.LUT P1, RZ, R18, 0x3, RZ, 0xc0, !PT ;  /* 0x0000000312ff7812 */ /* 0x000fc4000782c0ff */
[----:B------:R-:W-:Y:S02]  /*8360*/  LEA R37, P4, R4, UR6, 0x2 ;  /* 0x0000000604257c11 */ /* 0x000fe4000f8810ff */
[----:B------:R-:W-:Y:S02]  /*8370*/  LOP3.LUT R10, R10, R11, RZ, 0x3c, !PT ;  /* 0x0000000b0a0a7212 */ /* 0x000fe400078e3cff */
[----:B------:R-:W-:Y:S02]  /*8380*/  IADD3.X R11, RZ, R25, RZ, P3, !PT ;  /* 0x00000019ff0b7210 */ /* 0x000fe40001ffe4ff */
[-C--:B------:R-:W-:Y:S02]  /*8390*/  ISETP.GE.OR P3, PT, R12, R49.reuse, P1 ;  /* 0x000000310c00720c */ /* 0x080fe40000f66670 */
[----:B------:R-:W-:Y:S02]  /*83a0*/  ISETP.GE.OR P1, PT, R6, R49, P1 ;  /* 0x000000310600720c */ /* 0x000fe40000f26670 */
[----:B--2---:R-:W-:Y:S01]  /*83b0*/  LOP3.LUT R7, R3, 0x2, RZ, 0x3c, !PT ;  /* 0x0000000203077812 */ /* 0x004fe200078e3cff */
[----:B------:R-:W-:Y:S04]  /*83c0*/  SHFL.IDX PT, R30, R30, R3, 0x1c1f ;  /* 0x001c1f031e1e7589 */ /* 0x000fe800000e0000 */
[----:B------:R-:W-:Y:S04]  /*83d0*/  SHFL.IDX PT, R38, R38, R3, 0x1c1f ;  /* 0x001c1f0326267589 */ /* 0x000fe800000e0000 */
[----:B------:R-:W-:Y:S04]  /*83e0*/  SHFL.IDX PT, R42, R42, R3, 0x1c1f ;  /* 0x001c1f032a2a7589 */ /* 0x000fe800000e0000 */
[----:B------:R-:W-:Y:S04]  /*83f0*/  SHFL.IDX PT, R46, R46, R3, 0x1c1f ;  /* 0x001c1f032e2e7589 */ /* 0x000fe800000e0000 */
[----:B------:R-:W-:Y:S04]  /*8400*/  SHFL.IDX PT, R26, R50, R3, 0x1c1f ;  /* 0x001c1f03321a7589 */ /* 0x000fe800000e0000 */
[----:B------:R-:W-:Y:S04]  /*8410*/  SHFL.IDX PT, R54, R54, R3, 0x1c1f ;  /* 0x001c1f0336367589 */ /* 0x000fe800000e0000 */
[----:B------:R-:W0:Y:S04]  /*8420*/  SHFL.IDX PT, R13, R32, R7, 0x1c1f ;  /* 0x001c1f07200d7589 */ /* 0x000e2800000e0000 */
[----:B------:R-:W-:Y:S04]  /*8430*/  SHFL.IDX PT, R58, R58, R3, 0x1c1f ;  /* 0x001c1f033a3a7589 */ /* 0x000fe800000e0000 */
[----:B------:R1:W2:Y:S04]  /*8440*/  SHFL.IDX PT, R15, R40, R7, 0x1c1f ;  /* 0x001c1f07280f7589 */ /* 0x0002a800000e0000 */
[----:B------:R-:W-:Y:S04]  /*8450*/  SHFL.IDX PT, R62, R62, R3, 0x1c1f ;  /* 0x001c1f033e3e7589 */ /* 0x000fe800000e0000 */
[----:B------:R-:W3:Y:S01]  /*8460*/  SHFL.IDX PT, R33, R52, R7, 0x1c1f ;  /* 0x001c1f0734217589 */ /* 0x000ee200000e0000 */
[----:B-1----:R-:W-:-:S03]  /*8470*/  LEA.HI.X R40, R4, UR7, R5, 0x2, P4 ;  /* 0x0000000704287c11 */ /* 0x002fc6000a0f1405 */
[----:B------:R-:W1:Y:S04]  /*8480*/  SHFL.IDX PT, R3, R56, R7, 0x1c1f ;  /* 0x001c1f0738037589 */ /* 0x000e6800000e0000 */
[----:B------:R-:W4:Y:S01]  /*8490*/  SHFL.IDX PT, R35, R60, R7, 0x1c1f ;  /* 0x001c1f073c237589 */ /* 0x000f2200000e0000 */
[----:B0-----:R-:W-:Y:S02]  /*84a0*/  SEL R4, R30, R13, P0 ;  /* 0x0000000d1e047207 */ /* 0x001fe40000000000 */
[----:B------:R-:W-:Y:S01]  /*84b0*/  SEL R6, R13, R30, P0 ;  /* 0x0000001e0d067207 */ /* 0x000fe20000000000 */
[----:B------:R-:W0:Y:S04]  /*84c0*/  SHFL.IDX PT, R27, R44, R7, 0x1c1f ;  /* 0x001c1f072c1b7589 */ /* 0x000e2800000e0000 */
[----:B------:R-:W5:Y:S01]  /*84d0*/  SHFL.IDX PT, R39, R34, R7, 0x1c1f ;  /* 0x001c1f0722277589 */ /* 0x000f6200000e0000 */
[----:B--2---:R-:W-:-:S02]  /*84e0*/  SEL R12, R38, R15, P0 ;  /* 0x0000000f260c7207 */ /* 0x004fc40000000000 */
[----:B------:R-:W-:Y:S01]  /*84f0*/  SEL R14, R15, R38, P0 ;  /* 0x000000260f0e7207 */ /* 0x000fe20000000000 */
[----:B------:R2:W5:Y:S01]  /*8500*/  SHFL.IDX PT, R31, R36, R7, 0x1c1f ;  /* 0x001c1f07241f7589 */ /* 0x00056200000e0000 */
[----:B---3--:R-:W-:-:S03]  /*8510*/  SEL R5, R26, R33, P0 ;  /* 0x000000211a057207 */ /* 0x008fc60000000000 */
[----:B------:R-:W-:Y:S01]  /*8520*/  SHFL.IDX PT, R50, R37, RZ, 0x1c1f ;  /* 0x001c1fff25327589 */ /* 0x000fe200000e0000 */
[----:B-1----:R-:W-:-:S03]  /*8530*/  SEL R13, R54, R3, P0 ;  /* 0x00000003360d7207 */ /* 0x002fc60000000000 */
[----:B------:R5:W-:Y:S01]  /*8540*/  SHFL.IDX PT, R52, R37, 0x1, 0x1c1f ;  /* 0x003c1f0025347f89 */ /* 0x000be200000e0000 */
[----:B--2---:R-:W-:Y:S02]  /*8550*/  SEL R7, R33, R26, P0 ;  /* 0x0000001a21077207 */ /* 0x004fe40000000000 */
[----:B------:R-:W-:Y:S01]  /*8560*/  SEL R15, R3, R54, P0 ;  /* 0x00000036030f7207 */ /* 0x000fe20000000000 */
[----:B------:R-:W-:Y:S01]  /*8570*/  BAR.SYNC.DEFER_BLOCKING 0x1, 0x180 ;  /* 0x0046000000007b1d */ /* 0x000fe20000010000 */
[----:B----4-:R-:W-:Y:S02]  /*8580*/  SEL R33, R58, R35, P0 ;  /* 0x000000233a217207 */ /* 0x010fe40000000000 */
[----:B0-----:R-:W-:Y:S02]  /*8590*/  SEL R32, R42, R27, P0 ;  /* 0x0000001b2a207207 */ /* 0x001fe40000000000 */
[----:B------:R-:W-:Y:S02]  /*85a0*/  SEL R34, R27, R42, P0 ;  /* 0x0000002a1b227207 */ /* 0x000fe40000000000 */
[----:B------:R-:W-:Y:S01]  /*85b0*/  SEL R35, R35, R58, P0 ;  /* 0x0000003a23237207 */ /* 0x000fe20000000000 */
[----:B------:R-:W0:Y:S01]  /*85c0*/  SHFL.IDX PT, R51, R40, RZ, 0x1c1f ;  /* 0x001c1fff28337589 */ /* 0x000e2200000e0000 */
[----:B-----5:R-:W-:-:S02]  /*85d0*/  SEL R37, R62, R39, P0 ;  /* 0x000000273e257207 */ /* 0x020fc40000000000 */
[----:B------:R-:W-:Y:S01]  /*85e0*/  SEL R36, R46, R31, P0 ;  /* 0x0000001f2e247207 */ /* 0x000fe20000000000 */
[----:B------:R-:W1:Y:S01]  /*85f0*/  SHFL.IDX PT, R53, R40, 0x1, 0x1c1f ;  /* 0x003c1f0028357f89 */ /* 0x000e6200000e0000 */
[----:B------:R-:W-:Y:S02]  /*8600*/  SEL R38, R31, R46, P0 ;  /* 0x0000002e1f267207 */ /* 0x000fe40000000000 */
[----:B------:R-:W-:Y:S01]  /*8610*/  SEL R39, R39, R62, P0 ;  /* 0x0000003e27277207 */ /* 0x000fe20000000000 */
[----:B------:R2:W-:Y:S04]  /*8620*/  STSM.16.M88.4 [R61], R4 ;  /* 0x000000043d007844 */ /* 0x0005e80000000200 */
[----:B------:R3:W-:Y:S04]  /*8630*/  STSM.16.M88.4 [R59], R12 ;  /* 0x0000000c3b007844 */ /* 0x0007e80000000200 */
[----:B------:R-:W-:Y:S04]  /*8640*/  STSM.16.M88.4 [R57], R32 ;  /* 0x0000002039007844 */ /* 0x000fe80000000200 */
[----:B------:R-:W-:Y:S01]  /*8650*/  STSM.16.M88.4 [R55], R36 ;  /* 0x0000002437007844 */ /* 0x000fe20000000200 */
[----:B------:R-:W-:Y:S08]  /*8660*/  BAR.SYNC.DEFER_BLOCKING 0x1, 0x180 ;  /* 0x0046000000007b1d */ /* 0x000ff00000010000 */
[----:B--2---:R-:W2:Y:S08]  /*8670*/  @P2 LDC R7, c[0x0][0xbec] ;  /* 0x0002fb00ff072b82 */ /* 0x004eb00000000800 */
[----:B---3--:R-:W3:Y:S01]  /*8680*/  @P2 LDC R13, c[0x0][0xbf0] ;  /* 0x0002fc00ff0d2b82 */ /* 0x008ee20000000800 */
[----:B0-----:R-:W-:Y:S04]  /*8690*/  @!P3 ST.E desc[UR46][R50.64], R2 ;  /* 0x000000023200b985 */ /* 0x001fe8000c10192e */
[----:B-1----:R2:W-:Y:S04]  /*86a0*/  @!P1 ST.E desc[UR46][R52.64], R0 ;  /* 0x0000000034009985 */ /* 0x0025e8000c10192e */
[----:B------:R-:W4:Y:S04]  /*86b0*/  LD.E.128 R24, desc[UR46][R24.64] ;  /* 0x0000002e18187980 */ /* 0x000f28000c101d00 */
[----:B------:R-:W5:Y:S04]  /*86c0*/  LD.E.128 R28, desc[UR46][R28.64] ;  /* 0x0000002e1c1c7980 */ /* 0x000f68000c101d00 */
[----:B------:R0:W5:Y:S04]  /*86d0*/  LD.E.128 R40, desc[UR46][R10.64] ;  /* 0x0000002e0a287980 */ /* 0x000168000c101d00 */
[----:B------:R1:W5:Y:S01]  /*86e0*/  LD.E.128 R44, desc[UR46][R8.64] ;  /* 0x0000002e082c7980 */ /* 0x000362000c101d00 */
[----:B------:R-:W-:Y:S01]  /*86f0*/  UIMAD UR6, UR12, UR8, URZ ;  /* 0x000000080c0672a4 */ /* 0x000fe2000f8e023f */
[----:B------:R-:W-:Y:S01]  /*8700*/  IMAD R3, R16, 0x30, R17 ;  /* 0x0000003010037824 */ /* 0x000fe200078e0211 */
[----:B------:R-:W-:Y:S01]  /*8710*/  UIMAD.WIDE.U32 UR4, UR13, UR8, URZ ;  /* 0x000000080d0472a5 */ /* 0x000fe2000f8e003f */
[----:B------:R-:W-:Y:S01]  /*8720*/  @!PT LDS RZ, [RZ] ;  /* 0x00000000fffff984 */ /* 0x000fe20000000800 */
[----:B------:R-:W-:Y:S01]  /*8730*/  @!PT LDS RZ, [RZ] ;  /* 0x00000000fffff984 */ /* 0x000fe20000000800 */
[----:B------:R-:W-:Y:S01]  /*8740*/  @!PT LDS RZ, [RZ] ;  /* 0x00000000fffff984 */ /* 0x000fe20000000800 */
[----:B------:R-:W-:Y:S01]  /*8750*/  @!PT LDS RZ, [RZ] ;  /* 0x00000000fffff984 */ /* 0x000fe20000000800 */
[----:B------:R0:W-:Y:S06]  /*8760*/  MEMBAR.ALL.CTA ;  /* 0x0000000000007992 */ /* 0x0001ec0000008000 */
[----:B0-----:R-:W0:Y:S01]  /*8770*/  FENCE.VIEW.ASYNC.S ;  /* 0x00000000000073c6 */ /* 0x001e220000000000 */
[----:B------:R-:W-:Y:S01]  /*8780*/  UIMAD UR6, UR13, UR9, UR6 ;  /* 0x000000090d0672a4 */ /* 0x000fe2000f8e0206 */
[C---:B------:R-:W-:Y:S01]  /*8790*/  IMAD R6, R48.reuse, 0xc0, R3 ;  /* 0x000000c030067824 */ /* 0x040fe200078e0203 */
[----:B------:R-:W-:Y:S01]  /*87a0*/  UIADD3 UR44, UR44, 0x13220, URZ ;  /* 0x000132202c2c7890 */ /* 0x000fe2000fffe03f */
[----:B------:R-:W-:Y:S01]  /*87b0*/  IMAD R48, R48, 0xc0, R17 ;  /* 0x000000c030307824 */ /* 0x000fe200078e0211 */
[----:B------:R-:W-:Y:S01]  /*87c0*/  ULDC.64 UR8, c[0x0][0xaf0] ;  /* 0x0002bc0000087ab9 */ /* 0x000fe20000000a00 */
[----:B------:R-:W-:Y:S01]  /*87d0*/  UIADD3 UR5, UR5, UR6, URZ ;  /* 0x0000000605057290 */ /* 0x000fe2000fffe03f */
[----:B--2---:R-:W-:Y:S01]  /*87e0*/  @P2 IMAD.HI.U32 R0, R6, R7, RZ ;  /* 0x0000000706002227 */ /* 0x004fe200078e00ff */
[----:B------:R-:W-:Y:S01]  /*87f0*/  UIMAD UR7, UR14, UR8, URZ ;  /* 0x000000080e0772a4 */ /* 0x000fe2000f8e023f */
[C---:B------:R-:W-:Y:S01]  /*8800*/  IADD3 R12, R48.reuse, 0x90, RZ ;  /* 0x00000090300c7810 */ /* 0x040fe20007ffe0ff */
[----:B------:R-:W-:Y:S01]  /*8810*/  UIMAD.WIDE.U32 UR4, UR45, UR8, UR4 ;  /* 0x000000082d0472a5 */ /* 0x000fe2000f8e0004 */
[----:B------:R-:W-:Y:S01]  /*8820*/  IMAD.MOV.U32 R5, RZ, RZ, R6 ;  /* 0x000000ffff057224 */ /* 0x000fe200078e0006 */
[----:B------:R-:W-:Y:S01]  /*8830*/  UIMAD UR6, UR45, UR9, UR7 ;  /* 0x000000092d0672a4 */ /* 0x000fe2000f8e0207 */
[----:B---3--:R-:W-:Y:S01]  /*8840*/  @P2 SHF.R.U32.HI R5, RZ, R13, R0 ;  /* 0x0000000dff052219 */ /* 0x008fe20000011600 */
[----:B------:R-:W-:Y:S01]  /*8850*/  VIADD R10, R48, 0x60 ;  /* 0x00000060300a7836 */ /* 0x000fe20000000000 */
[----:B------:R-:W-:Y:S01]  /*8860*/  ULDC.64 UR8, c[0x0][0xae0] ;  /* 0x0002b80000087ab9 */ /* 0x000fe20000000a00 */
[----:B------:R-:W-:Y:S01]  /*8870*/  UIADD3 UR6, UR5, UR6, URZ ;  /* 0x0000000605067290 */ /* 0x000fe2000fffe03f */
[----:B------:R-:W-:Y:S01]  /*8880*/  SHF.R.S32.HI R0, RZ, 0x1f, R5 ;  /* 0x0000001fff007819 */ /* 0x000fe20000011405 */
[----:B------:R-:W-:Y:S01]  /*8890*/  IMAD.U32 R3, RZ, RZ, UR5 ;  /* 0x00000005ff037e24 */ /* 0x000fe2000f8e00ff */
[----:B------:R-:W-:Y:S01]  /*88a0*/  IADD3 R4, -R5, RZ, RZ ;  /* 0x000000ff05047210 */ /* 0x000fe20007ffe1ff */
[----:B------:R-:W-:Y:S01]  /*88b0*/  IMAD.U32 R2, RZ, RZ, UR4 ;  /* 0x00000004ff027e24 */ /* 0x000fe2000f8e00ff */
[----:B------:R-:W-:Y:S01]  /*88c0*/  ULDC.64 UR4, c[0x0][0xad8] ;  /* 0x0002b60000047ab9 */ /* 0x000fe20000000a00 */
[----:B------:R-:W-:Y:S01]  /*88d0*/  IMAD.U32 R3, RZ, RZ, UR6 ;  /* 0x00000006ff037e24 */ /* 0x000fe2000f8e00ff */
[----:B------:R-:W-:Y:S01]  /*88e0*/  UPRMT UR44, URZ, 0x654, UR44 ;  /* 0x000006543f2c7896 */ /* 0x000fe2000800002c */
[----:B------:R-:W-:Y:S01]  /*88f0*/  IMAD R0, R0, UR8, RZ ;  /* 0x0000000800007c24 */ /* 0x000fe2000f8e02ff */
[----:B------:R-:W-:Y:S01]  /*8900*/  UIADD3 UR39, UR39, 0x1, URZ ;  /* 0x0000000127277890 */ /* 0x000fe2000fffe03f */
[----:B------:R-:W-:Y:S01]  /*8910*/  IMAD R21, R21, R4, R6 ;  /* 0x0000000415157224 */ /* 0x000fe200078e0206 */
[----:B------:R-:W-:Y:S01]  /*8920*/  UIADD3 UR36, UR36, 0x1, URZ ;  /* 0x0000000124247890 */ /* 0x000fe2000fffe03f */
[C---:B------:R-:W-:Y:S01]  /*8930*/  IMAD R7, R5.reuse, UR9, R0 ;  /* 0x0000000905077c24 */ /* 0x040fe2000f8e0200 */
[----:B------:R-:W-:Y:S01]  /*8940*/  UISETP.NE.AND UP0, UPT, UR39, 0x2, UPT ;  /* 0x000000022700788c */ /* 0x000fe2000bf05270 */
[----:B------:R-:W-:Y:S01]  /*8950*/  IMAD.WIDE.U32 R2, R5, UR8, R2 ;  /* 0x0000000805027c25 */ /* 0x000fe2000f8e0002 */
[----:B------:R-:W-:Y:S01]  /*8960*/  SHF.R.S32.HI R0, RZ, 0x1f, R21 ;  /* 0x0000001fff007819 */ /* 0x000fe20000011415 */
[----:B0-----:R-:W-:Y:S01]  /*8970*/  SYNCS.ARRIVE.TRANS64.RED.A1T0 RZ, [UR44], RZ ;  /* 0x000000ffffff79a7 */ /* 0x001fe2000810042c */
[----:B------:R-:W-:-:S02]  /*8980*/  USEL UR39, UR39, URZ, UP0 ;  /* 0x0000003f27277287 */ /* 0x000fc40008000000 */
[----:B------:R-:W-:Y:S01]  /*8990*/  IADD3 R3, R3, R7, RZ ;  /* 0x0000000703037210 */ /* 0x000fe20007ffe0ff */
[----:B------:R-:W-:-:S04]  /*89a0*/  IMAD R0, R0, UR4, RZ ;  /* 0x0000000400007c24 */ /* 0x000fc8000f8e02ff */
[C---:B------:R-:W-:Y:S02]  /*89b0*/  IMAD R5, R21.reuse, UR5, R0 ;  /* 0x0000000515057c24 */ /* 0x040fe4000f8e0200 */
[----:B------:R-:W-:Y:S01]  /*89c0*/  IMAD.WIDE.U32 R2, R21, UR4, R2 ;  /* 0x0000000415027c25 */ /* 0x000fe2000f8e0002 */
[----:B------:R-:W-:-:S03]  /*89d0*/  ULDC.64 UR4, c[0x0][0xa80] ;  /* 0x0002a00000047ab9 */ /* 0x000fc60000000a00 */
[----:B------:R-:W-:Y:S01]  /*89e0*/  IMAD.IADD R3, R3, 0x1, R5 ;  /* 0x0000000103037824 */ /* 0x000fe200078e0205 */
[----:B------:R-:W-:Y:S01]  /*89f0*/  LEA R11, P0, R2, UR4, 0x1 ;  /* 0x00000004020b7c11 */ /* 0x000fe2000f8008ff */
[----:B------:R-:W-:Y:S01]  /*8a00*/  ULDC UR4, c[0x0][0xac8] ;  /* 0x0002b20000047ab9 */ /* 0x000fe20000000800 */
[----:B------:R-:W-:Y:S02]  /*8a10*/  VIADD R0, R48, 0x30 ;  /* 0x0000003030007836 */ /* 0x000fe40000000000 */
[----:B------:R-:W-:Y:S01]  /*8a20*/  LEA.HI.X R13, R2, UR5, R3, 0x1, P0 ;  /* 0x00000005020d7c11 */ /* 0x000fe200080f0c03 */
[----:B------:R-:W-:Y:S01]  /*8a30*/  SHFL.IDX PT, R4, R11, 0x1, 0x181f ;  /* 0x00381f000b047f89 */ /* 0x000fe200000e0000 */
[----:B------:R-:W-:Y:S01]  /*8a40*/  ISETP.GE.AND P0, PT, R20, UR4, PT ;  /* 0x0000000414007c0c */ /* 0x000fe2000bf06270 */
[----:B------:R-:W-:Y:S02]  /*8a50*/  ULDC UR4, c[0x0][0xc] ;  /* 0x0000030000047ab9 */ /* 0x000fe40000000800 */
[----:B------:R-:W-:Y:S01]  /*8a60*/  SHFL.IDX PT, R2, R11, RZ, 0x181f ;  /* 0x00181fff0b027589 */ /* 0x000fe200000e0000 */
[-C--:B------:R-:W-:Y:S01]  /*8a70*/  ISETP.GE.OR P2, PT, R0, R49.reuse, P0 ;  /* 0x000000310000720c */ /* 0x080fe20000746670 */
[----:B------:R-:W-:Y:S01]  /*8a80*/  UIADD3 UR41, UR4, UR41, URZ ;  /* 0x0000002904297290 */ /* 0x000fe2000fffe03f */
[----:B------:R-:W0:Y:S01]  /*8a90*/  LDC R0, c[0x0][0xc34] ;  /* 0x00030d00ff007b82 */ /* 0x000e220000000800 */
[----:B------:R-:W2:Y:S01]  /*8aa0*/  SHFL.IDX PT, R3, R13, RZ, 0x181f ;  /* 0x00181fff0d037589 */ /* 0x000ea200000e0000 */
[-C--:B------:R-:W-:Y:S01]  /*8ab0*/  ISETP.GE.OR P1, PT, R48, R49.reuse, P0 ;  /* 0x000000313000720c */ /* 0x080fe20000726670 */
[----:B------:R-:W-:Y:S01]  /*8ac0*/  USEL UR4, URZ, 0x1, UP0 ;  /* 0x000000013f047887 */ /* 0x000fe20008000000 */
[-C--:B------:R-:W-:Y:S01]  /*8ad0*/  ISETP.GE.OR P3, PT, R10, R49.reuse, P0 ;  /* 0x000000310a00720c */ /* 0x080fe20000766670 */
[----:B------:R-:W3:Y:S01]  /*8ae0*/  SHFL.IDX PT, R5, R13, 0x1, 0x181f ;  /* 0x00381f000d057f89 */ /* 0x000ee200000e0000 */
[----:B------:R-:W-:Y:S01]  /*8af0*/  ISETP.GE.OR P0, PT, R12, R49, P0 ;  /* 0x000000310c00720c */ /* 0x000fe20000706670 */
[----:B------:R-:W-:-:S02]  /*8b00*/  ULOP3.LUT UR37, UR37, UR4, URZ, 0x3c, !UPT ;  /* 0x0000000425257292 */ /* 0x000fc4000f8e3c3f */
[----:B------:R-:W-:Y:S04]  /*8b10*/  SHFL.IDX PT, R6, R11, 0x2, 0x181f ;  /* 0x00581f000b067f89 */ /* 0x000fe800000e0000 */
[----:B------:R-:W3:Y:S04]  /*8b20*/  SHFL.IDX PT, R7, R13, 0x2, 0x181f ;  /* 0x00581f000d077f89 */ /* 0x000ee800000e0000 */
[----:B-1----:R-:W-:Y:S04]  /*8b30*/  SHFL.IDX PT, R8, R11, 0x3, 0x181f ;  /* 0x00781f000b087f89 */ /* 0x002fe800000e0000 */
[----:B------:R-:W1:Y:S01]  /*8b40*/  SHFL.IDX PT, R9, R13, 0x3, 0x181f ;  /* 0x00781f000d097f89 */ /* 0x000e6200000e0000 */
[----:B--2---:R-:W-:-:S04]  /*8b50*/  @!P1 IMAD.WIDE R2, R20, 0x2, R2 ;  /* 0x0000000214029825 */ /* 0x004fc800078e0202 */
[----:B---3--:R-:W-:-:S04]  /*8b60*/  @!P2 IMAD.WIDE R4, R20, 0x2, R4 ;  /* 0x000000021404a825 */ /* 0x008fc800078e0204 */
[----:B------:R-:W-:-:S04]  /*8b70*/  @!P3 IMAD.WIDE R6, R20, 0x2, R6 ;  /* 0x000000021406b825 */ /* 0x000fc800078e0206 */
[----:B-1----:R-:W-:Y:S01]  /*8b80*/  @!P0 IMAD.WIDE R20, R20, 0x2, R8 ;  /* 0x0000000214148825 */ /* 0x002fe200078e0208 */
[----:B----4-:R1:W-:Y:S04]  /*8b90*/  @!P1 ST.E.128 desc[UR46][R2.64], R24 ;  /* 0x0000001802009985 */ /* 0x0103e8000c101d2e */
[----:B-----5:R1:W-:Y:S04]  /*8ba0*/  @!P2 ST.E.128 desc[UR46][R4.64], R28 ;  /* 0x0000001c0400a985 */ /* 0x0203e8000c101d2e */
[----:B------:R1:W-:Y:S04]  /*8bb0*/  @!P3 ST.E.128 desc[UR46][R6.64], R40 ;  /* 0x000000280600b985 */ /* 0x0003e8000c101d2e */
[----:B------:R1:W-:Y:S01]  /*8bc0*/  @!P0 ST.E.128 desc[UR46][R20.64], R44 ;  /* 0x0000002c14008985 */ /* 0x0003e2000c101d2e */
[----:B0-----:R-:W-:-:S13]  /*8bd0*/  ISETP.LE.AND P0, PT, R0, UR41, PT ;  /* 0x0000002900007c0c */ /* 0x001fda000bf03270 */
[----:B------:R-:W-:Y:S05]  /*8be0*/  @!P0 BRA `(.L_x_31) ;  /* 0xffffff8000548947 */ /* 0x000fea000383ffff */
[----:B------:R-:W-:Y:S05]  /*8bf0*/  EXIT ;  /* 0x000000000000794d */ /* 0x000fea0003800000 */
.L_x_7:
[----:B------:R-:W-:-:S08]  /*8c00*/  NOP ;  /* 0x0000000000007918 */ /* 0x000fd00000000000 */
[----:B------:R-:W0:-:S00]  /*8c10*/  USETMAXREG.DEALLOC.CTAPOOL 0x20 ;  /* 0x00000020000079c8 */ /* 0x000e0000080e0500 */
[----:B------:R-:W1:Y:S01]  /*8c20*/  S2UR UR50, SR_CTAID.X ;  /* 0x00000000003279c3 */ /* 0x000e620000002500 */
[----:B------:R-:W-:Y:S01]  /*8c30*/  UMOV UR48, 0x1 ;  /* 0x0000000100307882 */ /* 0x000fe20000000000 */
[----:B0-----:R-:W-:Y:S02]  /*8c40*/  IMAD.MOV.U32 R18, RZ, RZ, RZ ;  /* 0x000000ffff127224 */ /* 0x001fe400078e00ff */
[----:B------:R-:W-:-:S04]  /*8c50*/  IMAD.MOV.U32 R19, RZ, RZ, 0x1 ;  /* 0x00000001ff137424 */ /* 0x000fc800078e00ff */
[----:B------:R-:W1:Y:S02]  /*8c60*/  LDC R2, c[0x0][0xc34] ;  /* 0x00030d00ff027b82 */ /* 0x000e640000000800 */
[----:B-1----:R-:W-:-:S13]  /*8c70*/  ISETP.LE.AND P0, PT, R2, UR50, PT ;  /* 0x0000003202007c0c */ /* 0x002fda000bf03270 */
[----:B------:R-:W-:Y:S05]  /*8c80*/  @P0 BRA `(.L_x_32) ;  /* 0x0000002800400947 */ /* 0x000fea0003800000 */
[----:B------:R-:W0:Y:S01]  /*8c90*/  S2R R10, SR_TID.X ;  /* 0x00000000000a7919 */ /* 0x000e220000002100 */
[----:B------:R-:W1:Y:S01]  /*8ca0*/  S2UR UR4, SR_CgaCtaId ;  /* 0x00000000000479c3 */ /* 0x000e620000008800 */
[----:B------:R-:W-:Y:S01]  /*8cb0*/  IMAD.SHL.U32 R6, R28, 0x10, RZ ;  /* 0x000000101c067824 */ /* 0x000fe200078e00ff */
[----:B------:R-:W-:Y:S01]  /*8cc0*/  UMOV UR41, 0x400 ;  /* 0x0000040000297882 */ /* 0x000fe20000000000 */
[----:B------:R-:W-:Y:S01]  /*8cd0*/  IMAD.MOV.U32 R19, RZ, RZ, 0x1 ;  /* 0x00000001ff137424 */ /* 0x000fe200078e00ff */
[----:B------:R-:W-:Y:S01]  /*8ce0*/  ULDC.64 UR52, c[0x0][0x198] ;  /* 0x0000660000347ab9 */ /* 0x000fe20000000a00 */
[----:B------:R-:W-:Y:S01]  /*8cf0*/  IMAD.MOV.U32 R18, RZ, RZ, RZ ;  /* 0x000000ffff127224 */ /* 0x000fe200078e00ff */
[----:B------:R-:W-:Y:S01]  /*8d00*/  LOP3.LUT R7, R6, 0x600, RZ, 0xc0, !PT ;  /* 0x0000060006077812 */ /* 0x000fe200078ec0ff */
[----:B------:R-:W-:Y:S02]  /*8d10*/  ULOP3.LUT UR42, UR38, 0x1, URZ, 0xfc, !UPT ;  /* 0x00000001262a7892 */ /* 0x000fe4000f8efc3f */
[----:B------:R-:W-:Y:S01]  /*8d20*/  ULOP3.LUT UR49, UR38, 0x2, URZ, 0xfc, !UPT ;  /* 0x0000000226317892 */ /* 0x000fe2000f8efc3f */
[----:B------:R-:W-:Y:S01]  /*8d30*/  ULDC UR43, c[0x0][0xc] ;  /* 0x00000300002b7ab9 */ /* 0x000fe20000000800 */
[----:B------:R-:W-:Y:S01]  /*8d40*/  UMOV UR48, URZ ;  /* 0x0000003f00307c82 */ /* 0x000fe20008000000 */
[----:B-1----:R-:W-:Y:S01]  /*8d50*/  ULEA UR41, UR4, UR41, 0x18 ;  /* 0x0000002904297291 */ /* 0x002fe2000f8ec03f */
[C---:B0-----:R-:W-:Y:S01]  /*8d60*/  IMAD.SHL.U32 R26, R10.reuse, 0x40, RZ ;  /* 0x000000400a1a7824 */ /* 0x041fe200078e00ff */
[----:B------:R-:W-:Y:S01]  /*8d70*/  SHF.R.U32.HI R4, RZ, 0x1, R10 ;  /* 0x00000001ff047819 */ /* 0x000fe2000001160a */
[C---:B------:R-:W-:Y:S01]  /*8d80*/  IMAD.SHL.U32 R2, R10.reuse, 0x10, RZ ;  /* 0x000000100a027824 */ /* 0x040fe200078e00ff */
[C---:B------:R-:W-:Y:S01]  /*8d90*/  SHF.L.U32 R0, R10.reuse, 0x5, RZ ;  /* 0x000000050a007819 */ /* 0x040fe200000006ff */
[----:B------:R-:W-:Y:S01]  /*8da0*/  IMAD.SHL.U32 R8, R10, 0x2, RZ ;  /* 0x000000020a087824 */ /* 0x000fe200078e00ff */
[----:B------:R-:W-:-:S02]  /*8db0*/  LOP3.LUT R3, R26, 0x180, RZ, 0xc0, !PT ;  /* 0x000001801a037812 */ /* 0x000fc400078ec0ff */
[----:B------:R-:W-:Y:S02]  /*8dc0*/  LOP3.LUT R5, R2, 0x1b0, RZ, 0xc0, !PT ;  /* 0x000001b002057812 */ /* 0x000fe400078ec0ff */
[----:B------:R-:W-:Y:S01]  /*8dd0*/  LOP3.LUT R3, R3, 0x30, R4, 0xf8, !PT ;  /* 0x0000003003037812 */ /* 0x000fe200078ef804 */
[----:B------:R-:W-:Y:S01]  /*8de0*/  IMAD.SHL.U32 R4, R10, 0x8, RZ ;  /* 0x000000080a047824 */ /* 0x000fe200078e00ff */
[----:B------:R-:W-:Y:S02]  /*8df0*/  LOP3.LUT R9, R5, 0x30, R8, 0x78, !PT ;  /* 0x0000003005097812 */ /* 0x000fe400078e7808 */
[----:B------:R-:W-:Y:S02]  /*8e00*/  LOP3.LUT R5, R0, 0x80, RZ, 0xc0, !PT ;  /* 0x0000008000057812 */ /* 0x000fe400078ec0ff */
[----:B------:R-:W-:Y:S02]  /*8e10*/  LOP3.LUT R6, R7, 0x40, R2, 0xf8, !PT ;  /* 0x0000004007067812 */ /* 0x000fe400078ef802 */
[----:B------:R-:W-:-:S02]  /*8e20*/  LOP3.LUT R3, R3, 0x30, R4, 0x78, !PT ;  /* 0x0000003003037812 */ /* 0x000fc400078e7804 */
[----:B------:R-:W-:Y:S02]  /*8e30*/  SHF.L.U32 R8, R10, 0x2, RZ ;  /* 0x000000020a087819 */ /* 0x000fe400000006ff */
[----:B------:R-:W-:Y:S02]  /*8e40*/  LOP3.LUT R5, R5, 0x10, R10, 0xf8, !PT ;  /* 0x0000001005057812 */ /* 0x000fe400078ef80a */
[----:B------:R-:W-:Y:S02]  /*8e50*/  LOP3.LUT R7, R7, 0x60, R0, 0xf8, !PT ;  /* 0x0000006007077812 */ /* 0x000fe400078ef800 */
[----:B------:R-:W-:Y:S02]  /*8e60*/  LOP3.LUT R9, R6, R9, RZ, 0xfc, !PT ;  /* 0x0000000906097212 */ /* 0x000fe400078efcff */
[----:B------:R-:W-:Y:S02]  /*8e70*/  LOP3.LUT R26, R3, 0x640, R26, 0xf8, !PT ;  /* 0x00000640031a7812 */ /* 0x000fe400078ef81a */
[----:B------:R-:W-:-:S02]  /*8e80*/  LOP3.LUT R5, R5, 0x10, R8, 0x78, !PT ;  /* 0x0000001005057812 */ /* 0x000fc400078e7808 */
[----:B------:R-:W-:Y:S02]  /*8e90*/  LOP3.LUT R6, R7, 0x100, R0, 0xf8, !PT ;  /* 0x0000010007067812 */ /* 0x000fe400078ef800 */
[----:B------:R-:W-:Y:S02]  /*8ea0*/  SHF.R.U32.HI R3, RZ, 0x2, R28 ;  /* 0x00000002ff037819 */ /* 0x000fe4000001161c */
[----:B------:R-:W-:Y:S02]  /*8eb0*/  LOP3.LUT R25, R6, R5, RZ, 0xfc, !PT ;  /* 0x0000000506197212 */ /* 0x000fe400078efcff */
[----:B------:R-:W-:Y:S02]  /*8ec0*/  LOP3.LUT R29, R10, 0x1f, RZ, 0xc0, !PT ;  /* 0x0000001f0a1d7812 */ /* 0x000fe400078ec0ff */
[----:B------:R-:W-:Y:S02]  /*8ed0*/  LOP3.LUT R0, R3, 0x60, R0, 0xf8, !PT ;  /* 0x0000006003007812 */ /* 0x000fe400078ef800 */
[----:B------:R-:W-:-:S07]  /*8ee0*/  IADD3 R27, R9, UR41, RZ ;  /* 0x00000029091b7c10 */ /* 0x000fce000fffe0ff */
.L_x_75:
[----:B------:R-:W-:Y:S01]  /*8ef0*/  ULDC UR4, c[0x0][0xc38] ;  /* 0x00030e0000047ab9 */ /* 0x000fe20000000800 */
[----:B------:R-:W-:Y:S01]  /*8f00*/  ULDC UR8, c[0x0][0xc44] ;  /* 0x0003110000087ab9 */ /* 0x000fe20000000800 */
[----:B------:R-:W-:Y:S02]  /*8f10*/  UISETP.NE.AND UP2, UPT, UR4, 0x1, UPT ;  /* 0x000000010400788c */ /* 0x000fe4000bf45270 */
[----:B------:R-:W-:Y:S01]  /*8f20*/  UISETP.NE.AND UP1, UPT, UR8, 0x1, UPT ;  /* 0x000000010800788c */ /* 0x000fe2000bf25270 */
[----:B------:R-:W-:Y:S01]  /*8f30*/  ULDC.64 UR4, c[0x0][0x418] ;  /* 0x0001060000047ab9 */ /* 0x000fe20000000a00 */
[----:B------:R-:W-:Y:S01]  /*8f40*/  ULDC UR6, c[0x0][0x424] ;  /* 0x0001090000067ab9 */ /* 0x000fe20000000800 */
[----:B------:R-:W-:Y:S02]  /*8f50*/  UISETP.NE.U32.AND UP0, UPT, UR4, URZ, UPT ;  /* 0x0000003f0400728c */ /* 0x000fe4000bf05070 */
[----:B------:R-:W-:Y:S02]  /*8f60*/  UIADD3 UR9, UR41, 0xe000, URZ ;  /* 0x0000e00029097890 */ /* 0x000fe4000fffe03f */
[----:B------:R-:W-:-:S02]  /*8f70*/  UISETP.NE.AND.EX UP0, UPT, UR5, URZ, UPT, UP0 ;  /* 0x0000003f0500728c */ /* 0x000fc4000bf05300 */
[----:B------:R-:W-:Y:S01]  /*8f80*/  @UP2 ULDC UR4, c[0x0][0xc3c] ;  /* 0x00030f0000042ab9 */ /* 0x000fe20000000800 */
[----:B------:R-:W-:Y:S01]  /*8f90*/  ULDC UR40, c[0x0][0x2f0] ;  /* 0x0000bc0000287ab9 */ /* 0x000fe20000000800 */
[----:B------:R-:W-:Y:S02]  /*8fa0*/  UIMAD.WIDE.U32 UR4, UR50, UR4, URZ ;  /* 0x00000004320472a5 */ /* 0x000fe4000f8e003f */
[----:B------:R-:W-:Y:S01]  /*8fb0*/  USEL UR6, UR6, 0x1, UP0 ;  /* 0x0000000106067887 */ /* 0x000fe20008000000 */
[----:B------:R-:W-:Y:S01]  /*8fc0*/  @UP2 ULDC UR7, c[0x0][0xc40] ;  /* 0x0003100000072ab9 */ /* 0x000fe20000000800 */
[----:B------:R-:W-:Y:S01]  /*8fd0*/  ULOP3.LUT UP0, URZ, UR9, 0x1bf, URZ, 0xc0, !UPT ;  /* 0x000001bf093f7892 */ /* 0x000fe2000f80c03f */
[----:B------:R-:W-:Y:S01]  /*8fe0*/  UMOV UR45, UR50 ;  /* 0x00000032002d7c82 */ /* 0x000fe20008000000 */
[----:B------:R-:W-:Y:S02]  /*8ff0*/  UIMAD UR40, UR6, UR40, URZ ;  /* 0x00000028062872a4 */ /* 0x000fe4000f8e023f */
[----:B------:R-:W-:-:S02]  /*9000*/  @UP2 USHF.R.U32.HI UR45, URZ, UR7, UR5 ;  /* 0x000000073f2d2299 */ /* 0x000fc40008011605 */
[----:B------:R-:W-:Y:S01]  /*9010*/  PLOP3.LUT P0, PT, PT, PT, UP0, 0x80, 0x0 ;  /* 0x000000000000781c */ /* 0x000fe20003f0f008 */
[----:B------:R-:W-:Y:S01]  /*9020*/  @UP1 ULDC.64 UR10, c[0x0][0xc48] ;  /* 0x00031200000a1ab9 */ /* 0x000fe20000000a00 */
[----:B------:R-:W-:Y:S02]  /*9030*/  UIADD3 UR6, UR40, 0x9f, URZ ;  /* 0x0000009f28067890 */ /* 0x000fe4000fffe03f */
[----:B------:R-:W-:Y:S02]  /*9040*/  UIMAD.WIDE.U32 UR4, UR45, UR10, URZ ;  /* 0x0000000a2d0472a5 */ /* 0x000fe4000f8e003f */
[----:B------:R-:W-:Y:S01]  /*9050*/  UMOV UR44, UR45 ;  /* 0x0000002d002c7c82 */ /* 0x000fe20008000000 */
[----:B------:R-:W-:Y:S02]  /*9060*/  UIMAD.WIDE UR6, UR6, 0x66666667, URZ ;  /* 0x66666667060678a5 */ /* 0x000fe4000f8e023f */
[----:B------:R-:W-:Y:S02]  /*9070*/  @UP1 USHF.R.U32.HI UR44, URZ, UR11, UR5 ;  /* 0x0000000b3f2c1299 */ /* 0x000fe40008011605 */
[----:B------:R-:W-:-:S02]  /*9080*/  USHF.R.U32.HI UR39, URZ, 0x1f, UR7 ;  /* 0x0000001f3f277899 */ /* 0x000fc40008011607 */
[----:B------:R-:W-:Y:S02]  /*9090*/  UIADD3 UR36, -UR44, URZ, URZ ;  /* 0x0000003f2c247290 */ /* 0x000fe4000fffe13f */
[----:B------:R-:W-:Y:S02]  /*90a0*/  ULEA.HI.SX32 UR39, UR7, UR39, 0x1a ;  /* 0x0000002707277291 */ /* 0x000fe4000f8fd23f */
[----:B------:R-:W-:Y:S01]  /*90b0*/  UIMAD UR36, UR8, UR36, UR45 ;  /* 0x00000024082472a4 */ /* 0x000fe2000f8e022d */
[----:B------:R-:W-:Y:S11]  /*90c0*/  @!P0 BRA `(.L_x_33) ;  /* 0x0000000000408947 */ /* 0x000ff60003800000 */
[----:B------:R-:W-:Y:S01]  /*90d0*/  MOV R2, 0x0 ;  /* 0x0000000000027802 */ /* 0x000fe20000000f00 */
[----:B------:R-:W-:Y:S01]  /*90e0*/  ULDC.64 UR4, c[0x4][0x98] ;  /* 0x0100260000047ab9 */ /* 0x000fe20000000a00 */
[----:B------:R-:W-:Y:S01]  /*90f0*/  ULDC.64 UR6, c[0x4][0xa0] ;  /* 0x0100280000067ab9 */ /* 0x000fe20000000a00 */
[----:B------:R-:W-:Y:S01]  /*9100*/  IMAD.U32 R4, RZ, RZ, UR4 ;  /* 0x00000004ff047e24 */ /* 0x000fe2000f8e00ff */
[----:B------:R-:W-:Y:S01]  /*9110*/  MOV R7, UR7 ;  /* 0x0000000700077c02 */ /* 0x000fe20008000f00 */
[----:B------:R-:W-:Y:S01]  /*9120*/  IMAD.U32 R5, RZ, RZ, UR5 ;  /* 0x00000005ff057e24 */ /* 0x000fe2000f8e00ff */
[----:B------:R-:W0:Y:S01]  /*9130*/  LDC.64 R2, c[0x4][R2] ;  /* 0x0100000002027b82 */ /* 0x000e220000000a00 */
[----:B------:R-:W-:Y:S01]  /*9140*/  ULDC.64 UR4, c[0x4][0x8] ;  /* 0x0100020000047ab9 */ /* 0x000fe20000000a00 */
[----:B------:R-:W-:Y:S01]  /*9150*/  IMAD.U32 R6, RZ, RZ, UR6 ;  /* 0x00000006ff067e24 */ /* 0x000fe2000f8e00ff */
[----:B------:R-:W-:Y:S01]  /*9160*/  MOV R12, 0x1 ;  /* 0x00000001000c7802 */ /* 0x000fe20000000f00 */
[----:B------:R-:W-:-:S02]  /*9170*/  IMAD.U32 R10, RZ, RZ, UR4 ;  /* 0x00000004ff0a7e24 */ /* 0x000fc4000f8e00ff */
[----:B------:R-:W-:Y:S02]  /*9180*/  IMAD.U32 R11, RZ, RZ, UR5 ;  /* 0x00000005ff0b7e24 */ /* 0x000fe4000f8e00ff */
[----:B------:R-:W-:Y:S02]  /*9190*/  IMAD.MOV.U32 R8, RZ, RZ, 0x70 ;  /* 0x00000070ff087424 */ /* 0x000fe400078e00ff */
[----:B------:R-:W-:-:S07]  /*91a0*/  IMAD.MOV.U32 R13, RZ, RZ, RZ ;  /* 0x000000ffff0d7224 */ /* 0x000fce00078e00ff */
[----:B------:R-:W-:-:S07]  /*91b0*/  LEPC R20, `(.L_x_33) ;  /* 0x000000001014794e */ /* 0x000fce0000000000 */
[----:B0-----:R-:W-:Y:S05]  /*91c0*/  CALL.ABS.NOINC R2 ;  /* 0x0000000002007343 */ /* 0x001fea0003c00000 */
.L_x_33:
[----:B------:R-:W-:-:S06]  /*91d0*/  UIADD3 UR4, UR41, 0x6000, URZ ;  /* 0x0000600029047890 */ /* 0x000fcc000fffe03f */
[----:B------:R-:W-:-:S05]  /*91e0*/  IMAD.U32 R16, RZ, RZ, UR4 ;  /* 0x00000004ff107e24 */ /* 0x000fca000f8e00ff */
[----:B------:R-:W-:-:S13]  /*91f0*/  LOP3.LUT P0, RZ, R16, 0x1bf, RZ, 0xc0, !PT ;  /* 0x000001bf10ff7812 */ /* 0x000fda000780c0ff */
[----:B------:R-:W-:Y:S05]  /*9200*/  @!P0 BRA `(.L_x_34) ;  /* 0x0000000000408947 */ /* 0x000fea0003800000 */
[----:B------:R-:W-:Y:S01]  /*9210*/  MOV R2, 0x0 ;  /* 0x0000000000027802 */ /* 0x000fe20000000f00 */
[----:B------:R-:W-:Y:S01]  /*9220*/  ULDC.64 UR4, c[0x4][0x98] ;  /* 0x0100260000047ab9 */ /* 0x000fe20000000a00 */
[----:B------:R-:W-:Y:S01]  /*9230*/  ULDC.64 UR6, c[0x4][0xa0] ;  /* 0x0100280000067ab9 */ /* 0x000fe20000000a00 */
[----:B------:R-:W-:Y:S01]  /*9240*/  IMAD.U32 R4, RZ, RZ, UR4 ;  /* 0x00000004ff047e24 */ /* 0x000fe2000f8e00ff */
[----:B------:R-:W-:Y:S01]  /*9250*/  MOV R5, UR5 ;  /* 0x0000000500057c02 */ /* 0x000fe20008000f00 */
[----:B------:R-:W-:Y:S01]  /*9260*/  ULDC.64 UR4, c[0x4][0x10] ;  /* 0x0100040000047ab9 */ /* 0x000fe20000000a00 */
[----:B------:R-:W0:Y:S01]  /*9270*/  LDC.64 R2, c[0x4][R2] ;  /* 0x0100000002027b82 */ /* 0x000e220000000a00 */
[----:B------:R-:W-:Y:S01]  /*9280*/  IMAD.U32 R6, RZ, RZ, UR6 ;  /* 0x00000006ff067e24 */ /* 0x000fe2000f8e00ff */
[----:B------:R-:W-:Y:S01]  /*9290*/  MOV R11, UR5 ;  /* 0x00000005000b7c02 */ /* 0x000fe20008000f00 */
[----:B------:R-:W-:Y:S02]  /*92a0*/  IMAD.U32 R7, RZ, RZ, UR7 ;  /* 0x00000007ff077e24 */ /* 0x000fe4000f8e00ff */
[----:B------:R-:W-:-:S02]  /*92b0*/  IMAD.U32 R10, RZ, RZ, UR4 ;  /* 0x00000004ff0a7e24 */ /* 0x000fc4000f8e00ff */
[----:B------:R-:W-:Y:S02]  /*92c0*/  IMAD.MOV.U32 R8, RZ, RZ, 0x70 ;  /* 0x00000070ff087424 */ /* 0x000fe400078e00ff */
[----:B------:R-:W-:Y:S02]  /*92d0*/  IMAD.MOV.U32 R12, RZ, RZ, 0x1 ;  /* 0x00000001ff0c7424 */ /* 0x000fe400078e00ff */
[----:B------:R-:W-:-:S07]  /*92e0*/  IMAD.MOV.U32 R13, RZ, RZ, RZ ;  /* 0x000000ffff0d7224 */ /* 0x000fce00078e00ff */
[----:B------:R-:W-:-:S07]  /*92f0*/  LEPC R20, `(.L_x_34) ;  /* 0x000000001014794e */ /* 0x000fce0000000000 */
[----:B0-----:R-:W-:Y:S05]  /*9300*/  CALL.ABS.NOINC R2 ;  /* 0x0000000002007343 */ /* 0x001fea0003c00000 */
.L_x_34:
[----:B------:R-:W-:-:S04]  /*9310*/  UIADD3 UR4, UR41, 0x1000, URZ ;  /* 0x0000100029047890 */ /* 0x000fc8000fffe03f */
[----:B------:R-:W-:-:S06]  /*9320*/  ULOP3.LUT UP0, URZ, UR4, 0x9f, URZ, 0xc0, !UPT ;  /* 0x0000009f043f7892 */ /* 0x000fcc000f80c03f */
[----:B------:R-:W-:-:S13]  /*9330*/  PLOP3.LUT P0, PT, PT, PT, UP0, 0x80, 0x0 ;  /* 0x000000000000781c */ /* 0x000fda0003f0f008 */
[----:B------:R-:W-:Y:S05]  /*9340*/  @!P0 BRA `(.L_x_35) ;  /* 0x0000000000408947 */ /* 0x000fea0003800000 */
[----:B------:R-:W-:Y:S01]  /*9350*/  MOV R2, 0x0 ;  /* 0x0000000000027802 */ /* 0x000fe20000000f00 */
[----:B------:R-:W-:Y:S01]  /*9360*/  ULDC.64 UR4, c[0x4][0x98] ;  /* 0x0100260000047ab9 */ /* 0x000fe20000000a00 */
[----:B------:R-:W-:Y:S01]  /*9370*/  ULDC.64 UR6, c[0x4][0xa0] ;  /* 0x0100280000067ab9 */ /* 0x000fe20000000a00 */
[----:B------:R-:W-:Y:S01]  /*9380*/  MOV R4, UR4 ;  /* 0x0000000400047c02 */ /* 0x000fe20008000f00 */
[----:B------:R-:W-:Y:S01]  /*9390*/  IMAD.U32 R5, RZ, RZ, UR5 ;  /* 0x00000005ff057e24 */ /* 0x000fe2000f8e00ff */
[----:B------:R-:W-:Y:S01]  /*93a0*/  ULDC.64 UR4, c[0x4][0x18] ;  /* 0x0100060000047ab9 */ /* 0x000fe20000000a00 */
[----:B------:R-:W0:Y:S01]  /*93b0*/  LDC.64 R2, c[0x4][R2] ;  /* 0x0100000002027b82 */ /* 0x000e220000000a00 */
[----:B------:R-:W-:Y:S01]  /*93c0*/  IMAD.U32 R6, RZ, RZ, UR6 ;  /* 0x00000006ff067e24 */ /* 0x000fe2000f8e00ff */
[----:B------:R-:W-:Y:S01]  /*93d0*/  MOV R10, UR4 ;  /* 0x00000004000a7c02 */ /* 0x000fe20008000f00 */
[----:B------:R-:W-:Y:S01]  /*93e0*/  IMAD.U32 R7, RZ, RZ, UR7 ;  /* 0x00000007ff077e24 */ /* 0x000fe2000f8e00ff */
[----:B------:R-:W-:Y:S01]  /*93f0*/  MOV R13, RZ ;  /* 0x000000ff000d7202 */ /* 0x000fe20000000f00 */
[----:B------:R-:W-:-:S02]  /*9400*/  IMAD.U32 R11, RZ, RZ, UR5 ;  /* 0x00000005ff0b7e24 */ /* 0x000fc4000f8e00ff */
[----:B------:R-:W-:Y:S02]  /*9410*/  IMAD.MOV.U32 R8, RZ, RZ, 0x70 ;  /* 0x00000070ff087424 */ /* 0x000fe400078e00ff */
[----:B------:R-:W-:-:S07]  /*9420*/  IMAD.MOV.U32 R12, RZ, RZ, 0x1 ;  /* 0x00000001ff0c7424 */ /* 0x000fce00078e00ff */
[----:B------:R-:W-:-:S07]  /*9430*/  LEPC R20, `(.L_x_35) ;  /* 0x000000001014794e */ /* 0x000fce0000000000 */
[----:B0-----:R-:W-:Y:S05]  /*9440*/  CALL.ABS.NOINC R2 ;  /* 0x0000000002007343 */ /* 0x001fea0003c00000 */
.L_x_35:
[----:B------:R-:W-:-:S13]  /*9450*/  LOP3.LUT P6, RZ, R16, 0x1bf, RZ, 0xc0, !PT ;  /* 0x000001bf10ff7812 */ /* 0x000fda00078cc0ff */
[----:B------:R-:W-:Y:S05]  /*9460*/  @!P6 BRA `(.L_x_36) ;  /* 0x000000000040e947 */ /* 0x000fea0003800000 */
        /* <DEDUP_REMOVED lines=16> */
.L_x_36:
[----:B------:R-:W-:Y:S01]  /*9570*/  ULDC.64 UR4, c[0x0][0x9f8] ;  /* 0x00027e0000047ab9 */ /* 0x000fe20000000a00 */
[----:B------:R-:W-:Y:S01]  /*9580*/  IMAD.U32 R23, RZ, RZ, UR44 ;  /* 0x0000002cff177e24 */ /* 0x000fe2000f8e00ff */
[----:B------:R-:W-:Y:S01]  /*9590*/  UISETP.NE.U32.AND UP0, UPT, UR4, URZ, UPT ;  /* 0x0000003f0400728c */ /* 0x000fe2000bf05070 */
[----:B------:R-:W0:Y:S03]  /*95a0*/  LDC.64 R4, c[0x0][0x418] ;  /* 0x00010600ff047b82 */ /* 0x000e260000000a00 */
[----:B------:R-:W-:-:S06]  /*95b0*/  UISETP.NE.AND.EX UP0, UPT, UR5, URZ, UPT, UP0 ;  /* 0x0000003f0500728c */ /* 0x000fcc000bf05300 */
[----:B------:R-:W-:-:S05]  /*95c0*/  PLOP3.LUT P0, PT, PT, PT, UP0, 0x80, 0x0 ;  /* 0x000000000000781c */ /* 0x000fca0003f0f008 */
[----:B------:R-:W-:Y:S02]  /*95d0*/  @UP0 ULDC.64 UR4, c[0x0][0x9f8] ;  /* 0x00027e0000040ab9 */ /* 0x000fe40000000a00 */
[----:B------:R-:W-:-:S06]  /*95e0*/  @UP0 UIMAD.WIDE UR4, UR44, 0x4, UR4 ;  /* 0x000000042c0408a5 */ /* 0x000fcc000f8e0204 */
[----:B------:R-:W-:Y:S01]  /*95f0*/  IMAD.U32 R2, RZ, RZ, UR4 ;  /* 0x00000004ff027e24 */ /* 0x000fe2000f8e00ff */
[----:B------:R-:W-:-:S05]  /*9600*/  MOV R3, UR5 ;  /* 0x0000000500037c02 */ /* 0x000fca0008000f00 */
[----:B------:R-:W2:Y:S01]  /*9610*/  @P0 LDG.E R23, desc[UR46][R2.64] ;  /* 0x0000002e02170981 */ /* 0x000ea2000c1e1900 */
[----:B0-----:R-:W-:Y:S01]  /*9620*/  ISETP.NE.U32.AND P0, PT, R4, RZ, PT ;  /* 0x000000ff0400720c */ /* 0x001fe20003f05070 */
[----:B------:R-:W-:Y:S01]  /*9630*/  UMOV UR4, 0xffffffff ;  /* 0xffffffff00047882 */ /* 0x000fe20000000000 */
[----:B------:R-:W-:Y:S01]  /*9640*/  LOP3.LUT R22, R22, 0xfffffffe, RZ, 0xc0, !PT ;  /* 0xfffffffe16167812 */ /* 0x000fe200078ec0ff */
[----:B------:R-:W0:Y:S01]  /*9650*/  S2R R16, SR_TID.X ;  /* 0x0000000000107919 */ /* 0x000e220000002100 */
[----:B------:R-:W-:-:S13]  /*9660*/  ISETP.NE.AND.EX P1, PT, R5, RZ, PT, P0 ;  /* 0x000000ff0500720c */ /* 0x000fda0003f25300 */
[----:B------:R-:W-:Y:S02]  /*9670*/  @P1 LOP3.LUT R22, R22, 0x1, RZ, 0xfc, !PT ;  /* 0x0000000116161812 */ /* 0x000fe400078efcff */
[----:B0-----:R-:W-:-:S04]  /*9680*/  SHF.R.U32.HI R17, RZ, 0x5, R16 ;  /* 0x00000005ff117819 */ /* 0x001fc80000011610 */
[----:B------:R-:W-:Y:S02]  /*9690*/  LOP3.LUT R17, R17, 0x3, RZ, 0xc0, !PT ;  /* 0x0000000311117812 */ /* 0x000fe400078ec0ff */
[----:B--2---:R-:W-:Y:S02]  /*96a0*/  SHF.R.S32.HI R24, RZ, 0x1f, R23 ;  /* 0x0000001fff187819 */ /* 0x004fe40000011417 */
[----:B------:R-:W-:Y:S01]  /*96b0*/  SEL R16, R23, RZ, !P1 ;  /* 0x000000ff17107207 */ /* 0x000fe20004800000 */
[----:B------:R-:W-:Y:S06]  /*96c0*/  BRA.DIV UR4, `(.L_x_37) ;  /* 0x0000002604007947 */ /* 0x000fec000b800000 */
[----:B------:R0:W1:Y:S02]  /*96d0*/  SHFL.IDX PT, R14, R17, RZ, 0x1f ;  /* 0x00001fff110e7589 */ /* 0x00006400000e0000 */
.L_x_91:
[----:B-1----:R-:W-:Y:S02]  /*96e0*/  ISETP.NE.AND P0, PT, R14, RZ, PT ;  /* 0x000000ff0e00720c */ /* 0x002fe40003f05270 */
[----:B------:R-:W-:Y:S02]  /*96f0*/  PLOP3.LUT P2, PT, PT, PT, PT, 0x8, 0x0 ;  /* 0x000000000000781c */ /* 0x000fe40003f4e170 */
[----:B------:R-:W-:-:S11]  /*9700*/  LOP3.LUT R22, R22, 0xfffffffd, RZ, 0xc0, !PT ;  /* 0xfffffffd16167812 */ /* 0x000fd600078ec0ff */
[----:B------:R-:W-:Y:S01]  /*9710*/  @P2 LOP3.LUT R22, R22, 0x2, RZ, 0xfc, !PT ;  /* 0x0000000216162812 */ /* 0x000fe200078efcff */
[----:B------:R-:W-:Y:S06]  /*9720*/  @P0 BRA `(.L_x_38) ;  /* 0x0000000400340947 */ /* 0x000fec0003800000 */
[----:B------:R-:W-:-:S06]  /*9730*/  UIADD3 UR4, UR39, -0x1, URZ ;  /* 0xffffffff27047890 */ /* 0x000fcc000fffe03f */
[----:B------:R-:W-:Y:S01]  /*9740*/  IMAD.U32 R7, RZ, RZ, UR4 ;  /* 0x00000004ff077e24 */ /* 0x000fe2000f8e00ff */
[----:B------:R-:W-:-:S03]  /*9750*/  UMOV UR4, 0xffffffff ;  /* 0xffffffff00047882 */ /* 0x000fc60000000000 */
[----:B------:R-:W-:Y:S05]  /*9760*/  BRA.DIV UR4, `(.L_x_39) ;  /* 0x0000002204f87947 */ /* 0x000fea000b800000 */
[----:B------:R-:W-:-:S13]  /*9770*/  ELECT P6, URZ, PT ;  /* 0x00000000003f782f */ /* 0x000fda00038c0000 */
.L_x_94:
[----:B------:R-:W-:Y:S05]  /*9780*/  @!P6 BRA `(.L_x_38) ;  /* 0x00000004001ce947 */ /* 0x000fea0003800000 */
[----:B------:R-:W-:Y:S01]  /*9790*/  IMAD.MOV.U32 R16, RZ, RZ, R23 ;  /* 0x000000ffff107224 */ /* 0x000fe200078e0017 */
[----:B------:R-:W-:Y:S06]  /*97a0*/  @!P1 BRA `(.L_x_40) ;  /* 0x0000000000489947 */ /* 0x000fec0003800000 */
[----:B------:R-:W1:Y:S01]  /*97b0*/  LDC R0, c[0x0][0x43c] ;  /* 0x00010f00ff007b82 */ /* 0x000e620000000800 */
[----:B------:R-:W-:Y:S01]  /*97c0*/  IMAD.MOV.U32 R9, RZ, RZ, R7 ;  /* 0x000000ffff097224 */ /* 0x000fe200078e0007 */
[----:B------:R-:W-:Y:S02]  /*97d0*/  ULDC.64 UR4, c[0x0][0x428] ;  /* 0x00010a0000047ab9 */ /* 0x000fe40000000a00 */
[----:B------:R-:W-:-:S04]  /*97e0*/  IMAD R6, R24, UR4, RZ ;  /* 0x0000000418067c24 */ /* 0x000fc8000f8e02ff */
[----:B------:R-:W-:Y:S01]  /*97f0*/  IMAD R11, R23, UR5, R6 ;  /* 0x00000005170b7c24 */ /* 0x000fe2000f8e0206 */
[----:B-1----:R-:W-:-:S13]  /*9800*/  ISETP.NE.AND P0, PT, R0, 0x1, PT ;  /* 0x000000010000780c */ /* 0x002fda0003f05270 */
[----:B------:R-:W1:Y:S02]  /*9810*/  @P0 LDC.64 R2, c[0x0][0x440] ;  /* 0x00011000ff020b82 */ /* 0x000e640000000a00 */
[----:B-1----:R-:W-:-:S05]  /*9820*/  @P0 IMAD.HI.U32 R2, R7, R2, RZ ;  /* 0x0000000207020227 */ /* 0x002fca00078e00ff */
[----:B------:R-:W-:-:S04]  /*9830*/  @P0 SHF.R.U32.HI R9, RZ, R3, R2 ;  /* 0x00000003ff090219 */ /* 0x000fc80000011602 */
[----:B------:R-:W-:Y:S02]  /*9840*/  SHF.R.S32.HI R3, RZ, 0x1f, R9 ;  /* 0x0000001fff037819 */ /* 0x000fe40000011409 */
[----:B------:R-:W-:-:S05]  /*9850*/  MOV R2, R9 ;  /* 0x0000000900027202 */ /* 0x000fca0000000f00 */
[----:B------:R-:W-:-:S04]  /*9860*/  IMAD.WIDE.U32 R2, R23, UR4, R2 ;  /* 0x0000000417027c25 */ /* 0x000fc8000f8e0002 */
[----:B------:R-:W-:Y:S01]  /*9870*/  IMAD.IADD R3, R3, 0x1, R11 ;  /* 0x0000000103037824 */ /* 0x000fe200078e020b */
[----:B------:R-:W-:-:S04]  /*9880*/  LEA R4, P0, R2, R4, 0x2 ;  /* 0x0000000402047211 */ /* 0x000fc800078010ff */
[----:B------:R-:W-:-:S05]  /*9890*/  LEA.HI.X R5, R2, R5, R3, 0x2, P0 ;  /* 0x0000000502057211 */ /* 0x000fca00000f1403 */
[----:B------:R1:W5:Y:S01]  /*98a0*/  LDG.E R16, desc[UR46][R4.64] ;  /* 0x0000002e04107981 */ /* 0x000362000c1e1900 */
[----:B------:R-:W-:-:S04]  /*98b0*/  IMAD.MOV R2, RZ, RZ, -R9 ;  /* 0x000000ffff027224 */ /* 0x000fc800078e0a09 */
[----:B------:R-:W-:-:S07]  /*98c0*/  IMAD R7, R0, R2, R7 ;  /* 0x0000000200077224 */ /* 0x000fce00078e0207 */
.L_x_40:
[----:B------:R-:W-:Y:S02]  /*98d0*/  LEA R3, R18, UR41, 0x3 ;  /* 0x0000002912037c11 */ /* 0x000fe4000f8e18ff */
[----:B------:R-:W-:Y:S02]  /*98e0*/  SHF.L.U32 R0, R19, 0x1f, RZ ;  /* 0x0000001f13007819 */ /* 0x000fe400000006ff */
[----:B------:R-:W-:Y:S02]  /*98f0*/  ISETP.NE.AND P1, PT, R28, RZ, PT ;  /* 0x000000ff1c00720c */ /* 0x000fe40003f25270 */
[----:B------:R-:W2:Y:S02]  /*9900*/  SYNCS.PHASECHK.TRANS64.TRYWAIT P0, [R3+URZ+0x13280], R0 ;  /* 0x01328000030075a7 */ /* 0x000ea4000800017f */
[----:B--2---:R-:W-:Y:S09]  /*9910*/  @!P0 BRA `(.L_x_41) ;  /* 0x0000002000ac8947 */ /* 0x004ff20003800000 */
.L_x_95:
[----:B------:R-:W-:Y:S05]  /*9920*/  @P1 BRA `(.L_x_42) ;  /* 0x0000000000141947 */ /* 0x000fea0003800000 */
[----:B------:R-:W-:Y:S01]  /*9930*/  ISETP.NE.AND P0, PT, R29, RZ, PT ;  /* 0x000000ff1d00720c */ /* 0x000fe20003f05270 */
[----:B------:R-:W-:-:S04]  /*9940*/  IMAD.MOV.U32 R2, RZ, RZ, 0x2800 ;  /* 0x00002800ff027424 */ /* 0x000fc800078e00ff */
[----:B------:R3:W-:Y:S08]  /*9950*/  SYNCS.ARRIVE.TRANS64 RZ, [R3+URZ+0x13270], R2 ;  /* 0x0132700203ff79a7 */ /* 0x0007f0000800003f */
[----:B------:R-:W-:Y:S05]  /*9960*/  @!P0 BRA `(.L_x_42) ;  /* 0x0000000000048947 */ /* 0x000fea0003800000 */
[----:B------:R-:W-:Y:S01]  /*9970*/  BPT.TRAP 0x1 ;  /* 0x000000040000795c */ /* 0x000fe20000300000 */
.L_x_42:
[----:B-1----:R-:W-:Y:S01]  /*9980*/  MOV R5, UR41 ;  /* 0x0000002900057c02 */ /* 0x002fe20008000f00 */
[----:B------:R-:W-:Y:S01]  /*9990*/  IMAD R7, R7, 0xa0, RZ ;  /* 0x000000a007077824 */ /* 0x000fe200078e02ff */
[----:B------:R-:W-:Y:S01]  /*99a0*/  R2UR UR33, R3 ;  /* 0x00000000032172ca */ /* 0x000fe200000e0000 */
[----:B------:R-:W-:Y:S01]  /*99b0*/  UIADD3 UR4, UP0, UR52, 0x470, URZ ;  /* 0x0000047034047890 */ /* 0x000fe2000ff1e03f */
[----:B-----5:R-:W-:Y:S01]  /*99c0*/  R2UR UR37, R16 ;  /* 0x00000000102572ca */ /* 0x020fe200000e0000 */
[----:B---3--:R-:W-:Y:S01]  /*99d0*/  IMAD R2, R18, 0x2800, R5 ;  /* 0x0000280012027824 */ /* 0x008fe200078e0205 */
[----:B------:R-:W-:Y:S01]  /*99e0*/  R2UR UR35, R7 ;  /* 0x00000000072372ca */ /* 0x000fe200000e0000 */
[----:B------:R-:W-:Y:S01]  /*99f0*/  UIADD3.X UR5, URZ, UR53, URZ, UP0, !UPT ;  /* 0x000000353f057290 */ /* 0x000fe200087fe43f */
[----:B------:R-:W-:Y:S02]  /*9a00*/  UMOV UR6, 0x0 ;  /* 0x0000000000067882 */ /* 0x000fe40000000000 */
[----:B------:R-:W-:Y:S01]  /*9a10*/  R2UR UR32, R2 ;  /* 0x00000000022072ca */ /* 0x000fe200000e0000 */
[----:B------:R-:W-:Y:S01]  /*9a20*/  UMOV UR7, 0x14f00000 ;  /* 0x14f0000000077882 */ /* 0x000fe20000000000 */
[----:B------:R-:W-:-:S03]  /*9a30*/  UMOV UR34, URZ ;  /* 0x0000003f00227c82 */ /* 0x000fc60008000000 */
[----:B------:R-:W-:-:S08]  /*9a40*/  UIADD3 UR33, UR33, 0x13270, URZ ;  /* 0x0001327021217890 */ /* 0x000fd0000fffe03f */
[----:B------:R-:W-:-:S09]  /*9a50*/  UIADD3 UR32, UR32, 0x6000, URZ ;  /* 0x0000600020207890 */ /* 0x000fd2000fffe03f */
[----:B------:R1:W-:Y:S01]  /*9a60*/  UTMALDG.4D [UR32], [UR4], desc[UR6] ;  /* 0x00000620040075b4 */ /* 0x0003e20008019000 */
[----:B------:R-:W3:Y:S02]  /*9a70*/  SYNCS.PHASECHK.TRANS64.TRYWAIT P0, [R3+URZ+0x13240], R0 ;  /* 0x01324000030075a7 */ /* 0x000ee4000800017f */
[----:B-1-3--:R-:W-:Y:S05]  /*9a80*/  @!P0 BRA `(.L_x_43) ;  /* 0x0000002000648947 */ /* 0x00afea0003800000 */
.L_x_96:
[----:B------:R-:W-:Y:S05]  /*9a90*/  @P1 BRA `(.L_x_44) ;  /* 0x0000000000141947 */ /* 0x000fea0003800000 */
[----:B------:R-:W-:Y:S01]  /*9aa0*/  ISETP.NE.AND P0, PT, R29, RZ, PT ;  /* 0x000000ff1d00720c */ /* 0x000fe20003f05270 */
[----:B-12---:R-:W-:-:S04]  /*9ab0*/  IMAD.MOV.U32 R0, RZ, RZ, 0x2800 ;  /* 0x00002800ff007424 */ /* 0x006fc800078e00ff */
[----:B------:R3:W-:Y:S08]  /*9ac0*/  SYNCS.ARRIVE.TRANS64 RZ, [R3+URZ+0x13230], R0 ;  /* 0x0132300003ff79a7 */ /* 0x0007f0000800003f */
[----:B------:R-:W-:Y:S05]  /*9ad0*/  @!P0 BRA `(.L_x_44) ;  /* 0x0000000000048947 */ /* 0x000fea0003800000 */
[----:B------:R-:W-:Y:S01]  /*9ae0*/  BPT.TRAP 0x1 ;  /* 0x000000040000795c */ /* 0x000fe20000300000 */
.L_x_44:
[----:B------:R-:W-:Y:S01]  /*9af0*/  R2UR UR8, R2 ;  /* 0x00000000020872ca */ /* 0x000fe200000e0000 */
[----:B------:R-:W-:Y:S01]  /*9b00*/  UIADD3 UR4, UP0, UR52, 0x370, URZ ;  /* 0x0000037034047890 */ /* 0x000fe2000ff1e03f */
[----:B------:R-:W-:Y:S01]  /*9b10*/  R2UR UR9, R3 ;  /* 0x00000000030972ca */ /* 0x000fe200000e0000 */
[----:B------:R-:W-:Y:S01]  /*9b20*/  UMOV UR6, 0x0 ;  /* 0x0000000000067882 */ /* 0x000fe20000000000 */
[----:B------:R-:W-:Y:S01]  /*9b30*/  R2UR UR11, R7 ;  /* 0x00000000070b72ca */ /* 0x000fe200000e0000 */
[----:B------:R-:W-:Y:S01]  /*9b40*/  UIADD3.X UR5, URZ, UR53, URZ, UP0, !UPT ;  /* 0x000000353f057290 */ /* 0x000fe200087fe43f */
[----:B------:R-:W-:Y:S01]  /*9b50*/  R2UR UR13, R16 ;  /* 0x00000000100d72ca */ /* 0x000fe200000e0000 */
[----:B------:R-:W-:Y:S01]  /*9b60*/  UMOV UR7, 0x14f00000 ;  /* 0x14f0000000077882 */ /* 0x000fe20000000000 */
[----:B------:R-:W-:Y:S01]  /*9b70*/  UMOV UR10, URZ ;  /* 0x0000003f000a7c82 */ /* 0x000fe20008000000 */
[----:B------:R-:W-:Y:S01]  /*9b80*/  UMOV UR12, UR36 ;  /* 0x00000024000c7c82 */ /* 0x000fe20008000000 */
[----:B------:R-:W-:-:S02]  /*9b90*/  PLOP3.LUT P0, PT, PT, PT, PT, 0x80, 0x0 ;  /* 0x000000000000781c */ /* 0x000fc40003f0f070 */
[----:B------:R-:W-:Y:S01]  /*9ba0*/  LOP3.LUT R22, R22, 0xfffffffd, RZ, 0xc0, !PT ;  /* 0xfffffffd16167812 */ /* 0x000fe200078ec0ff */
[----:B------:R-:W-:Y:S02]  /*9bb0*/  UIADD3 UR8, UR8, 0xe000, URZ ;  /* 0x0000e00008087890 */ /* 0x000fe4000fffe03f */
[----:B------:R-:W-:-:S08]  /*9bc0*/  UIADD3 UR9, UR9, 0x13230, URZ ;  /* 0x0001323009097890 */ /* 0x000fd0000fffe03f */
[----:B------:R-:W-:Y:S01]  /*9bd0*/  @P0 LOP3.LUT R22, R22, 0x2, RZ, 0xfc, !PT ;  /* 0x0000000216160812 */ /* 0x000fe200078efcff */
[----:B------:R4:W-:Y:S02]  /*9be0*/  UTMALDG.4D [UR8], [UR4], desc[UR6] ;  /* 0x00000608040075b4 */ /* 0x0009e40008019000 */
[----:B----4-:R-:W-:-:S04]  /*9bf0*/  NOP ;  /* 0x0000000000007918 */ /* 0x010fc80000000000 */
.L_x_38:
[----:B------:R-:W-:Y:S05]  /*9c00*/  WARPSYNC.ALL ;  /* 0x0000000000007948 */ /* 0x000fea0003800000 */
[----:B------:R-:W-:Y:S01]  /*9c10*/  UIADD3 UR5, UR41, 0xb000, URZ ;  /* 0x0000b00029057890 */ /* 0x000fe2000fffe03f */
[----:B------:R-:W-:Y:S01]  /*9c20*/  BAR.SYNC.DEFER_BLOCKING 0x8, 0x200 ;  /* 0x0208000000007b1d */ /* 0x000fe20000010000 */
[----:B------:R-:W-:Y:S02]  /*9c30*/  USHF.R.S32.HI UR4, URZ, 0x1f, UR36 ;  /* 0x0000001f3f047899 */ /* 0x000fe40008011424 */
[----:B------:R-:W-:Y:S02]  /*9c40*/  ULOP3.LUT UP0, URZ, UR5, 0x1bf, URZ, 0xc0, !UPT ;  /* 0x000001bf053f7892 */ /* 0x000fe4000f80c03f */
[----:B------:R-:W-:Y:S01]  /*9c50*/  USHF.R.S32.HI UR37, URZ, 0x1f, UR44 ;  /* 0x0000001f3f257899 */ /* 0x000fe2000801142c */
[----:B------:R-:W-:-:S03]  /*9c60*/  ULDC.64 UR6, c[0x0][0x2d8] ;  /* 0x0000b60000067ab9 */ /* 0x000fc60000000a00 */
[----:B------:R-:W-:Y:S01]  /*9c70*/  PLOP3.LUT P0, PT, PT, PT, UP0, 0x80, 0x0 ;  /* 0x000000000000781c */ /* 0x000fe20003f0f008 */
[----:B------:R-:W-:Y:S02]  /*9c80*/  UIMAD UR4, UR4, UR6, URZ ;  /* 0x00000006040472a4 */ /* 0x000fe4000f8e023f */
[----:B------:R-:W-:Y:S02]  /*9c90*/  UIMAD.WIDE.U32 UR54, UR36, UR6, URZ ;  /* 0x00000006243672a5 */ /* 0x000fe4000f8e003f */
[----:B------:R-:W-:-:S04]  /*9ca0*/  UIMAD UR4, UR36, UR7, UR4 ;  /* 0x00000007240472a4 */ /* 0x000fc8000f8e0204 */
[----:B------:R-:W-:-:S04]  /*9cb0*/  UIADD3 UR51, UR55, UR4, URZ ;  /* 0x0000000437337290 */ /* 0x000fc8000fffe03f */
[----:B------:R-:W-:Y:S08]  /*9cc0*/  @!P0 BRA `(.L_x_45) ;  /* 0x0000000000408947 */ /* 0x000ff00003800000 */
[----:B------:R-:W-:Y:S01]  /*9cd0*/  MOV R2, 0x0 ;  /* 0x0000000000027802 */ /* 0x000fe20000000f00 */
[----:B------:R-:W-:Y:S01]  /*9ce0*/  ULDC.64 UR6, c[0x4][0x98] ;  /* 0x0100260000067ab9 */ /* 0x000fe20000000a00 */
[----:B------:R-:W-:Y:S01]  /*9cf0*/  ULDC.64 UR8, c[0x4][0xa0] ;  /* 0x0100280000087ab9 */ /* 0x000fe20000000a00 */
[----:B------:R-:W-:Y:S01]  /*9d00*/  ULDC.64 UR4, c[0x4][0x28] ;  /* 0x01000a0000047ab9 */ /* 0x000fe20000000a00 */
[----:B------:R-:W-:Y:S01]  /*9d10*/  IMAD.U32 R4, RZ, RZ, UR6 ;  /* 0x00000006ff047e24 */ /* 0x000fe2000f8e00ff */
[----:B------:R-:W-:Y:S01]  /*9d20*/  MOV R6, UR8 ;  /* 0x0000000800067c02 */ /* 0x000fe20008000f00 */
[----:B-123--:R-:W1:Y:S01]  /*9d30*/  LDC.64 R2, c[0x4][R2] ;  /* 0x0100000002027b82 */ /* 0x00ee620000000a00 */
[----:B------:R-:W-:Y:S01]  /*9d40*/  IMAD.U32 R5, RZ, RZ, UR7 ;  /* 0x00000007ff057e24 */ /* 0x000fe2000f8e00ff */
[----:B------:R-:W-:Y:S01]  /*9d50*/  MOV R8, 0x70 ;  /* 0x0000007000087802 */ /* 0x000fe20000000f00 */
[----:B------:R-:W-:Y:S02]  /*9d60*/  IMAD.U32 R7, RZ, RZ, UR9 ;  /* 0x00000009ff077e24 */ /* 0x000fe4000f8e00ff */
[----:B------:R-:W-:-:S02]  /*9d70*/  IMAD.U32 R10, RZ, RZ, UR4 ;  /* 0x00000004ff0a7e24 */ /* 0x000fc4000f8e00ff */
[----:B------:R-:W-:Y:S02]  /*9d80*/  IMAD.U32 R11, RZ, RZ, UR5 ;  /* 0x00000005ff0b7e24 */ /* 0x000fe4000f8e00ff */
[----:B------:R-:W-:Y:S02]  /*9d90*/  IMAD.MOV.U32 R12, RZ, RZ, 0x1 ;  /* 0x00000001ff0c7424 */ /* 0x000fe400078e00ff */
[----:B------:R-:W-:-:S07]  /*9da0*/  IMAD.MOV.U32 R13, RZ, RZ, RZ ;  /* 0x000000ffff0d7224 */ /* 0x000fce00078e00ff */
[----:B------:R-:W-:-:S07]  /*9db0*/  LEPC R20, `(.L_x_45) ;  /* 0x000000001014794e */ /* 0x000fce0000000000 */
[----:B01----:R-:W-:Y:S05]  /*9dc0*/  CALL.ABS.NOINC R2 ;  /* 0x0000000002007343 */ /* 0x003fea0003c00000 */
.L_x_45:
[----:B------:R-:W4:Y:S01]  /*9dd0*/  LDC R9, c[0x0][0x448] ;  /* 0x00011200ff097b82 */ /* 0x000f220000000800 */
[----:B------:R-:W5:Y:S01]  /*9de0*/  S2R R2, SR_TID.X ;  /* 0x0000000000027919 */ /* 0x000f620000002100 */
[--C-:B0-----:R-:W-:Y:S01]  /*9df0*/  SHF.R.U32.HI R17, RZ, 0x2, R28.reuse ;  /* 0x00000002ff117819 */ /* 0x101fe2000001161c */
[----:B-123--:R-:W-:Y:S01]  /*9e00*/  IMAD R0, RZ, RZ, -UR45 ;  /* 0x8000002dff007e24 */ /* 0x00efe2000f8e02ff */
[----:B------:R-:W-:Y:S01]  /*9e10*/  ULDC.64 UR8, c[0x0][0x2e0] ;  /* 0x0000b80000087ab9 */ /* 0x000fe20000000a00 */
[----:B------:R-:W-:Y:S01]  /*9e20*/  UMOV UR4, UR54 ;  /* 0x0000003600047c82 */ /* 0x000fe20008000000 */
[----:B------:R-:W-:Y:S01]  /*9e30*/  UIMAD UR6, UR37, UR8, URZ ;  /* 0x00000008250672a4 */ /* 0x000fe2000f8e023f */
[----:B------:R-:W-:Y:S01]  /*9e40*/  SHF.R.U32.HI R21, RZ, 0x2, R28 ;  /* 0x00000002ff157819 */ /* 0x000fe2000001161c */
[----:B------:R-:W0:Y:S01]  /*9e50*/  LDC R5, c[0x0][0xc38] ;  /* 0x00030e00ff057b82 */ /* 0x000e220000000800 */
[----:B------:R-:W-:Y:S01]  /*9e60*/  UMOV UR5, UR51 ;  /* 0x0000003300057c82 */ /* 0x000fe20008000000 */
[----:B------:R-:W-:-:S02]  /*9e70*/  UIMAD UR6, UR44, UR9, UR6 ;  /* 0x000000092c0672a4 */ /* 0x000fc4000f8e0206 */
[----:B------:R-:W-:-:S03]  /*9e80*/  UIMAD.WIDE.U32 UR4, UR44, UR8, UR4 ;  /* 0x000000082c0472a5 */ /* 0x000fc6000f8e0004 */
[----:B------:R-:W-:Y:S01]  /*9e90*/  ULDC.64 UR8, c[0x0][0x280] ;  /* 0x0000a00000087ab9 */ /* 0x000fe20000000a00 */
[----:B------:R-:W-:-:S03]  /*9ea0*/  UIADD3 UR5, UR5, UR6, URZ ;  /* 0x0000000605057290 */ /* 0x000fc6000fffe03f */
[----:B------:R-:W-:Y:S01]  /*9eb0*/  ULDC.64 UR6, c[0x0][0x2c8] ;  /* 0x0000b20000067ab9 */ /* 0x000fe20000000a00 */
[----:B----4-:R-:W-:Y:S01]  /*9ec0*/  ISETP.NE.AND P0, PT, R9, 0x1, PT ;  /* 0x000000010900780c */ /* 0x010fe20003f05270 */
[----:B0-----:R-:W-:Y:S01]  /*9ed0*/  IMAD R0, R5, R0, UR50 ;  /* 0x0000003205007e24 */ /* 0x001fe2000f8e0200 */
[----:B-----5:R-:W-:-:S11]  /*9ee0*/  SHF.L.U32 R2, R2, 0x5, RZ ;  /* 0x0000000502027819 */ /* 0x020fd600000006ff */
[----:B------:R-:W0:Y:S01]  /*9ef0*/  @P0 LDC R3, c[0x0][0x44c] ;  /* 0x00011300ff030b82 */ /* 0x000e220000000800 */
[----:B------:R-:W-:Y:S02]  /*9f00*/  LOP3.LUT R2, R17, 0x60, R2, 0xf8, !PT ;  /* 0x0000006011027812 */ /* 0x000fe400078ef802 */
[----:B------:R-:W1:Y:S03]  /*9f10*/  S2R R17, SR_TID.X ;  /* 0x0000000000117919 */ /* 0x000e660000002100 */
[----:B------:R-:W-:Y:S02]  /*9f20*/  IMAD R6, R0, 0xc0, R2 ;  /* 0x000000c000067824 */ /* 0x000fe400078e0202 */
[----:B------:R-:W2:Y:S02]  /*9f30*/  @P0 LDC R4, c[0x0][0x450] ;  /* 0x00011400ff040b82 */ /* 0x000ea40000000800 */
[----:B------:R-:W-:-:S02]  /*9f40*/  IMAD.MOV.U32 R2, RZ, RZ, R6 ;  /* 0x000000ffff027224 */ /* 0x000fc400078e0006 */
[----:B------:R-:W-:-:S04]  /*9f50*/  VIADD R8, R6, 0x80 ;  /* 0x0000008006087836 */ /* 0x000fc80000000000 */
[----:B------:R-:W3:Y:S01]  /*9f60*/  @P0 LDC R7, c[0x0][0x44c] ;  /* 0x00011300ff070b82 */ /* 0x000ee20000000800 */
[----:B------:R-:W-:-:S07]  /*9f70*/  IMAD.MOV.U32 R10, RZ, RZ, R8 ;  /* 0x000000ffff0a7224 */ /* 0x000fce00078e0008 */
[----:B------:R-:W4:Y:S01]  /*9f80*/  @P0 LDC R12, c[0x0][0x450] ;  /* 0x00011400ff0c0b82 */ /* 0x000f220000000800 */
[----:B0-----:R-:W-:-:S05]  /*9f90*/  @P0 IMAD.HI.U32 R3, R6, R3, RZ ;  /* 0x0000000306030227 */ /* 0x001fca00078e00ff */
[----:B--2---:R-:W-:Y:S02]  /*9fa0*/  @P0 SHF.R.U32.HI R2, RZ, R4, R3 ;  /* 0x00000004ff020219 */ /* 0x004fe40000011603 */
[----:B------:R-:W0:Y:S01]  /*9fb0*/  LDC.64 R4, c[0x0][0x2d0] ;  /* 0x0000b400ff047b82 */ /* 0x000e220000000a00 */
[----:B-1----:R-:W-:-:S04]  /*9fc0*/  SHF.L.U32 R20, R17, 0x4, RZ ;  /* 0x0000000411147819 */ /* 0x002fc800000006ff */
[----:B------:R-:W-:Y:S01]  /*9fd0*/  LOP3.LUT R20, R20, 0x30, RZ, 0xc0, !PT ;  /* 0x0000003014147812 */ /* 0x000fe200078ec0ff */
[----:B---3--:R-:W-:Y:S01]  /*9fe0*/  @P0 IMAD.HI.U32 R3, R8, R7, RZ ;  /* 0x0000000708030227 */ /* 0x008fe200078e00ff */
[----:B------:R-:W-:-:S05]  /*9ff0*/  IADD3 R7, -R2, RZ, RZ ;  /* 0x000000ff02077210 */ /* 0x000fca0007ffe1ff */
[----:B------:R-:W-:Y:S01]  /*a000*/  IMAD R7, R9, R7, R6 ;  /* 0x0000000709077224 */ /* 0x000fe200078e0206 */
[----:B----4-:R-:W-:Y:S02]  /*a010*/  @P0 SHF.R.U32.HI R10, RZ, R12, R3 ;  /* 0x0000000cff0a0219 */ /* 0x010fe40000011603 */
[----:B------:R-:W-:Y:S02]  /*a020*/  SHF.R.S32.HI R3, RZ, 0x1f, R2 ;  /* 0x0000001fff037819 */ /* 0x000fe40000011402 */
[----:B------:R-:W-:-:S05]  /*a030*/  SHF.R.S32.HI R6, RZ, 0x1f, R7 ;  /* 0x0000001fff067819 */ /* 0x000fca0000011407 */
[----:B------:R-:W-:Y:S02]  /*a040*/  IMAD R6, R6, UR6, RZ ;  /* 0x0000000606067c24 */ /* 0x000fe4000f8e02ff */
[----:B0-----:R-:W-:-:S04]  /*a050*/  IMAD R3, R3, R4, RZ ;  /* 0x0000000403037224 */ /* 0x001fc800078e02ff */
[C---:B------:R-:W-:Y:S02]  /*a060*/  IMAD R11, R2.reuse, R5, R3 ;  /* 0x00000005020b7224 */ /* 0x040fe400078e0203 */
[----:B------:R-:W-:-:S04]  /*a070*/  IMAD.WIDE.U32 R2, R2, R4, UR4 ;  /* 0x0000000402027e25 */ /* 0x000fc8000f8e0004 */
[----:B------:R-:W-:Y:S02]  /*a080*/  IMAD.IADD R3, R3, 0x1, R11 ;  /* 0x0000000103037824 */ /* 0x000fe400078e020b */
[----:B------:R-:W-:-:S04]  /*a090*/  IMAD.WIDE.U32 R2, R7, UR6, R2 ;  /* 0x0000000607027c25 */ /* 0x000fc8000f8e0002 */
[----:B------:R-:W-:Y:S01]  /*a0a0*/  IMAD R7, R7, UR7, R6 ;  /* 0x0000000707077c24 */ /* 0x000fe2000f8e0206 */
[----:B------:R-:W-:-:S04]  /*a0b0*/  IADD3 R6, P0, R2, UR8, RZ ;  /* 0x0000000802067c10 */ /* 0x000fc8000ff1e0ff */
[----:B------:R-:W-:Y:S02]  /*a0c0*/  IADD3.X R7, R3, UR9, R7, P0, !PT ;  /* 0x0000000903077c10 */ /* 0x000fe400087fe407 */
[----:B------:R-:W-:-:S05]  /*a0d0*/  SHF.R.S32.HI R3, RZ, 0x1f, R10 ;  /* 0x0000001fff037819 */ /* 0x000fca000001140a */
[----:B------:R-:W-:-:S04]  /*a0e0*/  IMAD R3, R3, R4, RZ ;  /* 0x0000000403037224 */ /* 0x000fc800078e02ff */
[C---:B------:R-:W-:Y:S02]  /*a0f0*/  IMAD R11, R10.reuse, R5, R3 ;  /* 0x000000050a0b7224 */ /* 0x040fe400078e0203 */
[----:B------:R-:W-:Y:S02]  /*a100*/  IMAD.MOV R5, RZ, RZ, -R10 ;  /* 0x000000ffff057224 */ /* 0x000fe400078e0a0a */
[----:B------:R-:W-:Y:S01]  /*a110*/  IMAD.WIDE.U32 R2, R10, R4, UR4 ;  /* 0x000000040a027e25 */ /* 0x000fe2000f8e0004 */
[----:B------:R-:W-:-:S03]  /*a120*/  ULDC UR4, c[0x0][0x2b8] ;  /* 0x0000ae0000047ab9 */ /* 0x000fc60000000800 */
[----:B------:R-:W-:Y:S02]  /*a130*/  IMAD R5, R9, R5, R8 ;  /* 0x0000000509057224 */ /* 0x000fe400078e0208 */
[----:B------:R-:W-:-:S03]  /*a140*/  IMAD.IADD R3, R3, 0x1, R11 ;  /* 0x0000000103037824 */ /* 0x000fc600078e020b */
[----:B------:R-:W-:Y:S01]  /*a150*/  SHF.R.S32.HI R4, RZ, 0x1f, R5 ;  /* 0x0000001fff047819 */ /* 0x000fe20000011405 */
[----:B------:R-:W-:-:S04]  /*a160*/  IMAD.WIDE.U32 R2, R5, UR6, R2 ;  /* 0x0000000605027c25 */ /* 0x000fc8000f8e0002 */
[----:B------:R-:W-:-:S04]  /*a170*/  IMAD R4, R4, UR6, RZ ;  /* 0x0000000604047c24 */ /* 0x000fc8000f8e02ff */
[----:B------:R-:W-:Y:S01]  /*a180*/  IMAD R5, R5, UR7, R4 ;  /* 0x0000000705057c24 */ /* 0x000fe2000f8e0204 */
[----:B------:R-:W-:-:S04]  /*a190*/  IADD3 R4, P0, R2, UR8, RZ ;  /* 0x0000000802047c10 */ /* 0x000fc8000ff1e0ff */
[----:B------:R-:W-:Y:S02]  /*a1a0*/  IADD3.X R8, R3, UR9, R5, P0, !PT ;  /* 0x0000000903087c10 */ /* 0x000fe400087fe405 */
[----:B------:R-:W-:Y:S01]  /*a1b0*/  ISETP.GE.AND P0, PT, R20, UR4, PT ;  /* 0x0000000414007c0c */ /* 0x000fe2000bf06270 */
[----:B------:R-:W-:-:S03]  /*a1c0*/  UMOV UR4, 0xffffffff ;  /* 0xffffffff00047882 */ /* 0x000fc60000000000 */
[----:B------:R-:W-:Y:S09]  /*a1d0*/  BRA.DIV UR4, `(.L_x_46) ;  /* 0x0000001a04a47947 */ /* 0x000ff2000b800000 */
[----:B------:R-:W0:Y:S01]  /*a1e0*/  SHFL.IDX PT, R14, R6, RZ, 0x1c1f ;  /* 0x001c1fff060e7589 */ /* 0x000e2200000e0000 */
[----:B------:R-:W-:Y:S01]  /*a1f0*/  ULDC UR4, c[0x0][0x288] ;  /* 0x0000a20000047ab9 */ /* 0x000fe20000000800 */
[----:B------:R-:W-:Y:S02]  /*a200*/  IMAD R5, R0, 0xc0, R21 ;  /* 0x000000c000057824 */ /* 0x000fe400078e0215 */
[----:B------:R-:W1:Y:S01]  /*a210*/  SHFL.IDX PT, R2, R7, RZ, 0x1c1f ;  /* 0x001c1fff07027589 */ /* 0x000e6200000e0000 */
[----:B------:R-:W-:Y:S02]  /*a220*/  IMAD R0, R9, UR4, RZ ;  /* 0x0000000409007c24 */ /* 0x000fe4000f8e02ff */
[C---:B------:R-:W-:Y:S01]  /*a230*/  VIADD R9, R5.reuse, 0x20 ;  /* 0x0000002005097836 */ /* 0x040fe20000000000 */
[----:B------:R-:W2:Y:S01]  /*a240*/  SHFL.IDX PT, R17, R6, 0x1, 0x1c1f ;  /* 0x003c1f0006117f89 */ /* 0x000ea200000e0000 */
[C---:B------:R-:W-:Y:S02]  /*a250*/  IADD3 R11, R5.reuse, 0x40, RZ ;  /* 0x00000040050b7810 */ /* 0x040fe40007ffe0ff */
[----:B------:R-:W-:Y:S01]  /*a260*/  ISETP.GE.AND P1, PT, R5, R0, PT ;  /* 0x000000000500720c */ /* 0x000fe20003f26270 */
[----:B------:R-:W3:-:S12]  /*a270*/  SHFL.IDX PT, R10, R7, 0x1, 0x1c1f ;  /* 0x003c1f00070a7f89 */ /* 0x000ed800000e0000 */
[----:B0-----:R-:W-:-:S05]  /*a280*/  @!P1 IADD3 R14, P2, R20, R14, RZ ;  /* 0x0000000e140e9210 */ /* 0x001fca0007f5e0ff */
[----:B-1----:R-:W-:Y:S01]  /*a290*/  @!P1 IMAD.X R3, RZ, RZ, R2, P2 ;  /* 0x000000ffff039224 */ /* 0x002fe200010e0602 */
[-C--:B------:R-:W-:Y:S01]  /*a2a0*/  ISETP.GE.AND P2, PT, R11, R0.reuse, PT ;  /* 0x000000000b00720c */ /* 0x080fe20003f46270 */
[----:B------:R-:W-:Y:S01]  /*a2b0*/  @!P1 IMAD.MOV.U32 R2, RZ, RZ, R14 ;  /* 0x000000ffff029224 */ /* 0x000fe200078e000e */
[----:B------:R-:W-:Y:S01]  /*a2c0*/  IADD3 R11, R5, 0x80, RZ ;  /* 0x00000080050b7810 */ /* 0x000fe20007ffe0ff */
[----:B------:R-:W0:Y:S04]  /*a2d0*/  SHFL.IDX PT, R14, R6, 0x2, 0x1c1f ;  /* 0x005c1f00060e7f89 */ /* 0x000e2800000e0000 */
[----:B------:R2:W-:Y:S01]  /*a2e0*/  @!P1 LDGSTS.E.BYPASS.LTC128B.128 [R27+0xb000], desc[UR46][R2.64], !P0 ;  /* 0x0b000000021b9fae */ /* 0x0005e2000c101d6e */
[----:B------:R-:W-:-:S03]  /*a2f0*/  ISETP.GE.AND P1, PT, R9, R0, PT ;  /* 0x000000000900720c */ /* 0x000fc60003f26270 */
[----:B------:R-:W1:Y:S04]  /*a300*/  SHFL.IDX PT, R9, R7, 0x2, 0x1c1f ;  /* 0x005c1f0007097f89 */ /* 0x000e6800000e0000 */
[----:B------:R-:W-:Y:S06]  /*a310*/  SHFL.IDX PT, R7, R7, 0x3, 0x1c1f ;  /* 0x007c1f0007077f89 */ /* 0x000fec00000e0000 */
[----:B--2---:R-:W-:-:S05]  /*a320*/  @!P1 IADD3 R2, P3, R20, R17, RZ ;  /* 0x0000001114029210 */ /* 0x004fca0007f7e0ff */
[----:B---3--:R-:W-:Y:S02]  /*a330*/  @!P1 IMAD.X R3, RZ, RZ, R10, P3 ;  /* 0x000000ffff039224 */ /* 0x008fe400018e060a */
[----:B------:R-:W-:Y:S04]  /*a340*/  SHFL.IDX PT, R10, R4, RZ, 0x1c1f ;  /* 0x001c1fff040a7589 */ /* 0x000fe800000e0000 */
[----:B------:R0:W-:Y:S02]  /*a350*/  @!P1 LDGSTS.E.BYPASS.LTC128B.128 [R27+0xb800], desc[UR46][R2.64], !P0 ;  /* 0x0b800000021b9fae */ /* 0x0001e4000c101d6e */
[----:B0-----:R-:W-:Y:S02]  /*a360*/  @!P2 IADD3 R2, P1, R20, R14, RZ ;  /* 0x0000000e1402a210 */ /* 0x001fe40007f3e0ff */
[----:B------:R-:W0:Y:S03]  /*a370*/  SHFL.IDX PT, R14, R6, 0x3, 0x1c1f ;  /* 0x007c1f00060e7f89 */ /* 0x000e2600000e0000 */
[----:B-1----:R-:W-:-:S02]  /*a380*/  @!P2 IMAD.X R3, RZ, RZ, R9, P1 ;  /* 0x000000ffff03a224 */ /* 0x002fc400008e0609 */
[----:B------:R-:W-:-:S03]  /*a390*/  VIADD R9, R5, 0x60 ;  /* 0x0000006005097836 */ /* 0x000fc60000000000 */
[----:B------:R0:W-:Y:S01]  /*a3a0*/  @!P2 LDGSTS.E.BYPASS.LTC128B.128 [R27+0xc000], desc[UR46][R2.64], !P0 ;  /* 0x0c000000021bafae */ /* 0x0001e2000c101d6e */
[-C--:B------:R-:W-:Y:S02]  /*a3b0*/  ISETP.GE.AND P2, PT, R11, R0.reuse, PT ;  /* 0x000000000b00720c */ /* 0x080fe40003f46270 */
[----:B------:R-:W-:Y:S02]  /*a3c0*/  ISETP.GE.AND P1, PT, R9, R0, PT ;  /* 0x000000000900720c */ /* 0x000fe40003f26270 */
[----:B------:R-:W1:Y:S04]  /*a3d0*/  SHFL.IDX PT, R9, R8, RZ, 0x1c1f ;  /* 0x001c1fff08097589 */ /* 0x000e6800000e0000 */
[----:B------:R-:W2:Y:S07]  /*a3e0*/  SHFL.IDX PT, R8, R8, 0x1, 0x1c1f ;  /* 0x003c1f0008087f89 */ /* 0x000eae00000e0000 */
[----:B0-----:R-:W-:-:S02]  /*a3f0*/  @!P1 IADD3 R2, P3, R20, R14, RZ ;  /* 0x0000000e14029210 */ /* 0x001fc40007f7e0ff */
[----:B------:R0:W3:Y:S03]  /*a400*/  SHFL.IDX PT, R14, R4, 0x1, 0x1c1f ;  /* 0x003c1f00040e7f89 */ /* 0x0000e600000e0000 */
[----:B------:R-:W-:-:S05]  /*a410*/  @!P1 IMAD.X R3, RZ, RZ, R7, P3 ;  /* 0x000000ffff039224 */ /* 0x000fca00018e0607 */
[----:B------:R4:W-:Y:S02]  /*a420*/  @!P1 LDGSTS.E.BYPASS.LTC128B.128 [R27+0xc800], desc[UR46][R2.64], !P0 ;  /* 0x0c800000021b9fae */ /* 0x0009e4000c101d6e */
[----:B----4-:R-:W-:-:S05]  /*a430*/  @!P2 IADD3 R2, P1, R20, R10, RZ ;  /* 0x0000000a1402a210 */ /* 0x010fca0007f3e0ff */
[----:B-1----:R-:W-:-:S05]  /*a440*/  @!P2 IMAD.X R3, RZ, RZ, R9, P1 ;  /* 0x000000ffff03a224 */ /* 0x002fca00008e0609 */
[----:B--23--:R0:W-:Y:S03]  /*a450*/  @!P2 LDGSTS.E.BYPASS.LTC128B.128 [R27+0xd000], desc[UR46][R2.64], !P0 ;  /* 0x0d000000021bafae */ /* 0x00c1e6000c101d6e */
.L_x_109:
[----:B------:R-:W-:-:S05]  /*a460*/  VIADD R5, R5, 0xa0 ;  /* 0x000000a005057836 */ /* 0x000fca0000000000 */
[----:B------:R-:W-:-:S13]  /*a470*/  ISETP.GE.AND P1, PT, R5, R0, PT ;  /* 0x000000000500720c */ /* 0x000fda0003f26270 */
[----:B0-----:R-:W-:-:S04]  /*a480*/  @!P1 IADD3 R2, P2, R20, R14, RZ ;  /* 0x0000000e14029210 */ /* 0x001fc80007f5e0ff */
[----:B------:R-:W-:-:S05]  /*a490*/  @!P1 IADD3.X R3, RZ, R8, RZ, P2, !PT ;  /* 0x00000008ff039210 */ /* 0x000fca00017fe4ff */
[----:B------:R-:W-:Y:S01]  /*a4a0*/  @!PT LDS RZ, [RZ] ;  /* 0x00000000fffff984 */ /* 0x000fe20000000800 */
[----:B------:R-:W-:Y:S01]  /*a4b0*/  @!PT LDS RZ, [RZ] ;  /* 0x00000000fffff984 */ /* 0x000fe20000000800 */
[----:B------:R-:W-:Y:S01]  /*a4c0*/  @!PT LDS RZ, [RZ] ;  /* 0x00000000fffff984 */ /* 0x000fe20000000800 */
[----:B------:R0:W-:Y:S01]  /*a4d0*/  @!P1 LDGSTS.E.BYPASS.LTC128B.128 [R27+0xd800], desc[UR46][R2.64], !P0 ;  /* 0x0d800000021b9fae */ /* 0x0001e2000c101d6e */
[----:B------:R-:W-:Y:S01]  /*a4e0*/  NOP ;  /* 0x0000000000007918 */ /* 0x000fe20000000000 */
[----:B------:R-:W-:Y:S02]  /*a4f0*/  SYNCS.ARRIVE.TRANS64.RED.A0T1 RZ, [UR41+0x13200], RZ ;  /* 0x013200ffffff79a7 */ /* 0x000fe40008200429 */
[----:B------:R-:W-:Y:S01]  /*a500*/  ARRIVES.LDGSTSBAR.64.TRANSCNT [UR41+0x13200] ;  /* 0x01320000ff0079b0 */ /* 0x000fe20008000aa9 */
[----:B------:R-:W-:Y:S01]  /*a510*/  NOP ;  /* 0x0000000000007918 */ /* 0x000fe20000000000 */
[----:B------:R-:W-:Y:S01]  /*a520*/  ULOP3.LUT UR4, UR48, 0x1, URZ, 0xc, !UPT ;  /* 0x0000000130047892 */ /* 0x000fe2000f8e0c3f */
[----:B------:R-:W-:Y:S05]  /*a530*/  SYNCS.ARRIVE.TRANS64.A1T0 RZ, [UR41+0x13200], RZ ;  /* 0x013200ffffff79a7 */ /* 0x000fea0008100029 */
[----:B------:R-:W-:-:S05]  /*a540*/  IMAD.U32 R0, RZ, RZ, UR4 ;  /* 0x00000004ff007e24 */ /* 0x000fca000f8e00ff */
[----:B------:R-:W-:-:S04]  /*a550*/  SHF.L.U32 R0, R0, 0x1f, RZ ;  /* 0x0000001f00007819 */ /* 0x000fc800000006ff */
[----:B------:R-:W1:Y:S02]  /*a560*/  SYNCS.PHASECHK.TRANS64.TRYWAIT P0, [UR41+0x13220], R0 ;  /* 0x01322000ff0075a7 */ /* 0x000e640008000169 */
[----:B01----:R-:W-:Y:S05]  /*a570*/  @!P0 BRA `(.L_x_47) ;  /* 0x0000001c006c8947 */ /* 0x003fea0003800000 */
.L_x_110:
[----:B------:R-:W-:-:S06]  /*a580*/  UISETP.GE.AND UP0, UPT, UR40, 0xa1, UPT ;  /* 0x000000a12800788c */ /* 0x000fcc000bf06270 */
[----:B------:R-:W-:-:S13]  /*a590*/  PLOP3.LUT P0, PT, PT, PT, UP0, 0x80, 0x0 ;  /* 0x000000000000781c */ /* 0x000fda0003f0f008 */
[----:B------:R-:W-:Y:S05]  /*a5a0*/  @!P0 BRA `(.L_x_48) ;  /* 0x0000000800c08947 */ /* 0x000fea0003800000 */
[----:B------:R-:W-:Y:S01]  /*a5b0*/  UIADD3 UR4, UR39, -0x2, URZ ;  /* 0xfffffffe27047890 */ /* 0x000fe2000fffe03f */
[----:B------:R-:W-:Y:S02]  /*a5c0*/  IMAD.MOV.U32 R5, RZ, RZ, R19 ;  /* 0x000000ffff057224 */ /* 0x000fe400078e0013 */
[----:B------:R-:W-:-:S03]  /*a5d0*/  IMAD.MOV.U32 R4, RZ, RZ, R18 ;  /* 0x000000ffff047224 */ /* 0x000fc600078e0012 */
[----:B0-----:R-:W-:-:S07]  /*a5e0*/  MOV R0, UR4 ;  /* 0x0000000400007c02 */ /* 0x001fce0008000f00 */
.L_x_68:
[----:B------:R-:W-:Y:S01]  /*a5f0*/  LOP3.LUT P1, RZ, R22, 0x2, RZ, 0xc0, !PT ;  /* 0x0000000216ff7812 */ /* 0x000fe2000782c0ff */
[----:B------:R-:W-:Y:S01]  /*a600*/  VIADD R18, R4, 0x1 ;  /* 0x0000000104127836 */ /* 0x000fe20000000000 */
[----:B------:R-:W-:Y:S04]  /*a610*/  BSSY B0, `(.L_x_49) ;  /* 0x0000061000007945 */ /* 0x000fe80003800000 */
[----:B------:R-:W-:-:S04]  /*a620*/  ISETP.NE.AND P0, PT, R18, 0x2, PT ;  /* 0x000000021200780c */ /* 0x000fc80003f05270 */
[----:B------:R-:W-:Y:S02]  /*a630*/  SEL R2, RZ, 0x1, P0 ;  /* 0x00000001ff027807 */ /* 0x000fe40000000000 */
[----:B------:R-:W-:Y:S02]  /*a640*/  SEL R18, R18, RZ, P0 ;  /* 0x000000ff12127207 */ /* 0x000fe40000000000 */
[----:B------:R-:W-:Y:S01]  /*a650*/  LOP3.LUT R19, R5, R2, RZ, 0x3c, !PT ;  /* 0x0000000205137212 */ /* 0x000fe200078e3cff */
[----:B01----:R-:W-:Y:S06]  /*a660*/  @!P1 BRA `(.L_x_50) ;  /* 0x00000004006c9947 */ /* 0x003fec0003800000 */
[----:B------:R-:W-:Y:S01]  /*a670*/  LOP3.LUT P1, RZ, R22, 0x1, RZ, 0xc0, !PT ;  /* 0x0000000116ff7812 */ /* 0x000fe2000782c0ff */
[----:B------:R-:W-:Y:S01]  /*a680*/  IMAD.MOV.U32 R9, RZ, RZ, R0 ;  /* 0x000000ffff097224 */ /* 0x000fe200078e0000 */
[----:B------:R-:W-:Y:S02]  /*a690*/  LEA R6, R18, UR41, 0x3 ;  /* 0x0000002912067c11 */ /* 0x000fe4000f8e18ff */
[----:B------:R-:W-:-:S09]  /*a6a0*/  SHF.L.U32 R7, R19, 0x1f, RZ ;  /* 0x0000001f13077819 */ /* 0x000fd200000006ff */
[----:B------:R-:W-:Y:S05]  /*a6b0*/  @!P1 BRA `(.L_x_51) ;  /* 0x00000000004c9947 */ /* 0x000fea0003800000 */
[----:B------:R-:W0:Y:S01]  /*a6c0*/  LDC R9, c[0x0][0x43c] ;  /* 0x00010f00ff097b82 */ /* 0x000e220000000800 */
[----:B------:R-:W-:Y:S01]  /*a6d0*/  IMAD.MOV.U32 R11, RZ, RZ, R0 ;  /* 0x000000ffff0b7224 */ /* 0x000fe200078e0000 */
[----:B------:R-:W-:Y:S01]  /*a6e0*/  ULDC.64 UR4, c[0x0][0x428] ;  /* 0x00010a0000047ab9 */ /* 0x000fe20000000a00 */
[----:B0-----:R-:W-:-:S13]  /*a6f0*/  ISETP.NE.AND P0, PT, R9, 0x1, PT ;  /* 0x000000010900780c */ /* 0x001fda0003f05270 */
[----:B------:R-:W0:Y:S02]  /*a700*/  @P0 LDC.64 R2, c[0x0][0x440] ;  /* 0x00011000ff020b82 */ /* 0x000e240000000a00 */
[----:B0-----:R-:W-:-:S05]  /*a710*/  @P0 IMAD.HI.U32 R2, R0, R2, RZ ;  /* 0x0000000200020227 */ /* 0x001fca00078e00ff */
[----:B------:R-:W-:Y:S01]  /*a720*/  @P0 SHF.R.U32.HI R11, RZ, R3, R2 ;  /* 0x00000003ff0b0219 */ /* 0x000fe20000011602 */
[----:B------:R-:W-:-:S03]  /*a730*/  IMAD R2, R24, UR4, RZ ;  /* 0x0000000418027c24 */ /* 0x000fc6000f8e02ff */
[----:B------:R-:W-:Y:S01]  /*a740*/  SHF.R.S32.HI R3, RZ, 0x1f, R11 ;  /* 0x0000001fff037819 */ /* 0x000fe2000001140b */
[----:B------:R-:W-:Y:S01]  /*a750*/  IMAD R13, R23, UR5, R2 ;  /* 0x00000005170d7c24 */ /* 0x000fe2000f8e0202 */
[----:B------:R-:W-:-:S05]  /*a760*/  MOV R2, R11 ;  /* 0x0000000b00027202 */ /* 0x000fca0000000f00 */
[----:B------:R-:W-:Y:S01]  /*a770*/  IMAD.WIDE.U32 R2, R23, UR4, R2 ;  /* 0x0000000417027c25 */ /* 0x000fe2000f8e0002 */
[----:B------:R-:W-:-:S03]  /*a780*/  ULDC.64 UR4, c[0x0][0x418] ;  /* 0x0001060000047ab9 */ /* 0x000fc60000000a00 */
[----:B------:R-:W-:Y:S01]  /*a790*/  IMAD.IADD R3, R13, 0x1, R3 ;  /* 0x000000010d037824 */ /* 0x000fe200078e0203 */
[----:B------:R-:W-:-:S04]  /*a7a0*/  LEA R16, P0, R2, UR4, 0x2 ;  /* 0x0000000402107c11 */ /* 0x000fc8000f8010ff */
[----:B------:R-:W-:-:S05]  /*a7b0*/  LEA.HI.X R17, R2, UR5, R3, 0x2, P0 ;  /* 0x0000000502117c11 */ /* 0x000fca00080f1403 */
[----:B------:R0:W5:Y:S01]  /*a7c0*/  LDG.E R16, desc[UR46][R16.64] ;  /* 0x0000002e10107981 */ /* 0x000162000c1e1900 */
[----:B------:R-:W-:-:S04]  /*a7d0*/  IMAD.MOV R2, RZ, RZ, -R11 ;  /* 0x000000ffff027224 */ /* 0x000fc800078e0a0b */
[----:B------:R-:W-:-:S07]  /*a7e0*/  IMAD R9, R9, R2, R0 ;  /* 0x0000000209097224 */ /* 0x000fce00078e0200 */
.L_x_51:
[----:B------:R-:W1:Y:S01]  /*a7f0*/  SYNCS.PHASECHK.TRANS64.TRYWAIT P0, [R6+URZ+0x13280], R7 ;  /* 0x01328007060075a7 */ /* 0x000e62000800017f */
[----:B------:R-:W-:Y:S01]  /*a800*/  BSSY B1, `(.L_x_52) ;  /* 0x0000003000017945 */ /* 0x000fe20003800000 */
[----:B------:R-:W-:-:S03]  /*a810*/  ISETP.NE.AND P1, PT, R28, RZ, PT ;  /* 0x000000ff1c00720c */ /* 0x000fc60003f25270 */
[----:B-1----:R-:W-:Y:S10]  /*a820*/  @!P0 BRA `(.L_x_53) ;  /* 0x0000001800d88947 */ /* 0x002ff40003800000 */
.L_x_111:
[----:B------:R-:W-:Y:S05]  /*a830*/  BSYNC B1 ;  /* 0x0000000000017941 */ /* 0x000fea0003800000 */
.L_x_52:
[----:B------:R-:W-:Y:S04]  /*a840*/  BSSY B1, `(.L_x_54) ;  /* 0x0000007000017945 */ /* 0x000fe80003800000 */
[----:B------:R-:W-:Y:S05]  /*a850*/  @P1 BRA `(.L_x_55) ;  /* 0x0000000000141947 */ /* 0x000fea0003800000 */
[----:B------:R-:W-:Y:S01]  /*a860*/  ISETP.NE.AND P0, PT, R29, RZ, PT ;  /* 0x000000ff1d00720c */ /* 0x000fe20003f05270 */
[----:B------:R-:W-:-:S04]  /*a870*/  IMAD.MOV.U32 R3, RZ, RZ, 0x2800 ;  /* 0x00002800ff037424 */ /* 0x000fc800078e00ff */
[----:B------:R2:W-:Y:S08]  /*a880*/  SYNCS.ARRIVE.TRANS64 RZ, [R6+URZ+0x13270], R3 ;  /* 0x0132700306ff79a7 */ /* 0x0005f0000800003f */
[----:B------:R-:W-:Y:S05]  /*a890*/  @!P0 BRA `(.L_x_55) ;  /* 0x0000000000048947 */ /* 0x000fea0003800000 */
[----:B------:R-:W-:Y:S01]  /*a8a0*/  BPT.TRAP 0x1 ;  /* 0x000000040000795c */ /* 0x000fe20000300000 */
.L_x_55:
[----:B------:R-:W-:Y:S05]  /*a8b0*/  BSYNC B1 ;  /* 0x0000000000017941 */ /* 0x000fea0003800000 */
.L_x_54:
[----:B------:R-:W-:Y:S01]  /*a8c0*/  MOV R10, RZ ;  /* 0x000000ff000a7202 */ /* 0x000fe20000000f00 */
[----:B--2---:R-:W-:Y:S01]  /*a8d0*/  IMAD.U32 R3, RZ, RZ, UR41 ;  /* 0x00000029ff037e24 */ /* 0x004fe2000f8e00ff */
[----:B------:R-:W-:Y:S01]  /*a8e0*/  UIADD3 UR4, UP0, UR52, 0x470, URZ ;  /* 0x0000047034047890 */ /* 0x000fe2000ff1e03f */
[----:B------:R-:W-:Y:S01]  /*a8f0*/  PLOP3.LUT P0, PT, PT, PT, PT, 0x80, 0x0 ;  /* 0x000000000000781c */ /* 0x000fe20003f0f070 */
[----:B------:R-:W-:Y:S01]  /*a900*/  IMAD R9, R9, 0xa0, RZ ;  /* 0x000000a009097824 */ /* 0x000fe200078e02ff */
[----:B------:R-:W-:Y:S01]  /*a910*/  R2UR UR10, R10 ;  /* 0x000000000a0a72ca */ /* 0x000fe200000e0000 */
[----:B------:R-:W-:Y:S01]  /*a920*/  IMAD R8, R18, 0x2800, R3 ;  /* 0x0000280012087824 */ /* 0x000fe200078e0203 */
[----:B------:R-:W-:Y:S01]  /*a930*/  UIADD3.X UR5, URZ, UR53, URZ, UP0, !UPT ;  /* 0x000000353f057290 */ /* 0x000fe200087fe43f */
[----:B------:R-:W-:Y:S01]  /*a940*/  VIADD R3, R6, 0x13270 ;  /* 0x0001327006037836 */ /* 0x000fe20000000000 */
[----:B------:R-:W-:Y:S01]  /*a950*/  UMOV UR6, 0x0 ;  /* 0x0000000000067882 */ /* 0x000fe20000000000 */
[----:B------:R-:W-:Y:S01]  /*a960*/  VIADD R2, R8, 0x6000 ;  /* 0x0000600008027836 */ /* 0x000fe20000000000 */
[----:B------:R-:W-:-:S09]  /*a970*/  UMOV UR7, 0x14f00000 ;  /* 0x14f0000000077882 */ /* 0x000fd20000000000 */
.L_x_56:
[----:B------:R-:W-:-:S13]  /*a980*/  @P0 ELECT P2, URZ, PT ;  /* 0x00000000003f082f */ /* 0x000fda0003840000 */
[----:B-----5:R-:W-:Y:S01]  /*a990*/  @P2 R2UR UR13, R16 ;  /* 0x00000000100d22ca */ /* 0x020fe200000e0000 */
[----:B------:R-:W-:Y:S01]  /*a9a0*/  UMOV UR12, UR36 ;  /* 0x00000024000c7c82 */ /* 0x000fe20008000000 */
[----:B------:R-:W-:Y:S02]  /*a9b0*/  @P2 R2UR UR11, R9 ;  /* 0x00000000090b22ca */ /* 0x000fe400000e0000 */
[----:B------:R-:W-:Y:S02]  /*a9c0*/  @P2 R2UR UR9, R3 ;  /* 0x00000000030922ca */ /* 0x000fe400000e0000 */
[----:B------:R-:W-:Y:S02]  /*a9d0*/  @P2 R2UR UR8, R2 ;  /* 0x00000000020822ca */ /* 0x000fe400000e0000 */
[----:B------:R-:W-:Y:S02]  /*a9e0*/  @P2 PLOP3.LUT P0, PT, P2, PT, PT, 0x8, 0x0 ;  /* 0x000000000000281c */ /* 0x000fe4000170e170 */
[----:B------:R-:W-:-:S09]  /*a9f0*/  PLOP3.LUT P2, PT, PT, PT, PT, 0x8, 0x0 ;  /* 0x000000000000781c */ /* 0x000fd20003f4e170 */
[----:B------:R2:W-:Y:S02]  /*aa00*/  UTMALDG.4D [UR8], [UR4], desc[UR6] ;  /* 0x00000608040075b4 */ /* 0x0005e40008019000 */
[----:B--2---:R-:W-:Y:S05]  /*aa10*/  @P0 BRA.U.ANY `(.L_x_56) ;  /* 0xfffffffd00d80947 */ /* 0x004fea000393ffff */
[----:B------:R-:W2:Y:S01]  /*aa20*/  SYNCS.PHASECHK.TRANS64.TRYWAIT P0, [R6+URZ+0x13240], R7 ;  /* 0x01324007060075a7 */ /* 0x000ea2000800017f */
[----:B------:R-:W-:Y:S04]  /*aa30*/  BSSY B1, `(.L_x_57) ;  /* 0x0000002000017945 */ /* 0x000fe80003800000 */
[----:B--2---:R-:W-:Y:S05]  /*aa40*/  @!P0 BRA `(.L_x_58) ;  /* 0x0000001800648947 */ /* 0x004fea0003800000 */
.L_x_112:
[----:B------:R-:W-:Y:S05]  /*aa50*/  BSYNC B1 ;  /* 0x0000000000017941 */ /* 0x000fea0003800000 */
.L_x_57:
[----:B------:R-:W-:Y:S01]  /*aa60*/  BSSY B1, `(.L_x_59) ;  /* 0x0000009000017945 */ /* 0x000fe20003800000 */
[----:B------:R-:W-:Y:S01]  /*aa70*/  MOV R2, 0x0 ;  /* 0x0000000000027802 */ /* 0x000fe20000000f00 */
[----:B------:R-:W-:Y:S02]  /*aa80*/  IMAD.MOV.U32 R3, RZ, RZ, 0x14f00000 ;  /* 0x14f00000ff037424 */ /* 0x000fe400078e00ff */
[----:B------:R-:W-:Y:S05]  /*aa90*/  @P1 BRA `(.L_x_60) ;  /* 0x0000000000141947 */ /* 0x000fea0003800000 */
[----:B------:R-:W-:Y:S01]  /*aaa0*/  ISETP.NE.AND P0, PT, R29, RZ, PT ;  /* 0x000000ff1d00720c */ /* 0x000fe20003f05270 */
[----:B-12---:R-:W-:-:S04]  /*aab0*/  IMAD.MOV.U32 R7, RZ, RZ, 0x2800 ;  /* 0x00002800ff077424 */ /* 0x006fc800078e00ff */
[----:B------:R3:W-:Y:S08]  /*aac0*/  SYNCS.ARRIVE.TRANS64 RZ, [R6+URZ+0x13230], R7 ;  /* 0x0132300706ff79a7 */ /* 0x0007f0000800003f */
[----:B------:R-:W-:Y:S05]  /*aad0*/  @!P0 BRA `(.L_x_60) ;  /* 0x0000000000048947 */ /* 0x000fea0003800000 */
[----:B------:R-:W-:Y:S01]  /*aae0*/  BPT.TRAP 0x1 ;  /* 0x000000040000795c */ /* 0x000fe20000300000 */
.L_x_60:
[----:B------:R-:W-:Y:S05]  /*aaf0*/  BSYNC B1 ;  /* 0x0000000000017941 */ /* 0x000fea0003800000 */
.L_x_59:
[----:B------:R-:W-:Y:S01]  /*ab00*/  R2UR UR7, R3 ;  /* 0x00000000030772ca */ /* 0x000fe200000e0000 */
[----:B------:R-:W-:Y:S01]  /*ab10*/  UIADD3 UR4, UP0, UR52, 0x370, URZ ;  /* 0x0000037034047890 */ /* 0x000fe2000ff1e03f */
[----:B------:R-:W-:Y:S02]  /*ab20*/  R2UR UR10, R10 ;  /* 0x000000000a0a72ca */ /* 0x000fe400000e0000 */
[----:B------:R-:W-:Y:S01]  /*ab30*/  R2UR UR6, R2 ;  /* 0x00000000020672ca */ /* 0x000fe200000e0000 */
[----:B------:R-:W-:Y:S01]  /*ab40*/  VIADD R2, R8, 0xe000 ;  /* 0x0000e00008027836 */ /* 0x000fe20000000000 */
[----:B------:R-:W-:Y:S01]  /*ab50*/  PLOP3.LUT P0, PT, PT, PT, PT, 0x80, 0x0 ;  /* 0x000000000000781c */ /* 0x000fe20003f0f070 */
[----:B------:R-:W-:Y:S01]  /*ab60*/  UIADD3.X UR5, URZ, UR53, URZ, UP0, !UPT ;  /* 0x000000353f057290 */ /* 0x000fe200087fe43f */
[----:B-123--:R-:W-:-:S11]  /*ab70*/  IADD3 R6, R6, 0x13230, RZ ;  /* 0x0001323006067810 */ /* 0x00efd60007ffe0ff */
.L_x_61:
[----:B------:R-:W-:-:S13]  /*ab80*/  @P0 ELECT P1, URZ, PT ;  /* 0x00000000003f082f */ /* 0x000fda0003820000 */
[----:B------:R-:W-:Y:S01]  /*ab90*/  @P1 R2UR UR13, R16 ;  /* 0x00000000100d12ca */ /* 0x000fe200000e0000 */
[----:B------:R-:W-:Y:S01]  /*aba0*/  UMOV UR12, UR36 ;  /* 0x00000024000c7c82 */ /* 0x000fe20008000000 */
[----:B------:R-:W-:Y:S02]  /*abb0*/  @P1 R2UR UR11, R9 ;  /* 0x00000000090b12ca */ /* 0x000fe400000e0000 */
[----:B------:R-:W-:Y:S02]  /*abc0*/  @P1 R2UR UR9, R6 ;  /* 0x00000000060912ca */ /* 0x000fe400000e0000 */
[----:B------:R-:W-:Y:S02]  /*abd0*/  @P1 R2UR UR8, R2 ;  /* 0x00000000020812ca */ /* 0x000fe400000e0000 */
[----:B------:R-:W-:Y:S02]  /*abe0*/  @P1 PLOP3.LUT P0, PT, P1, PT, PT, 0x8, 0x0 ;  /* 0x000000000000181c */ /* 0x000fe40000f0e170 */
[----:B------:R-:W-:-:S09]  /*abf0*/  PLOP3.LUT P1, PT, PT, PT, PT, 0x8, 0x0 ;  /* 0x000000000000781c */ /* 0x000fd20003f2e170 */
[----:B------:R1:W-:Y:S02]  /*ac00*/  UTMALDG.4D [UR8], [UR4], desc[UR6] ;  /* 0x00000608040075b4 */ /* 0x0003e40008019000 */
[----:B-1----:R-:W-:Y:S05]  /*ac10*/  @P0 BRA.U.ANY `(.L_x_61) ;  /* 0xfffffffd00d80947 */ /* 0x002fea000393ffff */
.L_x_50:
[----:B------:R-:W-:Y:S05]  /*ac20*/  BSYNC B0 ;  /* 0x0000000000007941 */ /* 0x000fea0003800000 */
.L_x_49:
[----:B------:R-:W-:-:S06]  /*ac30*/  UISETP.NE.AND UP0, UPT, UR42, 0x3, UPT ;  /* 0x000000032a00788c */ /* 0x000fcc000bf05270 */
[----:B------:R-:W-:-:S13]  /*ac40*/  PLOP3.LUT P0, PT, PT, PT, UP0, 0x80, 0x0 ;  /* 0x000000000000781c */ /* 0x000fda0003f0f008 */
[----:B------:R-:W-:Y:S05]  /*ac50*/  @!P0 BRA `(.L_x_62) ;  /* 0x0000000000048947 */ /* 0x000fea0003800000 */
[----:B------:R-:W-:Y:S01]  /*ac60*/  BPT.TRAP 0x1 ;  /* 0x000000040000795c */ /* 0x000fe20000300000 */
.L_x_62:
[----:B------:R-:W-:Y:S01]  /*ac70*/  LOP3.LUT R2, R5, 0x1, RZ, 0x3c, !PT ;  /* 0x0000000105027812 */ /* 0x000fe200078e3cff */
[----:B------:R-:W-:Y:S01]  /*ac80*/  IMAD.U32 R6, RZ, RZ, UR49 ;  /* 0x00000031ff067e24 */ /* 0x000fe2000f8e00ff */
[----:B------:R-:W-:Y:S01]  /*ac90*/  LEA R3, R4, UR41, 0x3 ;  /* 0x0000002904037c11 */ /* 0x000fe2000f8e18ff */
[----:B------:R-:W-:Y:S01]  /*aca0*/  BSSY B0, `(.L_x_63) ;  /* 0x0000005000007945 */ /* 0x000fe20003800000 */
[----:B------:R-:W-:Y:S02]  /*acb0*/  SHF.L.U32 R2, R2, 0x1f, RZ ;  /* 0x0000001f02027819 */ /* 0x000fe400000006ff */
[----:B------:R-:W-:Y:S02]  /*acc0*/  ISETP.NE.AND P1, PT, R6, 0x3, PT ;  /* 0x000000030600780c */ /* 0x000fe40003f25270 */
[----:B------:R-:W1:Y:S02]  /*acd0*/  SYNCS.PHASECHK.TRANS64.TRYWAIT P0, [R3+URZ+0x13270], R2 ;  /* 0x01327002030075a7 */ /* 0x000e64000800017f */
[----:B-1----:R-:W-:Y:S09]  /*ace0*/  @!P0 BRA `(.L_x_64) ;  /* 0x0000001400d08947 */ /* 0x002ff20003800000 */
.L_x_113:
[----:B------:R-:W-:Y:S05]  /*acf0*/  BSYNC B0 ;  /* 0x0000000000007941 */ /* 0x000fea0003800000 */
.L_x_63:
[----:B------:R-:W-:Y:S05]  /*ad00*/  @!P1 BRA `(.L_x_65) ;  /* 0x0000000000049947 */ /* 0x000fea0003800000 */
[----:B------:R-:W-:Y:S01]  /*ad10*/  BPT.TRAP 0x1 ;  /* 0x000000040000795c */ /* 0x000fe20000300000 */
.L_x_65:
[----:B-1----:R-:W-:Y:S01]  /*ad20*/  SHF.L.U32 R2, R5, 0x1f, RZ ;  /* 0x0000001f05027819 */ /* 0x002fe200000006ff */
[----:B------:R-:W-:-:S03]  /*ad30*/  IMAD R10, R4, 0x2800, RZ ;  /* 0x00002800040a7824 */ /* 0x000fc600078e02ff */
[----:B------:R-:W1:Y:S02]  /*ad40*/  SYNCS.PHASECHK.TRANS64.TRYWAIT P0, [R3+URZ+0x13260], R2 ;  /* 0x01326002030075a7 */ /* 0x000e64000800017f */
[----:B-1----:R-:W-:Y:S05]  /*ad50*/  @!P0 BRA `(.L_x_66) ;  /* 0x0000001400c88947 */ /* 0x002fea0003800000 */
.L_x_114:
[C---:B-1----:R-:W-:Y:S01]  /*ad60*/  LOP3.LUT R2, R10.reuse, R26, RZ, 0xfc, !PT ;  /* 0x0000001a0a027212 */ /* 0x042fe200078efcff */
[----:B------:R-:W-:Y:S05]  /*ad70*/  WARPSYNC.ALL ;  /* 0x0000000000007948 */ /* 0x000fea0003800000 */
[----:B------:R-:W1:Y:S01]  /*ad80*/  LDSM.16.MT88.4 R4, [R2+UR41+0x6000] ;  /* 0x006000290204783b */ /* 0x000e620008004200 */
[----:B------:R-:W-:-:S05]  /*ad90*/  LOP3.LUT R12, R10, R25, RZ, 0xfc, !PT ;  /* 0x000000190a0c7212 */ /* 0x000fca00078efcff */
[----:B------:R-:W-:Y:S01]  /*ada0*/  VIADD R12, R12, UR41 ;  /* 0x000000290c0c7c36 */ /* 0x000fe20008000000 */
[C-C-:B-1----:R-:W-:Y:S02]  /*adb0*/  PRMT R8, R4.reuse, 0x6420, R5.reuse ;  /* 0x0000642004087816 */ /* 0x142fe40000000005 */
[----:B------:R-:W-:Y:S02]  /*adc0*/  PRMT R9, R4, 0x7531, R5 ;  /* 0x0000753104097816 */ /* 0x000fe40000000005 */
[C-C-:B------:R-:W-:Y:S02]  /*add0*/  PRMT R10, R6.reuse, 0x6420, R7.reuse ;  /* 0x00006420060a7816 */ /* 0x140fe40000000007 */
[----:B------:R-:W-:-:S05]  /*ade0*/  PRMT R11, R6, 0x7531, R7 ;  /* 0x00007531060b7816 */ /* 0x000fca0000000007 */
[----:B------:R-:W-:Y:S04]  /*adf0*/  STSM.16.M88.4 [R12+0x1000], R8 ;  /* 0x001000080c007844 */ /* 0x000fe80000000200 */
[----:B------:R-:W1:Y:S02]  /*ae00*/  LDSM.16.MT88.4 R4, [R2+UR41+0x6800] ;  /* 0x006800290204783b */ /* 0x000e640008004200 */
[C-C-:B-1----:R-:W-:Y:S02]  /*ae10*/  PRMT R8, R4.reuse, 0x6420, R5.reuse ;  /* 0x0000642004087816 */ /* 0x142fe40000000005 */
[----:B------:R-:W-:Y:S02]  /*ae20*/  PRMT R9, R4, 0x7531, R5 ;  /* 0x0000753104097816 */ /* 0x000fe40000000005 */
[----:B------:R-:W-:-:S02]  /*ae30*/  PRMT R10, R6, 0x6420, R7 ;  /* 0x00006420060a7816 */ /* 0x000fc40000000007 */
        /* <DEDUP_REMOVED lines=19> */
[----:B------:R1:W-:Y:S01]  /*af70*/  STSM.16.M88.4 [R12+0x3000], R8 ;  /* 0x003000080c007844 */ /* 0x0003e20000000200 */
[----:B------:R-:W-:Y:S01]  /*af80*/  @!PT LDS RZ, [RZ] ;  /* 0x00000000fffff984 */ /* 0x000fe20000000800 */
[----:B------:R-:W-:Y:S01]  /*af90*/  @!PT LDS RZ, [RZ] ;  /* 0x00000000fffff984 */ /* 0x000fe20000000800 */
[----:B------:R-:W-:Y:S01]  /*afa0*/  @!PT LDS RZ, [RZ] ;  /* 0x00000000fffff984 */ /* 0x000fe20000000800 */
[----:B------:R-:W-:Y:S01]  /*afb0*/  @!PT LDS RZ, [RZ] ;  /* 0x00000000fffff984 */ /* 0x000fe20000000800 */
[----:B------:R2:W-:Y:S06]  /*afc0*/  MEMBAR.ALL.CTA ;  /* 0x0000000000007992 */ /* 0x0005ec0000008000 */
[----:B--2---:R-:W2:Y:S01]  /*afd0*/  FENCE.VIEW.ASYNC.S ;  /* 0x00000000000073c6 */ /* 0x004ea20000000000 */
[----:B------:R-:W-:Y:S05]  /*afe0*/  @!P1 BRA `(.L_x_67) ;  /* 0x0000000000049947 */ /* 0x000fea0003800000 */
[----:B------:R-:W-:Y:S01]  /*aff0*/  BPT.TRAP 0x1 ;  /* 0x000000040000795c */ /* 0x000fe20000300000 */
.L_x_67:
[----:B--2---:R2:W-:Y:S01]  /*b000*/  SYNCS.ARRIVE.TRANS64.A1T0 RZ, [R3+URZ+0x13250], RZ ;  /* 0x013250ff03ff79a7 */ /* 0x0045e2000810003f */
[----:B------:R-:W-:Y:S01]  /*b010*/  BAR.SYNC.DEFER_BLOCKING 0x2, 0x80 ;  /* 0x0082000000007b1d */ /* 0x000fe20000010000 */
[----:B------:R-:W-:Y:S01]  /*b020*/  ISETP.NE.AND P0, PT, R28, RZ, PT ;  /* 0x000000ff1c00720c */ /* 0x000fe20003f05270 */
[----:B------:R-:W-:Y:S02]  /*b030*/  IMAD.MOV.U32 R5, RZ, RZ, R19 ;  /* 0x000000ffff057224 */ /* 0x000fe400078e0013 */
[----:B------:R-:W-:-:S10]  /*b040*/  IMAD.MOV.U32 R4, RZ, RZ, R18 ;  /* 0x000000ffff047224 */ /* 0x000fd400078e0012 */
[----:B------:R-:W-:-:S05]  /*b050*/  @!P0 VIADD R2, R3, 0x13280 ;  /* 0x0001328003028836 */ /* 0x000fca0000000000 */
[----:B------:R-:W-:-:S04]  /*b060*/  @!P0 PRMT R2, RZ, 0x654, R2 ;  /* 0x00000654ff028816 */ /* 0x000fc80000000002 */
[----:B------:R2:W-:Y:S01]  /*b070*/  @!P0 SYNCS.ARRIVE.TRANS64.RED.A1T0 RZ, [R2+URZ], RZ ;  /* 0x000000ff02ff89a7 */ /* 0x0005e2000810043f */
[C---:B------:R-:W-:Y:S02]  /*b080*/  ISETP.GT.AND P0, PT, R0.reuse, RZ, PT ;  /* 0x000000ff0000720c */ /* 0x040fe40003f04270 */
[----:B------:R-:W-:-:S11]  /*b090*/  IADD3 R0, R0, -0x1, RZ ;  /* 0xffffffff00007810 */ /* 0x000fd60007ffe0ff */
[----:B--2---:R-:W-:Y:S05]  /*b0a0*/  @P0 BRA `(.L_x_68) ;  /* 0xfffffff400500947 */ /* 0x004fea000383ffff */
.L_x_48:
[----:B------:R-:W-:-:S06]  /*b0b0*/  UISETP.NE.AND UP0, UPT, UR42, 0x3, UPT ;  /* 0x000000032a00788c */ /* 0x000fcc000bf05270 */
[----:B------:R-:W-:-:S13]  /*b0c0*/  PLOP3.LUT P0, PT, PT, PT, UP0, 0x80, 0x0 ;  /* 0x000000000000781c */ /* 0x000fda0003f0f008 */
[----:B------:R-:W-:Y:S05]  /*b0d0*/  @!P0 BRA `(.L_x_69) ;  /* 0x0000000000048947 */ /* 0x000fea0003800000 */
[----:B------:R-:W-:Y:S01]  /*b0e0*/  BPT.TRAP 0x1 ;  /* 0x000000040000795c */ /* 0x000fe20000300000 */
.L_x_69:
[----:B0-----:R-:W-:Y:S01]  /*b0f0*/  LOP3.LUT R3, R19, 0x1, RZ, 0x3c, !PT ;  /* 0x0000000113037812 */ /* 0x001fe200078e3cff */
[----:B------:R-:W-:Y:S01]  /*b100*/  IMAD.U32 R0, RZ, RZ, UR49 ;  /* 0x00000031ff007e24 */ /* 0x000fe2000f8e00ff */
[----:B------:R-:W-:Y:S01]  /*b110*/  LEA R2, R18, UR41, 0x3 ;  /* 0x0000002912027c11 */ /* 0x000fe2000f8e18ff */
[----:B------:R-:W-:Y:S01]  /*b120*/  BSSY B0, `(.L_x_70) ;  /* 0x0000005000007945 */ /* 0x000fe20003800000 */
[----:B------:R-:W-:Y:S02]  /*b130*/  SHF.L.U32 R3, R3, 0x1f, RZ ;  /* 0x0000001f03037819 */ /* 0x000fe400000006ff */
[----:B------:R-:W-:Y:S02]  /*b140*/  ISETP.NE.AND P1, PT, R0, 0x3, PT ;  /* 0x000000030000780c */ /* 0x000fe40003f25270 */
[----:B------:R-:W0:Y:S02]  /*b150*/  SYNCS.PHASECHK.TRANS64.TRYWAIT P0, [R2+URZ+0x13270], R3 ;  /* 0x01327003020075a7 */ /* 0x000e24000800017f */
[----:B0-----:R-:W-:Y:S09]  /*b160*/  @!P0 BRA `(.L_x_71) ;  /* 0x0000001000d88947 */ /* 0x001ff20003800000 */
.L_x_115:
[----:B------:R-:W-:Y:S05]  /*b170*/  BSYNC B0 ;  /* 0x0000000000007941 */ /* 0x000fea0003800000 */
.L_x_70:
[----:B------:R-:W-:Y:S05]  /*b180*/  @!P1 BRA `(.L_x_72) ;  /* 0x0000000000049947 */ /* 0x000fea0003800000 */
[----:B------:R-:W-:Y:S01]  /*b190*/  BPT.TRAP 0x1 ;  /* 0x000000040000795c */ /* 0x000fe20000300000 */
.L_x_72:
[----:B------:R-:W-:Y:S01]  /*b1a0*/  SHF.L.U32 R5, R19, 0x1f, RZ ;  /* 0x0000001f13057819 */ /* 0x000fe200000006ff */
[----:B0-----:R-:W-:-:S03]  /*b1b0*/  IMAD R3, R18, 0x2800, RZ ;  /* 0x0000280012037824 */ /* 0x001fc600078e02ff */
[----:B------:R-:W0:Y:S02]  /*b1c0*/  SYNCS.PHASECHK.TRANS64.TRYWAIT P0, [R2+URZ+0x13260], R5 ;  /* 0x01326005020075a7 */ /* 0x000e24000800017f */
[----:B------:R-:W-:Y:S01]  /*b1d0*/  LOP3.LUT R0, R3, R26, RZ, 0xfc, !PT ;  /* 0x0000001a03007212 */ /* 0x000fe200078efcff */
[----:B0-----:R-:W-:Y:S06]  /*b1e0*/  @!P0 BRA `(.L_x_73) ;  /* 0x0000001000cc8947 */ /* 0x001fec0003800000 */
.L_x_116:
[----:B------:R-:W-:Y:S05]  /*b1f0*/  WARPSYNC.ALL ;  /* 0x0000000000007948 */ /* 0x000fea0003800000 */
[----:B0-----:R-:W1:Y:S01]  /*b200*/  LDSM.16.MT88.4 R4, [R0+UR41+0x6000] ;  /* 0x006000290004783b */ /* 0x001e620008004200 */
[----:B------:R-:W-:-:S04]  /*b210*/  LOP3.LUT R3, R3, R25, RZ, 0xfc, !PT ;  /* 0x0000001903037212 */ /* 0x000fc800078efcff */
[----:B------:R-:W-:Y:S02]  /*b220*/  IADD3 R3, R3, UR41, RZ ;  /* 0x0000002903037c10 */ /* 0x000fe4000fffe0ff */
[C-C-:B-1----:R-:W-:Y:S02]  /*b230*/  PRMT R8, R4.reuse, 0x6420, R5.reuse ;  /* 0x0000642004087816 */ /* 0x142fe40000000005 */
[----:B------:R-:W-:Y:S02]  /*b240*/  PRMT R9, R4, 0x7531, R5 ;  /* 0x0000753104097816 */ /* 0x000fe40000000005 */
[C-C-:B------:R-:W-:Y:S02]  /*b250*/  PRMT R10, R6.reuse, 0x6420, R7.reuse ;  /* 0x00006420060a7816 */ /* 0x140fe40000000007 */
[----:B------:R-:W-:-:S05]  /*b260*/  PRMT R11, R6, 0x7531, R7 ;  /* 0x00007531060b7816 */ /* 0x000fca0000000007 */
[----:B------:R-:W-:Y:S04]  /*b270*/  STSM.16.M88.4 [R3+0x1000], R8 ;  /* 0x0010000803007844 */ /* 0x000fe80000000200 */
[----:B------:R-:W0:Y:S02]  /*b280*/  LDSM.16.MT88.4 R4, [R0+UR41+0x6800] ;  /* 0x006800290004783b */ /* 0x000e240008004200 */
[C-C-:B0-----:R-:W-:Y:S02]  /*b290*/  PRMT R8, R4.reuse, 0x6420, R5.reuse ;  /* 0x0000642004087816 */ /* 0x141fe40000000005 */
[----:B------:R-:W-:Y:S02]  /*b2a0*/  PRMT R9, R4, 0x7531, R5 ;  /* 0x0000753104097816 */ /* 0x000fe40000000005 */
[----:B------:R-:W-:-:S02]  /*b2b0*/  PRMT R10, R6, 0x6420, R7 ;  /* 0x00006420060a7816 */ /* 0x000fc40000000007 */
        /* <DEDUP_REMOVED lines=25> */
[----:B-1----:R-:W1:Y:S01]  /*b450*/  FENCE.VIEW.ASYNC.S ;  /* 0x00000000000073c6 */ /* 0x002e620000000000 */
[----:B------:R-:W-:Y:S05]  /*b460*/  @!P1 BRA `(.L_x_74) ;  /* 0x0000000000049947 */ /* 0x000fea0003800000 */
[----:B------:R-:W-:Y:S01]  /*b470*/  BPT.TRAP 0x1 ;  /* 0x000000040000795c */ /* 0x000fe20000300000 */
.L_x_74:
[----:B0-----:R-:W0:Y:S01]  /*b480*/  LDC R3, c[0x0][0xc34] ;  /* 0x00030d00ff037b82 */ /* 0x001e220000000800 */
[----:B------:R-:W-:Y:S01]  /*b490*/  ISETP.NE.AND P0, PT, R28, RZ, PT ;  /* 0x000000ff1c00720c */ /* 0x000fe20003f05270 */
[----:B------:R-:W-:Y:S01]  /*b4a0*/  UIADD3 UR50, UR43, UR50, URZ ;  /* 0x000000322b327290 */ /* 0x000fe2000fffe03f */
[----:B------:R-:W-:Y:S01]  /*b4b0*/  VIADD R18, R18, 0x1 ;  /* 0x0000000112127836 */ /* 0x000fe20000000000 */
[----:B------:R-:W-:Y:S01]  /*b4c0*/  UIADD3 UR48, UR48, 0x1, URZ ;  /* 0x0000000130307890 */ /* 0x000fe2000fffe03f */
[----:B-1----:R-:W-:Y:S09]  /*b4d0*/  SYNCS.ARRIVE.TRANS64.A1T0 RZ, [R2+URZ+0x13250], RZ ;  /* 0x013250ff02ff79a7 */ /* 0x002ff2000810003f */
[----:B------:R-:W-:-:S05]  /*b4e0*/  @!P0 VIADD R0, R2, 0x13280 ;  /* 0x0001328002008836 */ /* 0x000fca0000000000 */
[----:B------:R-:W-:Y:S01]  /*b4f0*/  @!P0 PRMT R0, RZ, 0x654, R0 ;  /* 0x00000654ff008816 */ /* 0x000fe20000000000 */
[----:B------:R-:W-:Y:S01]  /*b500*/  BAR.SYNC.DEFER_BLOCKING 0x2, 0x80 ;  /* 0x0082000000007b1d */ /* 0x000fe20000010000 */
[----:B0-----:R-:W-:-:S05]  /*b510*/  ISETP.LE.AND P1, PT, R3, UR50, PT ;  /* 0x0000003203007c0c */ /* 0x001fca000bf23270 */
[----:B------:R0:W-:Y:S01]  /*b520*/  @!P0 SYNCS.ARRIVE.TRANS64.RED.A1T0 RZ, [R0+URZ], RZ ;  /* 0x000000ff00ff89a7 */ /* 0x0001e2000810043f */
[----:B------:R-:W-:-:S04]  /*b530*/  ISETP.NE.AND P0, PT, R18, 0x2, PT ;  /* 0x000000021200780c */ /* 0x000fc80003f05270 */
[----:B------:R-:W-:Y:S02]  /*b540*/  SEL R18, R18, RZ, P0 ;  /* 0x000000ff12127207 */ /* 0x000fe40000000000 */
[----:B0-----:R-:W-:-:S04]  /*b550*/  SEL R0, RZ, 0x1, P0 ;  /* 0x00000001ff007807 */ /* 0x001fc80000000000 */
[----:B------:R-:W-:Y:S01]  /*b560*/  LOP3.LUT R19, R19, R0, RZ, 0x3c, !PT ;  /* 0x0000000013137212 */ /* 0x000fe200078e3cff */
[----:B------:R-:W-:Y:S06]  /*b570*/  @!P1 BRA `(.L_x_75) ;  /* 0xffffffd8005c9947 */ /* 0x000fec000383ffff */
[----:B------:R-:W-:-:S12]  /*b580*/  ULOP3.LUT UR48, UR48, 0x1, URZ, 0xc, !UPT ;  /* 0x0000000130307892 */ /* 0x000fd8000f8e0c3f */
.L_x_32:
[----:B------:R-:W0:Y:S01]  /*b590*/  S2R R3, SR_CgaCtaId ;  /* 0x0000000000037919 */ /* 0x000e220000008800 */
[----:B------:R-:W-:Y:S01]  /*b5a0*/  MOV R0, 0x400 ;  /* 0x0000040000007802 */ /* 0x000fe20000000f00 */
[----:B------:R-:W-:-:S03]  /*b5b0*/  IMAD.U32 R2, RZ, RZ, UR48 ;  /* 0x00000030ff027e24 */ /* 0x000fc6000f8e00ff */
[----:B0-----:R-:W-:Y:S02]  /*b5c0*/  LEA R7, R3, R0, 0x18 ;  /* 0x0000000003077211 */ /* 0x001fe400078ec0ff */
[----:B------:R-:W-:-:S04]  /*b5d0*/  SHF.L.U32 R0, R2, 0x1f, RZ ;  /* 0x0000001f02007819 */ /* 0x000fc800000006ff */
[----:B------:R-:W0:Y:S02]  /*b5e0*/  SYNCS.PHASECHK.TRANS64.TRYWAIT P0, [R7+URZ+0x13220], R0 ;  /* 0x01322000070075a7 */ /* 0x000e24000800017f */
[----:B0-----:R-:W-:Y:S05]  /*b5f0*/  @!P0 BRA `(.L_x_76) ;  /* 0x0000000c00dc8947 */ /* 0x001fea0003800000 */
.L_x_117:
[----:B------:R-:W1:Y:S02]  /*b600*/  S2R R2, SR_TID.X ;  /* 0x0000000000027919 */ /* 0x000e640000002100 */
[----:B-1----:R-:W-:-:S04]  /*b610*/  SHF.R.U32.HI R2, RZ, 0x5, R2 ;  /* 0x00000005ff027819 */ /* 0x002fc80000011602 */
[----:B------:R-:W-:-:S05]  /*b620*/  LOP3.LUT R2, R2, 0x3, RZ, 0xc0, !PT ;  /* 0x0000000302027812 */ /* 0x000fca00078ec0ff */
[----:B0-----:R-:W0:Y:S02]  /*b630*/  SHFL.IDX PT, R0, R2, RZ, 0x1f ;  /* 0x00001fff02007589 */ /* 0x001e2400000e0000 */
[----:B0-----:R-:W-:-:S13]  /*b640*/  ISETP.NE.AND P0, PT, R0, RZ, PT ;  /* 0x000000ff0000720c */ /* 0x001fda0003f05270 */
[----:B------:R-:W-:Y:S05]  /*b650*/  @P0 EXIT ;  /* 0x000000000000094d */ /* 0x000fea0003800000 */
[----:B------:R-:W-:Y:S01]  /*b660*/  ELECT P0, URZ, PT ;  /* 0x00000000003f782f */ /* 0x000fe20003800000 */
[----:B------:R-:W-:-:S12]  /*b670*/  BSSY B0, `(.L_x_77) ;  /* 0x0000027000007945 */ /* 0x000fd80003800000 */
[----:B------:R-:W-:Y:S05]  /*b680*/  @!P0 BRA `(.L_x_78) ;  /* 0x0000000000948947 */ /* 0x000fea0003800000 */
[----:B------:R-:W-:-:S06]  /*b690*/  ULOP3.LUT UR4, UR38, 0x2, URZ, 0xfc, !UPT ;  /* 0x0000000226047892 */ /* 0x000fcc000f8efc3f */
[----:B------:R-:W-:-:S04]  /*b6a0*/  MOV R0, UR4 ;  /* 0x0000000400007c02 */ /* 0x000fc80008000f00 */
[----:B------:R-:W-:-:S13]  /*b6b0*/  ISETP.NE.AND P0, PT, R0, 0x3, PT ;  /* 0x000000030000780c */ /* 0x000fda0003f05270 */
[----:B------:R-:W-:Y:S05]  /*b6c0*/  @!P0 BRA `(.L_x_79) ;  /* 0x0000000000048947 */ /* 0x000fea0003800000 */
[----:B------:R-:W-:Y:S01]  /*b6d0*/  BPT.TRAP 0x1 ;  /* 0x000000040000795c */ /* 0x000fe20000300000 */
.L_x_79:
[----:B------:R-:W-:Y:S01]  /*b6e0*/  VIADD R3, R7, 0x13240 ;  /* 0x0001324007037836 */ /* 0x000fe20000000000 */
[----:B------:R-:W-:Y:S01]  /*b6f0*/  SHF.L.U32 R4, R19, 0x1f, RZ ;  /* 0x0000001f13047819 */ /* 0x000fe200000006ff */
[C---:B------:R-:W-:Y:S02]  /*b700*/  VIADD R0, R18.reuse, 0x1 ;  /* 0x0000000112007836 */ /* 0x040fe40000000000 */
[----:B------:R-:W-:-:S03]  /*b710*/  IMAD R5, R18, 0x8, R3 ;  /* 0x0000000812057824 */ /* 0x000fc600078e0203 */
[C---:B------:R-:W-:Y:S01]  /*b720*/  ISETP.NE.AND P2, PT, R0.reuse, 0x2, PT ;  /* 0x000000020000780c */ /* 0x040fe20003f45270 */
[----:B------:R-:W0:Y:S03]  /*b730*/  SYNCS.PHASECHK.TRANS64.TRYWAIT P1, [R5+URZ], R4 ;  /* 0x00000004050075a7 */ /* 0x000e26000802017f */
[----:B------:R-:W-:Y:S02]  /*b740*/  SEL R2, RZ, 0x1, P2 ;  /* 0x00000001ff027807 */ /* 0x000fe40001000000 */
[----:B------:R-:W-:Y:S02]  /*b750*/  SEL R6, R0, RZ, P2 ;  /* 0x000000ff00067207 */ /* 0x000fe40001000000 */
[----:B------:R-:W-:Y:S02]  /*b760*/  LOP3.LUT R0, R19, R2, RZ, 0x3c, !PT ;  /* 0x0000000213007212 */ /* 0x000fe400078e3cff */
[----:B------:R-:W-:-:S02]  /*b770*/  LEA R3, R6, R3, 0x3 ;  /* 0x0000000306037211 */ /* 0x000fc400078e18ff */
[----:B------:R-:W-:Y:S01]  /*b780*/  SHF.L.U32 R0, R0, 0x1f, RZ ;  /* 0x0000001f00007819 */ /* 0x000fe200000006ff */
[----:B0-----:R-:W-:Y:S06]  /*b790*/  @!P1 BRA `(.L_x_80) ;  /* 0x0000000c00889947 */ /* 0x001fec0003800000 */
.L_x_118:
[----:B------:R-:W1:Y:S02]  /*b7a0*/  SYNCS.PHASECHK.TRANS64.TRYWAIT P1, [R3+URZ], R0 ;  /* 0x00000000030075a7 */ /* 0x000e64000802017f */
[----:B-1----:R-:W-:Y:S05]  /*b7b0*/  @!P1 BRA `(.L_x_81) ;  /* 0x0000000c00949947 */ /* 0x002fea0003800000 */
.L_x_119:
[----:B------:R-:W-:Y:S05]  /*b7c0*/  @!P0 BRA `(.L_x_82) ;  /* 0x0000000000048947 */ /* 0x000fea0003800000 */
[----:B------:R-:W-:Y:S01]  /*b7d0*/  BPT.TRAP 0x1 ;  /* 0x000000040000795c */ /* 0x000fe20000300000 */
.L_x_82:
[----:B-1----:R-:W-:-:S04]  /*b7e0*/  IMAD R3, R18, 0x8, R7 ;  /* 0x0000000812037824 */ /* 0x002fc800078e0207 */
[----:B------:R-:W1:Y:S02]  /*b7f0*/  SYNCS.PHASECHK.TRANS64.TRYWAIT P1, [R3+URZ+0x13260], R4 ;  /* 0x01326004030075a7 */ /* 0x000e64000802017f */
[----:B-1----:R-:W-:Y:S05]  /*b800*/  @!P1 BRA `(.L_x_83) ;  /* 0x0000000c00949947 */ /* 0x002fea0003800000 */
.L_x_120:
[----:B------:R-:W-:Y:S05]  /*b810*/  @!P0 BRA `(.L_x_84) ;  /* 0x0000000000048947 */ /* 0x000fea0003800000 */
[----:B------:R-:W-:Y:S01]  /*b820*/  BPT.TRAP 0x1 ;  /* 0x000000040000795c */ /* 0x000fe20000300000 */
.L_x_84:
[----:B0-----:R-:W-:-:S04]  /*b830*/  IMAD R5, R6, 0x8, R7 ;  /* 0x0000000806057824 */ /* 0x001fc800078e0207 */
[----:B------:R-:W0:Y:S02]  /*b840*/  SYNCS.PHASECHK.TRANS64.TRYWAIT P1, [R5+URZ+0x13260], R0 ;  /* 0x01326000050075a7 */ /* 0x000e24000802017f */
[----:B0-----:R-:W-:Y:S05]  /*b850*/  @!P1 BRA `(.L_x_85) ;  /* 0x0000000c00949947 */ /* 0x001fea0003800000 */
.L_x_121:
[----:B------:R-:W-:Y:S05]  /*b860*/  @!P0 BRA `(.L_x_86) ;  /* 0x0000000000048947 */ /* 0x000fea0003800000 */
[----:B------:R-:W-:Y:S01]  /*b870*/  BPT.TRAP 0x1 ;  /* 0x000000040000795c */ /* 0x000fe20000300000 */
.L_x_86:
[----:B------:R-:W2:Y:S02]  /*b880*/  SYNCS.PHASECHK.TRANS64.TRYWAIT P0, [R3+URZ+0x13280], R4 ;  /* 0x01328004030075a7 */ /* 0x000ea4000800017f */
[----:B--2---:R-:W-:Y:S05]  /*b890*/  @!P0 BRA `(.L_x_87) ;  /* 0x0000000c00988947 */ /* 0x004fea0003800000 */
.L_x_88:
[----:B---3--:R3:W4:Y:S02]  /*b8a0*/  SYNCS.PHASECHK.TRANS64.TRYWAIT P0, [R5+URZ+0x13280], R0 ;  /* 0x01328000050075a7 */ /* 0x008724000800017f */
[----:B----4-:R-:W-:Y:S05]  /*b8b0*/  @!P0 NANOSLEEP.SYNCS 0x989680 ;  /* 0x009896800000895d */ /* 0x010fea0003900000 */
[----:B------:R-:W4:Y:S02]  /*b8c0*/  @!P0 SYNCS.PHASECHK.TRANS64 P0, [R5+URZ+0x13280], R0 ;  /* 0x01328000050085a7 */ /* 0x000f24000800007f */
[----:B----4-:R-:W-:Y:S05]  /*b8d0*/  @!P0 BRA `(.L_x_88) ;  /* 0xfffffffc00f08947 */ /* 0x010fea000383ffff */
.L_x_78:
[----:B------:R-:W-:Y:S05]  /*b8e0*/  BSYNC B0 ;  /* 0x0000000000007941 */ /* 0x000fea0003800000 */
.L_x_77:
[----:B------:R-:W-:Y:S05]  /*b8f0*/  EXIT ;  /* 0x000000000000794d */ /* 0x000fea0003800000 */
.L_x_10:
[----:B0-----:R-:W-:-:S04]  /*b900*/  IMAD.U32 R3, RZ, RZ, UR44 ;  /* 0x0000002cff037e24 */ /* 0x001fc8000f8e00ff */
[----:B------:R0:W1:Y:S03]  /*b910*/  SYNCS.PHASECHK.TRANS64.TRYWAIT P1, [R3+URZ+0x13200], R6 ;  /* 0x01320006030075a7 */ /* 0x000066000802017f */
[----:B-1----:R-:W-:Y:S05]  /*b920*/  @!P1 NANOSLEEP.SYNCS 0x989680 ;  /* 0x009896800000995d */ /* 0x002fea0003900000 */
[----:B------:R-:W1:Y:S02]  /*b930*/  @!P1 SYNCS.PHASECHK.TRANS64 P1, [R3+URZ+0x13200], R6 ;  /* 0x01320006030095a7 */ /* 0x000e64000802007f */
[----:B-1----:R-:W-:Y:S05]  /*b940*/  @!P1 BRA `(.L_x_10) ;  /* 0xfffffffc00ec9947 */ /* 0x002fea000383ffff */
[----:B------:R-:W-:Y:S05]  /*b950*/  BRA `(.L_x_89) ;  /* 0xffffff5800c47947 */ /* 0x000fea000383ffff */
.L_x_14:
[----:B-1----:R1:W2:Y:S02]  /*b960*/  SYNCS.PHASECHK.TRANS64.TRYWAIT P1, [R3+URZ+0x13230], R2 ;  /* 0x01323002030075a7 */ /* 0x0022a4000802017f */
[----:B--2---:R-:W-:Y:S05]  /*b970*/  @!P1 NANOSLEEP.SYNCS 0x989680 ;  /* 0x009896800000995d */ /* 0x004fea0003900000 */
[----:B------:R-:W2:Y:S02]  /*b980*/  @!P1 SYNCS.PHASECHK.TRANS64 P1, [R3+URZ+0x13230], R2 ;  /* 0x01323002030095a7 */ /* 0x000ea4000802007f */
[----:B--2---:R-:W-:Y:S05]  /*b990*/  @!P1 BRA `(.L_x_14) ;  /* 0xfffffffc00f09947 */ /* 0x004fea000383ffff */
[----:B------:R-:W-:Y:S05]  /*b9a0*/  BRA `(.L_x_13) ;  /* 0xffffff5800e07947 */ /* 0x000fea000383ffff */
.L_x_19:
[----:B-1----:R-:W-:-:S04]  /*b9b0*/  MOV R8, UR21 ;  /* 0x0000001500087c02 */ /* 0x002fc80008000f00 */
[----:B------:R1:W2:Y:S03]  /*b9c0*/  SYNCS.PHASECHK.TRANS64.TRYWAIT P1, [R8+URZ+0x13230], R7 ;  /* 0x01323007080075a7 */ /* 0x0002a6000802017f */
[----:B--2---:R-:W-:Y:S05]  /*b9d0*/  @!P1 NANOSLEEP.SYNCS 0x989680 ;  /* 0x009896800000995d */ /* 0x004fea0003900000 */
[----:B------:R-:W2:Y:S02]  /*b9e0*/  @!P1 SYNCS.PHASECHK.TRANS64 P1, [R8+URZ+0x13230], R7 ;  /* 0x01323007080095a7 */ /* 0x000ea4000802007f */
[----:B--2---:R-:W-:Y:S05]  /*b9f0*/  @!P1 BRA `(.L_x_19) ;  /* 0xfffffffc00ec9947 */ /* 0x004fea000383ffff */
[----:B------:R-:W-:Y:S05]  /*ba00*/  BRA `(.L_x_18) ;  /* 0xffffff8c00547947 */ /* 0x000fea000383ffff */
.L_x_23:
[----:B-1----:R-:W-:-:S04]  /*ba10*/  IMAD.U32 R8, RZ, RZ, UR11 ;  /* 0x0000000bff087e24 */ /* 0x002fc8000f8e00ff */
[----:B------:R1:W2:Y:S03]  /*ba20*/  SYNCS.PHASECHK.TRANS64.TRYWAIT P1, [R8+URZ+0x13250], R7 ;  /* 0x01325007080075a7 */ /* 0x0002a6000802017f */
[----:B--2---:R-:W-:Y:S05]  /*ba30*/  @!P1 NANOSLEEP.SYNCS 0x989680 ;  /* 0x009896800000995d */ /* 0x004fea0003900000 */
[----:B------:R-:W2:Y:S02]  /*ba40*/  @!P1 SYNCS.PHASECHK.TRANS64 P1, [R8+URZ+0x13250], R7 ;  /* 0x01325007080095a7 */ /* 0x000ea4000802007f */
[----:B--2---:R-:W-:Y:S05]  /*ba50*/  @!P1 BRA `(.L_x_23) ;  /* 0xfffffffc00ec9947 */ /* 0x004fea000383ffff */
[----:B------:R-:W-:Y:S05]  /*ba60*/  BRA `(.L_x_22) ;  /* 0xffffff9000607947 */ /* 0x000fea000383ffff */
.L_x_29:
[----:B-1----:R-:W-:-:S04]  /*ba70*/  IMAD.U32 R3, RZ, RZ, UR4 ;  /* 0x00000004ff037e24 */ /* 0x002fc8000f8e00ff */
[----:B------:R1:W2:Y:S03]  /*ba80*/  SYNCS.PHASECHK.TRANS64.TRYWAIT P1, [R3+URZ+0x13250], R0 ;  /* 0x01325000030075a7 */ /* 0x0002a6000802017f */
[----:B--2---:R-:W-:Y:S05]  /*ba90*/  @!P1 NANOSLEEP.SYNCS 0x989680 ;  /* 0x009896800000995d */ /* 0x004fea0003900000 */
[----:B------:R-:W2:Y:S02]  /*baa0*/  @!P1 SYNCS.PHASECHK.TRANS64 P1, [R3+URZ+0x13250], R0 ;  /* 0x01325000030095a7 */ /* 0x000ea4000802007f */
[----:B--2---:R-:W-:Y:S05]  /*bab0*/  @!P1 BRA `(.L_x_29) ;  /* 0xfffffffc00ec9947 */ /* 0x004fea000383ffff */
[----:B------:R-:W-:Y:S05]  /*bac0*/  BRA `(.L_x_28) ;  /* 0xffffffb800247947 */ /* 0x000fea000383ffff */
.L_x_37:
[----:B------:R-:W-:Y:S01]  /*bad0*/  IMAD.MOV.U32 R13, RZ, RZ, R17 ;  /* 0x000000ffff0d7224 */ /* 0x000fe200078e0011 */
[----:B------:R-:W-:Y:S01]  /*bae0*/  MOV R12, RZ ;  /* 0x000000ff000c7202 */ /* 0x000fe20000000f00 */
[----:B------:R-:W-:Y:S02]  /*baf0*/  IMAD.MOV.U32 R11, RZ, RZ, 0x1f ;  /* 0x0000001fff0b7424 */ /* 0x000fe400078e00ff */
[----:B------:R-:W-:-:S07]  /*bb00*/  IMAD.MOV.U32 R15, RZ, RZ, -0x1 ;  /* 0xffffffffff0f7424 */ /* 0x000fce00078e00ff */
[----:B------:R-:W-:Y:S05]  /*bb10*/  WARPSYNC.COLLECTIVE R15, `(.L_x_90) ;  /* 0x000000000f087348 */ /* 0x000fea0003c00000 */
[----:B------:R0:W1:Y:S02]  /*bb20*/  SHFL.IDX P6, R14, R13, R12, R11 ;  /* 0x0000000c0d0e7389 */ /* 0x00006400000c000b */
[----:B01----:R-:W-:Y:S01]  /*bb30*/  ENDCOLLECTIVE ;  /* 0x000000000000791b */ /* 0x003fe20003800000 */
.L_x_90:
[----:B------:R-:W-:Y:S05]  /*bb40*/  BRA `(.L_x_91) ;  /* 0xffffffd800e47947 */ /* 0x000fea000383ffff */
.L_x_39:
[----:B------:R-:W-:Y:S01]  /*bb50*/  BSSY B0, `(.L_x_92) ;  /* 0x0000006000007945 */ /* 0x000fe20003800000 */
[----:B------:R-:W-:-:S07]  /*bb60*/  IMAD.MOV.U32 R15, RZ, RZ, -0x1 ;  /* 0xffffffffff0f7424 */ /* 0x000fce00078e00ff */
[----:B0-----:R-:W-:Y:S05]  /*bb70*/  WARPSYNC.COLLECTIVE R15, `(.L_x_93) ;  /* 0x000000000f0c7348 */ /* 0x001fea0003c00000 */
[----:B------:R-:W-:Y:S02]  /*bb80*/  ELECT P6, UR62, PT ;  /* 0x00000000003e782f */ /* 0x000fe400038c0000 */
[----:B------:R-:W-:Y:S01]  /*bb90*/  MOV R14, UR62 ;  /* 0x0000003e000e7c02 */ /* 0x000fe20008000f00 */
[----:B0-----:R-:W-:Y:S10]  /*bba0*/  ENDCOLLECTIVE ;  /* 0x000000000000791b */ /* 0x001ff40003800000 */
.L_x_93:
[----:B------:R-:W-:Y:S05]  /*bbb0*/  BSYNC B0 ;  /* 0x0000000000007941 */ /* 0x000fea0003800000 */
.L_x_92:
[----:B------:R-:W-:Y:S05]  /*bbc0*/  BRA `(.L_x_94) ;  /* 0xffffffd800ec7947 */ /* 0x000fea000383ffff */
.L_x_41:
[----:B--2---:R2:W3:Y:S02]  /*bbd0*/  SYNCS.PHASECHK.TRANS64.TRYWAIT P0, [R3+URZ+0x13280], R0 ;  /* 0x01328000030075a7 */ /* 0x0044e4000800017f */
[----:B---3--:R-:W-:Y:S05]  /*bbe0*/  @!P0 NANOSLEEP.SYNCS 0x989680 ;  /* 0x009896800000895d */ /* 0x008fea0003900000 */
[----:B------:R-:W3:Y:S02]  /*bbf0*/  @!P0 SYNCS.PHASECHK.TRANS64 P0, [R3+URZ+0x13280], R0 ;  /* 0x01328000030085a7 */ /* 0x000ee4000800007f */
[----:B---3--:R-:W-:Y:S05]  /*bc00*/  @!P0 BRA `(.L_x_41) ;  /* 0xfffffffc00f08947 */ /* 0x008fea000383ffff */
[----:B------:R-:W-:Y:S05]  /*bc10*/  BRA `(.L_x_95) ;  /* 0xffffffdc00407947 */ /* 0x000fea000383ffff */
.L_x_43:
[----:B-1----:R1:W3:Y:S02]  /*bc20*/  SYNCS.PHASECHK.TRANS64.TRYWAIT P0, [R3+URZ+0x13240], R0 ;  /* 0x01324000030075a7 */ /* 0x0022e4000800017f */
[----:B---3--:R-:W-:Y:S05]  /*bc30*/  @!P0 NANOSLEEP.SYNCS 0x989680 ;  /* 0x009896800000895d */ /* 0x008fea0003900000 */
[----:B------:R-:W3:Y:S02]  /*bc40*/  @!P0 SYNCS.PHASECHK.TRANS64 P0, [R3+URZ+0x13240], R0 ;  /* 0x01324000030085a7 */ /* 0x000ee4000800007f */
[----:B---3--:R-:W-:Y:S05]  /*bc50*/  @!P0 BRA `(.L_x_43) ;  /* 0xfffffffc00f08947 */ /* 0x008fea000383ffff */
[----:B------:R-:W-:Y:S05]  /*bc60*/  BRA `(.L_x_96) ;  /* 0xffffffdc00887947 */ /* 0x000fea000383ffff */
.L_x_46:
[----:B------:R-:W-:Y:S01]  /*bc70*/  MOV R13, R7 ;  /* 0x00000007000d7202 */ /* 0x000fe20000000f00 */
[----:B------:R-:W-:Y:S02]  /*bc80*/  IMAD.MOV.U32 R12, RZ, RZ, RZ ;  /* 0x000000ffff0c7224 */ /* 0x000fe400078e00ff */
[----:B------:R-:W-:Y:S02]  /*bc90*/  IMAD.MOV.U32 R11, RZ, RZ, 0x1c1f ;  /* 0x00001c1fff0b7424 */ /* 0x000fe400078e00ff */
[----:B------:R-:W-:Y:S02]  /*bca0*/  IMAD.MOV.U32 R15, RZ, RZ, -0x1 ;  /* 0xffffffffff0f7424 */ /* 0x000fe400078e00ff */
[----:B------:R-:W-:-:S07]  /*bcb0*/  IMAD R5, R0, 0xc0, R21 ;  /* 0x000000c000057824 */ /* 0x000fce00078e0215 */
[----:B------:R-:W-:Y:S05]  /*bcc0*/  WARPSYNC.COLLECTIVE R15, `(.L_x_97) ;  /* 0x000000000f087348 */ /* 0x000fea0003c00000 */
[----:B------:R0:W1:Y:S02]  /*bcd0*/  SHFL.IDX P6, R14, R13, R12, R11 ;  /* 0x0000000c0d0e7389 */ /* 0x00006400000c000b */
[----:B01----:R-:W-:Y:S01]  /*bce0*/  ENDCOLLECTIVE ;  /* 0x000000000000791b */ /* 0x003fe20003800000 */
.L_x_97:
[----:B------:R-:W-:Y:S01]  /*bcf0*/  IMAD.MOV.U32 R13, RZ, RZ, R6 ;  /* 0x000000ffff0d7224 */ /* 0x000fe200078e0006 */
[----:B------:R-:W-:-:S07]  /*bd00*/  MOV R2, R14 ;  /* 0x0000000e00027202 */ /* 0x000fce0000000f00 */
[----:B------:R-:W-:Y:S05]  /*bd10*/  WARPSYNC.COLLECTIVE R15, `(.L_x_98) ;  /* 0x000000000f087348 */ /* 0x000fea0003c00000 */
[----:B------:R0:W1:Y:S02]  /*bd20*/  SHFL.IDX P6, R14, R13, R12, R11 ;  /* 0x0000000c0d0e7389 */ /* 0x00006400000c000b */
[----:B01----:R-:W-:Y:S01]  /*bd30*/  ENDCOLLECTIVE ;  /* 0x000000000000791b */ /* 0x003fe20003800000 */
.L_x_98:
[----:B------:R-:W-:Y:S02]  /*bd40*/  ULDC UR4, c[0x0][0x288] ;  /* 0x0000a20000047ab9 */ /* 0x000fe40000000800 */
[----:B------:R-:W-:Y:S01]  /*bd50*/  IMAD R0, R9, UR4, RZ ;  /* 0x0000000409007c24 */ /* 0x000fe2000f8e02ff */
[----:B------:R-:W-:-:S04]  /*bd60*/  IADD3 R9, R5, 0x20, RZ ;  /* 0x0000002005097810 */ /* 0x000fc80007ffe0ff */
[----:B------:R-:W-:Y:S01]  /*bd70*/  ISETP.GE.AND P1, PT, R5, R0, PT ;  /* 0x000000000500720c */ /* 0x000fe20003f26270 */
[----:B------:R-:W-:Y:S02]  /*bd80*/  IMAD.MOV.U32 R13, RZ, RZ, R7 ;  /* 0x000000ffff0d7224 */ /* 0x000fe400078e0007 */
[----:B------:R-:W-:-:S10]  /*bd90*/  IMAD.MOV.U32 R12, RZ, RZ, 0x1 ;  /* 0x00000001ff0c7424 */ /* 0x000fd400078e00ff */
[----:B------:R-:W-:-:S05]  /*bda0*/  @!P1 IADD3 R14, P2, R20, R14, RZ ;  /* 0x0000000e140e9210 */ /* 0x000fca0007f5e0ff */
[----:B------:R-:W-:Y:S02]  /*bdb0*/  @!P1 IMAD.X R3, RZ, RZ, R2, P2 ;  /* 0x000000ffff039224 */ /* 0x000fe400010e0602 */
[----:B------:R-:W-:-:S07]  /*bdc0*/  @!P1 IMAD.MOV.U32 R2, RZ, RZ, R14 ;  /* 0x000000ffff029224 */ /* 0x000fce00078e000e */
[----:B------:R-:W-:Y:S05]  /*bdd0*/  WARPSYNC.COLLECTIVE R15, `(.L_x_99) ;  /* 0x000000000f087348 */ /* 0x000fea0003c00000 */
[----:B------:R0:W1:Y:S02]  /*bde0*/  SHFL.IDX P6, R14, R13, R12, R11 ;  /* 0x0000000c0d0e7389 */ /* 0x00006400000c000b */
[----:B01----:R-:W-:Y:S01]  /*bdf0*/  ENDCOLLECTIVE ;  /* 0x000000000000791b */ /* 0x003fe20003800000 */
.L_x_99:
[----:B------:R-:W-:Y:S01]  /*be00*/  @!PT LDS RZ, [RZ] ;  /* 0x00000000fffff984 */ /* 0x000fe20000000800 */
[----:B------:R-:W-:Y:S01]  /*be10*/  @!PT LDS RZ, [RZ] ;  /* 0x00000000fffff984 */ /* 0x000fe20000000800 */
[----:B------:R-:W-:Y:S01]  /*be20*/  @!PT LDS RZ, [RZ] ;  /* 0x00000000fffff984 */ /* 0x000fe20000000800 */
[----:B------:R0:W-:Y:S01]  /*be30*/  @!P1 LDGSTS.E.BYPASS.LTC128B.128 [R27+0xb000], desc[UR46][R2.64], !P0 ;  /* 0x0b000000021b9fae */ /* 0x0001e2000c101d6e */
[----:B------:R-:W-:Y:S01]  /*be40*/  ISETP.GE.AND P1, PT, R9, R0, PT ;  /* 0x000000000900720c */ /* 0x000fe20003f26270 */
[----:B------:R-:W-:-:S05]  /*be50*/  VIADD R9, R5, 0x40 ;  /* 0x0000004005097836 */ /* 0x000fca0000000000 */
[----:B------:R-:W-:Y:S02]  /*be60*/  ISETP.GE.AND P2, PT, R9, R0, PT ;  /* 0x000000000900720c */ /* 0x000fe40003f46270 */
[----:B------:R-:W-:Y:S01]  /*be70*/  MOV R13, R6 ;  /* 0x00000006000d7202 */ /* 0x000fe20000000f00 */
[----:B------:R-:W-:-:S10]  /*be80*/  IMAD.MOV.U32 R10, RZ, RZ, R14 ;  /* 0x000000ffff0a7224 */ /* 0x000fd400078e000e */
[----:B0-----:R-:W-:Y:S05]  /*be90*/  WARPSYNC.COLLECTIVE R15, `(.L_x_100) ;  /* 0x000000000f087348 */ /* 0x001fea0003c00000 */
[----:B------:R1:W2:Y:S02]  /*bea0*/  SHFL.IDX P6, R14, R13, R12, R11 ;  /* 0x0000000c0d0e7389 */ /* 0x0002a400000c000b */
[----:B012---:R-:W-:Y:S01]  /*beb0*/  ENDCOLLECTIVE ;  /* 0x000000000000791b */ /* 0x007fe20003800000 */
.L_x_100:
[----:B------:R-:W-:Y:S01]  /*bec0*/  MOV R13, R7 ;  /* 0x00000007000d7202 */ /* 0x000fe20000000f00 */
[----:B------:R-:W-:Y:S02]  /*bed0*/  IMAD.MOV.U32 R12, RZ, RZ, 0x2 ;  /* 0x00000002ff0c7424 */ /* 0x000fe400078e00ff */
[----:B------:R-:W-:-:S07]  /*bee0*/  IMAD.MOV.U32 R17, RZ, RZ, R14 ;  /* 0x000000ffff117224 */ /* 0x000fce00078e000e */
[----:B------:R-:W-:Y:S05]  /*bef0*/  WARPSYNC.COLLECTIVE R15, `(.L_x_101) ;  /* 0x000000000f087348 */ /* 0x000fea0003c00000 */
[----:B------:R0:W1:Y:S02]  /*bf00*/  SHFL.IDX P6, R14, R13, R12, R11 ;  /* 0x0000000c0d0e7389 */ /* 0x00006400000c000b */
[----:B01----:R-:W-:Y:S01]  /*bf10*/  ENDCOLLECTIVE ;  /* 0x000000000000791b */ /* 0x003fe20003800000 */
.L_x_101:
[----:B------:R-:W-:-:S05]  /*bf20*/  @!P1 IADD3 R2, P3, R20, R17, RZ ;  /* 0x0000001114029210 */ /* 0x000fca0007f7e0ff */
[----:B------:R-:W-:-:S05]  /*bf30*/  @!P1 IMAD.X R3, RZ, RZ, R10, P3 ;  /* 0x000000ffff039224 */ /* 0x000fca00018e060a */
[----:B------:R-:W-:Y:S01]  /*bf40*/  @!PT LDS RZ, [RZ] ;  /* 0x00000000fffff984 */ /* 0x000fe20000000800 */
[----:B------:R-:W-:Y:S01]  /*bf50*/  @!PT LDS RZ, [RZ] ;  /* 0x00000000fffff984 */ /* 0x000fe20000000800 */
[----:B------:R-:W-:Y:S01]  /*bf60*/  @!PT LDS RZ, [RZ] ;  /* 0x00000000fffff984 */ /* 0x000fe20000000800 */
[----:B------:R0:W-:Y:S01]  /*bf70*/  @!P1 LDGSTS.E.BYPASS.LTC128B.128 [R27+0xb800], desc[UR46][R2.64], !P0 ;  /* 0x0b800000021b9fae */ /* 0x0001e2000c101d6e */
[----:B------:R-:W-:Y:S02]  /*bf80*/  IMAD.MOV.U32 R13, RZ, RZ, R6 ;  /* 0x000000ffff0d7224 */ /* 0x000fe400078e0006 */
[----:B------:R-:W-:-:S07]  /*bf90*/  IMAD.MOV.U32 R9, RZ, RZ, R14 ;  /* 0x000000ffff097224 */ /* 0x000fce00078e000e */
[----:B0-----:R-:W-:Y:S05]  /*bfa0*/  WARPSYNC.COLLECTIVE R15, `(.L_x_102) ;  /* 0x000000000f087348 */ /* 0x001fea0003c00000 */
[----:B------:R1:W2:Y:S02]  /*bfb0*/  SHFL.IDX P6, R14, R13, R12, R11 ;  /* 0x0000000c0d0e7389 */ /* 0x0002a400000c000b */
[----:B012---:R-:W-:Y:S01]  /*bfc0*/  ENDCOLLECTIVE ;  /* 0x000000000000791b */ /* 0x007fe20003800000 */
.L_x_102:
[----:B------:R-:W-:Y:S02]  /*bfd0*/  IMAD.MOV.U32 R13, RZ, RZ, R7 ;  /* 0x000000ffff0d7224 */ /* 0x000fe400078e0007 */
[----:B------:R-:W-:Y:S01]  /*bfe0*/  IMAD.MOV.U32 R12, RZ, RZ, 0x3 ;  /* 0x00000003ff0c7424 */ /* 0x000fe200078e00ff */
[----:B------:R-:W-:-:S13]  /*bff0*/  @!P2 IADD3 R2, P1, R20, R14, RZ ;  /* 0x0000000e1402a210 */ /* 0x000fda0007f3e0ff */
[----:B------:R-:W-:Y:S05]  /*c000*/  WARPSYNC.COLLECTIVE R15, `(.L_x_103) ;  /* 0x000000000f087348 */ /* 0x000fea0003c00000 */
[----:B------:R0:W1:Y:S02]  /*c010*/  SHFL.IDX P6, R14, R13, R12, R11 ;  /* 0x0000000c0d0e7389 */ /* 0x00006400000c000b */
[----:B01----:R-:W-:Y:S01]  /*c020*/  ENDCOLLECTIVE ;  /* 0x000000000000791b */ /* 0x003fe20003800000 */
.L_x_103:
[----:B------:R-:W-:-:S05]  /*c030*/  @!P2 IADD3.X R3, RZ, R9, RZ, P1, !PT ;  /* 0x00000009ff03a210 */ /* 0x000fca0000ffe4ff */
[----:B------:R-:W-:Y:S01]  /*c040*/  @!PT LDS RZ, [RZ] ;  /* 0x00000000fffff984 */ /* 0x000fe20000000800 */
[----:B------:R-:W-:Y:S01]  /*c050*/  @!PT LDS RZ, [RZ] ;  /* 0x00000000fffff984 */ /* 0x000fe20000000800 */
[----:B------:R-:W-:Y:S01]  /*c060*/  @!PT LDS RZ, [RZ] ;  /* 0x00000000fffff984 */ /* 0x000fe20000000800 */
[----:B------:R0:W-:Y:S01]  /*c070*/  @!P2 LDGSTS.E.BYPASS.LTC128B.128 [R27+0xc000], desc[UR46][R2.64], !P0 ;  /* 0x0c000000021bafae */ /* 0x0001e2000c101d6e */
[----:B------:R-:W-:Y:S01]  /*c080*/  MOV R13, R6 ;  /* 0x00000006000d7202 */ /* 0x000fe20000000f00 */
[----:B0-----:R-:W-:Y:S02]  /*c090*/  VIADD R3, R5, 0x60 ;  /* 0x0000006005037836 */ /* 0x001fe40000000000 */
[----:B------:R-:W-:-:S03]  /*c0a0*/  IMAD.MOV.U32 R7, RZ, RZ, R14 ;  /* 0x000000ffff077224 */ /* 0x000fc600078e000e */
[----:B------:R-:W-:-:S13]  /*c0b0*/  ISETP.GE.AND P1, PT, R3, R0, PT ;  /* 0x000000000300720c */ /* 0x000fda0003f26270 */
[----:B------:R-:W-:Y:S05]  /*c0c0*/  WARPSYNC.COLLECTIVE R15, `(.L_x_104) ;  /* 0x000000000f087348 */ /* 0x000fea0003c00000 */
[----:B------:R0:W1:Y:S02]  /*c0d0*/  SHFL.IDX P6, R14, R13, R12, R11 ;  /* 0x0000000c0d0e7389 */ /* 0x00006400000c000b */
[----:B01----:R-:W-:Y:S01]  /*c0e0*/  ENDCOLLECTIVE ;  /* 0x000000000000791b */ /* 0x003fe20003800000 */
.L_x_104:
[----:B------:R-:W-:Y:S01]  /*c0f0*/  IMAD.MOV.U32 R13, RZ, RZ, R8 ;  /* 0x000000ffff0d7224 */ /* 0x000fe200078e0008 */
[----:B------:R-:W-:Y:S02]  /*c100*/  MOV R12, RZ ;  /* 0x000000ff000c7202 */ /* 0x000fe40000000f00 */
[----:B------:R-:W-:-:S13]  /*c110*/  @!P1 IADD3 R2, P3, R20, R14, RZ ;  /* 0x0000000e14029210 */ /* 0x000fda0007f7e0ff */
[----:B------:R-:W-:Y:S05]  /*c120*/  WARPSYNC.COLLECTIVE R15, `(.L_x_105) ;  /* 0x000000000f087348 */ /* 0x000fea0003c00000 */
[----:B------:R0:W1:Y:S02]  /*c130*/  SHFL.IDX P6, R14, R13, R12, R11 ;  /* 0x0000000c0d0e7389 */ /* 0x00006400000c000b */
[----:B01----:R-:W-:Y:S01]  /*c140*/  ENDCOLLECTIVE ;  /* 0x000000000000791b */ /* 0x003fe20003800000 */
.L_x_105:
[----:B------:R-:W-:-:S05]  /*c150*/  @!P1 IMAD.X R3, RZ, RZ, R7, P3 ;  /* 0x000000ffff039224 */ /* 0x000fca00018e0607 */
[----:B------:R-:W-:Y:S01]  /*c160*/  @!PT LDS RZ, [RZ] ;  /* 0x00000000fffff984 */ /* 0x000fe20000000800 */
[----:B------:R-:W-:Y:S01]  /*c170*/  @!PT LDS RZ, [RZ] ;  /* 0x00000000fffff984 */ /* 0x000fe20000000800 */
[----:B------:R-:W-:Y:S01]  /*c180*/  @!PT LDS RZ, [RZ] ;  /* 0x00000000fffff984 */ /* 0x000fe20000000800 */
[----:B------:R0:W-:Y:S01]  /*c190*/  @!P1 LDGSTS.E.BYPASS.LTC128B.128 [R27+0xc800], desc[UR46][R2.64], !P0 ;  /* 0x0c800000021b9fae */ /* 0x0001e2000c101d6e */
[----:B------:R-:W-:Y:S01]  /*c1a0*/  IMAD.MOV.U32 R13, RZ, RZ, R4 ;  /* 0x000000ffff0d7224 */ /* 0x000fe200078e0004 */
[----:B0-----:R-:W-:Y:S01]  /*c1b0*/  IADD3 R3, R5, 0x80, RZ ;  /* 0x0000008005037810 */ /* 0x001fe20007ffe0ff */
[----:B------:R-:W-:-:S03]  /*c1c0*/  IMAD.MOV.U32 R9, RZ, RZ, R14 ;  /* 0x000000ffff097224 */ /* 0x000fc600078e000e */
[----:B------:R-:W-:-:S13]  /*c1d0*/  ISETP.GE.AND P2, PT, R3, R0, PT ;  /* 0x000000000300720c */ /* 0x000fda0003f46270 */
[----:B------:R-:W-:Y:S05]  /*c1e0*/  WARPSYNC.COLLECTIVE R15, `(.L_x_106) ;  /* 0x000000000f087348 */ /* 0x000fea0003c00000 */
[----:B------:R0:W1:Y:S02]  /*c1f0*/  SHFL.IDX P6, R14, R13, R12, R11 ;  /* 0x0000000c0d0e7389 */ /* 0x00006400000c000b */
[----:B01----:R-:W-:Y:S01]  /*c200*/  ENDCOLLECTIVE ;  /* 0x000000000000791b */ /* 0x003fe20003800000 */
.L_x_106:
[----:B------:R-:W-:Y:S02]  /*c210*/  IMAD.MOV.U32 R13, RZ, RZ, R8 ;  /* 0x000000ffff0d7224 */ /* 0x000fe400078e0008 */
[----:B------:R-:W-:Y:S02]  /*c220*/  IMAD.MOV.U32 R12, RZ, RZ, 0x1 ;  /* 0x00000001ff0c7424 */ /* 0x000fe400078e00ff */
[----:B------:R-:W-:-:S07]  /*c230*/  IMAD.MOV.U32 R10, RZ, RZ, R14 ;  /* 0x000000ffff0a7224 */ /* 0x000fce00078e000e */
[----:B------:R-:W-:Y:S05]  /*c240*/  WARPSYNC.COLLECTIVE R15, `(.L_x_107) ;  /* 0x000000000f087348 */ /* 0x000fea0003c00000 */
[----:B------:R0:W1:Y:S02]  /*c250*/  SHFL.IDX P6, R14, R13, R12, R11 ;  /* 0x0000000c0d0e7389 */ /* 0x00006400000c000b */
[----:B01----:R-:W-:Y:S01]  /*c260*/  ENDCOLLECTIVE ;  /* 0x000000000000791b */ /* 0x003fe20003800000 */
.L_x_107:
[----:B------:R-:W-:-:S05]  /*c270*/  @!P2 IADD3 R2, P1, R20, R10, RZ ;  /* 0x0000000a1402a210 */ /* 0x000fca0007f3e0ff */
[----:B------:R-:W-:-:S05]  /*c280*/  @!P2 IMAD.X R3, RZ, RZ, R9, P1 ;  /* 0x000000ffff03a224 */ /* 0x000fca00008e0609 */
[----:B------:R-:W-:Y:S01]  /*c290*/  @!PT LDS RZ, [RZ] ;  /* 0x00000000fffff984 */ /* 0x000fe20000000800 */
[----:B------:R-:W-:Y:S01]  /*c2a0*/  @!PT LDS RZ, [RZ] ;  /* 0x00000000fffff984 */ /* 0x000fe20000000800 */
[----:B------:R-:W-:Y:S01]  /*c2b0*/  @!PT LDS RZ, [RZ] ;  /* 0x00000000fffff984 */ /* 0x000fe20000000800 */
[----:B------:R0:W-:Y:S01]  /*c2c0*/  @!P2 LDGSTS.E.BYPASS.LTC128B.128 [R27+0xd000], desc[UR46][R2.64], !P0 ;  /* 0x0d000000021bafae */ /* 0x0001e2000c101d6e */
[----:B------:R-:W-:Y:S01]  /*c2d0*/  IMAD.MOV.U32 R13, RZ, RZ, R4 ;  /* 0x000000ffff0d7224 */ /* 0x000fe200078e0004 */
[----:B------:R-:W-:-:S07]  /*c2e0*/  MOV R8, R14 ;  /* 0x0000000e00087202 */ /* 0x000fce0000000f00 */
[----:B0-----:R-:W-:Y:S05]  /*c2f0*/  WARPSYNC.COLLECTIVE R15, `(.L_x_108) ;  /* 0x000000000f087348 */ /* 0x001fea0003c00000 */
[----:B------:R1:W2:Y:S02]  /*c300*/  SHFL.IDX P6, R14, R13, R12, R11 ;  /* 0x0000000c0d0e7389 */ /* 0x0002a400000c000b */
[----:B012---:R-:W-:Y:S01]  /*c310*/  ENDCOLLECTIVE ;  /* 0x000000000000791b */ /* 0x007fe20003800000 */
.L_x_108:
[----:B------:R-:W-:Y:S05]  /*c320*/  BRA `(.L_x_109) ;  /* 0xffffffe0004c7947 */ /* 0x000fea000383ffff */
.L_x_47:
[----:B0-----:R-:W-:-:S04]  /*c330*/  IMAD.U32 R3, RZ, RZ, UR41 ;  /* 0x00000029ff037e24 */ /* 0x001fc8000f8e00ff */
[----:B------:R0:W1:Y:S03]  /*c340*/  SYNCS.PHASECHK.TRANS64.TRYWAIT P0, [R3+URZ+0x13220], R0 ;  /* 0x01322000030075a7 */ /* 0x000066000800017f */
[----:B-1----:R-:W-:Y:S05]  /*c350*/  @!P0 NANOSLEEP.SYNCS 0x989680 ;  /* 0x009896800000895d */ /* 0x002fea0003900000 */
[----:B------:R-:W1:Y:S02]  /*c360*/  @!P0 SYNCS.PHASECHK.TRANS64 P0, [R3+URZ+0x13220], R0 ;  /* 0x01322000030085a7 */ /* 0x000e64000800007f */
[----:B-1----:R-:W-:Y:S05]  /*c370*/  @!P0 BRA `(.L_x_47) ;  /* 0xfffffffc00ec8947 */ /* 0x002fea000383ffff */
[----:B------:R-:W-:Y:S05]  /*c380*/  BRA `(.L_x_110) ;  /* 0xffffffe0007c7947 */ /* 0x000fea000383ffff */
.L_x_53:
[----:B-1----:R1:W2:Y:S02]  /*c390*/  SYNCS.PHASECHK.TRANS64.TRYWAIT P0, [R6+URZ+0x13280], R7 ;  /* 0x01328007060075a7 */ /* 0x0022a4000800017f */
[----:B--2---:R-:W-:Y:S05]  /*c3a0*/  @!P0 NANOSLEEP.SYNCS 0x989680 ;  /* 0x009896800000895d */ /* 0x004fea0003900000 */
[----:B------:R-:W2:Y:S02]  /*c3b0*/  @!P0 SYNCS.PHASECHK.TRANS64 P0, [R6+URZ+0x13280], R7 ;  /* 0x01328007060085a7 */ /* 0x000ea4000800007f */
[----:B--2---:R-:W-:Y:S05]  /*c3c0*/  @!P0 BRA `(.L_x_53) ;  /* 0xfffffffc00f08947 */ /* 0x004fea000383ffff */
[----:B------:R-:W-:Y:S05]  /*c3d0*/  BRA `(.L_x_111) ;  /* 0xffffffe400147947 */ /* 0x000fea000383ffff */
.L_x_58:
[----:B--2---:R2:W3:Y:S02]  /*c3e0*/  SYNCS.PHASECHK.TRANS64.TRYWAIT P0, [R6+URZ+0x13240], R7 ;  /* 0x01324007060075a7 */ /* 0x0044e4000800017f */
[----:B---3--:R-:W-:Y:S05]  /*c3f0*/  @!P0 NANOSLEEP.SYNCS 0x989680 ;  /* 0x009896800000895d */ /* 0x008fea0003900000 */
[----:B------:R-:W3:Y:S02]  /*c400*/  @!P0 SYNCS.PHASECHK.TRANS64 P0, [R6+URZ+0x13240], R7 ;  /* 0x01324007060085a7 */ /* 0x000ee4000800007f */
[----:B---3--:R-:W-:Y:S05]  /*c410*/  @!P0 BRA `(.L_x_58) ;  /* 0xfffffffc00f08947 */ /* 0x008fea000383ffff */
[----:B------:R-:W-:Y:S05]  /*c420*/  BRA `(.L_x_112) ;  /* 0xffffffe400887947 */ /* 0x000fea000383ffff */
.L_x_64:
[----:B-1----:R1:W2:Y:S02]  /*c430*/  SYNCS.PHASECHK.TRANS64.TRYWAIT P0, [R3+URZ+0x13270], R2 ;  /* 0x01327002030075a7 */ /* 0x0022a4000800017f */
[----:B--2---:R-:W-:Y:S05]  /*c440*/  @!P0 NANOSLEEP.SYNCS 0x989680 ;  /* 0x009896800000895d */ /* 0x004fea0003900000 */
[----:B------:R-:W2:Y:S02]  /*c450*/  @!P0 SYNCS.PHASECHK.TRANS64 P0, [R3+URZ+0x13270], R2 ;  /* 0x01327002030085a7 */ /* 0x000ea4000800007f */
[----:B--2---:R-:W-:Y:S05]  /*c460*/  @!P0 BRA `(.L_x_64) ;  /* 0xfffffffc00f08947 */ /* 0x004fea000383ffff */
[----:B------:R-:W-:Y:S05]  /*c470*/  BRA `(.L_x_113) ;  /* 0xffffffe8001c7947 */ /* 0x000fea000383ffff */
.L_x_66:
[----:B-1----:R1:W2:Y:S02]  /*c480*/  SYNCS.PHASECHK.TRANS64.TRYWAIT P0, [R3+URZ+0x13260], R2 ;  /* 0x01326002030075a7 */ /* 0x0022a4000800017f */
[----:B--2---:R-:W-:Y:S05]  /*c490*/  @!P0 NANOSLEEP.SYNCS 0x989680 ;  /* 0x009896800000895d */ /* 0x004fea0003900000 */
[----:B------:R-:W2:Y:S02]  /*c4a0*/  @!P0 SYNCS.PHASECHK.TRANS64 P0, [R3+URZ+0x13260], R2 ;  /* 0x01326002030085a7 */ /* 0x000ea4000800007f */
[----:B--2---:R-:W-:Y:S05]  /*c4b0*/  @!P0 BRA `(.L_x_66) ;  /* 0xfffffffc00f08947 */ /* 0x004fea000383ffff */
[----:B------:R-:W-:Y:S05]  /*c4c0*/  BRA `(.L_x_114) ;  /* 0xffffffe800247947 */ /* 0x000fea000383ffff */
.L_x_71:
[----:B0-----:R0:W2:Y:S02]  /*c4d0*/  SYNCS.PHASECHK.TRANS64.TRYWAIT P0, [R2+URZ+0x13270], R3 ;  /* 0x01327003020075a7 */ /* 0x0010a4000800017f */
[----:B--2---:R-:W-:Y:S05]  /*c4e0*/  @!P0 NANOSLEEP.SYNCS 0x989680 ;  /* 0x009896800000895d */ /* 0x004fea0003900000 */
[----:B------:R-:W2:Y:S02]  /*c4f0*/  @!P0 SYNCS.PHASECHK.TRANS64 P0, [R2+URZ+0x13270], R3 ;  /* 0x01327003020085a7 */ /* 0x000ea4000800007f */
[----:B--2---:R-:W-:Y:S05]  /*c500*/  @!P0 BRA `(.L_x_71) ;  /* 0xfffffffc00f08947 */ /* 0x004fea000383ffff */
[----:B------:R-:W-:Y:S05]  /*c510*/  BRA `(.L_x_115) ;  /* 0xffffffec00147947 */ /* 0x000fea000383ffff */
.L_x_73:
[----:B0-----:R0:W2:Y:S02]  /*c520*/  SYNCS.PHASECHK.TRANS64.TRYWAIT P0, [R2+URZ+0x13260], R5 ;  /* 0x01326005020075a7 */ /* 0x0010a4000800017f */
[----:B--2---:R-:W-:Y:S05]  /*c530*/  @!P0 NANOSLEEP.SYNCS 0x989680 ;  /* 0x009896800000895d */ /* 0x004fea0003900000 */
[----:B------:R-:W2:Y:S02]  /*c540*/  @!P0 SYNCS.PHASECHK.TRANS64 P0, [R2+URZ+0x13260], R5 ;  /* 0x01326005020085a7 */ /* 0x000ea4000800007f */
[----:B--2---:R-:W-:Y:S05]  /*c550*/  @!P0 BRA `(.L_x_73) ;  /* 0xfffffffc00f08947 */ /* 0x004fea000383ffff */
[----:B------:R-:W-:Y:S05]  /*c560*/  BRA `(.L_x_116) ;  /* 0xffffffec00207947 */ /* 0x000fea000383ffff */
.L_x_76:
[----:B0-----:R0:W1:Y:S02]  /*c570*/  SYNCS.PHASECHK.TRANS64.TRYWAIT P0, [R7+URZ+0x13220], R0 ;  /* 0x01322000070075a7 */ /* 0x001064000800017f */
[----:B-1----:R-:W-:Y:S05]  /*c580*/  @!P0 NANOSLEEP.SYNCS 0x989680 ;  /* 0x009896800000895d */ /* 0x002fea0003900000 */
[----:B------:R-:W1:Y:S02]  /*c590*/  @!P0 SYNCS.PHASECHK.TRANS64 P0, [R7+URZ+0x13220], R0 ;  /* 0x01322000070085a7 */ /* 0x000e64000800007f */
[----:B-1----:R-:W-:Y:S05]  /*c5a0*/  @!P0 BRA `(.L_x_76) ;  /* 0xfffffffc00f08947 */ /* 0x002fea000383ffff */
[----:B------:R-:W-:Y:S05]  /*c5b0*/  BRA `(.L_x_117) ;  /* 0xfffffff000107947 */ /* 0x000fea000383ffff */
.L_x_80:
[----:B0-----:R0:W1:Y:S02]  /*c5c0*/  SYNCS.PHASECHK.TRANS64.TRYWAIT P1, [R5+URZ], R4 ;  /* 0x00000004050075a7 */ /* 0x001064000802017f */
[----:B-1----:R-:W-:Y:S05]  /*c5d0*/  @!P1 NANOSLEEP.SYNCS 0x989680 ;  /* 0x009896800000995d */ /* 0x002fea0003900000 */
[----:B------:R-:W1:Y:S02]  /*c5e0*/  @!P1 SYNCS.PHASECHK.TRANS64 P1, [R5+URZ], R4 ;  /* 0x00000004050095a7 */ /* 0x000e64000802007f */
[----:B-1----:R-:W-:Y:S05]  /*c5f0*/  @!P1 BRA `(.L_x_80) ;  /* 0xfffffffc00f09947 */ /* 0x002fea000383ffff */
[----:B------:R-:W-:Y:S05]  /*c600*/  BRA `(.L_x_118) ;  /* 0xfffffff000647947 */ /* 0x000fea000383ffff */
.L_x_81:
[----:B-1----:R1:W2:Y:S02]  /*c610*/  SYNCS.PHASECHK.TRANS64.TRYWAIT P1, [R3+URZ], R0 ;  /* 0x00000000030075a7 */ /* 0x0022a4000802017f */
[----:B--2---:R-:W-:Y:S05]  /*c620*/  @!P1 NANOSLEEP.SYNCS 0x989680 ;  /* 0x009896800000995d */ /* 0x004fea0003900000 */
[----:B------:R-:W2:Y:S02]  /*c630*/  @!P1 SYNCS.PHASECHK.TRANS64 P1, [R3+URZ], R0 ;  /* 0x00000000030095a7 */ /* 0x000ea4000802007f */
[----:B--2---:R-:W-:Y:S05]  /*c640*/  @!P1 BRA `(.L_x_81) ;  /* 0xfffffffc00f09947 */ /* 0x004fea000383ffff */
[----:B------:R-:W-:Y:S05]  /*c650*/  BRA `(.L_x_119) ;  /* 0xfffffff000587947 */ /* 0x000fea000383ffff */
.L_x_83:
[----:B-1----:R1:W2:Y:S02]  /*c660*/  SYNCS.PHASECHK.TRANS64.TRYWAIT P1, [R3+URZ+0x13260], R4 ;  /* 0x01326004030075a7 */ /* 0x0022a4000802017f */
[----:B--2---:R-:W-:Y:S05]  /*c670*/  @!P1 NANOSLEEP.SYNCS 0x989680 ;  /* 0x009896800000995d */ /* 0x004fea0003900000 */
[----:B------:R-:W2:Y:S02]  /*c680*/  @!P1 SYNCS.PHASECHK.TRANS64 P1, [R3+URZ+0x13260], R4 ;  /* 0x01326004030095a7 */ /* 0x000ea4000802007f */
[----:B--2---:R-:W-:Y:S05]  /*c690*/  @!P1 BRA `(.L_x_83) ;  /* 0xfffffffc00f09947 */ /* 0x004fea000383ffff */
[----:B------:R-:W-:Y:S05]  /*c6a0*/  BRA `(.L_x_120) ;  /* 0xfffffff000587947 */ /* 0x000fea000383ffff */
.L_x_85:
[----:B0-----:R0:W2:Y:S02]  /*c6b0*/  SYNCS.PHASECHK.TRANS64.TRYWAIT P1, [R5+URZ+0x13260], R0 ;  /* 0x01326000050075a7 */ /* 0x0010a4000802017f */
[----:B--2---:R-:W-:Y:S05]  /*c6c0*/  @!P1 NANOSLEEP.SYNCS 0x989680 ;  /* 0x009896800000995d */ /* 0x004fea0003900000 */
[----:B------:R-:W2:Y:S02]  /*c6d0*/  @!P1 SYNCS.PHASECHK.TRANS64 P1, [R5+URZ+0x13260], R0 ;  /* 0x01326000050095a7 */ /* 0x000ea4000802007f */
[----:B--2---:R-:W-:Y:S05]  /*c6e0*/  @!P1 BRA `(.L_x_85) ;  /* 0xfffffffc00f09947 */ /* 0x004fea000383ffff */
[----:B------:R-:W-:Y:S05]  /*c6f0*/  BRA `(.L_x_121) ;  /* 0xfffffff000587947 */ /* 0x000fea000383ffff */
.L_x_87:
[----:B--2---:R2:W3:Y:S02]  /*c700*/  SYNCS.PHASECHK.TRANS64.TRYWAIT P0, [R3+URZ+0x13280], R4 ;  /* 0x01328004030075a7 */ /* 0x0044e4000800017f */
[----:B---3--:R-:W-:Y:S05]  /*c710*/  @!P0 NANOSLEEP.SYNCS 0x989680 ;  /* 0x009896800000895d */ /* 0x008fea0003900000 */
[----:B------:R-:W3:Y:S02]  /*c720*/  @!P0 SYNCS.PHASECHK.TRANS64 P0, [R3+URZ+0x13280], R4 ;  /* 0x01328004030085a7 */ /* 0x000ee4000800007f */
[----:B---3--:R-:W-:Y:S05]  /*c730*/  @!P0 BRA `(.L_x_87) ;  /* 0xfffffffc00f08947 */ /* 0x008fea000383ffff */
[----:B------:R-:W-:Y:S05]  /*c740*/  BRA `(.L_x_88) ;  /* 0xfffffff000547947 */ /* 0x000fea000383ffff */
.L_x_122:
[----:B------:R-:W-:-:S00]  /*c750*/  BRA `(.L_x_122) ;  /* 0xfffffffc00fc7947 */ /* 0x000fc0000383ffff */
[----:B------:R-:W-:-:S00]  /*c760*/  NOP ;  /* 0x0000000000007918 */ /* 0x000fc00000000000 */
        /* <DEDUP_REMOVED lines=9> */
.L_x_2196:


//--------------------- .text._ZN7cutlass13device_kernelIN5flash11enable_sm90INS1_16FlashAttnFwdSm90INS1_25CollectiveMainloopFwdSm90ILi2EN4cute5tupleIJNS5_1CILi1EEES8_S8_EEENS6_IJNS7_ILi192EEENS7_ILi160EEENS7_ILi64EEEEEELi64ENS_12float_e4m3_tEfNS_4arch4Sm90ELb0ELb0ELb1ELb1ELb0ELb0ELb0ELb1ELb1ELb1ELb0ELb0EEENS1_21CollectiveEpilogueFwdINS6_IJSA_SC_SB_EEES9_NS_10bfloat16_tESG_Li384ELb1ELb1ELb0ELb1EEENS1_36VarlenDynamicPersistentTileSchedulerILi192ELi160ELi384ELi128ELb0ELb1ELb1ELb0ELb1ELb1EEEEEEEEEvNT_6ParamsE --------------------------
	.section	.text._ZN7cutlass13device_kernelIN5flash11enable_sm90INS1_16FlashAttnFwdSm90INS1_25CollectiveMainloopFwdSm90ILi2EN4cute5tupleIJNS5_1CILi1EEES8_S8_EEENS6_IJNS7_ILi192EEENS7_ILi160EEENS7_ILi64EEEEEELi64ENS_12float_e4m3_tEfNS_4arch4Sm90ELb0ELb0ELb1ELb1ELb0ELb0ELb0ELb1ELb1ELb1ELb0ELb0EEENS1_21CollectiveEpilogueFwdINS6_IJSA_SC_SB_EEES9_NS_10bfloat16_tESG_Li384ELb1ELb1ELb0ELb1EEENS1_36VarlenDynamicPersistentTileSchedulerILi192ELi160ELi384ELi128ELb0ELb1ELb1ELb0ELb1ELb1EEEEEEEEEvNT_6ParamsE,"ax",@progbits
	.align	128
.text._ZN7cutlass13device_kernelIN5flash11enable_sm90INS1_16FlashAttnFwdSm90INS1_25CollectiveMainloopFwdSm90ILi2EN4cute5tupleIJNS5_1CILi1EEES8_S8_EEENS6_IJNS7_ILi192EEENS7_ILi160EEENS7_ILi64EEEEEELi64ENS_12float_e4m3_tEfNS_4arch4Sm90ELb0ELb0ELb1ELb1ELb0ELb0ELb0ELb1ELb1ELb1ELb0ELb0EEENS1_21CollectiveEpilogueFwdINS6_IJSA_SC_SB_EEES9_NS_10bfloat16_tESG_Li384ELb1ELb1ELb0ELb1EEENS1_36VarlenDynamicPersistentTileSchedulerILi192ELi160ELi384ELi128ELb0ELb1ELb1ELb0ELb1ELb1EEEEEEEEEvNT_6ParamsE:
        .type           _ZN7cutlass13device_kernelIN5flash11enable_sm90INS1_16FlashAttnFwdSm90INS1_25CollectiveMainloopFwdSm90ILi2EN4cute5tupleIJNS5_1CILi1EEES8_S8_EEENS6_IJNS7_ILi192EEENS7_ILi160EEENS7_ILi64EEEEEELi64ENS_12float_e4m3_tEfNS_4arch4Sm90ELb0ELb0ELb1ELb1ELb0ELb0ELb0ELb1ELb1ELb1ELb0ELb0EEENS1_21CollectiveEpilogueFwdINS6_IJSA_SC_SB_EEES9_NS_10bfloat16_tESG_Li384ELb1ELb1ELb0ELb1EEENS1_36VarlenDynamicPersistentTileSchedulerILi192ELi160ELi384ELi128ELb0ELb1ELb1ELb0ELb1ELb1EEEEEEEEEvNT_6ParamsE,@function
        .size           _ZN7cutlass13device_kernelIN5flash11enable_sm90INS1_16FlashAttnFwdSm90INS1_25CollectiveMainloopFwdSm90ILi2EN4cute5tupleIJNS5_1CILi1EEES8_S8_EEENS6_IJNS7_ILi192EEENS7_ILi160EEENS7_ILi64EEEEEELi64ENS_12float_e4m3_tEfNS_4arch4Sm90ELb0ELb0ELb1ELb1ELb0ELb0ELb0ELb1ELb1ELb1ELb0ELb0EEENS1_21CollectiveEpilogueFwdINS6_IJSA_SC_SB_EEES9_NS_10bfloat16_tESG_Li384ELb1ELb1ELb0ELb1EEENS1_36VarlenDynamicPersistentTileSchedulerILi192ELi160ELi384ELi128ELb0ELb1ELb1ELb0ELb1ELb1EEEEEEEEEvNT_6ParamsE,(.L_x_2197 - _ZN7cutlass13device_kernelIN5flash11enable_sm90INS1_16FlashAttnFwdSm90INS1_25CollectiveMainloopFwdSm90ILi2EN4cute5tupleIJNS5_1CILi1EEES8_S8_EEENS6_IJNS7_ILi192EEENS7_ILi160EEENS7_ILi64EEEEEELi64ENS_12float_e4m3_tEfNS_4arch4Sm90ELb0ELb0ELb1ELb1ELb0ELb0ELb0ELb1ELb1ELb1ELb0ELb0EEENS1_21CollectiveEpilogueFwdINS6_IJSA_SC_SB_EEES9_NS_10bfloat16_tESG_Li384ELb1ELb1ELb0ELb1EEENS1_36VarlenDynamicPersistentTileSchedulerILi192ELi160ELi384ELi128ELb0ELb1ELb1ELb0ELb1ELb1EEEEEEEEEvNT_6ParamsE)
        .other          _ZN7cutlass13device_kernelIN5flash11enable_sm90INS1_16FlashAttnFwdSm90INS1_25CollectiveMainloopFwdSm90ILi2EN4cute5tupleIJNS5_1CILi1EEES8_S8_EEENS6_IJNS7_ILi192EEENS7_ILi160EEENS7_ILi64EEEEEELi64ENS_12float_e4m3_tEfNS_4arch4Sm90ELb0ELb0ELb1ELb1ELb0ELb0ELb0ELb1ELb1ELb1ELb0ELb0EEENS1_21CollectiveEpilogueFwdINS6_IJSA_SC_SB_EEES9_NS_10bfloat16_tESG_Li384ELb1ELb1ELb0ELb1EEENS1_36VarlenDynamicPersistentTileSchedulerILi192ELi160ELi384ELi128ELb0ELb1ELb1ELb0ELb1ELb1EEEEEEEEEvNT_6ParamsE,@"STO_CUDA_ENTRY STV_DEFAULT"
_ZN7cutlass13device_kernelIN5flash11enable_sm90INS1_16FlashAttnFwdSm90INS1_25CollectiveMainloopFwdSm90ILi2EN4cute5tupleIJNS5_1CILi1EEES8_S8_EEENS6_IJNS7_ILi192EEENS7_ILi160EEENS7_ILi64EEEEEELi64ENS_12float_e4m3_tEfNS_4arch4Sm90ELb0ELb0ELb1ELb1ELb0ELb0ELb0ELb1ELb1ELb1ELb0ELb0EEENS1_21CollectiveEpilogueFwdINS6_IJSA_SC_SB_EEES9_NS_10bfloat16_tESG_Li384ELb1ELb1ELb0ELb1EEENS1_36VarlenDynamicPersistentTileSchedulerILi192ELi160ELi384ELi128ELb0ELb1ELb1ELb0ELb1ELb1EEEEEEEEEvNT_6ParamsE:
[----:B------:R-:W0:Y:S02]  /*0000*/  LDC R1, c[0x0][0x28] ;  /* 0x00000a00ff017b82 */ /* 0x000e240000000800 */
[----:B0-----:R-:W-:Y:S01]  /*0010*/  VIADD R1, R1, 0xfffffff8 ;  /* 0xfffffff801017836 */ /* 0x001fe20000000000 */
[----:B------:R-:W0:Y:S01]  /*0020*/  S2R R3, SR_TID.X ;  /* 0x0000000000037919 */ /* 0x000e220000002100 */
[----:B------:R-:W-:Y:S01]  /*0030*/  ELECT P0, URZ, PT ;  /* 0x00000000003f782f */ /* 0x000fe20003800000 */
[----:B------:R-:W-:Y:S01]  /*0040*/  BSSY B0, `(.L_x_123) ;  /* 0x000000e000007945 */ /* 0x000fe20003800000 */
[----:B0-----:R-:W-:-:S05]  /*0050*/  SHF.R.U32.HI R0, RZ, 0x5, R3 ;  /* 0x00000005ff007819 */ /* 0x001fca0000011603 */
[----:B------:R-:W0:Y:S02]  /*0060*/  SHFL.IDX PT, R2, R0, RZ, 0x1f ;  /* 0x00001fff00027589 */ /* 0x000e2400000e0000 */
[----:B0-----:R-:W-:Y:S02]  /*0070*/  ISETP.EQ.AND P0, PT, R2, RZ, P0 ;  /* 0x000000ff0200720c */ /* 0x001fe40000702270 */
[----:B------:R-:W-:-:S11]  /*0080*/  SHF.R.U32.HI R2, RZ, 0x7, R3 ;  /* 0x00000007ff027819 */ /* 0x000fd60000011603 */
[----:B------:R-:W-:Y:S05]  /*0090*/  @!P0 BRA `(.L_x_124) ;  /* 0x0000000000208947 */ /* 0x000fea0003800000 */
        /* <DEDUP_REMOVED lines=8> */
.L_x_124:
[----:B------:R-:W-:Y:S05]  /*0120*/  BSYNC B0 ;  /* 0x0000000000007941 */ /* 0x000fea0003800000 */
.L_x_123:
        /* <DEDUP_REMOVED lines=41> */
.L_x_125:
        /* <DEDUP_REMOVED lines=22> */
.L_x_126:
        /* <DEDUP_REMOVED lines=18> */
.L_x_127:
        /* <DEDUP_REMOVED lines=22> */
.L_x_128:
        /* <DEDUP_REMOVED lines=22> */
.L_x_129:
[----:B------:R-:W-:Y:S01]  /*0900*/  PLOP3.LUT P0, PT, PT, PT, UP0, 0x80, 0x0 ;  /* 0x000000000000781c */ /* 0x000fe20003f0f008 */
[----:B------:R-:W-:Y:S01]  /*0910*/  UMOV UR38, 0x1 ;  /* 0x0000000100267882 */ /* 0x000fe20000000000 */
[----:B------:R-:W-:Y:S01]  /*0920*/  NOP ;  /* 0x0000000000007918 */ /* 0x000fe20000000000 */
[----:B------:R-:W-:Y:S01]  /*0930*/  USEL UR38, UR38, 0x2, !UP0 ;  /* 0x0000000226267887 */ /* 0x000fe2000c000000 */
[----:B------:R-:W-:Y:S01]  /*0940*/  ULDC.64 UR46, c[0x0][0x208] ;  /* 0x00008200002e7ab9 */ /* 0x000fe20000000a00 */
[----:B012-4-:R-:W-:Y:S08]  /*0950*/  BAR.SYNC.DEFER_BLOCKING 0x0 ;  /* 0x0000000000007b1d */ /* 0x017ff00000010000 */
[----:B------:R-:W-:Y:S05]  /*0960*/  @!P0 BRA `(.L_x_130) ;  /* 0x0000009400148947 */ /* 0x000fea0003800000 */
.L_x_131:
[----:B------:R-:W-:-:S08]  /*0970*/  NOP ;  /* 0x0000000000007918 */ /* 0x000fd00000000000 */
[----:B------:R-:W0:Y:S02]  /*0980*/  USETMAXREG.TRY_ALLOC.CTAPOOL UP0, 0xa0 ;  /* 0x000000a0000079c8 */ /* 0x000e240008000600 */
[----:B0-----:R-:W-:-:S13]  /*0990*/  PLOP3.LUT P0, PT, PT, PT, UP0, 0x80, 0x0 ;  /* 0x000000000000781c */ /* 0x001fda0003f0f008 */
[----:B------:R-:W-:Y:S05]  /*09a0*/  @!P0 BRA `(.L_x_131) ;  /* 0xfffffffc00f08947 */ /* 0x000fea000383ffff */
[----:B------:R-:W0:Y:S08]  /*09b0*/  S2UR UR5, SR_CgaCtaId ;  /* 0x00000000000579c3 */ /* 0x000e300000008800 */
[----:B------:R-:W-:Y:S06]  /*09c0*/  BAR.ARV 0x8, 0x200 ;  /* 0x0208000000007b1d */ /* 0x000fec0000002000 */
[----:B------:R-:W-:-:S02]  /*09d0*/  UMOV UR4, 0x400 ;  /* 0x0000040000047882 */ /* 0x000fc40000000000 */
[----:B------:R-:W-:Y:S01]  /*09e0*/  BAR.SYNC.DEFER_BLOCKING 0x5, 0x200 ;  /* 0x0148000000007b1d */ /* 0x000fe20000010000 */
[----:B0-----:R-:W-:-:S09]  /*09f0*/  ULEA UR4, UR5, UR4, 0x18 ;  /* 0x0000000405047291 */ /* 0x001fd2000f8ec03f */
[----:B------:R-:W0:Y:S01]  /*0a00*/  LDS.128 R28, [UR4+0x132d0] ;  /* 0x0132d004ff1c7984 */ /* 0x000e220008000c00 */
[----:B------:R-:W-:Y:S01]  /*0a10*/  ULDC UR4, c[0x0][0xc3c] ;  /* 0x00030f0000047ab9 */ /* 0x000fe20000000800 */
[----:B------:R-:W-:Y:S06]  /*0a20*/  BAR.ARV 0x4, 0x200 ;  /* 0x0108000000007b1d */ /* 0x000fec0000002000 */
[----:B0-----:R-:W-:-:S13]  /*0a30*/  ISETP.GE.AND P0, PT, R31, UR4, PT ;  /* 0x000000041f007c0c */ /* 0x001fda000bf06270 */
[----:B------:R-:W-:Y:S05]  /*0a40*/  @P0 EXIT ;  /* 0x000000000000094d */ /* 0x000fea0003800000 */
[----:B------:R-:W0:Y:S01]  /*0a50*/  S2R R0, SR_TID.X ;  /* 0x0000000000007919 */ /* 0x000e220000002100 */
[----:B------:R-:W-:Y:S01]  /*0a60*/  R2UR UR5, R29 ;  /* 0x000000001d0572ca */ /* 0x000fe200000e0000 */
[----:B------:R-:W-:Y:S01]  /*0a70*/  IMAD.MOV.U32 R11, RZ, RZ, -0x2 ;  /* 0xfffffffeff0b7424 */ /* 0x000fe200078e00ff */
[----:B------:R-:W-:Y:S01]  /*0a80*/  R2UR UR40, R30 ;  /* 0x000000001e2872ca */ /* 0x000fe200000e0000 */
        /* <DEDUP_REMOVED lines=9> */
[----:B------:R-:W-:Y:S01]  /*0b20*/  LEA.HI R2, R0, R10, RZ, 0x4 ;  /* 0x0000000a00027211 */ /* 0x000fe200078f20ff */
[----:B------:R-:W-:Y:S01]  /*0b30*/  IMAD.SHL.U32 R4, R3, 0x20, RZ ;  /* 0x0000002003047824 */ /* 0x000fe200078e00ff */
[----:B------:R-:W-:Y:S01]  /*0b40*/  SHF.R.S32.HI R22, RZ, 0x7, R22 ;  /* 0x00000007ff167819 */ /* 0x000fe20000011416 */
[----:B------:R-:W-:Y:S01]  /*0b50*/  IMAD.IADD R19, R10, 0x1, -R19 ;  /* 0x000000010a137824 */ /* 0x000fe200078e0a13 */
[----:B------:R-:W-:-:S02]  /*0b60*/  SHF.R.S32.HI R5, RZ, 0x4, R2 ;  /* 0x00000004ff057819 */ /* 0x000fc40000011402 */
[C---:B------:R-:W-:Y:S02]  /*0b70*/  LOP3.LUT R3, R2.reuse, 0x3fffff0, RZ, 0xc0, !PT ;  /* 0x03fffff002037812 */ /* 0x040fe400078ec0ff */
[----:B------:R-:W-:Y:S02]  /*0b80*/  SHF.R.S32.HI R6, RZ, 0x1f, R19 ;  /* 0x0000001fff067819 */ /* 0x000fe40000011413 */
[----:B------:R-:W-:Y:S01]  /*0b90*/  LEA.HI R2, R2, R5, RZ, 0x1 ;  /* 0x0000000502027211 */ /* 0x000fe200078f08ff */
[----:B------:R-:W-:Y:S01]  /*0ba0*/  IMAD.IADD R3, R10, 0x1, -R3 ;  /* 0x000000010a037824 */ /* 0x000fe200078e0a03 */
[----:B------:R-:W-:Y:S02]  /*0bb0*/  LOP3.LUT R4, R4, 0xfffffc00, RZ, 0xc0, !PT ;  /* 0xfffffc0004047812 */ /* 0x000fe400078ec0ff */
[----:B------:R-:W-:Y:S02]  /*0bc0*/  LEA.HI R7, R6, R19, RZ, 0x2 ;  /* 0x0000001306077211 */ /* 0x000fe400078f10ff */
[----:B------:R-:W-:Y:S01]  /*0bd0*/  LOP3.LUT R2, R2, 0x1ffffffe, RZ, 0xc0, !PT ;  /* 0x1ffffffe02027812 */ /* 0x000fe200078ec0ff */
[----:B------:R-:W-:Y:S01]  /*0be0*/  IMAD R3, R3, 0x40, R4 ;  /* 0x0000004003037824 */ /* 0x000fe200078e0204 */
[----:B------:R-:W-:-:S02]  /*0bf0*/  LEA.HI R4, R0, R10, RZ, 0x2 ;  /* 0x0000000a00047211 */ /* 0x000fc400078f10ff */
[--C-:B------:R-:W-:Y:S01]  /*0c00*/  SHF.R.S32.HI R8, RZ, 0x2, R7.reuse ;  /* 0x00000002ff087819 */ /* 0x100fe20000011407 */
[----:B------:R-:W-:Y:S01]  /*0c10*/  IMAD.IADD R2, R5, 0x1, -R2 ;  /* 0x0000000105027824 */ /* 0x000fe200078e0a02 */
[----:B------:R-:W-:Y:S02]  /*0c20*/  SHF.R.S32.HI R9, RZ, 0x1f, R7 ;  /* 0x0000001fff097819 */ /* 0x000fe40000011407 */
[----:B------:R-:W-:Y:S01]  /*0c30*/  LOP3.LUT R4, R4, 0xfffffffc, RZ, 0xc0, !PT ;  /* 0xfffffffc04047812 */ /* 0x000fe200078ec0ff */
[----:B------:R-:W-:Y:S01]  /*0c40*/  IMAD R3, R2, 0x8, R3 ;  /* 0x0000000802037824 */ /* 0x000fe200078e0203 */
[----:B------:R-:W-:Y:S01]  /*0c50*/  LEA.HI R9, R9, R8, RZ, 0x3 ;  /* 0x0000000809097211 */ /* 0x000fe200078f18ff */
[----:B------:R-:W-:Y:S01]  /*0c60*/  IMAD.HI R2, R22, 0x55555556, RZ ;  /* 0x5555555616027827 */ /* 0x000fe200078e02ff */
[----:B------:R-:W-:Y:S02]  /*0c70*/  LEA.HI R0, R0, R10, RZ, 0x3 ;  /* 0x0000000a00007211 */ /* 0x000fe400078f18ff */
[----:B------:R-:W-:Y:S01]  /*0c80*/  LOP3.LUT R9, R9, 0xfffffff8, RZ, 0xc0, !PT ;  /* 0xfffffff809097812 */ /* 0x000fe200078ec0ff */
[----:B------:R-:W-:Y:S01]  /*0c90*/  IMAD.IADD R4, R10, 0x1, -R4 ;  /* 0x000000010a047824 */ /* 0x000fe200078e0a04 */
[----:B------:R-:W-:Y:S01]  /*0ca0*/  LEA.HI R6, R6, R19, RZ, 0x5 ;  /* 0x0000001306067211 */ /* 0x000fe200078f28ff */
[----:B------:R0:W-:Y:S01]  /*0cb0*/  STL [R1], R3 ;  /* 0x0000000301007387 */ /* 0x0001e20000100800 */
[----:B------:R-:W-:-:S02]  /*0cc0*/  IADD3 R9, R8, -R9, RZ ;  /* 0x8000000908097210 */ /* 0x000fc40007ffe0ff */
[----:B------:R-:W-:Y:S02]  /*0cd0*/  LOP3.LUT R16, R0, 0xfffffff8, RZ, 0xc0, !PT ;  /* 0xfffffff800107812 */ /* 0x000fe400078ec0ff */
[----:B------:R-:W-:Y:S02]  /*0ce0*/  SHF.R.S32.HI R6, RZ, 0x5, R6 ;  /* 0x00000005ff067819 */ /* 0x000fe40000011406 */
[----:B------:R-:W-:Y:S01]  /*0cf0*/  LOP3.LUT R8, R7, 0x7ffffffc, RZ, 0xc0, !PT ;  /* 0x7ffffffc07087812 */ /* 0x000fe200078ec0ff */
[----:B------:R-:W-:Y:S01]  /*0d00*/  IMAD.IADD R16, R10, 0x1, -R16 ;  /* 0x000000010a107824 */ /* 0x000fe200078e0a10 */
[----:B------:R-:W-:Y:S01]  /*0d10*/  SHF.R.S32.HI R18, RZ, 0x3, R0 ;  /* 0x00000003ff127819 */ /* 0x000fe20000011400 */
[----:B------:R-:W-:Y:S01]  /*0d20*/  IMAD R6, R6, 0x10, R9 ;  /* 0x0000001006067824 */ /* 0x000fe200078e0209 */
[----:B0-----:R-:W-:Y:S01]  /*0d30*/  LEA.HI R3, R2, R2, RZ, 0x1 ;  /* 0x0000000202037211 */ /* 0x001fe200078f08ff */
[----:B------:R-:W-:Y:S01]  /*0d40*/  IMAD.SHL.U32 R17, R16, 0x8, RZ ;  /* 0x0000000810117824 */ /* 0x000fe200078e00ff */
[----:B------:R-:W-:Y:S01]  /*0d50*/  LEA.HI R2, R4, R4, RZ, 0x1 ;  /* 0x0000000404027211 */ /* 0x000fe200078f08ff */
[----:B------:R-:W-:-:S02]  /*0d60*/  IMAD.IADD R8, R19, 0x1, -R8 ;  /* 0x0000000113087824 */ /* 0x000fc400078e0a08 */
[----:B------:R-:W-:Y:S01]  /*0d70*/  IMAD R3, R3, -0x3, R22 ;  /* 0xfffffffd03037824 */ /* 0x000fe200078e0216 */
[----:B------:R-:W-:Y:S01]  /*0d80*/  LOP3.LUT R5, R2, 0x1ffffffe, RZ, 0xc0, !PT ;  /* 0x1ffffffe02057812 */ /* 0x000fe200078ec0ff */
[----:B------:R-:W-:Y:S01]  /*0d90*/  IMAD R156, R8, R11, 0xa0 ;  /* 0x000000a0089c7424 */ /* 0x000fe200078e020b */
[----:B------:R-:W-:Y:S01]  /*0da0*/  SHF.R.S32.HI R0, RZ, 0x1f, R17 ;  /* 0x0000001fff007819 */ /* 0x000fe20000011411 */
[----:B------:R-:W-:Y:S02]  /*0db0*/  IMAD R23, R3, 0x40, R6 ;  /* 0x0000004003177824 */ /* 0x000fe400078e0206 */
[----:B------:R-:W-:-:S05]  /*0dc0*/  IMAD.IADD R4, R4, 0x1, -R5 ;  /* 0x0000000104047824 */ /* 0x000fca00078e0a05 */
[----:B------:R-:W-:-:S07]  /*0dd0*/  LEA R157, R4, R23, 0x3 ;  /* 0x00000017049d7211 */ /* 0x000fce00078e18ff */
.L_x_163:
[----:B012---:R-:W0:Y:S01]  /*0de0*/  LDC.64 R2, c[0x0][0xc88] ;  /* 0x00032200ff027b82 */ /* 0x007e220000000a00 */
[----:B------:R-:W-:Y:S01]  /*0df0*/  ULDC.64 UR6, c[0x0][0xa28] ;  /* 0x00028a0000067ab9 */ /* 0x000fe20000000a00 */
[----:B------:R-:W-:Y:S01]  /*0e00*/  ULDC.64 UR8, c[0x0][0xa20] ;  /* 0x0002880000087ab9 */ /* 0x000fe20000000a00 */
[----:B------:R-:W-:Y:S01]  /*0e10*/  ULDC UR4, c[0x0][0x424] ;  /* 0x0001090000047ab9 */ /* 0x000fe20000000800 */
[----:B0-----:R-:W-:-:S06]  /*0e20*/  IMAD.WIDE R2, R31, 0x4, R2 ;  /* 0x000000041f027825 */ /* 0x001fcc00078e0202 */
[----:B------:R-:W2:Y:S01]  /*0e30*/  LDG.E R2, desc[UR46][R2.64] ;  /* 0x0000002e02027981 */ /* 0x000ea2000c1e1900 */
[----:B------:R-:W-:Y:S02]  /*0e40*/  UISETP.NE.U32.AND UP0, UPT, UR6, URZ, UPT ;  /* 0x0000003f0600728c */ /* 0x000fe4000bf05070 */
[----:B------:R-:W-:Y:S02]  /*0e50*/  UISETP.NE.U32.AND UP1, UPT, UR8, URZ, UPT ;  /* 0x0000003f0800728c */ /* 0x000fe4000bf25070 */
[----:B------:R-:W-:Y:S02]  /*0e60*/  UISETP.NE.AND.EX UP0, UPT, UR7, URZ, UPT, UP0 ;  /* 0x0000003f0700728c */ /* 0x000fe4000bf05300 */
[----:B------:R-:W-:-:S04]  /*0e70*/  UISETP.NE.AND.EX UP1, UPT, UR9, URZ, UPT, UP1 ;  /* 0x0000003f0900728c */ /* 0x000fc8000bf25310 */
[----:B------:R-:W-:Y:S02]  /*0e80*/  PLOP3.LUT P0, PT, PT, PT, UP0, 0x80, 0x0 ;  /* 0x000000000000781c */ /* 0x000fe40003f0f008 */
[----:B------:R-:W-:Y:S02]  /*0e90*/  PLOP3.LUT P1, PT, PT, PT, UP1, 0x80, 0x0 ;  /* 0x000000000000781c */ /* 0x000fe40003f2f018 */
[----:B--2---:R-:W-:-:S13]  /*0ea0*/  R2UR UR42, R2 ;  /* 0x00000000022a72ca */ /* 0x004fda00000e0000 */
[----:B------:R-:W-:Y:S02]  /*0eb0*/  USHF.R.S32.HI UR43, URZ, 0x1f, UR42 ;  /* 0x0000001f3f2b7899 */ /* 0x000fe4000801142a */
[----:B------:R-:W-:Y:S02]  /*0ec0*/  @UP0 ULEA UR6, UP2, UR42, UR6, 0x2 ;  /* 0x000000062a060291 */ /* 0x000fe4000f84103f */
[----:B------:R-:W-:Y:S02]  /*0ed0*/  @UP1 ULEA UR8, UP3, UR42, UR8, 0x2 ;  /* 0x000000082a081291 */ /* 0x000fe4000f86103f */
[----:B------:R-:W-:Y:S02]  /*0ee0*/  @UP0 ULEA.HI.X UR7, UR42, UR7, UR43, 0x2, UP2 ;  /* 0x000000072a070291 */ /* 0x000fe400090f142b */
[----:B------:R-:W-:Y:S01]  /*0ef0*/  @UP1 ULEA.HI.X UR9, UR42, UR9, UR43, 0x2, UP3 ;  /* 0x000000092a091291 */ /* 0x000fe200098f142b */
[----:B------:R-:W-:Y:S02]  /*0f00*/  IMAD.U32 R2, RZ, RZ, UR6 ;  /* 0x00000006ff027e24 */ /* 0x000fe4000f8e00ff */
[----:B------:R-:W-:-:S02]  /*0f10*/  IMAD.U32 R4, RZ, RZ, UR8 ;  /* 0x00000008ff047e24 */ /* 0x000fc4000f8e00ff */
[----:B------:R-:W-:Y:S01]  /*0f20*/  IMAD.U32 R3, RZ, RZ, UR7 ;  /* 0x00000007ff037e24 */ /* 0x000fe2000f8e00ff */
[----:B------:R-:W-:Y:S01]  /*0f30*/  ULDC.64 UR6, c[0x0][0x418] ;  /* 0x0001060000067ab9 */ /* 0x000fe20000000a00 */
[----:B------:R-:W-:-:S03]  /*0f40*/  IMAD.U32 R5, RZ, RZ, UR9 ;  /* 0x00000009ff057e24 */ /* 0x000fc6000f8e00ff */
[----:B------:R-:W2:Y:S04]  /*0f50*/  @P0 LDG.E R2, desc[UR46][R2.64] ;  /* 0x0000002e02020981 */ /* 0x000ea8000c1e1900 */
[----:B------:R-:W3:Y:S01]  /*0f60*/  @P1 LDG.E R4, desc[UR46][R4.64] ;  /* 0x0000002e04041981 */ /* 0x000ee2000c1e1900 */
[----:B------:R-:W-:Y:S01]  /*0f70*/  UISETP.NE.U32.AND UP0, UPT, UR6, URZ, UPT ;  /* 0x0000003f0600728c */ /* 0x000fe2000bf05070 */
[----:B------:R-:W-:Y:S01]  /*0f80*/  IMAD.MOV.U32 R0, RZ, RZ, RZ ;  /* 0x000000ffff007224 */ /* 0x000fe200078e00ff */
[----:B------:R-:W-:Y:S01]  /*0f90*/  UMOV UR49, URZ ;  /* 0x0000003f00317c82 */ /* 0x000fe20008000000 */
[----:B------:R-:W-:Y:S01]  /*0fa0*/  ULDC UR6, c[0x0][0x2f0] ;  /* 0x0000bc0000067ab9 */ /* 0x000fe20000000800 */
[----:B------:R-:W-:Y:S01]  /*0fb0*/  UISETP.NE.AND.EX UP0, UPT, UR7, URZ, UPT, UP0 ;  /* 0x0000003f0700728c */ /* 0x000fe2000bf05300 */
[----:B------:R-:W-:Y:S01]  /*0fc0*/  IMAD.MOV.U32 R55, RZ, RZ, RZ ;  /* 0x000000ffff377224 */ /* 0x000fe200078e00ff */
[----:B------:R-:W-:Y:S01]  /*0fd0*/  UMOV UR44, UR5 ;  /* 0x00000005002c7c82 */ /* 0x000fe20008000000 */
[----:B------:R-:W-:Y:S01]  /*0fe0*/  CS2R R6, SRZ ;  /* 0x0000000000067805 */ /* 0x000fe2000001ff00 */
[----:B------:R-:W-:Y:S01]  /*0ff0*/  USEL UR4, UR4, 0x1, UP0 ;  /* 0x0000000104047887 */ /* 0x000fe20008000000 */
[----:B------:R-:W-:-:S02]  /*1000*/  CS2R R8, SRZ ;  /* 0x0000000000087805 */ /* 0x000fc4000001ff00 */
[----:B------:R-:W-:Y:S02]  /*1010*/  CS2R R10, SRZ ;  /* 0x00000000000a7805 */ /* 0x000fe4000001ff00 */
[----:B-----5:R-:W-:Y:S01]  /*1020*/  CS2R R12, SRZ ;  /* 0x00000000000c7805 */ /* 0x020fe2000001ff00 */
[----:B------:R-:W-:Y:S01]  /*1030*/  UIMAD UR4, UR4, UR6, URZ ;  /* 0x00000006040472a4 */ /* 0x000fe2000f8e023f */
[----:B------:R-:W-:Y:S02]  /*1040*/  CS2R R14, SRZ ;  /* 0x00000000000e7805 */ /* 0x000fe4000001ff00 */
[----:B------:R-:W-:Y:S02]  /*1050*/  CS2R R20, SRZ ;  /* 0x0000000000147805 */ /* 0x000fe4000001ff00 */
[----:B------:R-:W-:Y:S02]  /*1060*/  CS2R R24, SRZ ;  /* 0x0000000000187805 */ /* 0x000fe4000001ff00 */
[----:B--2---:R-:W-:Y:S01]  /*1070*/  @P0 R2UR UR49, R2 ;  /* 0x00000000023102ca */ /* 0x004fe200000e0000 */
[----:B------:R-:W-:Y:S01]  /*1080*/  IMAD.MOV.U32 R2, RZ, RZ, RZ ;  /* 0x000000ffff027224 */ /* 0x000fe200078e00ff */
[----:B------:R-:W-:-:S02]  /*1090*/  PLOP3.LUT P0, PT, PT, PT, PT, 0x80, 0x0 ;  /* 0x000000000000781c */ /* 0x000fc40003f0f070 */
[----:B---3--:R-:W-:Y:S01]  /*10a0*/  @P1 R2UR UR4, R4 ;  /* 0x00000000040412ca */ /* 0x008fe200000e0000 */
[----:B------:R-:W-:-:S14]  /*10b0*/  @P1 BRA `(.L_x_132) ;  /* 0x0000000000341947 */ /* 0x000fdc0003800000 */
[----:B------:R-:W-:Y:S02]  /*10c0*/  ULDC.64 UR6, c[0x0][0xa08] ;  /* 0x0002820000067ab9 */ /* 0x000fe40000000a00 */
[----:B------:R-:W-:-:S04]  /*10d0*/  ISETP.NE.U32.AND P1, PT, RZ, UR6, PT ;  /* 0x00000006ff007c0c */ /* 0x000fc8000bf25070 */
[----:B------:R-:W-:-:S13]  /*10e0*/  ISETP.NE.AND.EX P1, PT, RZ, UR7, PT, P1 ;  /* 0x00000007ff007c0c */ /* 0x000fda000bf25310 */
[----:B------:R-:W-:Y:S05]  /*10f0*/  @!P1 BRA `(.L_x_132) ;  /* 0x0000000000249947 */ /* 0x000fea0003800000 */
[----:B------:R-:W-:Y:S02]  /*1100*/  ULDC.64 UR4, c[0x0][0xa08] ;  /* 0x0002820000047ab9 */ /* 0x000fe40000000a00 */
[----:B------:R-:W-:-:S06]  /*1110*/  UIMAD.WIDE UR4, UR42, 0x4, UR4 ;  /* 0x000000042a0478a5 */ /* 0x000fcc000f8e0204 */
[----:B------:R-:W-:Y:S01]  /*1120*/  IMAD.U32 R4, RZ, RZ, UR4 ;  /* 0x00000004ff047e24 */ /* 0x000fe2000f8e00ff */
[----:B------:R-:W-:-:S05]  /*1130*/  MOV R5, UR5 ;  /* 0x0000000500057c02 */ /* 0x000fca0008000f00 */
[----:B------:R-:W2:Y:S04]  /*1140*/  LDG.E R26, desc[UR46][R4.64] ;  /* 0x0000002e041a7981 */ /* 0x000ea8000c1e1900 */
[----:B------:R-:W3:Y:S01]  /*1150*/  LDG.E R3, desc[UR46][R4.64+0x4] ;  /* 0x0000042e04037981 */ /* 0x000ee2000c1e1900 */
[----:B--2---:R-:W-:Y:S02]  /*1160*/  R2UR UR4, R26 ;  /* 0x000000001a0472ca */ /* 0x004fe400000e0000 */
[----:B---3--:R-:W-:-:S13]  /*1170*/  R2UR UR5, R3 ;  /* 0x00000000030572ca */ /* 0x008fda00000e0000 */
[----:B------:R-:W-:-:S12]  /*1180*/  UIADD3 UR4, -UR4, UR5, URZ ;  /* 0x0000000504047290 */ /* 0x000fd8000fffe13f */
.L_x_132:
[----:B------:R-:W-:Y:S01]  /*1190*/  UIADD3 UR49, -UR49, UR4, URZ ;  /* 0x0000000431317290 */ /* 0x000fe2000fffe13f */
[----:B------:R-:W-:Y:S01]  /*11a0*/  CS2R R32, SRZ ;  /* 0x0000000000207805 */ /* 0x000fe2000001ff00 */
[----:B------:R-:W-:Y:S01]  /*11b0*/  UMOV UR45, UR40 ;  /* 0x00000028002d7c82 */ /* 0x000fe20008000000 */
[----:B------:R-:W-:Y:S01]  /*11c0*/  CS2R R26, SRZ ;  /* 0x00000000001a7805 */ /* 0x000fe2000001ff00 */
[----:B------:R-:W-:Y:S01]  /*11d0*/  UISETP.GE.AND UP0, UPT, UR49, 0x1, UPT ;  /* 0x000000013100788c */ /* 0x000fe2000bf06270 */
[----:B------:R-:W-:Y:S01]  /*11e0*/  CS2R R56, SRZ ;  /* 0x0000000000387805 */ /* 0x000fe2000001ff00 */
[----:B------:R-:W-:Y:S01]  /*11f0*/  UIADD3 UR4, UR49, 0x9f, URZ ;  /* 0x0000009f31047890 */ /* 0x000fe2000fffe03f */
[----:B------:R-:W-:Y:S01]  /*1200*/  IMAD.MOV.U32 R34, RZ, RZ, RZ ;  /* 0x000000ffff227224 */ /* 0x000fe200078e00ff */
[----:B------:R-:W-:Y:S02]  /*1210*/  CS2R R36, SRZ ;  /* 0x0000000000247805 */ /* 0x000fe4000001ff00 */
[----:B------:R-:W-:-:S02]  /*1220*/  CS2R R40, SRZ ;  /* 0x0000000000287805 */ /* 0x000fc4000001ff00 */
[----:B------:R-:W-:Y:S01]  /*1230*/  PLOP3.LUT P1, PT, PT, PT, UP0, 0x80, 0x0 ;  /* 0x000000000000781c */ /* 0x000fe20003f2f008 */
[----:B------:R-:W-:Y:S01]  /*1240*/  UIMAD.WIDE UR4, UR4, 0x66666667, URZ ;  /* 0x66666667040478a5 */ /* 0x000fe2000f8e023f */
[----:B------:R-:W-:Y:S02]  /*1250*/  CS2R R58, SRZ ;  /* 0x00000000003a7805 */ /* 0x000fe4000001ff00 */
[----:B------:R-:W-:Y:S02]  /*1260*/  CS2R R44, SRZ ;  /* 0x00000000002c7805 */ /* 0x000fe4000001ff00 */
[----:B------:R-:W-:Y:S01]  /*1270*/  CS2R R60, SRZ ;  /* 0x00000000003c7805 */ /* 0x000fe2000001ff00 */
[----:B------:R-:W-:-:S04]  /*1280*/  USHF.R.U32.HI UR48, URZ, 0x1f, UR5 ;  /* 0x0000001f3f307899 */ /* 0x000fc80008011605 */
[----:B------:R-:W-:Y:S02]  /*1290*/  ULEA.HI.SX32 UR48, UR5, UR48, 0x1a ;  /* 0x0000003005307291 */ /* 0x000fe4000f8fd23f */
[----:B------:R-:W-:Y:S10]  /*12a0*/  @!P1 BRA `(.L_x_133) ;  /* 0x0000006c006c9947 */ /* 0x000ff40003800000 */
[----:B------:R-:W0:Y:S01]  /*12b0*/  SHFL.IDX PT, R0, R22, RZ, 0x1f ;  /* 0x00001fff16007589 */ /* 0x000e2200000e0000 */
[----:B------:R-:W1:Y:S01]  /*12c0*/  S2UR UR8, SR_CgaCtaId ;  /* 0x00000000000879c3 */ /* 0x000e620000008800 */
[----:B------:R-:W-:Y:S01]  /*12d0*/  UMOV UR7, 0x400 ;  /* 0x0000040000077882 */ /* 0x000fe20000000000 */
[----:B0-----:R-:W-:Y:S01]  /*12e0*/  R2UR UR6, R0 ;  /* 0x00000000000672ca */ /* 0x001fe200000e0000 */
[----:B-1----:R-:W-:-:S12]  /*12f0*/  ULEA UR7, UR8, UR7, 0x18 ;  /* 0x0000000708077291 */ /* 0x002fd8000f8ec03f */
[----:B------:R-:W-:Y:S02]  /*1300*/  UIMAD.WIDE UR4, UR6, 0x55555556, URZ ;  /* 0x55555556060478a5 */ /* 0x000fe4000f8e023f */
[----:B------:R-:W-:Y:S02]  /*1310*/  UIADD3 UR4, UR7, 0xb000, URZ ;  /* 0x0000b00007047890 */ /* 0x000fe4000fffe03f */
[----:B------:R-:W-:Y:S02]  /*1320*/  ULEA.HI UR5, UR5, UR5, URZ, 0x1 ;  /* 0x0000000505057291 */ /* 0x000fe4000f8f083f */
[----:B------:R-:W-:Y:S02]  /*1330*/  ULOP3.LUT UP0, URZ, UR4, 0x9f, URZ, 0xc0, !UPT ;  /* 0x0000009f043f7892 */ /* 0x000fe4000f80c03f */
[----:B------:R-:W-:-:S04]  /*1340*/  UIMAD UR5, UR5, -0x3, UR6 ;  /* 0xfffffffd050578a4 */ /* 0x000fc8000f8e0206 */
[----:B------:R-:W-:Y:S01]  /*1350*/  PLOP3.LUT P0, PT, PT, PT, UP0, 0x80, 0x0 ;  /* 0x000000000000781c */ /* 0x000fe20003f0f008 */
[----:B------:R-:W-:-:S04]  /*1360*/  ULEA UR5, UR5, UR4, 0xc ;  /* 0x0000000405057291 */ /* 0x000fc8000f8e603f */
[----:B------:R-:W-:-:S04]  /*1370*/  USHF.R.U32.HI UR5, URZ, 0x4, UR5 ;  /* 0x000000043f057899 */ /* 0x000fc80008011605 */
[----:B------:R-:W-:-:S04]  /*1380*/  ULOP3.LUT UR50, UR5, 0x3fff, URZ, 0xc0, !UPT ;  /* 0x00003fff05327892 */ /* 0x000fc8000f8ec03f */
[----:B------:R-:W-:Y:S08]  /*1390*/  @!P0 BRA `(.L_x_134) ;  /* 0x0000000000408947 */ /* 0x000ff00003800000 */
        /* <DEDUP_REMOVED lines=8> */
[----:B------:R-:W-:Y:S01]  /*1420*/  MOV R12, 0x1 ;  /* 0x00000001000c7802 */ /* 0x000fe20000000f00 */
[----:B------:R-:W-:Y:S02]  /*1430*/  IMAD.U32 R6, RZ, RZ, UR4 ;  /* 0x00000004ff067e24 */ /* 0x000fe4000f8e00ff */
[----:B------:R-:W-:-:S02]  /*1440*/  IMAD.U32 R7, RZ, RZ, UR5 ;  /* 0x00000005ff077e24 */ /* 0x000fc4000f8e00ff */
[----:B------:R-:W-:Y:S02]  /*1450*/  IMAD.U32 R11, RZ, RZ, UR7 ;  /* 0x00000007ff0b7e24 */ /* 0x000fe4000f8e00ff */
[----:B------:R-:W-:Y:S02]  /*1460*/  IMAD.MOV.U32 R8, RZ, RZ, 0x70 ;  /* 0x00000070ff087424 */ /* 0x000fe400078e00ff */
[----:B0-----:R-:W-:-:S07]  /*1470*/  IMAD.MOV.U32 R13, RZ, RZ, RZ ;  /* 0x000000ffff0d7224 */ /* 0x001fce00078e00ff */
[----:B------:R-:W-:-:S07]  /*1480*/  LEPC R20, `(.L_x_134) ;  /* 0x000000001014794e */ /* 0x000fce0000000000 */
[----:B-1----:R-:W-:Y:S05]  /*1490*/  CALL.ABS.NOINC R2 ;  /* 0x0000000002007343 */ /* 0x002fea0003c00000 */
.L_x_134:
        /* <DEDUP_REMOVED lines=10> */
[----:B------:R-:W-:Y:S01]  /*1540*/  @UP0 ULDC.64 UR14, c[0x0][0x9a8] ;  /* 0x00026a00000e0ab9 */ /* 0x000fe20000000a00 */
[----:B------:R-:W-:Y:S01]  /*1550*/  @UP0 ULDC.64 UR18, c[0x0][0x9b0] ;  /* 0x00026c0000120ab9 */ /* 0x000fe20000000a00 */
[----:B------:R-:W-:Y:S01]  /*1560*/  @UP1 ULDC.64 UR16, c[0x0][0x9b8] ;  /* 0x00026e0000101ab9 */ /* 0x000fe20000000a00 */
[----:B------:R-:W-:Y:S02]  /*1570*/  @UP0 UIMAD UR8, UR43, UR14, URZ ;  /* 0x0000000e2b0802a4 */ /* 0x000fe4000f8e023f */
[----:B------:R-:W-:Y:S02]  /*1580*/  @UP1 UIMAD UR10, UR43, UR16, URZ ;  /* 0x000000102b0a12a4 */ /* 0x000fe4000f8e023f */
[----:B------:R-:W-:Y:S02]  /*1590*/  @UP0 UIMAD UR15, UR42, UR15, UR8 ;  /* 0x0000000f2a0f02a4 */ /* 0x000fe4000f8e0208 */
[----:B------:R-:W-:Y:S02]  /*15a0*/  @UP1 UIMAD.WIDE.U32 UR8, UR42, UR16, URZ ;  /* 0x000000102a0812a5 */ /* 0x000fe4000f8e003f */
[----:B------:R-:W-:-:S02]  /*15b0*/  @UP0 UIMAD.WIDE.U32 UR12, UR42, UR14, URZ ;  /* 0x0000000e2a0c02a5 */ /* 0x000fc4000f8e003f */
[----:B------:R-:W-:Y:S02]  /*15c0*/  @UP1 UIMAD UR16, UR42, UR17, UR10 ;  /* 0x000000112a1012a4 */ /* 0x000fe4000f8e020a */
[----:B------:R-:W-:Y:S02]  /*15d0*/  @UP1 USHF.R.S32.HI UR17, URZ, 0x1f, UR40 ;  /* 0x0000001f3f111899 */ /* 0x000fe40008011428 */
[----:B------:R-:W-:Y:S01]  /*15e0*/  @UP0 USHF.R.S32.HI UR14, URZ, 0x1f, UR40 ;  /* 0x0000001f3f0e0899 */ /* 0x000fe20008011428 */
[----:B------:R-:W-:Y:S01]  /*15f0*/  @UP1 ULDC.64 UR10, c[0x0][0x9c0] ;  /* 0x00027000000a1ab9 */ /* 0x000fe20000000a00 */
[----:B------:R-:W-:Y:S02]  /*1600*/  @UP0 UIADD3 UR13, UR13, UR15, URZ ;  /* 0x0000000f0d0d0290 */ /* 0x000fe4000fffe03f */
[----:B------:R-:W-:Y:S02]  /*1610*/  @UP1 UIMAD UR15, UR17, UR10, URZ ;  /* 0x0000000a110f12a4 */ /* 0x000fe4000f8e023f */
[----:B------:R-:W-:-:S02]  /*1620*/  @UP0 UIMAD UR14, UR14, UR18, URZ ;  /* 0x000000120e0e02a4 */ /* 0x000fc4000f8e023f */
[----:B------:R-:W-:Y:S02]  /*1630*/  @UP1 UIADD3 UR9, UR9, UR16, URZ ;  /* 0x0000001009091290 */ /* 0x000fe4000fffe03f */
[----:B------:R-:W-:Y:S02]  /*1640*/  @UP1 UIMAD UR15, UR40, UR11, UR15 ;  /* 0x0000000b280f12a4 */ /* 0x000fe4000f8e020f */
[----:B------:R-:W-:Y:S02]  /*1650*/  @UP0 UIMAD UR14, UR40, UR19, UR14 ;  /* 0x00000013280e02a4 */ /* 0x000fe4000f8e020e */
[----:B------:R-:W-:Y:S02]  /*1660*/  @UP0 UIMAD.WIDE.U32 UR12, UR40, UR18, UR12 ;  /* 0x00000012280c02a5 */ /* 0x000fe4000f8e000c */
[----:B------:R-:W-:Y:S02]  /*1670*/  @UP1 UIMAD.WIDE.U32 UR10, UR40, UR10, UR8 ;  /* 0x0000000a280a12a5 */ /* 0x000fe4000f8e0008 */
[----:B------:R-:W-:-:S02]  /*1680*/  @UP0 UIADD3 UR9, UR13, UR14, URZ ;  /* 0x0000000e0d090290 */ /* 0x000fc4000fffe03f */
[----:B------:R-:W-:Y:S02]  /*1690*/  @UP0 ULEA UR6, UP2, UR12, UR6, 0x2 ;  /* 0x000000060c060291 */ /* 0x000fe4000f84103f */
[----:B------:R-:W-:Y:S02]  /*16a0*/  @UP1 UIADD3 UR8, UR11, UR15, URZ ;  /* 0x0000000f0b081290 */ /* 0x000fe4000fffe03f */
[----:B------:R-:W-:Y:S02]  /*16b0*/  @UP1 ULEA UR4, UP3, UR10, UR4, 0x2 ;  /* 0x000000040a041291 */ /* 0x000fe4000f86103f */
[----:B------:R-:W-:Y:S01]  /*16c0*/  @UP0 ULEA.HI.X UR7, UR12, UR7, UR9, 0x2, UP2 ;  /* 0x000000070c070291 */ /* 0x000fe200090f1409 */
[----:B------:R-:W-:Y:S01]  /*16d0*/  IMAD.U32 R4, RZ, RZ, UR6 ;  /* 0x00000006ff047e24 */ /* 0x000fe2000f8e00ff */
[----:B------:R-:W-:Y:S02]  /*16e0*/  @UP1 ULEA.HI.X UR5, UR10, UR5, UR8, 0x2, UP3 ;  /* 0x000000050a051291 */ /* 0x000fe400098f1408 */
[----:B------:R-:W-:-:S02]  /*16f0*/  IMAD.U32 R6, RZ, RZ, UR4 ;  /* 0x00000004ff067e24 */ /* 0x000fc4000f8e00ff */
[----:B------:R-:W-:Y:S02]  /*1700*/  IMAD.U32 R5, RZ, RZ, UR7 ;  /* 0x00000007ff057e24 */ /* 0x000fe4000f8e00ff */
[----:B------:R-:W-:-:S03]  /*1710*/  IMAD.U32 R7, RZ, RZ, UR5 ;  /* 0x00000005ff077e24 */ /* 0x000fc6000f8e00ff */
[----:B------:R0:W2:Y:S04]  /*1720*/  @P0 LDG.E R9, desc[UR46][R4.64] ;  /* 0x0000002e04090981 */ /* 0x0000a8000c1e1900 */
[----:B------:R-:W2:Y:S01]  /*1730*/  @P1 LDG.E R0, desc[UR46][R6.64] ;  /* 0x0000002e06001981 */ /* 0x000ea2000c1e1900 */
[----:B------:R-:W1:Y:S01]  /*1740*/  S2UR UR5, SR_CgaCtaId ;  /* 0x00000000000579c3 */ /* 0x000e620000008800 */
[----:B------:R-:W-:Y:S01]  /*1750*/  ULEA.HI UR4, UR36, UR36, URZ, 0x1 ;  /* 0x0000002424047291 */ /* 0x000fe2000f8f083f */
[----:B------:R-:W-:-:S03]  /*1760*/  MOV R2, 0x400 ;  /* 0x0000040000027802 */ /* 0x000fc60000000f00 */
[----:B------:R-:W-:Y:S01]  /*1770*/  ULOP3.LUT UR4, UR4, 0xfffffffe, URZ, 0xc0, !UPT ;  /* 0xfffffffe04047892 */ /* 0x000fe2000f8ec03f */
[----:B0-----:R-:W-:-:S03]  /*1780*/  IMAD.U32 R4, RZ, RZ, UR41 ;  /* 0x00000029ff047e24 */ /* 0x001fc6000f8e00ff */
[----:B------:R-:W-:Y:S02]  /*1790*/  UIADD3 UR4, UR36, -UR4, URZ ;  /* 0x8000000424047290 */ /* 0x000fe4000fffe03f */
[----:B------:R-:W-:-:S04]  /*17a0*/  ISETP.NE.AND P0, PT, R4, 0x3, PT ;  /* 0x000000030400780c */ /* 0x000fc80003f05270 */
[----:B------:R-:W-:Y:S01]  /*17b0*/  MOV R11, UR4 ;  /* 0x00000004000b7c02 */ /* 0x000fe20008000f00 */
[----:B------:R-:W-:-:S03]  /*17c0*/  ULDC UR4, c[0x0][0x9d8] ;  /* 0x0002760000047ab9 */ /* 0x000fc60000000800 */
[----:B------:R-:W-:Y:S01]  /*17d0*/  SHF.L.U32 R11, R11, 0x1f, RZ ;  /* 0x0000001f0b0b7819 */ /* 0x000fe200000006ff */
[----:B-1----:R-:W-:-:S05]  /*17e0*/  IMAD.U32 R3, RZ, RZ, UR5 ;  /* 0x00000005ff037e24 */ /* 0x002fca000f8e00ff */
[----:B------:R-:W-:-:S04]  /*17f0*/  LEA R2, R3, R2, 0x18 ;  /* 0x0000000203027211 */ /* 0x000fc800078ec0ff */
[----:B------:R-:W0:Y:S01]  /*1800*/  SYNCS.PHASECHK.TRANS64.TRYWAIT P1, [R2+URZ+0x13200], R11 ;  /* 0x0132000b020075a7 */ /* 0x000e22000802017f */
[----:B--2---:R-:W-:-:S04]  /*1810*/  FMUL.FTZ R0, R9, R0 ;  /* 0x0000000009007220 */ /* 0x004fc80000410000 */
[----:B------:R-:W-:Y:S01]  /*1820*/  FMUL.FTZ R0, R0, UR4 ;  /* 0x0000000400007c20 */ /* 0x000fe20008410000 */
[----:B0-----:R-:W-:Y:S06]  /*1830*/  @!P1 BRA `(.L_x_135) ;  /* 0x000000cc00bc9947 */ /* 0x001fec0003800000 */
.L_x_257:
[----:B------:R-:W-:Y:S05]  /*1840*/  @!P0 BRA `(.L_x_136) ;  /* 0x0000000000048947 */ /* 0x000fea0003800000 */
[----:B------:R-:W-:Y:S01]  /*1850*/  BPT.TRAP 0x1 ;  /* 0x000000040000795c */ /* 0x000fe20000300000 */
.L_x_136:
[----:B------:R-:W-:Y:S02]  /*1860*/  IMAD.U32 R6, RZ, RZ, UR37 ;  /* 0x00000025ff067e24 */ /* 0x000fe4000f8e00ff */
[----:B------:R-:W-:-:S03]  /*1870*/  IMAD.U32 R5, RZ, RZ, UR39 ;  /* 0x00000027ff057e24 */ /* 0x000fc6000f8e00ff */
[----:B------:R-:W-:Y:S01]  /*1880*/  SHF.L.U32 R6, R6, 0x1f, RZ ;  /* 0x0000001f06067819 */ /* 0x000fe200000006ff */
[----:B------:R-:W-:-:S04]  /*1890*/  IMAD R5, R5, 0x8, R2 ;  /* 0x0000000805057824 */ /* 0x000fc800078e0202 */
[----:B------:R1:W2:Y:S01]  /*18a0*/  SYNCS.PHASECHK.TRANS64.TRYWAIT P1, [R5+URZ+0x13230], R6 ;  /* 0x01323006050075a7 */ /* 0x0002a2000802017f */
[----:B------:R-:W-:Y:S05]  /*18b0*/  @!P0 BRA `(.L_x_137) ;  /* 0x0000000000048947 */ /* 0x000fea0003800000 */
[----:B------:R-:W-:Y:S01]  /*18c0*/  BPT.TRAP 0x1 ;  /* 0x000000040000795c */ /* 0x000fe20000300000 */
.L_x_137:
[----:B------:R-:W3:Y:S01]  /*18d0*/  S2R R7, SR_TID.X ;  /* 0x0000000000077919 */ /* 0x000ee20000002100 */
[----:B------:R-:W-:-:S05]  /*18e0*/  VIADD R4, R2, 0xe000 ;  /* 0x0000e00002047836 */ /* 0x000fca0000000000 */
[----:B------:R-:W-:-:S04]  /*18f0*/  SHF.R.U32.HI R4, RZ, 0x4, R4 ;  /* 0x00000004ff047819 */ /* 0x000fc80000011604 */
[----:B------:R-:W-:Y:S02]  /*1900*/  LOP3.LUT R4, R4, 0x3fff, RZ, 0xc0, !PT ;  /* 0x00003fff04047812 */ /* 0x000fe400078ec0ff */
[----:B---3--:R-:W-:Y:S01]  /*1910*/  LOP3.LUT P2, RZ, R7, 0x7f, RZ, 0xc0, !PT ;  /* 0x0000007f07ff7812 */ /* 0x008fe2000784c0ff */
[----:B--2---:R-:W-:-:S12]  /*1920*/  @P1 BRA `(.L_x_138) ;  /* 0x0000000000081947 */ /* 0x004fd80003800000 */
[----:B------:R-:W2:Y:S02]  /*1930*/  SYNCS.PHASECHK.TRANS64.TRYWAIT P1, [R5+URZ+0x13230], R6 ;  /* 0x01323006050075a7 */ /* 0x000ea4000802017f */
[----:B--2---:R-:W-:Y:S05]  /*1940*/  @!P1 BRA `(.L_x_139) ;  /* 0x000000cc008c9947 */ /* 0x004fea0003800000 */
.L_x_138:
[----:B------:R-:W-:Y:S05]  /*1950*/  WARPSYNC.ALL ;  /* 0x0000000000007948 */ /* 0x000fea0003800000 */
[----:B------:R-:W-:Y:S01]  /*1960*/  IMAD.MOV.U32 R55, RZ, RZ, RZ ;  /* 0x000000ffff377224 */ /* 0x000fe200078e00ff */
[----:B------:R-:W-:-:S04]  /*1970*/  LOP3.LUT R4, R4, 0x10000, RZ, 0xfc, !PT ;  /* 0x0001000004047812 */ /* 0x000fc800078efcff */
        /* <DEDUP_REMOVED lines=8> */
[----:B------:R-:W3:Y:S01]  /*1a00*/  S2R R120, SR_TID.X ;  /* 0x0000000000787919 */ /* 0x000ee20000002100 */
[----:B------:R-:W-:-:S04]  /*1a10*/  UISETP.GE.AND UP0, UPT, UR49, 0xa1, UPT ;  /* 0x000000a13100788c */ /* 0x000fc8000bf06270 */
        /* <DEDUP_REMOVED lines=41> */
[C---:B-12---:R-:W-:Y:S01]  /*1cb0*/  FMUL.FTZ R6, R0.reuse, R106 ;  /* 0x0000006a00067220 */ /* 0x046fe20000410000 */
[C---:B------:R-:W-:Y:S01]  /*1cc0*/  FMUL.FTZ R7, R0.reuse, R107 ;  /* 0x0000006b00077220 */ /* 0x040fe20000410000 */
[----:B------:R-:W-:Y:S01]  /*1cd0*/  QGMMA.64x32x32.F32.E4M3.E4M3 R88, gdesc[UR4], R88, gsb0 ;  /* 0x00600000045879f3 */ /* 0x000fe20008000858 */
[----:B------:R-:W-:Y:S01]  /*1ce0*/  UIADD3 UR6, UR12, 0x102, URZ ;  /* 0x000001020c067890 */ /* 0x000fe2000fffe03f */
[----:B------:R-:W1:Y:S01]  /*1cf0*/  MUFU.TANH R51, R51 ;  /* 0x0000003300337308 */ /* 0x000e620000002400 */
[----:B------:R-:W-:Y:S01]  /*1d00*/  UMOV UR7, 0x80000020 ;  /* 0x8000002000077882 */ /* 0x000fe20000000000 */
[C---:B------:R-:W-:Y:S01]  /*1d10*/  FMUL.FTZ R54, R0.reuse, R109 ;  /* 0x0000006d00367220 */ /* 0x040fe20000410000 */
        /* <DEDUP_REMOVED lines=10> */
[----:B------:R-:W-:-:S03]  /*1dc0*/  FMUL.FTZ R10, R0, R114 ;  /* 0x00000072000a7220 */ /* 0x000fc60000410000 */
[----:B------:R-:W2:Y:S08]  /*1dd0*/  MUFU.TANH R53, R53 ;  /* 0x0000003500357308 */ /* 0x000eb00000002400 */
[----:B------:R-:W4:Y:S08]  /*1de0*/  MUFU.TANH R6, R6 ;  /* 0x0000000600067308 */ /* 0x000f300000002400 */
[----:B------:R-:W5:Y:S08]  /*1df0*/  MUFU.TANH R7, R7 ;  /* 0x0000000700077308 */ /* 0x000f700000002400 */
[----:B------:R-:W3:Y:S08]  /*1e00*/  MUFU.TANH R54, R54 ;  /* 0x0000003600367308 */ /* 0x000ef00000002400 */
[----:B------:R-:W3:Y:S08]  /*1e10*/  MUFU.TANH R8, R8 ;  /* 0x0000000800087308 */ /* 0x000ef00000002400 */
[----:B------:R-:W3:Y:S01]  /*1e20*/  MUFU.TANH R11, R11 ;  /* 0x0000000b000b7308 */ /* 0x000ee20000002400 */
[----:B------:R-:W-:-:S02]  /*1e30*/  WARPGROUP.DEPBAR.LE gsb0, 0x0 ;  /* 0x00008000000079c5 */ /* 0x000fc40000010000 */
[----:B------:R-:W-:Y:S01]  /*1e40*/  WARPGROUP.ARRIVE ;  /* 0x00000000000079c5 */ /* 0x000fe20000000000 */
[C---:B------:R-:W-:Y:S01]  /*1e50*/  FMUL.FTZ R21, R0.reuse, R93 ;  /* 0x0000005d00157220 */ /* 0x040fe20000410000 */
[C---:B------:R-:W-:Y:S01]  /*1e60*/  FMUL.FTZ R49, R0.reuse, R96 ;  /* 0x0000006000317220 */ /* 0x040fe20000410000 */
[C---:B------:R-:W-:Y:S02]  /*1e70*/  FMUL.FTZ R96, R0.reuse, R98 ;  /* 0x0000006200607220 */ /* 0x040fe40000410000 */
[----:B------:R-:W3:Y:S01]  /*1e80*/  MUFU.TANH R12, R12 ;  /* 0x0000000c000c7308 */ /* 0x000ee20000002400 */
        /* <DEDUP_REMOVED lines=15> */
[----:B------:R-:W3:Y:S01]  /*1f80*/  MUFU.TANH R106, R106 ;  /* 0x0000006a006a7308 */ /* 0x000ee20000002400 */
[C---:B------:R-:W-:Y:S01]  /*1f90*/  FMUL.FTZ R90, R0.reuse, R103 ;  /* 0x00000067005a7220 */ /* 0x040fe20000410000 */
[----:B------:R-:W-:-:S06]  /*1fa0*/  FMUL.FTZ R45, R0, R101 ;  /* 0x00000065002d7220 */ /* 0x000fcc0000410000 */
[----:B------:R-:W-:Y:S08]  /*1fb0*/  MUFU.TANH R14, R14 ;  /* 0x0000000e000e7308 */ /* 0x000ff00000002400 */
[----:B------:R-:W3:Y:S08]  /*1fc0*/  MUFU.TANH R105, R105 ;  /* 0x0000006900697308 */ /* 0x000ef00000002400 */
[----:B------:R-:W3:Y:S08]  /*1fd0*/  MUFU.TANH R21, R21 ;  /* 0x0000001500157308 */ /* 0x000ef00000002400 */
[----:B------:R-:W3:Y:S08]  /*1fe0*/  MUFU.TANH R96, R96 ;  /* 0x0000006000607308 */ /* 0x000ef00000002400 */
[----:B------:R-:W3:Y:S01]  /*1ff0*/  MUFU.TANH R20, R20 ;  /* 0x0000001400147308 */ /* 0x000ee20000002400 */
[----:B------:R-:W-:-:S02]  /*2000*/  WARPGROUP.DEPBAR.LE gsb0, 0x0 ;  /* 0x00008000000079c5 */ /* 0x000fc40000010000 */
[----:B------:R-:W-:Y:S01]  /*2010*/  WARPGROUP.ARRIVE ;  /* 0x00000000000079c5 */ /* 0x000fe20000000000 */
[C---:B------:R-:W-:Y:S01]  /*2020*/  FMUL.FTZ R42, R0.reuse, R73 ;  /* 0x00000049002a7220 */ /* 0x040fe20000410000 */
[C---:B------:R-:W-:Y:S01]  /*2030*/  FMUL.FTZ R93, R0.reuse, R74 ;  /* 0x0000004a005d7220 */ /* 0x040fe20000410000 */
[C---:B------:R-:W-:Y:S01]  /*2040*/  FMUL.FTZ R74, R0.reuse, R76 ;  /* 0x0000004c004a7220 */ /* 0x040fe20000410000 */
[C---:B------:R-:W-:Y:S01]  /*2050*/  FMUL.FTZ R76, R0.reuse, R83 ;  /* 0x00000053004c7220 */ /* 0x040fe20000410000 */
[----:B------:R-:W3:Y:S01]  /*2060*/  MUFU.TANH R9, R9 ;  /* 0x0000000900097308 */ /* 0x000ee20000002400 */
[----:B------:R-:W-:Y:S01]  /*2070*/  QGMMA.64x32x32.F32.E4M3.E4M3 R56, gdesc[UR4], R56, gsb0 ;  /* 0x00600000043879f3 */ /* 0x000fe20008000838 */
[----:B------:R-:W-:Y:S01]  /*2080*/  UIADD3 UR6, UR12, 0x202, URZ ;  /* 0x000002020c067890 */ /* 0x000fe2000fffe03f */
[C---:B------:R-:W-:Y:S01]  /*2090*/  FMUL.FTZ R47, R0.reuse, R85 ;  /* 0x00000055002f7220 */ /* 0x040fe20000410000 */
[----:B------:R-:W-:Y:S01]  /*20a0*/  UMOV UR7, 0x80000020 ;  /* 0x8000002000077882 */ /* 0x000fe20000000000 */
[C---:B------:R-:W-:Y:S01]  /*20b0*/  FMUL.FTZ R92, R0.reuse, R78 ;  /* 0x0000004e005c7220 */ /* 0x040fe20000410000 */
[C---:B------:R-:W-:Y:S01]  /*20c0*/  FMUL.FTZ R78, R0.reuse, R79 ;  /* 0x0000004f004e7220 */ /* 0x040fe20000410000 */
[C---:B------:R-:W-:Y:S01]  /*20d0*/  FMUL.FTZ R41, R0.reuse, R81 ;  /* 0x0000005100297220 */ /* 0x040fe20000410000 */
[----:B------:R-:W3:Y:S01]  /*20e0*/  MUFU.TANH R10, R10 ;  /* 0x0000000a000a7308 */ /* 0x000ee20000002400 */
        /* <DEDUP_REMOVED lines=8> */
[----:B------:R-:W-:-:S07]  /*2170*/  FMUL.FTZ R80, R0, R86 ;  /* 0x0000005600507220 */ /* 0x000fce0000410000 */
[----:B------:R-:W3:Y:S08]  /*2180*/  MUFU.TANH R95, R95 ;  /* 0x0000005f005f7308 */ /* 0x000ef00000002400 */
[----:B------:R-:W3:Y:S08]  /*2190*/  MUFU.TANH R104, R104 ;  /* 0x0000006800687308 */ /* 0x000ef00000002400 */
[----:B------:R-:W3:Y:S08]  /*21a0*/  MUFU.TANH R108, R108 ;  /* 0x0000006c006c7308 */ /* 0x000ef00000002400 */
[----:B------:R-:W-:Y:S08]  /*21b0*/  MUFU.TANH R44, R44 ;  /* 0x0000002c002c7308 */ /* 0x000ff00000002400 */
[----:B------:R-:W3:Y:S01]  /*21c0*/  MUFU.TANH R107, R107 ;  /* 0x0000006b006b7308 */ /* 0x000ee20000002400 */
[----:B------:R-:W-:-:S02]  /*21d0*/  WARPGROUP.DEPBAR.LE gsb0, 0x0 ;  /* 0x00008000000079c5 */ /* 0x000fc40000010000 */
[----:B------:R-:W-:Y:S01]  /*21e0*/  WARPGROUP.ARRIVE ;  /* 0x00000000000079c5 */ /* 0x000fe20000000000 */
[C---:B------:R-:W-:Y:S01]  /*21f0*/  FMUL.FTZ R73, R0.reuse, R56 ;  /* 0x0000003800497220 */ /* 0x040fe20000410000 */
[----:B------:R-:W-:Y:S01]  /*2200*/  MOV R56, UR48 ;  /* 0x0000003000387c02 */ /* 0x000fe20008000f00 */
[C---:B------:R-:W-:Y:S01]  /*2210*/  FMUL.FTZ R83, R0.reuse, R64 ;  /* 0x0000004000537220 */ /* 0x040fe20000410000 */
[C---:B------:R-:W-:Y:S01]  /*2220*/  FMUL.FTZ R85, R0.reuse, R65 ;  /* 0x0000004100557220 */ /* 0x040fe20000410000 */
[----:B------:R-:W-:Y:S01]  /*2230*/  FMUL.FTZ R48, R0, R57 ;  /* 0x0000003900307220 */ /* 0x000fe20000410000 */
[----:B------:R-:W-:Y:S01]  /*2240*/  QGMMA.64x32x32.F32.E4M3.E4M3 R24, gdesc[UR4], R24, gsb0 ;  /* 0x00600000041879f3 */ /* 0x000fe20008000818 */
[----:B------:R-:W-:Y:S02]  /*2250*/  IMAD R15, R56, -0xa0, R15 ;  /* 0xffffff60380f7824 */ /* 0x000fe400078e020f */
[C---:B------:R-:W-:Y:S01]  /*2260*/  FMUL.FTZ R79, R0.reuse, R58 ;  /* 0x0000003a004f7220 */ /* 0x040fe20000410000 */
[C---:B------:R-:W-:Y:S01]  /*2270*/  FMUL.FTZ R58, R0.reuse, R59 ;  /* 0x0000003b003a7220 */ /* 0x040fe20000410000 */
[C---:B------:R-:W-:Y:S01]  /*2280*/  FMUL.FTZ R82, R0.reuse, R60 ;  /* 0x0000003c00527220 */ /* 0x040fe20000410000 */
[C---:B------:R-:W-:Y:S01]  /*2290*/  FMUL.FTZ R87, R0.reuse, R66 ;  /* 0x0000004200577220 */ /* 0x040fe20000410000 */
[C---:B------:R-:W-:Y:S01]  /*22a0*/  ISETP.GT.AND P1, PT, R15.reuse, RZ, PT ;  /* 0x000000ff0f00720c */ /* 0x040fe20003f24270 */
[----:B------:R-:W3:Y:S01]  /*22b0*/  MUFU.TANH R43, R43 ;  /* 0x0000002b002b7308 */ /* 0x000ee20000002400 */
[C---:B------:R-:W-:Y:S01]  /*22c0*/  ISETP.GT.AND P2, PT, R15.reuse, 0x1, PT ;  /* 0x000000010f00780c */ /* 0x040fe20003f44270 */
[C---:B------:R-:W-:Y:S01]  /*22d0*/  FMUL.FTZ R61, R0.reuse, R61 ;  /* 0x0000003d003d7220 */ /* 0x040fe20000410000 */
[----:B------:R-:W-:Y:S01]  /*22e0*/  ISETP.GT.AND P3, PT, R15, 0x8, PT ;  /* 0x000000080f00780c */ /* 0x000fe20003f64270 */
[C---:B------:R-:W-:Y:S01]  /*22f0*/  FMUL.FTZ R97, R0.reuse, R67 ;  /* 0x0000004300617220 */ /* 0x040fe20000410000 */
[----:B-1----:R-:W-:Y:S01]  /*2300*/  FSEL R51, R51, -INF , P1 ;  /* 0xff80000033337808 */ /* 0x002fe20000800000 */
[----:B------:R-:W-:Y:S01]  /*2310*/  FMUL.FTZ R68, R0, R68 ;  /* 0x0000004400447220 */ /* 0x000fe20000410000 */
[----:B0-----:R-:W-:Y:S01]  /*2320*/  FSEL R52, R52, -INF , P2 ;  /* 0xff80000034347808 */ /* 0x001fe20001000000 */
[----:B------:R-:W0:Y:S01]  /*2330*/  MUFU.TANH R94, R94 ;  /* 0x0000005e005e7308 */ /* 0x000e220000002400 */
[----:B------:R-:W-:Y:S01]  /*2340*/  ISETP.GT.AND P4, PT, R15, 0x9, PT ;  /* 0x000000090f00780c */ /* 0x000fe20003f84270 */
[C---:B------:R-:W-:Y:S01]  /*2350*/  FMUL.FTZ R84, R0.reuse, R63 ;  /* 0x0000003f00547220 */ /* 0x040fe20000410000 */
[----:B--2---:R-:W-:Y:S01]  /*2360*/  FSEL R53, R53, -INF , P3 ;  /* 0xff80000035357808 */ /* 0x004fe20001800000 */
[C---:B------:R-:W-:Y:S01]  /*2370*/  FMUL.FTZ R62, R0.reuse, R62 ;  /* 0x0000003e003e7220 */ /* 0x040fe20000410000 */
[----:B------:R-:W-:Y:S01]  /*2380*/  FMNMX.FTZ R64, R51, R52, !PT ;  /* 0x0000003433407209 */ /* 0x000fe20007810000 */
[----:B------:R-:W-:Y:S01]  /*2390*/  FMUL.FTZ R86, R0, R70 ;  /* 0x0000004600567220 */ /* 0x000fe20000410000 */
[----:B----4-:R-:W-:Y:S01]  /*23a0*/  FSEL R6, R6, -INF , P1 ;  /* 0xff80000006067808 */ /* 0x010fe20000800000 */
[----:B------:R-:W1:Y:S01]  /*23b0*/  MUFU.TANH R109, R109 ;  /* 0x0000006d006d7308 */ /* 0x000e620000002400 */
[C---:B------:R-:W-:Y:S01]  /*23c0*/  ISETP.GT.AND P5, PT, R15.reuse, 0x10, PT ;  /* 0x000000100f00780c */ /* 0x040fe20003fa4270 */
[C---:B------:R-:W-:Y:S01]  /*23d0*/  FMUL.FTZ R98, R0.reuse, R71 ;  /* 0x0000004700627220 */ /* 0x040fe20000410000 */
[----:B------:R-:W-:Y:S01]  /*23e0*/  ISETP.GT.AND P1, PT, R15, 0x11, PT ;  /* 0x000000110f00780c */ /* 0x000fe20003f24270 */
[----:B------:R-:W-:Y:S01]  /*23f0*/  FMUL.FTZ R69, R0, R69 ;  /* 0x0000004500457220 */ /* 0x000fe20000410000 */
[----:B-----5:R-:W-:-:S02]  /*2400*/  FSEL R7, R7, -INF , P2 ;  /* 0xff80000007077808 */ /* 0x020fc40001000000 */
[----:B---3--:R-:W-:Y:S01]  /*2410*/  FSEL R54, R54, -INF , P4 ;  /* 0xff80000036367808 */ /* 0x008fe20002000000 */
[----:B------:R-:W2:Y:S01]  /*2420*/  MUFU.TANH R49, R49 ;  /* 0x0000003100317308 */ /* 0x000ea20000002400 */
[----:B------:R-:W-:Y:S02]  /*2430*/  FMNMX.FTZ R65, R53, R64, !PT ;  /* 0x0000004035417209 */ /* 0x000fe40007810000 */
[C---:B------:R-:W-:Y:S02]  /*2440*/  ISETP.GT.AND P2, PT, R15.reuse, 0x18, PT ;  /* 0x000000180f00780c */ /* 0x040fe40003f44270 */
[----:B------:R-:W-:Y:S02]  /*2450*/  FSEL R8, R8, -INF , P3 ;  /* 0xff80000008087808 */ /* 0x000fe40001800000 */
[----:B------:R-:W-:Y:S01]  /*2460*/  ISETP.GT.AND P3, PT, R15, 0x19, PT ;  /* 0x000000190f00780c */ /* 0x000fe20003f64270 */
[----:B------:R-:W3:Y:S01]  /*2470*/  MUFU.TANH R91, R91 ;  /* 0x0000005b005b7308 */ /* 0x000ee20000002400 */
[----:B------:R-:W-:-:S02]  /*2480*/  FSEL R56, R11, -INF , P5 ;  /* 0xff8000000b387808 */ /* 0x000fc40002800000 */
[----:B------:R-:W-:Y:S02]  /*2490*/  FSEL R57, R12, -INF , P1 ;  /* 0xff8000000c397808 */ /* 0x000fe40000800000 */
[----:B------:R-:W-:Y:S02]  /*24a0*/  FMNMX.FTZ R65, R54, R65, !PT ;  /* 0x0000004136417209 */ /* 0x000fe40007810000 */
[----:B------:R-:W-:Y:S01]  /*24b0*/  FSEL R12, R106, -INF , P2 ;  /* 0xff8000006a0c7808 */ /* 0x000fe20001000000 */
[----:B------:R-:W4:Y:S01]  /*24c0*/  MUFU.TANH R50, R50 ;  /* 0x0000003200327308 */ /* 0x000f220000002400 */
[----:B------:R-:W-:Y:S02]  /*24d0*/  FSEL R59, R13, -INF , P2 ;  /* 0xff8000000d3b7808 */ /* 0x000fe40001000000 */
[----:B------:R-:W-:Y:S02]  /*24e0*/  ISETP.GT.AND P2, PT, R15, 0x29, PT ;  /* 0x000000290f00780c */ /* 0x000fe40003f44270 */
[----:B------:R-:W-:-:S02]  /*24f0*/  FSEL R13, R105, -INF , P3 ;  /* 0xff800000690d7808 */ /* 0x000fc40001800000 */
[----:B------:R-:W-:Y:S01]  /*2500*/  FSEL R60, R14, -INF , P3 ;  /* 0xff8000000e3c7808 */ /* 0x000fe20001800000 */
[----:B------:R-:W5:Y:S01]  /*2510*/  MUFU.TANH R90, R90 ;  /* 0x0000005a005a7308 */ /* 0x000f620000002400 */
[----:B------:R-:W-:Y:S02]  /*2520*/  ISETP.GT.AND P3, PT, R15, 0x30, PT ;  /* 0x000000300f00780c */ /* 0x000fe40003f64270 */
[----:B------:R-:W-:Y:S02]  /*2530*/  FMNMX.FTZ R66, R56, R65, !PT ;  /* 0x0000004138427209 */ /* 0x000fe40007810000 */
[----:B------:R-:W-:Y:S01]  /*2540*/  FSEL R64, R21, -INF , P2 ;  /* 0xff80000015407808 */ /* 0x000fe20001000000 */
[----:B------:R-:W-:Y:S02]  /*2550*/  WARPGROUP.DEPBAR.LE gsb0, 0x0 ;  /* 0x00008000000079c5 */ /* 0x000fe40000010000 */
[----:B------:R-:W-:Y:S01]  /*2560*/  FSEL R21, R96, -INF , P3 ;  /* 0xff80000060157808 */ /* 0x000fe20001800000 */
[----:B------:R0:W-:Y:S01]  /*2570*/  MUFU.TANH R70, R61 ;  /* 0x0000003d00467308 */ /* 0x0001e20000002400 */
[----:B------:R-:W-:Y:S01]  /*2580*/  FSEL R11, R20, -INF , P1 ;  /* 0xff800000140b7808 */ /* 0x000fe20000800000 */
[C---:B------:R-:W-:Y:S01]  /*2590*/  FMUL.FTZ R28, R0.reuse, R28 ;  /* 0x0000001c001c7220 */ /* 0x040fe20000410000 */
[----:B------:R-:W-:Y:S01]  /*25a0*/  FMNMX.FTZ R96, R57, R66, !PT ;  /* 0x0000004239607209 */ /* 0x000fe20007810000 */
[C---:B------:R-:W-:Y:S01]  /*25b0*/  FMUL.FTZ R29, R0.reuse, R29 ;  /* 0x0000001d001d7220 */ /* 0x040fe20000410000 */
[----:B------:R-:W-:Y:S01]  /*25c0*/  ISETP.GT.AND P1, PT, R15, 0x28, PT ;  /* 0x000000280f00780c */ /* 0x000fe20003f24270 */
[C---:B------:R-:W-:Y:S01]  /*25d0*/  FMUL.FTZ R27, R0.reuse, R27 ;  /* 0x0000001b001b7220 */ /* 0x040fe20000410000 */
[----:B------:R-:W-:Y:S01]  /*25e0*/  FSEL R9, R9, -INF , P4 ;  /* 0xff80000009097808 */ /* 0x000fe20002000000 */
[----:B------:R1:W-:Y:S01]  /*25f0*/  MUFU.TANH R71, R62 ;  /* 0x0000003e00477308 */ /* 0x0003e20000002400 */
[----:B------:R-:W-:Y:S01]  /*2600*/  ISETP.GT.AND P4, PT, R15, 0x20, PT ;  /* 0x000000200f00780c */ /* 0x000fe20003f84270 */
[----:B------:R-:W-:Y:S01]  /*2610*/  FMUL.FTZ R101, R0, R38 ;  /* 0x0000002600657220 */ /* 0x000fe20000410000 */
[----:B------:R-:W-:-:S02]  /*2620*/  FMNMX.FTZ R67, R59, R96, !PT ;  /* 0x000000603b437209 */ /* 0x000fc40007810000 */
[----:B------:R-:W-:Y:S02]  /*2630*/  FSEL R10, R10, -INF , P5 ;  /* 0xff8000000a0a7808 */ /* 0x000fe40002800000 */
[----:B------:R-:W-:Y:S01]  /*2640*/  FSEL R63, R46, -INF , P1 ;  /* 0xff8000002e3f7808 */ /* 0x000fe20000800000 */
[----:B------:R-:W-:Y:S01]  /*2650*/  MUFU.TANH R89, R89 ;  /* 0x0000005900597308 */ /* 0x000fe20000002400 */
[----:B------:R-:W-:Y:S02]  /*2660*/  ISETP.GT.AND P5, PT, R15, 0x21, PT ;  /* 0x000000210f00780c */ /* 0x000fe40003fa4270 */
[----:B------:R-:W-:Y:S02]  /*2670*/  FSEL R46, R95, -INF , P2 ;  /* 0xff8000005f2e7808 */ /* 0x000fe40001000000 */
[----:B0-----:R-:W-:Y:S02]  /*2680*/  FSEL R61, R104, -INF , P4 ;  /* 0xff800000683d7808 */ /* 0x001fe40002000000 */
[----:B------:R-:W-:Y:S01]  /*2690*/  FSEL R14, R108, -INF , P4 ;  /* 0xff8000006c0e7808 */ /* 0x000fe20002000000 */
[----:B------:R0:W-:Y:S01]  /*26a0*/  MUFU.TANH R95, R68 ;  /* 0x00000044005f7308 */ /* 0x0001e20000002400 */
[----:B------:R-:W-:-:S02]  /*26b0*/  ISETP.GT.AND P4, PT, R15, 0x31, PT ;  /* 0x000000310f00780c */ /* 0x000fc40003f84270 */
[----:B------:R-:W-:Y:S02]  /*26c0*/  FSEL R20, R107, -INF , P5 ;  /* 0xff8000006b147808 */ /* 0x000fe40002800000 */
[----:B-1----:R-:W-:Y:S02]  /*26d0*/  FSEL R62, R44, -INF , P5 ;  /* 0xff8000002c3e7808 */ /* 0x002fe40002800000 */
[----:B------:R-:W-:Y:S01]  /*26e0*/  ISETP.GT.AND P5, PT, R15, 0x38, PT ;  /* 0x000000380f00780c */ /* 0x000fe20003fa4270 */
[----:B------:R-:W1:Y:S01]  /*26f0*/  MUFU.TANH R45, R45 ;  /* 0x0000002d002d7308 */ /* 0x000e620000002400 */
[----:B0-----:R-:W-:Y:S02]  /*2700*/  FMNMX.FTZ R68, R60, R67, !PT ;  /* 0x000000433c447209 */ /* 0x001fe40007810000 */
[----:B------:R-:W-:Y:S02]  /*2710*/  FSEL R66, R43, -INF , P4 ;  /* 0xff8000002b427808 */ /* 0x000fe40002000000 */
[----:B------:R-:W-:-:S02]  /*2720*/  FMNMX.FTZ R99, R61, R68, !PT ;  /* 0x000000443d637209 */ /* 0x000fc40007810000 */
[----:B------:R-:W-:Y:S01]  /*2730*/  FSEL R43, R94, -INF , P5 ;  /* 0xff8000005e2b7808 */ /* 0x000fe20002800000 */
[----:B------:R-:W0:Y:S01]  /*2740*/  MUFU.TANH R88, R88 ;  /* 0x0000005800587308 */ /* 0x000e220000002400 */
[----:B------:R-:W-:Y:S02]  /*2750*/  FMNMX.FTZ R94, R62, R99, !PT ;  /* 0x000000633e5e7209 */ /* 0x000fe40007810000 */
[----:B------:R-:W-:Y:S02]  /*2760*/  FSEL R44, R109, -INF , P1 ;  /* 0xff8000006d2c7808 */ /* 0x000fe40000800000 */
[----:B--2---:R-:W-:Y:S02]  /*2770*/  FSEL R65, R49, -INF , P3 ;  /* 0xff80000031417808 */ /* 0x004fe40001800000 */
[----:B------:R-:W-:Y:S01]  /*2780*/  ISETP.GT.AND P1, PT, R15, 0x39, PT ;  /* 0x000000390f00780c */ /* 0x000fe20003f24270 */
[----:B------:R-:W2:Y:S01]  /*2790*/  MUFU.TANH R78, R78 ;  /* 0x0000004e004e7308 */ /* 0x000ea20000002400 */
[----:B---3--:R-:W-:-:S02]  /*27a0*/  FSEL R49, R91, -INF , P4 ;  /* 0xff8000005b317808 */ /* 0x008fc40002000000 */
[----:B----4-:R-:W-:Y:S02]  /*27b0*/  FSEL R67, R50, -INF , P5 ;  /* 0xff80000032437808 */ /* 0x010fe40002800000 */
[----:B-----5:R-:W-:Y:S02]  /*27c0*/  FSEL R50, R90, -INF , P1 ;  /* 0xff8000005a327808 */ /* 0x020fe40000800000 */
[C---:B------:R-:W-:Y:S01]  /*27d0*/  ISETP.GT.AND P3, PT, R15.reuse, 0x41, PT ;  /* 0x000000410f00780c */ /* 0x040fe20003f64270 */
[----:B------:R3:W-:Y:S01]  /*27e0*/  MUFU.TANH R91, R69 ;  /* 0x00000045005b7308 */ /* 0x0007e20000002400 */
[----:B------:R-:W-:Y:S02]  /*27f0*/  ISETP.GT.AND P2, PT, R15, 0x40, PT ;  /* 0x000000400f00780c */ /* 0x000fe40003f44270 */
[----:B-1----:R-:W-:Y:S02]  /*2800*/  FSEL R68, R45, -INF , P1 ;  /* 0xff8000002d447808 */ /* 0x002fe40000800000 */
[----:B------:R-:W-:-:S02]  /*2810*/  ISETP.GT.AND P5, PT, R15, 0x49, PT ;  /* 0x000000490f00780c */ /* 0x000fc40003fa4270 */
[----:B0-----:R-:W-:Y:S01]  /*2820*/  FSEL R88, R88, -INF , P2 ;  /* 0xff80000058587808 */ /* 0x001fe20001000000 */
[----:B------:R0:W-:Y:S01]  /*2830*/  MUFU.TANH R90, R86 ;  /* 0x00000056005a7308 */ /* 0x0001e20000002400 */
[----:B---3--:R-:W-:Y:S01]  /*2840*/  FMNMX.FTZ R69, R63, R94, !PT ;  /* 0x0000005e3f457209 */ /* 0x008fe20007810000 */
[----:B------:R-:W-:Y:S01]  /*2850*/  FMUL.FTZ R94, R0, R24 ;  /* 0x00000018005e7220 */ /* 0x000fe20000410000 */
[----:B------:R-:W-:Y:S02]  /*2860*/  FSEL R24, R89, -INF , P3 ;  /* 0xff80000059187808 */ /* 0x000fe40001800000 */
[C---:B------:R-:W-:Y:S02]  /*2870*/  ISETP.GT.AND P1, PT, R15.reuse, 0x50, PT ;  /* 0x000000500f00780c */ /* 0x040fe40003f24270 */
[----:B------:R-:W-:Y:S01]  /*2880*/  ISETP.GT.AND P4, PT, R15, 0x48, PT ;  /* 0x000000480f00780c */ /* 0x000fe20003f84270 */
[----:B------:R-:W1:Y:S01]  /*2890*/  MUFU.TANH R42, R42 ;  /* 0x0000002a002a7308 */ /* 0x000e620000002400 */
[----:B0-----:R-:W-:-:S04]  /*28a0*/  FMNMX.FTZ R86, R64, R69, !PT ;  /* 0x0000004540567209 */ /* 0x001fc80007810000 */
[----:B------:R-:W-:Y:S01]  /*28b0*/  FMNMX.FTZ R89, R65, R86, !PT ;  /* 0x0000005641597209 */ /* 0x000fe20007810000 */
[----:B------:R-:W-:Y:S01]  /*28c0*/  FMUL.FTZ R86, R0, R25 ;  /* 0x0000001900567220 */ /* 0x000fe20000410000 */
[----:B--2---:R-:W-:Y:S01]  /*28d0*/  FSEL R25, R78, -INF , P5 ;  /* 0xff8000004e197808 */ /* 0x004fe20002800000 */
[----:B------:R-:W0:Y:S01]  /*28e0*/  MUFU.TANH R81, R81 ;  /* 0x0000005100517308 */ /* 0x000e220000002400 */
[----:B------:R-:W-:Y:S01]  /*28f0*/  FMNMX.FTZ R96, R66, R89, !PT ;  /* 0x0000005942607209 */ /* 0x000fe20007810000 */
[----:B------:R-:W-:-:S03]  /*2900*/  FMUL.FTZ R89, R0, R26 ;  /* 0x0000001a00597220 */ /* 0x000fc60000410000 */
[----:B------:R-:W-:-:S03]  /*2910*/  FMNMX.FTZ R99, R67, R96, !PT ;  /* 0x0000006043637209 */ /* 0x000fc60007810000 */
[----:B------:R-:W2:Y:S01]  /*2920*/  MUFU.TANH R74, R74 ;  /* 0x0000004a004a7308 */ /* 0x000ea20000002400 */
[----:B------:R-:W-:Y:S02]  /*2930*/  FMNMX.FTZ R99, R68, R99, !PT ;  /* 0x0000006344637209 */ /* 0x000fe40007810000 */
[----:B-1----:R-:W-:Y:S02]  /*2940*/  FSEL R69, R42, -INF , P3 ;  /* 0xff8000002a457808 */ /* 0x002fe40001800000 */
[----:B------:R-:W-:Y:S02]  /*2950*/  FMNMX.FTZ R78, R88, R99, !PT ;  /* 0x00000063584e7209 */ /* 0x000fe40007810000 */
[----:B------:R-:W-:Y:S01]  /*2960*/  ISETP.GT.AND P3, PT, R15, 0x58, PT ;  /* 0x000000580f00780c */ /* 0x000fe20003f64270 */
[----:B------:R-:W1:Y:S01]  /*2970*/  MUFU.TANH R40, R40 ;  /* 0x0000002800287308 */ /* 0x000e620000002400 */
[----:B0-----:R-:W-:Y:S02]  /*2980*/  FSEL R26, R81, -INF , P1 ;  /* 0xff800000511a7808 */ /* 0x001fe40000800000 */
[----:B------:R-:W-:-:S05]  /*2990*/  FMNMX.FTZ R81, R69, R78, !PT ;  /* 0x0000004e45517209 */ /* 0x000fca0007810000 */
[----:B------:R-:W0:Y:S01]  /*29a0*/  MUFU.TANH R93, R93 ;  /* 0x0000005d005d7308 */ /* 0x000e220000002400 */
[----:B--2---:R-:W-:-:S04]  /*29b0*/  FSEL R74, R74, -INF , P4 ;  /* 0xff8000004a4a7808 */ /* 0x004fc80002000000 */
[----:B------:R-:W-:-:S03]  /*29c0*/  FMNMX.FTZ R81, R74, R81, !PT ;  /* 0x000000514a517209 */ /* 0x000fc60007810000 */
[----:B------:R-:W2:Y:S01]  /*29d0*/  MUFU.TANH R75, R75 ;  /* 0x0000004b004b7308 */ /* 0x000ea20000002400 */
[----:B-1----:R-:W-:Y:S02]  /*29e0*/  FSEL R40, R40, -INF , P5 ;  /* 0xff80000028287808 */ /* 0x002fe40002800000 */
[----:B------:R-:W-:-:S05]  /*29f0*/  ISETP.GT.AND P5, PT, R15, 0x60, PT ;  /* 0x000000600f00780c */ /* 0x000fca0003fa4270 */
[----:B------:R-:W1:Y:S01]  /*2a00*/  MUFU.TANH R92, R92 ;  /* 0x0000005c005c7308 */ /* 0x000e620000002400 */
[----:B0-----:R-:W-:Y:S02]  /*2a10*/  FSEL R45, R93, -INF , P2 ;  /* 0xff8000005d2d7808 */ /* 0x001fe40001000000 */
[----:B------:R-:W-:-:S05]  /*2a20*/  ISETP.GT.AND P2, PT, R15, 0x51, PT ;  /* 0x000000510f00780c */ /* 0x000fca0003f44270 */
[----:B------:R-:W0:Y:S01]  /*2a30*/  MUFU.TANH R41, R41 ;  /* 0x0000002900297308 */ /* 0x000e220000002400 */
[----:B--2---:R-:W-:Y:S02]  /*2a40*/  FSEL R75, R75, -INF , P1 ;  /* 0xff8000004b4b7808 */ /* 0x004fe40000800000 */
[----:B------:R-:W-:-:S05]  /*2a50*/  ISETP.GT.AND P1, PT, R15, 0x61, PT ;  /* 0x000000610f00780c */ /* 0x000fca0003f24270 */
[----:B------:R-:W2:Y:S01]  /*2a60*/  MUFU.TANH R72, R72 ;  /* 0x0000004800487308 */ /* 0x000ea20000002400 */
[----:B-1----:R-:W-:Y:S02]  /*2a70*/  FSEL R42, R92, -INF , P4 ;  /* 0xff8000005c2a7808 */ /* 0x002fe40002000000 */
[----:B------:R-:W-:-:S05]  /*2a80*/  ISETP.GT.AND P4, PT, R15, 0x59, PT ;  /* 0x000000590f00780c */ /* 0x000fca0003f84270 */
[----:B------:R-:W1:Y:S01]  /*2a90*/  MUFU.TANH R47, R47 ;  /* 0x0000002f002f7308 */ /* 0x000e620000002400 */
[----:B0-----:R-:W-:-:S07]  /*2aa0*/  FSEL R78, R41, -INF , P2 ;  /* 0xff800000294e7808 */ /* 0x001fce0001000000 */
[----:B------:R-:W-:Y:S01]  /*2ab0*/  MUFU.TANH R73, R73 ;  /* 0x0000004900497308 */ /* 0x000fe20000002400 */
[----:B--2---:R-:W-:-:S07]  /*2ac0*/  FSEL R72, R72, -INF , P3 ;  /* 0xff80000048487808 */ /* 0x004fce0001800000 */
[----:B------:R0:W-:Y:S08]  /*2ad0*/  MUFU.TANH R96, R86 ;  /* 0x0000005600607308 */ /* 0x0001f00000002400 */
[----:B------:R-:W2:Y:S01]  /*2ae0*/  MUFU.TANH R76, R76 ;  /* 0x0000004c004c7308 */ /* 0x000ea20000002400 */
[----:B0-----:R-:W-:Y:S02]  /*2af0*/  FMNMX.FTZ R86, R40, R81, !PT ;  /* 0x0000005128567209 */ /* 0x001fe40007810000 */
[----:B-1----:R-:W-:-:S05]  /*2b00*/  FSEL R81, R47, -INF , P4 ;  /* 0xff8000002f517808 */ /* 0x002fca0002000000 */
[----:B------:R-:W0:Y:S08]  /*2b10*/  MUFU.TANH R48, R48 ;  /* 0x0000003000307308 */ /* 0x000e300000002400 */
[----:B------:R-:W-:Y:S01]  /*2b20*/  MUFU.TANH R92, R94 ;  /* 0x0000005e005c7308 */ /* 0x000fe20000002400 */
[----:B--2---:R-:W-:Y:S02]  /*2b30*/  FSEL R76, R76, -INF , P2 ;  /* 0xff8000004c4c7808 */ /* 0x004fe40001000000 */
[----:B------:R-:W-:-:S05]  /*2b40*/  ISETP.GT.AND P2, PT, R15, 0x68, PT ;  /* 0x000000680f00780c */ /* 0x000fca0003f44270 */
[----:B------:R1:W-:Y:S08]  /*2b50*/  MUFU.TANH R94, R89 ;  /* 0x00000059005e7308 */ /* 0x0003f00000002400 */
[----:B------:R-:W2:Y:S01]  /*2b60*/  MUFU.TANH R80, R80 ;  /* 0x0000005000507308 */ /* 0x000ea20000002400 */
[----:B-1----:R-:W-:Y:S02]  /*2b70*/  FMNMX.FTZ R89, R75, R86, !PT ;  /* 0x000000564b597209 */ /* 0x002fe40007810000 */
[----:B------:R-:W-:-:S02]  /*2b80*/  FSEL R86, R73, -INF , P5 ;  /* 0xff80000049567808 */ /* 0x000fc40002800000 */
[----:B------:R-:W-:Y:S02]  /*2b90*/  FMNMX.FTZ R89, R78, R89, !PT ;  /* 0x000000594e597209 */ /* 0x000fe40007810000 */
[----:B0-----:R-:W-:Y:S01]  /*2ba0*/  FSEL R73, R48, -INF , P1 ;  /* 0xff80000030497808 */ /* 0x001fe20000800000 */
[----:B------:R-:W0:Y:S01]  /*2bb0*/  MUFU.TANH R82, R82 ;  /* 0x0000005200527308 */ /* 0x000e220000002400 */
[----:B------:R-:W-:Y:S01]  /*2bc0*/  FMNMX.FTZ R100, R72, R89, !PT ;  /* 0x0000005948647209 */ /* 0x000fe20007810000 */
[----:B------:R-:W-:-:S03]  /*2bd0*/  FMUL.FTZ R48, R0, R30 ;  /* 0x0000001e00307220 */ /* 0x000fc60000410000 */
[----:B------:R-:W-:-:S03]  /*2be0*/  FMNMX.FTZ R89, R81, R100, !PT ;  /* 0x0000006451597209 */ /* 0x000fc60007810000 */
[----:B------:R-:W1:Y:S01]  /*2bf0*/  MUFU.TANH R77, R77 ;  /* 0x0000004d004d7308 */ /* 0x000e620000002400 */
[----:B------:R-:W-:Y:S02]  /*2c00*/  FMNMX.FTZ R30, R86, R89, !PT ;  /* 0x00000059561e7209 */ /* 0x000fe40007810000 */
[----:B--2---:R-:W-:Y:S02]  /*2c10*/  FSEL R80, R80, -INF , P3 ;  /* 0xff80000050507808 */ /* 0x004fe40001800000 */
[----:B------:R-:W-:-:S03]  /*2c20*/  ISETP.GT.AND P3, PT, R15, 0x69, PT ;  /* 0x000000690f00780c */ /* 0x000fc60003f64270 */
[----:B------:R-:W-:Y:S01]  /*2c30*/  MUFU.TANH R84, R84 ;  /* 0x0000005400547308 */ /* 0x000fe20000002400 */
[----:B0-----:R-:W-:-:S07]  /*2c40*/  FSEL R82, R82, -INF , P2 ;  /* 0xff80000052527808 */ /* 0x001fce0001000000 */
[----:B------:R-:W0:Y:S01]  /*2c50*/  MUFU.TANH R79, R79 ;  /* 0x0000004f004f7308 */ /* 0x000e220000002400 */
[----:B-1----:R-:W-:Y:S02]  /*2c60*/  FSEL R77, R77, -INF , P4 ;  /* 0xff8000004d4d7808 */ /* 0x002fe40002000000 */
[----:B------:R-:W-:-:S05]  /*2c70*/  ISETP.GT.AND P4, PT, R15, 0x70, PT ;  /* 0x000000700f00780c */ /* 0x000fca0003f84270 */
[----:B------:R-:W1:Y:S08]  /*2c80*/  MUFU.TANH R83, R83 ;  /* 0x0000005300537308 */ /* 0x000e700000002400 */
[----:B------:R-:W-:Y:S01]  /*2c90*/  MUFU.TANH R58, R58 ;  /* 0x0000003a003a7308 */ /* 0x000fe20000002400 */
[----:B0-----:R-:W-:Y:S02]  /*2ca0*/  FSEL R79, R79, -INF , P5 ;  /* 0xff8000004f4f7808 */ /* 0x001fe40002800000 */
[----:B------:R-:W-:-:S05]  /*2cb0*/  ISETP.GT.AND P5, PT, R15, 0x71, PT ;  /* 0x000000710f00780c */ /* 0x000fca0003fa4270 */
[----:B------:R-:W0:Y:S01]  /*2cc0*/  MUFU.TANH R85, R85 ;  /* 0x0000005500557308 */ /* 0x000e220000002400 */
[----:B-1----:R-:W-:-:S07]  /*2cd0*/  FSEL R83, R83, -INF , P4 ;  /* 0xff80000053537808 */ /* 0x002fce0002000000 */
[----:B------:R-:W1:Y:S08]  /*2ce0*/  MUFU.TANH R87, R87 ;  /* 0x0000005700577308 */ /* 0x000e700000002400 */
[----:B------:R2:W-:Y:S01]  /*2cf0*/  MUFU.TANH R47, R28 ;  /* 0x0000001c002f7308 */ /* 0x0005e20000002400 */
[----:B0-----:R-:W-:-:S07]  /*2d00*/  FSEL R85, R85, -INF , P5 ;  /* 0xff80000055557808 */ /* 0x001fce0002800000 */
[----:B------:R-:W0:Y:S01]  /*2d10*/  MUFU.TANH R93, R98 ;  /* 0x00000062005d7308 */ /* 0x000e220000002400 */
[----:B--2---:R-:W-:Y:S02]  /*2d20*/  FSEL R28, R71, -INF , P2 ;  /* 0xff800000471c7808 */ /* 0x004fe40001000000 */
[----:B------:R-:W-:Y:S02]  /*2d30*/  FMNMX.FTZ R71, R73, R30, !PT ;  /* 0x0000001e49477209 */ /* 0x000fe40007810000 */
[----:B-1----:R-:W-:Y:S02]  /*2d40*/  FSEL R30, R87, -INF , P4 ;  /* 0xff800000571e7808 */ /* 0x002fe40002000000 */
[----:B------:R-:W-:Y:S01]  /*2d50*/  FMNMX.FTZ R71, R82, R71, !PT ;  /* 0x0000004752477209 */ /* 0x000fe20007810000 */
[----:B------:R1:W-:Y:S01]  /*2d60*/  MUFU.TANH R98, R29 ;  /* 0x0000001d00627308 */ /* 0x0003e20000002400 */
[C---:B------:R-:W-:Y:S02]  /*2d70*/  ISETP.GT.AND P2, PT, R15.reuse, 0x79, PT ;  /* 0x000000790f00780c */ /* 0x040fe40003f44270 */
[----:B------:R-:W-:-:S02]  /*2d80*/  ISETP.GT.AND P4, PT, R15, 0x81, PT ;  /* 0x000000810f00780c */ /* 0x000fc40003f84270 */
[----:B------:R-:W-:Y:S02]  /*2d90*/  FSEL R89, R91, -INF , P2 ;  /* 0xff8000005b597808 */ /* 0x000fe40001000000 */
[----:B------:R-:W-:Y:S01]  /*2da0*/  FSEL R91, R96, -INF , P4 ;  /* 0xff800000605b7808 */ /* 0x000fe20002000000 */
[----:B------:R-:W2:Y:S01]  /*2db0*/  MUFU.TANH R97, R97 ;  /* 0x0000006100617308 */ /* 0x000ea20000002400 */
[----:B-1----:R-:W-:Y:S01]  /*2dc0*/  FSEL R29, R84, -INF , P3 ;  /* 0xff800000541d7808 */ /* 0x002fe20001800000 */
[----:B------:R-:W-:Y:S01]  /*2dd0*/  FMUL.FTZ R96, R0, R37 ;  /* 0x0000002500607220 */ /* 0x000fe20000410000 */
[----:B------:R-:W-:Y:S02]  /*2de0*/  FSEL R84, R70, -INF , P3 ;  /* 0xff80000046547808 */ /* 0x000fe40001800000 */
[----:B------:R-:W-:Y:S02]  /*2df0*/  ISETP.GT.AND P3, PT, R15, 0x80, PT ;  /* 0x000000800f00780c */ /* 0x000fe40003f64270 */
[----:B------:R-:W-:Y:S01]  /*2e00*/  FMNMX.FTZ R70, R84, R71, !PT ;  /* 0x0000004754467209 */ /* 0x000fe20007810000 */
[----:B------:R1:W-:Y:S01]  /*2e10*/  MUFU.TANH R41, R27 ;  /* 0x0000001b00297308 */ /* 0x0003e20000002400 */
[----:B------:R-:W-:Y:S01]  /*2e20*/  FMUL.FTZ R71, R0, R36 ;  /* 0x0000002400477220 */ /* 0x000fe20000410000 */
[----:B0-----:R-:W-:-:S02]  /*2e30*/  FSEL R36, R93, -INF , P2 ;  /* 0xff8000005d247808 */ /* 0x001fc40001000000 */
[----:B------:R-:W-:Y:S01]  /*2e40*/  FMNMX.FTZ R100, R83, R70, !PT ;  /* 0x0000004653647209 */ /* 0x000fe20007810000 */
[----:B------:R-:W-:Y:S01]  /*2e50*/  FMUL.FTZ R70, R0, R33 ;  /* 0x0000002100467220 */ /* 0x000fe20000410000 */
[----:B------:R-:W-:Y:S02]  /*2e60*/  ISETP.GT.AND P2, PT, R15, 0x90, PT ;  /* 0x000000900f00780c */ /* 0x000fe40003f44270 */
[----:B------:R-:W-:Y:S01]  /*2e70*/  FMNMX.FTZ R100, R85, R100, !PT ;  /* 0x0000006455647209 */ /* 0x000fe20007810000 */
[----:B------:R-:W-:Y:S01]  /*2e80*/  MUFU.TANH R48, R48 ;  /* 0x0000003000307308 */ /* 0x000fe20000002400 */
[----:B-1----:R-:W-:Y:S01]  /*2e90*/  FSEL R27, R58, -INF , P1 ;  /* 0xff8000003a1b7808 */ /* 0x002fe20000800000 */
[----:B------:R-:W-:Y:S01]  /*2ea0*/  FMUL.FTZ R58, R0, R32 ;  /* 0x00000020003a7220 */ /* 0x000fe20000410000 */
[----:B------:R-:W-:Y:S02]  /*2eb0*/  ISETP.GT.AND P1, PT, R15, 0x78, PT ;  /* 0x000000780f00780c */ /* 0x000fe40003f24270 */
[----:B--2---:R-:W-:-:S02]  /*2ec0*/  FSEL R32, R97, -INF , P5 ;  /* 0xff80000061207808 */ /* 0x004fc40002800000 */
[----:B------:R-:W-:Y:S01]  /*2ed0*/  FSEL R87, R95, -INF , P1 ;  /* 0xff8000005f577808 */ /* 0x000fe20000800000 */
[----:B------:R-:W0:Y:S01]  /*2ee0*/  MUFU.TANH R58, R58 ;  /* 0x0000003a003a7308 */ /* 0x000e220000002400 */
[----:B------:R-:W-:Y:S02]  /*2ef0*/  FSEL R33, R90, -INF , P1 ;  /* 0xff8000005a217808 */ /* 0x000fe40000800000 */
[----:B------:R-:W-:Y:S02]  /*2f00*/  FMNMX.FTZ R100, R87, R100, !PT ;  /* 0x0000006457647209 */ /* 0x000fe40007810000 */
[----:B------:R-:W-:Y:S02]  /*2f10*/  FSEL R90, R92, -INF , P3 ;  /* 0xff8000005c5a7808 */ /* 0x000fe40001800000 */
[----:B------:R-:W-:Y:S01]  /*2f20*/  FMNMX.FTZ R95, R89, R100, !PT ;  /* 0x00000064595f7209 */ /* 0x000fe20007810000 */
[----:B------:R-:W1:Y:S01]  /*2f30*/  MUFU.TANH R70, R70 ;  /* 0x0000004600467308 */ /* 0x000e620000002400 */
[----:B------:R-:W-:-:S02]  /*2f40*/  ISETP.GT.AND P5, PT, R15, 0x88, PT ;  /* 0x000000880f00780c */ /* 0x000fc40003fa4270 */
[----:B------:R-:W-:Y:S02]  /*2f50*/  FMNMX.FTZ R100, R90, R95, !PT ;  /* 0x0000005f5a647209 */ /* 0x000fe40007810000 */
[----:B------:R-:W-:Y:S02]  /*2f60*/  ISETP.GT.AND P1, PT, R15, 0x89, PT ;  /* 0x000000890f00780c */ /* 0x000fe40003f24270 */
[----:B------:R-:W-:Y:S01]  /*2f70*/  FSEL R92, R47, -INF , P5 ;  /* 0xff8000002f5c7808 */ /* 0x000fe20002800000 */
[----:B------:R-:W2:Y:S01]  /*2f80*/  MUFU.TANH R71, R71 ;  /* 0x0000004700477308 */ /* 0x000ea20000002400 */
[----:B------:R-:W-:Y:S01]  /*2f90*/  FMNMX.FTZ R37, R91, R100, !PT ;  /* 0x000000645b257209 */ /* 0x000fe20007810000 */
[----:B------:R-:W-:Y:S01]  /*2fa0*/  FMUL.FTZ R100, R0, R39 ;  /* 0x0000002700647220 */ /* 0x000fe20000410000 */
[----:B------:R-:W-:Y:S02]  /*2fb0*/  FSEL R93, R98, -INF , P1 ;  /* 0xff800000625d7808 */ /* 0x000fe40000800000 */
[----:B------:R-:W-:-:S02]  /*2fc0*/  FMNMX.FTZ R98, R92, R37, !PT ;  /* 0x000000255c627209 */ /* 0x000fc40007810000 */
[----:B------:R-:W-:Y:S01]  /*2fd0*/  FSEL R37, R94, -INF , P3 ;  /* 0xff8000005e257808 */ /* 0x000fe20001800000 */
[----:B------:R-:W3:Y:S01]  /*2fe0*/  MUFU.TANH R96, R96 ;  /* 0x0000006000607308 */ /* 0x000ee20000002400 */
[----:B------:R-:W-:Y:S02]  /*2ff0*/  ISETP.GT.AND P3, PT, R15, 0x91, PT ;  /* 0x000000910f00780c */ /* 0x000fe40003f64270 */
[----:B0-----:R-:W-:Y:S02]  /*3000*/  FSEL R95, R58, -INF , P2 ;  /* 0xff8000003a5f7808 */ /* 0x001fe40001000000 */
[----:B------:R-:W-:Y:S02]  /*3010*/  FMNMX.FTZ R98, R93, R98, !PT ;  /* 0x000000625d627209 */ /* 0x000fe40007810000 */
[----:B------:R-:W-:Y:S01]  /*3020*/  FSEL R41, R41, -INF , P4 ;  /* 0xff80000029297808 */ /* 0x000fe20002000000 */
[----:B------:R-:W0:Y:S01]  /*3030*/  MUFU.TANH R101, R101 ;  /* 0x0000006500657308 */ /* 0x000e220000002400 */
[----:B------:R-:W-:-:S02]  /*3040*/  ISETP.GT.AND P4, PT, R15, 0x98, PT ;  /* 0x000000980f00780c */ /* 0x000fc40003f84270 */
[----:B-1----:R-:W-:Y:S01]  /*3050*/  FSEL R94, R70, -INF , P3 ;  /* 0xff800000465e7808 */ /* 0x002fe20001800000 */
[C---:B------:R-:W-:Y:S01]  /*3060*/  FMUL.FTZ R70, R0.reuse, R31 ;  /* 0x0000001f00467220 */ /* 0x040fe20000410000 */
[----:B------:R-:W-:Y:S01]  /*3070*/  FMNMX.FTZ R97, R95, R98, !PT ;  /* 0x000000625f617209 */ /* 0x000fe20007810000 */
[----:B------:R-:W-:Y:S01]  /*3080*/  FMUL.FTZ R98, R0, R34 ;  /* 0x0000002200627220 */ /* 0x000fe20000410000 */
[----:B------:R-:W-:Y:S01]  /*3090*/  FSEL R47, R48, -INF , P5 ;  /* 0xff800000302f7808 */ /* 0x000fe20002800000 */
[----:B------:R-:W1:Y:S01]  /*30a0*/  MUFU.TANH R100, R100 ;  /* 0x0000006400647308 */ /* 0x000e620000002400 */
[----:B------:R-:W-:Y:S02]  /*30b0*/  ISETP.GT.AND P5, PT, R15, 0x99, PT ;  /* 0x000000990f00780c */ /* 0x000fe40003fa4270 */
[----:B--2---:R-:W-:Y:S01]  /*30c0*/  FSEL R99, R71, -INF , P4 ;  /* 0xff80000047637808 */ /* 0x004fe20002000000 */
[----:B------:R-:W-:Y:S01]  /*30d0*/  IMAD.U32 R71, RZ, RZ, UR21 ;  /* 0x00000015ff477e24 */ /* 0x000fe2000f8e00ff */
[----:B------:R-:W-:-:S02]  /*30e0*/  FMNMX.FTZ R48, R94, R97, !PT ;  /* 0x000000615e307209 */ /* 0x000fc40007810000 */
[----:B---3--:R-:W-:Y:S01]  /*30f0*/  FSEL R97, R96, -INF , P5 ;  /* 0xff80000060617808 */ /* 0x008fe20002800000 */
[----:B------:R-:W-:Y:S01]  /*3100*/  MUFU.TANH R70, R70 ;  /* 0x0000004600467308 */ /* 0x000fe20000002400 */
[----:B------:R-:W-:Y:S02]  /*3110*/  FMNMX.FTZ R48, R99, R48, !PT ;  /* 0x0000003063307209 */ /* 0x000fe40007810000 */
[----:B0-----:R-:W-:Y:S02]  /*3120*/  FSEL R101, R101, -INF , P4 ;  /* 0xff80000065657808 */ /* 0x001fe40002000000 */
[----:B------:R-:W-:-:S03]  /*3130*/  FMNMX.FTZ R48, R97, R48, !PT ;  /* 0x0000003061307209 */ /* 0x000fc60007810000 */
[----:B------:R-:W0:Y:S01]  /*3140*/  MUFU.TANH R98, R98 ;  /* 0x0000006200627308 */ /* 0x000e220000002400 */
[----:B-1----:R-:W-:Y:S01]  /*3150*/  FSEL R100, R100, -INF , P5 ;  /* 0xff80000064647808 */ /* 0x002fe20002800000 */
[----:B------:R-:W1:Y:S01]  /*3160*/  SHFL.BFLY PT, R15, R48, 0x2, 0x1f ;  /* 0x0c401f00300f7f89 */ /* 0x000e6200000e0000 */
[----:B0-----:R-:W-:Y:S02]  /*3170*/  FSEL R98, R98, -INF , P2 ;  /* 0xff80000062627808 */ /* 0x001fe40001000000 */
[----:B-1----:R-:W-:-:S05]  /*3180*/  FMNMX.FTZ R15, R48, R15, !PT ;  /* 0x0000000f300f7209 */ /* 0x002fca0007810000 */
[----:B------:R-:W0:Y:S02]  /*3190*/  SHFL.BFLY PT, R58, R15, 0x1, 0x1f ;  /* 0x0c201f000f3a7f89 */ /* 0x000e2400000e0000 */
[----:B0-----:R-:W-:-:S04]  /*31a0*/  FMNMX.FTZ R58, R15, R58, !PT ;  /* 0x0000003a0f3a7209 */ /* 0x001fc80007810000 */
[C---:B------:R-:W-:Y:S01]  /*31b0*/  FSETP.NEU.FTZ.AND P6, PT, R58.reuse, -INF , PT ;  /* 0xff8000003a00780b */ /* 0x040fe20003fdd000 */
[----:B------:R-:W-:-:S01]  /*31c0*/  FFMA.FTZ R96, R58, R71, -8 ;  /* 0xc10000003a607423 */ /* 0x000fc20000010047 */
[----:B------:R-:W-:-:S04]  /*31d0*/  FMUL.FTZ R71, R0, R35 ;  /* 0x0000002300477220 */ /* 0x000fc80000410000 */
[----:B------:R-:W-:Y:S02]  /*31e0*/  FSEL R96, R96, RZ, P6 ;  /* 0x000000ff60607208 */ /* 0x000fe40003000000 */
[----:B------:R-:W-:Y:S01]  /*31f0*/  MUFU.TANH R71, R71 ;  /* 0x0000004700477308 */ /* 0x000fe20000002400 */
[----:B------:R-:W-:Y:S02]  /*3200*/  LOP3.LUT P6, RZ, R120, 0x7f, RZ, 0xc0, !PT ;  /* 0x0000007f78ff7812 */ /* 0x000fe400078cc0ff */
        /* <DEDUP_REMOVED lines=15> */
[----:B------:R0:W-:Y:S01]  /*3300*/  MUFU.EX2 R51, R61 ;  /* 0x0000003d00337308 */ /* 0x0001e20000000800 */
[----:B------:R-:W-:-:S01]  /*3310*/  FFMA.FTZ R86, R86, UR21, -R96 ;  /* 0x0000001556567c23 */ /* 0x000fc20008010860 */
[----:B------:R-:W-:Y:S01]  /*3320*/  FMNMX.FTZ R53, R11, R54, !PT ;  /* 0x000000360b357209 */ /* 0x000fe20007810000 */
[----:B------:R-:W-:-:S01]  /*3330*/  FFMA.FTZ R54, R62, UR21, -R96 ;  /* 0x000000153e367c23 */ /* 0x000fc20008010860 */
[----:B------:R-:W-:-:S02]  /*3340*/  FFMA.FTZ R88, R88, UR21, -R96 ;  /* 0x0000001558587c23 */ /* 0x000fc40008010860 */
[----:B------:R-:W-:Y:S02]  /*3350*/  FMNMX.FTZ R56, R12, R53, !PT ;  /* 0x000000350c387209 */ /* 0x000fe40007810000 */
[----:B------:R-:W-:Y:S02]  /*3360*/  MUFU.EX2 R15, R15 ;  /* 0x0000000f000f7308 */ /* 0x000fe40000000800 */
[----:B------:R-:W-:Y:S01]  /*3370*/  FMNMX.FTZ R53, R13, R56, !PT ;  /* 0x000000380d357209 */ /* 0x000fe20007810000 */
[----:B------:R-:W-:-:S03]  /*3380*/  FFMA.FTZ R56, R64, UR21, -R96 ;  /* 0x0000001540387c23 */ /* 0x000fc60008010860 */
[----:B------:R-:W-:Y:S02]  /*3390*/  FMNMX.FTZ R57, R14, R53, !PT ;  /* 0x000000350e397209 */ /* 0x000fe40007810000 */
[----:B------:R-:W-:Y:S02]  /*33a0*/  MUFU.EX2 R53, R63 ;  /* 0x0000003f00357308 */ /* 0x000fe40000000800 */
[----:B------:R-:W-:-:S04]  /*33b0*/  FMNMX.FTZ R57, R20, R57, !PT ;  /* 0x0000003914397209 */ /* 0x000fc80007810000 */
        /* <DEDUP_REMOVED lines=8> */
[----:B------:R1:W-:Y:S02]  /*3440*/  MUFU.EX2 R60, R66 ;  /* 0x00000042003c7308 */ /* 0x0003e40000000800 */
[----:B------:R-:W-:Y:S01]  /*3450*/  FMNMX.FTZ R62, R50, R59, !PT ;  /* 0x0000003b323e7209 */ /* 0x000fe20007810000 */
[----:B------:R-:W-:-:S03]  /*3460*/  FFMA.FTZ R59, R67, UR21, -R96 ;  /* 0x00000015433b7c23 */ /* 0x000fc60008010860 */
[----:B0-----:R-:W-:Y:S01]  /*3470*/  FMNMX.FTZ R61, R45, R62, !PT ;  /* 0x0000003e2d3d7209 */ /* 0x001fe20007810000 */
[----:B------:R-:W-:-:S01]  /*3480*/  FFMA.FTZ R62, R68, UR21, -R96 ;  /* 0x00000015443e7c23 */ /* 0x000fc20008010860 */
[--C-:B------:R-:W-:Y:S01]  /*3490*/  FFMA.FTZ R68, R40, UR21, -R96.reuse ;  /* 0x0000001528447c23 */ /* 0x100fe20008010860 */
[----:B-1----:R-:W-:-:S01]  /*34a0*/  FFMA.FTZ R66, R69, UR21, -R96 ;  /* 0x0000001545427c23 */ /* 0x002fc20008010860 */
[----:B------:R-:W-:Y:S01]  /*34b0*/  FMNMX.FTZ R61, R24, R61, !PT ;  /* 0x0000003d183d7209 */ /* 0x000fe20007810000 */
[----:B------:R-:W0:Y:S03]  /*34c0*/  MUFU.EX2 R38, R38 ;  /* 0x0000002600267308 */ /* 0x000e260000000800 */
[----:B------:R-:W-:-:S04]  /*34d0*/  FMNMX.FTZ R64, R42, R61, !PT ;  /* 0x0000003d2a407209 */ /* 0x000fc80007810000 */
[----:B------:R-:W-:Y:S01]  /*34e0*/  FMNMX.FTZ R61, R25, R64, !PT ;  /* 0x00000040193d7209 */ /* 0x000fe20007810000 */
[----:B------:R-:W-:Y:S03]  /*34f0*/  MUFU.EX2 R35, R35 ;  /* 0x0000002300237308 */ /* 0x000fe60000000800 */
[----:B------:R-:W-:-:S04]  /*3500*/  FMNMX.FTZ R63, R26, R61, !PT ;  /* 0x0000003d1a3f7209 */ /* 0x000fc80007810000 */
[----:B------:R-:W-:Y:S01]  /*3510*/  FMNMX.FTZ R63, R76, R63, !PT ;  /* 0x0000003f4c3f7209 */ /* 0x000fe20007810000 */
[----:B------:R1:W-:Y:S01]  /*3520*/  MUFU.EX2 R61, R88 ;  /* 0x00000058003d7308 */ /* 0x0003e20000000800 */
[----:B0-----:R-:W-:Y:S02]  /*3530*/  F2FP.SATFINITE.E4M3.F32.PACK_AB_MERGE_C R152, R38, R31, RZ ;  /* 0x0000001f2698723e */ /* 0x001fe400048070ff */
[----:B------:R-:W-:Y:S01]  /*3540*/  FMNMX.FTZ R64, R80, R63, !PT ;  /* 0x0000003f50407209 */ /* 0x000fe20007810000 */
[----:B------:R-:W-:-:S01]  /*3550*/  FFMA.FTZ R63, R74, UR21, -R96 ;  /* 0x000000154a3f7c23 */ /* 0x000fc20008010860 */
[--C-:B------:R-:W-:Y:S01]  /*3560*/  FFMA.FTZ R74, R84, UR21, -R96.reuse ;  /* 0x00000015544a7c23 */ /* 0x100fe20008010860 */
[----:B------:R-:W-:-:S01]  /*3570*/  FFMA.FTZ R84, R89, UR21, -R96 ;  /* 0x0000001559547c23 */ /* 0x000fc20008010860 */
[----:B------:R-:W-:Y:S01]  /*3580*/  FMNMX.FTZ R64, R77, R64, !PT ;  /* 0x000000404d407209 */ /* 0x000fe20007810000 */
[----:B------:R-:W-:Y:S01]  /*3590*/  MUFU.EX2 R48, R48 ;  /* 0x0000003000307308 */ /* 0x000fe20000000800 */
[----:B-1----:R-:W-:-:S01]  /*35a0*/  FFMA.FTZ R88, R93, UR21, -R96 ;  /* 0x000000155d587c23 */ /* 0x002fc20008010860 */
[----:B------:R-:W-:Y:S01]  /*35b0*/  FFMA.FTZ R89, R99, UR21, -R96 ;  /* 0x0000001563597c23 */ /* 0x000fe20008010860 */
[----:B------:R-:W-:-:S02]  /*35c0*/  FMNMX.FTZ R64, R79, R64, !PT ;  /* 0x000000404f407209 */ /* 0x000fc40007810000 */
[----:B------:R-:W-:Y:S02]  /*35d0*/  F2FP.SATFINITE.E4M3.F32.PACK_AB_MERGE_C R152, R34, R15, R152 ;  /* 0x0000000f2298723e */ /* 0x000fe40004807098 */
[----:B------:R-:W-:Y:S01]  /*35e0*/  FMNMX.FTZ R65, R27, R64, !PT ;  /* 0x000000401b417209 */ /* 0x000fe20007810000 */
[----:B------:R-:W-:Y:S03]  /*35f0*/  MUFU.EX2 R39, R39 ;  /* 0x0000002700277308 */ /* 0x000fe60000000800 */
[----:B------:R-:W-:-:S04]  /*3600*/  FMNMX.FTZ R40, R28, R65, !PT ;  /* 0x000000411c287209 */ /* 0x000fc80007810000 */
[----:B------:R-:W-:Y:S01]  /*3610*/  FMNMX.FTZ R65, R29, R40, !PT ;  /* 0x000000281d417209 */ /* 0x000fe20007810000 */
[----:B------:R-:W-:-:S01]  /*3620*/  FFMA.FTZ R40, R75, UR21, -R96 ;  /* 0x000000154b287c23 */ /* 0x000fc20008010860 */
[----:B------:R-:W-:Y:S01]  /*3630*/  FSEL R75, R70, -INF , P1 ;  /* 0xff800000464b7808 */ /* 0x000fe20000800000 */
[----:B------:R-:W0:Y:S01]  /*3640*/  MUFU.EX2 R52, R52 ;  /* 0x0000003400347308 */ /* 0x000e220000000800 */
[----:B------:R-:W-:Y:S01]  /*3650*/  FMNMX.FTZ R65, R30, R65, !PT ;  /* 0x000000411e417209 */ /* 0x000fe20007810000 */
[--C-:B------:R-:W-:Y:S01]  /*3660*/  FFMA.FTZ R70, R81, UR21, -R96.reuse ;  /* 0x0000001551467c23 */ /* 0x100fe20008010860 */
[----:B------:R-:W-:-:S01]  /*3670*/  FFMA.FTZ R81, R87, UR21, -R96 ;  /* 0x0000001557517c23 */ /* 0x000fc20008010860 */
[--C-:B------:R-:W-:Y:S01]  /*3680*/  FFMA.FTZ R87, R95, UR21, -R96.reuse ;  /* 0x000000155f577c23 */ /* 0x100fe20008010860 */
[----:B------:R-:W-:Y:S01]  /*3690*/  FMNMX.FTZ R64, R32, R65, !PT ;  /* 0x0000004120407209 */ /* 0x000fe20007810000 */
[----:B------:R-:W-:Y:S01]  /*36a0*/  FFMA.FTZ R65, R78, UR21, -R96 ;  /* 0x000000154e417c23 */ /* 0x000fe20008010860 */
[----:B------:R-:W-:Y:S01]  /*36b0*/  FSEL R78, R71, -INF , P3 ;  /* 0xff800000474e7808 */ /* 0x000fe20001800000 */
[----:B------:R-:W-:Y:S01]  /*36c0*/  MUFU.EX2 R54, R54 ;  /* 0x0000003600367308 */ /* 0x000fe20000000800 */
[----:B------:R-:W-:-:S04]  /*36d0*/  FMNMX.FTZ R67, R33, R64, !PT ;  /* 0x0000004021437209 */ /* 0x000fc80007810000 */
[----:B------:R-:W-:Y:S01]  /*36e0*/  FMNMX.FTZ R64, R36, R67, !PT ;  /* 0x0000004324407209 */ /* 0x000fe20007810000 */
[----:B------:R-:W-:-:S01]  /*36f0*/  FFMA.FTZ R67, R72, UR21, -R96 ;  /* 0x0000001548437c23 */ /* 0x000fc20008010860 */
[--C-:B------:R-:W-:Y:S01]  /*3700*/  FFMA.FTZ R72, R73, UR21, -R96.reuse ;  /* 0x0000001549487c23 */ /* 0x100fe20008010860 */
[----:B------:R-:W-:-:S01]  /*3710*/  FFMA.FTZ R73, R83, UR21, -R96 ;  /* 0x0000001553497c23 */ /* 0x000fc20008010860 */
[----:B------:R-:W-:Y:S01]  /*3720*/  FMNMX.FTZ R64, R37, R64, !PT ;  /* 0x0000004025407209 */ /* 0x000fe20007810000 */
[----:B------:R-:W-:-:S01]  /*3730*/  FFMA.FTZ R83, R90, UR21, -R96 ;  /* 0x000000155a537c23 */ /* 0x000fc20008010860 */
[----:B------:R-:W-:Y:S01]  /*3740*/  FFMA.FTZ R90, R94, UR21, -R96 ;  /* 0x000000155e5a7c23 */ /* 0x000fe20008010860 */
[----:B------:R-:W1:Y:S01]  /*3750*/  MUFU.EX2 R56, R56 ;  /* 0x0000003800387308 */ /* 0x000e620000000800 */
[----:B------:R-:W-:Y:S02]  /*3760*/  FMNMX.FTZ R64, R41, R64, !PT ;  /* 0x0000004029407209 */ /* 0x000fe40007810000 */
[----:B0-----:R-:W-:-:S02]  /*3770*/  F2FP.SATFINITE.E4M3.F32.PACK_AB_MERGE_C R154, R52, R39, RZ ;  /* 0x00000027349a723e */ /* 0x001fc400048070ff */
[----:B------:R-:W-:Y:S02]  /*3780*/  FMNMX.FTZ R64, R47, R64, !PT ;  /* 0x000000402f407209 */ /* 0x000fe40007810000 */
[----:B------:R-:W-:Y:S01]  /*3790*/  F2FP.SATFINITE.E4M3.F32.PACK_AB_MERGE_C R154, R48, R35, R154 ;  /* 0x00000023309a723e */ /* 0x000fe2000480709a */
[----:B------:R-:W-:Y:S01]  /*37a0*/  MUFU.EX2 R57, R57 ;  /* 0x0000003900397308 */ /* 0x000fe20000000800 */
[----:B------:R-:W-:-:S04]  /*37b0*/  FMNMX.FTZ R69, R75, R64, !PT ;  /* 0x000000404b457209 */ /* 0x000fc80007810000 */
[----:B------:R-:W-:-:S03]  /*37c0*/  FMNMX.FTZ R71, R98, R69, !PT ;  /* 0x0000004562477209 */ /* 0x000fc60007810000 */
[----:B------:R0:W-:Y:S01]  /*37d0*/  MUFU.EX2 R69, R86 ;  /* 0x0000005600457308 */ /* 0x0001e20000000800 */
[----:B------:R-:W-:Y:S02]  /*37e0*/  FMNMX.FTZ R64, R78, R71, !PT ;  /* 0x000000474e407209 */ /* 0x000fe40007810000 */
[----:B-1----:R-:W-:Y:S02]  /*37f0*/  F2FP.SATFINITE.E4M3.F32.PACK_AB_MERGE_C R148, R56, R53, RZ ;  /* 0x000000353894723e */ /* 0x002fe400048070ff */
[----:B------:R-:W-:Y:S02]  /*3800*/  FMNMX.FTZ R71, R101, R64, !PT ;  /* 0x0000004065477209 */ /* 0x000fe40007810000 */
[----:B------:R-:W-:Y:S01]  /*3810*/  F2FP.SATFINITE.E4M3.F32.PACK_AB_MERGE_C R148, R54, R51, R148 ;  /* 0x000000333694723e */ /* 0x000fe20004807094 */
[----:B------:R-:W-:Y:S01]  /*3820*/  MUFU.EX2 R59, R59 ;  /* 0x0000003b003b7308 */ /* 0x000fe20000000800 */
[----:B------:R-:W-:Y:S01]  /*3830*/  FMNMX.FTZ R64, R100, R71, !PT ;  /* 0x0000004764407209 */ /* 0x000fe20007810000 */
[----:B0-----:R-:W-:Y:S01]  /*3840*/  FFMA.FTZ R86, R91, UR21, -R96 ;  /* 0x000000155b567c23 */ /* 0x001fe20008010860 */
[----:B------:R-:W-:-:S02]  /*3850*/  IMAD.U32 R91, RZ, RZ, UR21 ;  /* 0x00000015ff5b7e24 */ /* 0x000fc4000f8e00ff */
[--C-:B------:R-:W-:Y:S01]  /*3860*/  FFMA.FTZ R71, R82, UR21, -R96.reuse ;  /* 0x0000001552477c23 */ /* 0x100fe20008010860 */
[----:B------:R-:W-:-:S01]  /*3870*/  FFMA.FTZ R82, R85, UR21, -R96 ;  /* 0x0000001555527c23 */ /* 0x000fc20008010860 */
[----:B------:R-:W0:Y:S01]  /*3880*/  SHFL.BFLY PT, R103, R64, 0x2, 0x1f ;  /* 0x0c401f0040677f89 */ /* 0x000e2200000e0000 */
[----:B------:R-:W-:-:S01]  /*3890*/  FFMA.FTZ R85, R92, UR21, -R96 ;  /* 0x000000155c557c23 */ /* 0x000fc20008010860 */
[----:B------:R-:W-:Y:S01]  /*38a0*/  FFMA.FTZ R92, R97, UR21, -R96 ;  /* 0x00000015615c7c23 */ /* 0x000fe20008010860 */
[----:B------:R-:W1:Y:S08]  /*38b0*/  MUFU.EX2 R62, R62 ;  /* 0x0000003e003e7308 */ /* 0x000e700000000800 */
[----:B------:R-:W-:Y:S08]  /*38c0*/  MUFU.EX2 R66, R66 ;  /* 0x0000004200427308 */ /* 0x000ff00000000800 */
[----:B------:R-:W-:Y:S01]  /*38d0*/  MUFU.EX2 R63, R63 ;  /* 0x0000003f003f7308 */ /* 0x000fe20000000800 */
[----:B-1----:R-:W-:-:S02]  /*38e0*/  F2FP.SATFINITE.E4M3.F32.PACK_AB_MERGE_C R150, R62, R59, RZ ;  /* 0x0000003b3e96723e */ /* 0x002fc400048070ff */
[----:B0-----:R-:W-:Y:S02]  /*38f0*/  FMNMX.FTZ R103, R64, R103, !PT ;  /* 0x0000006740677209 */ /* 0x001fe40007810000 */
[----:B------:R-:W-:-:S03]  /*3900*/  F2FP.SATFINITE.E4M3.F32.PACK_AB_MERGE_C R150, R60, R57, R150 ;  /* 0x000000393c96723e */ /* 0x000fc60004807096 */
[----:B------:R-:W0:Y:S01]  /*3910*/  MUFU.EX2 R68, R68 ;  /* 0x0000004400447308 */ /* 0x000e220000000800 */
[----:B------:R-:W1:Y:S07]  /*3920*/  SHFL.BFLY PT, R64, R103, 0x1, 0x1f ;  /* 0x0c201f0067407f89 */ /* 0x000e6e00000e0000 */
[----:B------:R-:W-:Y:S08]  /*3930*/  MUFU.EX2 R40, R40 ;  /* 0x0000002800287308 */ /* 0x000ff00000000800 */
[----:B------:R-:W-:Y:S01]  /*3940*/  MUFU.EX2 R65, R65 ;  /* 0x0000004100417308 */ /* 0x000fe20000000800 */
[----:B0-----:R-:W-:-:S04]  /*3950*/  F2FP.SATFINITE.E4M3.F32.PACK_AB_MERGE_C R136, R68, R63, RZ ;  /* 0x0000003f4488723e */ /* 0x001fc800048070ff */
[----:B------:R-:W-:-:S03]  /*3960*/  F2FP.SATFINITE.E4M3.F32.PACK_AB_MERGE_C R136, R66, R61, R136 ;  /* 0x0000003d4288723e */ /* 0x000fc60004807088 */
[----:B------:R-:W-:Y:S01]  /*3970*/  MUFU.EX2 R67, R67 ;  /* 0x0000004300437308 */ /* 0x000fe20000000800 */
[----:B-1----:R-:W-:-:S04]  /*3980*/  FMNMX.FTZ R64, R103, R64, !PT ;  /* 0x0000004067407209 */ /* 0x002fc80007810000 */
[C---:B------:R-:W-:Y:S01]  /*3990*/  FSETP.NEU.FTZ.AND P1, PT, R64.reuse, -INF , PT ;  /* 0xff8000004000780b */ /* 0x040fe20003f3d000 */
[----:B------:R-:W-:-:S02]  /*39a0*/  FFMA.FTZ R91, R64, R91, -8 ;  /* 0xc1000000405b7423 */ /* 0x000fc4000001005b */
[----:B------:R-:W-:Y:S03]  /*39b0*/  MUFU.EX2 R70, R70 ;  /* 0x0000004600467308 */ /* 0x000fe60000000800 */
[----:B------:R-:W-:Y:S02]  /*39c0*/  FSEL R91, R91, RZ, P1 ;  /* 0x000000ff5b5b7208 */ /* 0x000fe40000800000 */
[----:B------:R-:W-:-:S03]  /*39d0*/  PLOP3.LUT P1, PT, PT, PT, UP0, 0x80, 0x0 ;  /* 0x000000000000781c */ /* 0x000fc60003f2f008 */
        /* <DEDUP_REMOVED lines=18> */
[--C-:B------:R-:W-:Y:S01]  /*3b00*/  FFMA.FTZ R49, R50, UR21, -R91.reuse ;  /* 0x0000001532317c23 */ /* 0x100fe2000801085b */
[----:B------:R-:W-:-:S01]  /*3b10*/  FFMA.FTZ R25, R26, UR21, -R91 ;  /* 0x000000151a197c23 */ /* 0x000fc2000801085b */
[----:B------:R-:W-:Y:S01]  /*3b20*/  FFMA.FTZ R26, R76, UR21, -R91 ;  /* 0x000000154c1a7c23 */ /* 0x000fe2000801085b */
[----:B------:R-:W-:-:S01]  /*3b30*/  FADD.FTZ R50, R15, R34 ;  /* 0x000000220f327221 */ /* 0x000fc20000010000 */
[--C-:B------:R-:W-:Y:S01]  /*3b40*/  FFMA.FTZ R13, R13, UR21, -R91.reuse ;  /* 0x000000150d0d7c23 */ /* 0x100fe2000801085b */
[----:B------:R-:W-:-:S01]  /*3b50*/  FFMA.FTZ R95, R46, UR21, -R91 ;  /* 0x000000152e5f7c23 */ /* 0x000fc2000801085b */
[----:B------:R-:W1:Y:S01]  /*3b60*/  MUFU.EX2 R93, R93 ;  /* 0x0000005d005d7308 */ /* 0x000e620000000800 */
[----:B------:R-:W-:-:S01]  /*3b70*/  FADD.FTZ R97, R31, R50 ;  /* 0x000000321f617221 */ /* 0x000fc20000010000 */
[--C-:B------:R-:W-:Y:S01]  /*3b80*/  FFMA.FTZ R46, R80, UR21, -R91.reuse ;  /* 0x00000015502e7c23 */ /* 0x100fe2000801085b */
[----:B------:R-:W-:-:S01]  /*3b90*/  FFMA.FTZ R79, R79, UR21, -R91 ;  /* 0x000000154f4f7c23 */ /* 0x000fc2000801085b */
[----:B------:R-:W-:-:S02]  /*3ba0*/  @!P6 VIADD R50, R5, 0x13240 ;  /* 0x000132400532e836 */ /* 0x000fc40000000000 */
[----:B------:R-:W-:-:S01]  /*3bb0*/  FFMA.FTZ R24, R24, UR21, -R91 ;  /* 0x0000001518187c23 */ /* 0x000fc2000801085b */
        /* <DEDUP_REMOVED lines=23> */
[----:B------:R-:W-:-:S01]  /*3d30*/  FFMA.FTZ R29, R30, UR21, -R91 ;  /* 0x000000151e1d7c23 */ /* 0x000fc2000801085b */
[----:B------:R-:W-:Y:S01]  /*3d40*/  FFMA.FTZ R30, R32, UR21, -R91 ;  /* 0x00000015201e7c23 */ /* 0x000fe2000801085b */
[----:B------:R-:W-:Y:S01]  /*3d50*/  F2FP.SATFINITE.E4M3.F32.PACK_AB_MERGE_C R93, R94, R93, RZ ;  /* 0x0000005d5e5d723e */ /* 0x000fe200048070ff */
[----:B------:R-:W2:Y:S01]  /*3d60*/  MUFU.EX2 R12, R12 ;  /* 0x0000000c000c7308 */ /* 0x000ea20000000800 */
[----:B---3--:R-:W-:-:S01]  /*3d70*/  FADD.FTZ R80, R8, R99 ;  /* 0x0000006308507221 */ /* 0x008fc20000010000 */
[----:B------:R-:W-:Y:S01]  /*3d80*/  FADD.FTZ R99, R39, R96 ;  /* 0x0000006027637221 */ /* 0x000fe20000010000 */
[----:B------:R-:W-:-:S01]  /*3d90*/  FFMA.FTZ R78, R78, UR21, -R91 ;  /* 0x000000154e4e7c23 */ /* 0x000fc2000801085b */
[----:B------:R-:W-:Y:S01]  /*3da0*/  F2FP.SATFINITE.E4M3.F32.PACK_AB_MERGE_C R153, R7, R6, R93 ;  /* 0x000000060799723e */ /* 0x000fe2000480705d */
[----:B------:R-:W-:-:S01]  /*3db0*/  FFMA.FTZ R101, R101, UR21, -R91 ;  /* 0x0000001565657c23 */ /* 0x000fc2000801085b */
[----:B------:R-:W-:Y:S01]  /*3dc0*/  FADD.FTZ R96, R52, R99 ;  /* 0x0000006334607221 */ /* 0x000fe20000010000 */
[----:B------:R-:W-:-:S01]  /*3dd0*/  FFMA.FTZ R91, R100, UR21, -R91 ;  /* 0x00000015645b7c23 */ /* 0x000fc2000801085b */
[----:B------:R-:W3:Y:S01]  /*3de0*/  MUFU.EX2 R13, R13 ;  /* 0x0000000d000d7308 */ /* 0x000ee20000000800 */
[----:B-1----:R-:W-:-:S01]  /*3df0*/  FADD.FTZ R97, R9, R80 ;  /* 0x0000005009617221 */ /* 0x002fc20000010000 */
[----:B------:R-:W-:-:S02]  /*3e00*/  IMAD.MOV.U32 R48, RZ, RZ, R55 ;  /* 0x000000ffff307224 */ /* 0x000fc400078e0037 */
[----:B------:R-:W-:-:S04]  /*3e10*/  IMAD.MOV.U32 R35, RZ, RZ, R55 ;  /* 0x000000ffff237224 */ /* 0x000fc800078e0037 */
[----:B------:R-:W1:Y:S01]  /*3e20*/  MUFU.EX2 R10, R10 ;  /* 0x0000000a000a7308 */ /* 0x000e620000000800 */
[----:B--2---:R-:W-:-:S01]  /*3e30*/  FADD.FTZ R80, R12, R97 ;  /* 0x000000610c507221 */ /* 0x004fc20000010000 */
[----:B------:R-:W-:Y:S01]  /*3e40*/  FADD.FTZ R97, R51, R96 ;  /* 0x0000006033617221 */ /* 0x000fe20000010000 */
[----:B------:R-:W-:-:S05]  /*3e50*/  IMAD.MOV.U32 R51, RZ, RZ, R55 ;  /* 0x000000ffff337224 */ /* 0x000fca00078e0037 */
[----:B------:R-:W2:Y:S01]  /*3e60*/  MUFU.EX2 R11, R11 ;  /* 0x0000000b000b7308 */ /* 0x000ea20000000800 */
[----:B---3--:R-:W-:-:S04]  /*3e70*/  F2FP.SATFINITE.E4M3.F32.PACK_AB_MERGE_C R52, R13, R12, RZ ;  /* 0x0000000c0d34723e */ /* 0x008fc800048070ff */
[----:B------:R-:W-:Y:S01]  /*3e80*/  F2FP.SATFINITE.E4M3.F32.PACK_AB_MERGE_C R155, R9, R8, R52 ;  /* 0x00000008099b723e */ /* 0x000fe20004807034 */
[----:B------:R-:W-:Y:S02]  /*3e90*/  IMAD.MOV.U32 R52, RZ, RZ, R55 ;  /* 0x000000ffff347224 */ /* 0x000fe400078e0037 */
[----:B------:R-:W3:Y:S08]  /*3ea0*/  MUFU.EX2 R20, R20 ;  /* 0x0000001400147308 */ /* 0x000ef00000000800 */
[----:B------:R-:W4:Y:S08]  /*3eb0*/  MUFU.EX2 R95, R95 ;  /* 0x0000005f005f7308 */ /* 0x000f300000000800 */
[----:B------:R5:W-:Y:S08]  /*3ec0*/  MUFU.EX2 R5, R79 ;  /* 0x0000004f00057308 */ /* 0x000bf00000000800 */
[----:B------:R-:W4:Y:S01]  /*3ed0*/  MUFU.EX2 R14, R14 ;  /* 0x0000000e000e7308 */ /* 0x000f220000000800 */
[----:B-----5:R-:W-:-:S04]  /*3ee0*/  FADD.FTZ R79, R13, R80 ;  /* 0x000000500d4f7221 */ /* 0x020fc80000010000 */
[----:B-1----:R-:W-:-:S03]  /*3ef0*/  FADD.FTZ R32, R10, R79 ;  /* 0x0000004f0a207221 */ /* 0x002fc60000010000 */
[----:B0-----:R0:W-:Y:S01]  /*3f00*/  MUFU.EX2 R50, R76 ;  /* 0x0000004c00327308 */ /* 0x0011e20000000800 */
[----:B--2---:R-:W-:-:S04]  /*3f10*/  FADD.FTZ R79, R11, R32 ;  /* 0x000000200b4f7221 */ /* 0x004fc80000010000 */
[----:B---3--:R-:W-:-:S03]  /*3f20*/  FADD.FTZ R32, R20, R79 ;  /* 0x0000004f14207221 */ /* 0x008fc60000010000 */
[----:B------:R-:W1:Y:S01]  /*3f30*/  MUFU.EX2 R21, R21 ;  /* 0x0000001500157308 */ /* 0x000e620000000800 */
[----:B0-----:R-:W-:-:S01]  /*3f40*/  FADD.FTZ R76, R54, R97 ;  /* 0x00000061364c7221 */ /* 0x001fc20000010000 */
[C---:B----4-:R-:W-:Y:S01]  /*3f50*/  FADD.FTZ R79, R95.reuse, R32 ;  /* 0x000000205f4f7221 */ /* 0x050fe20000010000 */
[----:B------:R-:W-:Y:S01]  /*3f60*/  F2FP.SATFINITE.E4M3.F32.PACK_AB_MERGE_C R95, R95, R20, RZ ;  /* 0x000000145f5f723e */ /* 0x000fe200048070ff */
[----:B------:R-:W-:Y:S02]  /*3f70*/  IMAD.MOV.U32 R54, RZ, RZ, R55 ;  /* 0x000000ffff367224 */ /* 0x000fe400078e0037 */
[----:B------:R-:W-:-:S01]  /*3f80*/  FADD.FTZ R97, R53, R76 ;  /* 0x0000004c35617221 */ /* 0x000fc20000010000 */
[----:B------:R-:W-:Y:S01]  /*3f90*/  FADD.FTZ R32, R14, R79 ;  /* 0x0000004f0e207221 */ /* 0x000fe20000010000 */
[----:B------:R-:W-:Y:S01]  /*3fa0*/  F2FP.SATFINITE.E4M3.F32.PACK_AB_MERGE_C R149, R11, R10, R95 ;  /* 0x0000000a0b95723e */ /* 0x000fe2000480705f */
[----:B------:R-:W0:Y:S01]  /*3fb0*/  MUFU.EX2 R44, R44 ;  /* 0x0000002c002c7308 */ /* 0x000e220000000800 */
[----:B------:R-:W-:-:S04]  /*3fc0*/  FADD.FTZ R76, R56, R97 ;  /* 0x00000061384c7221 */ /* 0x000fc80000010000 */
[----:B------:R-:W-:-:S03]  /*3fd0*/  FADD.FTZ R97, R57, R76 ;  /* 0x0000004c39617221 */ /* 0x000fc60000010000 */
[----:B------:R-:W2:Y:S01]  /*3fe0*/  MUFU.EX2 R49, R49 ;  /* 0x0000003100317308 */ /* 0x000ea20000000800 */
[----:B------:R-:W-:-:S01]  /*3ff0*/  FADD.FTZ R76, R60, R97 ;  /* 0x000000613c4c7221 */ /* 0x000fc20000010000 */
[----:B-1----:R-:W-:-:S03]  /*4000*/  FADD.FTZ R79, R21, R32 ;  /* 0x00000020154f7221 */ /* 0x002fc60000010000 */
[----:B------:R-:W-:-:S03]  /*4010*/  FADD.FTZ R97, R59, R76 ;  /* 0x0000004c3b617221 */ /* 0x000fc60000010000 */
[----:B------:R-:W1:Y:S01]  /*4020*/  MUFU.EX2 R43, R43 ;  /* 0x0000002b002b7308 */ /* 0x000e620000000800 */
[----:B0-----:R-:W-:-:S01]  /*4030*/  FADD.FTZ R32, R44, R79 ;  /* 0x0000004f2c207221 */ /* 0x001fc20000010000 */
[----:B------:R-:W-:-:S04]  /*4040*/  FADD.FTZ R76, R62, R97 ;  /* 0x000000613e4c7221 */ /* 0x000fc80000010000 */
[----:B------:R-:W-:Y:S02]  /*4050*/  FADD.FTZ R79, R61, R76 ;  /* 0x0000004c3d4f7221 */ /* 0x000fe40000010000 */
[----:B------:R-:W0:Y:S01]  /*4060*/  MUFU.EX2 R24, R24 ;  /* 0x0000001800187308 */ /* 0x000e220000000800 */
[----:B--2---:R-:W-:-:S01]  /*4070*/  FADD.FTZ R32, R49, R32 ;  /* 0x0000002031207221 */ /* 0x004fc20000010000 */
[----:B------:R-:W-:Y:S01]  /*4080*/  F2FP.SATFINITE.E4M3.F32.PACK_AB_MERGE_C R44, R49, R44, RZ ;  /* 0x0000002c312c723e */ /* 0x000fe200048070ff */
[----:B------:R-:W-:-:S03]  /*4090*/  IMAD.MOV.U32 R49, RZ, RZ, R55 ;  /* 0x000000ffff317224 */ /* 0x000fc600078e0037 */
[----:B------:R-:W-:Y:S01]  /*40a0*/  F2FP.SATFINITE.E4M3.F32.PACK_AB_MERGE_C R151, R21, R14, R44 ;  /* 0x0000000e1597723e */ /* 0x000fe2000480702c */
[----:B------:R-:W-:Y:S01]  /*40b0*/  IMAD.MOV.U32 R44, RZ, RZ, R55 ;  /* 0x000000ffff2c7224 */ /* 0x000fe200078e0037 */
[----:B------:R-:W2:Y:S01]  /*40c0*/  MUFU.EX2 R42, R42 ;  /* 0x0000002a002a7308 */ /* 0x000ea20000000800 */
[----:B-1----:R-:W-:-:S01]  /*40d0*/  FADD.FTZ R39, R43, R32 ;  /* 0x000000202b277221 */ /* 0x002fc20000010000 */
[----:B------:R-:W-:-:S04]  /*40e0*/  FADD.FTZ R32, R66, R79 ;  /* 0x0000004f42207221 */ /* 0x000fc80000010000 */
[----:B------:R-:W-:Y:S02]  /*40f0*/  FADD.FTZ R53, R63, R32 ;  /* 0x000000203f357221 */ /* 0x000fe40000010000 */
[----:B------:R-:W1:Y:S01]  /*4100*/  MUFU.EX2 R45, R45 ;  /* 0x0000002d002d7308 */ /* 0x000e620000000800 */
[----:B0-----:R-:W-:-:S01]  /*4110*/  FADD.FTZ R39, R24, R39 ;  /* 0x0000002718277221 */ /* 0x001fc20000010000 */
[----:B------:R-:W-:-:S04]  /*4120*/  FADD.FTZ R53, R68, R53 ;  /* 0x0000003544357221 */ /* 0x000fc80000010000 */
[----:B------:R-:W-:Y:S01]  /*4130*/  FADD.FTZ R38, R40, R53 ;  /* 0x0000003528267221 */ /* 0x000fe20000010000 */
[----:B------:R-:W-:Y:S01]  /*4140*/  IMAD.MOV.U32 R53, RZ, RZ, R55 ;  /* 0x000000ffff357224 */ /* 0x000fe200078e0037 */
[----:B------:R-:W0:Y:S01]  /*4150*/  MUFU.EX2 R25, R25 ;  /* 0x0000001900197308 */ /* 0x000e220000000800 */
[----:B--2---:R-:W-:-:S01]  /*4160*/  FADD.FTZ R32, R42, R39 ;  /* 0x000000272a207221 */ /* 0x004fc20000010000 */
[----:B------:R-:W-:-:S04]  /*4170*/  FADD.FTZ R38, R65, R38 ;  /* 0x0000002641267221 */ /* 0x000fc80000010000 */
[----:B------:R-:W-:Y:S01]  /*4180*/  FADD.FTZ R39, R67, R38 ;  /* 0x0000002643277221 */ /* 0x000fe20000010000 */
[----:B------:R-:W-:Y:S01]  /*4190*/  F2FP.SATFINITE.E4M3.F32.PACK_AB_MERGE_C R67, R70, R67, RZ ;  /* 0x000000434643723e */ /* 0x000fe200048070ff */
[----:B------:R-:W2:Y:S01]  /*41a0*/  MUFU.EX2 R26, R26 ;  /* 0x0000001a001a7308 */ /* 0x000ea20000000800 */
[----:B-1----:R-:W-:-:S01]  /*41b0*/  FADD.FTZ R32, R45, R32 ;  /* 0x000000202d207221 */ /* 0x002fc20000010000 */
[----:B------:R-:W-:Y:S01]  /*41c0*/  FADD.FTZ R70, R70, R39 ;  /* 0x0000002746467221 */ /* 0x000fe20000010000 */
[----:B------:R-:W-:Y:S01]  /*41d0*/  F2FP.SATFINITE.E4M3.F32.PACK_AB_MERGE_C R42, R45, R42, RZ ;  /* 0x0000002a2d2a723e */ /* 0x000fe200048070ff */
[----:B------:R-:W-:Y:S01]  /*41e0*/  IMAD.MOV.U32 R45, RZ, RZ, R55 ;  /* 0x000000ffff2d7224 */ /* 0x000fe200078e0037 */
[----:B------:R-:W-:Y:S01]  /*41f0*/  F2FP.SATFINITE.E4M3.F32.PACK_AB_MERGE_C R138, R65, R40, R67 ;  /* 0x00000028418a723e */ /* 0x000fe20004807043 */
[----:B------:R-:W-:Y:S01]  /*4200*/  FADD.FTZ R15, R69, R70 ;  /* 0x00000046450f7221 */ /* 0x000fe20000010000 */
[----:B------:R-:W-:Y:S01]  /*4210*/  F2FP.SATFINITE.E4M3.F32.PACK_AB_MERGE_C R137, R24, R43, R42 ;  /* 0x0000002b1889723e */ /* 0x000fe2000480702a */
[----:B------:R-:W1:Y:S01]  /*4220*/  MUFU.EX2 R46, R46 ;  /* 0x0000002e002e7308 */ /* 0x000e620000000800 */
[----:B0-----:R-:W-:-:S01]  /*4230*/  FADD.FTZ R13, R25, R32 ;  /* 0x00000020190d7221 */ /* 0x001fc20000010000 */
[----:B------:R-:W-:Y:S01]  /*4240*/  FADD.FTZ R32, R72, R15 ;  /* 0x0000000f48207221 */ /* 0x000fe20000010000 */
[--C-:B------:R-:W-:Y:S01]  /*4250*/  IMAD.MOV.U32 R43, RZ, RZ, R55.reuse ;  /* 0x000000ffff2b7224 */ /* 0x100fe200078e0037 */
[----:B------:R-:W-:Y:S01]  /*4260*/  MOV R42, R55 ;  /* 0x00000037002a7202 */ /* 0x000fe20000000f00 */
[----:B------:R-:W-:-:S02]  /*4270*/  IMAD.MOV.U32 R40, RZ, RZ, R55 ;  /* 0x000000ffff287224 */ /* 0x000fc400078e0037 */
[--C-:B------:R-:W-:Y:S01]  /*4280*/  IMAD.MOV.U32 R39, RZ, RZ, R55.reuse ;  /* 0x000000ffff277224 */ /* 0x100fe200078e0037 */
[----:B------:R-:W0:Y:S01]  /*4290*/  MUFU.EX2 R77, R77 ;  /* 0x0000004d004d7308 */ /* 0x000e220000000800 */
[--C-:B------:R-:W-:Y:S02]  /*42a0*/  IMAD.MOV.U32 R38, RZ, RZ, R55.reuse ;  /* 0x000000ffff267224 */ /* 0x100fe400078e0037 */
[----:B------:R-:W-:-:S05]  /*42b0*/  IMAD.MOV.U32 R24, RZ, RZ, R55 ;  /* 0x000000ffff187224 */ /* 0x000fca00078e0037 */
[----:B------:R2:W-:Y:S08]  /*42c0*/  MUFU.EX2 R31, R33 ;  /* 0x00000021001f7308 */ /* 0x0005f00000000800 */
[----:B------:R-:W3:Y:S01]  /*42d0*/  MUFU.EX2 R71, R71 ;  /* 0x0000004700477308 */ /* 0x000ee20000000800 */
[----:B--2---:R-:W-:-:S04]  /*42e0*/  FADD.FTZ R33, R26, R13 ;  /* 0x0000000d1a217221 */ /* 0x004fc80000010000 */
[----:B-1----:R-:W-:Y:S01]  /*42f0*/  FADD.FTZ R20, R46, R33 ;  /* 0x000000212e147221 */ /* 0x002fe20000010000 */
[C---:B0-----:R-:W-:Y:S02]  /*4300*/  F2FP.SATFINITE.E4M3.F32.PACK_AB_MERGE_C R46, R77.reuse, R46, RZ ;  /* 0x0000002e4d2e723e */ /* 0x041fe400048070ff */
[----:B------:R-:W0:Y:S01]  /*4310*/  MUFU.EX2 R27, R27 ;  /* 0x0000001b001b7308 */ /* 0x000e220000000800 */
[----:B------:R-:W-:-:S01]  /*4320*/  FADD.FTZ R20, R77, R20 ;  /* 0x000000144d147221 */ /* 0x000fc20000010000 */
[----:B------:R-:W-:Y:S01]  /*4330*/  F2FP.SATFINITE.E4M3.F32.PACK_AB_MERGE_C R139, R26, R25, R46 ;  /* 0x000000191a8b723e */ /* 0x000fe2000480702e */
[----:B------:R-:W-:Y:S01]  /*4340*/  IMAD.MOV.U32 R46, RZ, RZ, R55 ;  /* 0x000000ffff2e7224 */ /* 0x000fe200078e0037 */
[----:B------:R-:W-:Y:S01]  /*4350*/  MOV R26, R55 ;  /* 0x00000037001a7202 */ /* 0x000fe20000000f00 */
[----:B------:R-:W-:-:S01]  /*4360*/  FADD.FTZ R33, R5, R20 ;  /* 0x0000001405217221 */ /* 0x000fc20000010000 */
[----:B------:R-:W-:Y:S02]  /*4370*/  IMAD.MOV.U32 R25, RZ, RZ, R55 ;  /* 0x000000ffff197224 */ /* 0x000fe400078e0037 */
[----:B------:R-:W1:Y:S01]  /*4380*/  MUFU.EX2 R74, R74 ;  /* 0x0000004a004a7308 */ /* 0x000e620000000800 */
[----:B------:R-:W-:-:S01]  /*4390*/  FADD.FTZ R34, R50, R33 ;  /* 0x0000002132227221 */ /* 0x000fc20000010000 */
[----:B---3--:R-:W-:-:S06]  /*43a0*/  FADD.FTZ R15, R71, R32 ;  /* 0x00000020470f7221 */ /* 0x008fcc0000010000 */
[----:B------:R-:W2:Y:S01]  /*43b0*/  MUFU.EX2 R28, R28 ;  /* 0x0000001c001c7308 */ /* 0x000ea20000000800 */
[----:B0-----:R-:W-:-:S07]  /*43c0*/  FADD.FTZ R33, R27, R34 ;  /* 0x000000221b217221 */ /* 0x001fce0000010000 */
[----:B------:R-:W0:Y:S01]  /*43d0*/  MUFU.EX2 R73, R73 ;  /* 0x0000004900497308 */ /* 0x000e220000000800 */
[C---:B-1----:R-:W-:Y:S01]  /*43e0*/  F2FP.SATFINITE.E4M3.F32.PACK_AB_MERGE_C R71, R74.reuse, R71, RZ ;  /* 0x000000474a47723e */ /* 0x042fe200048070ff */
[----:B------:R-:W-:-:S03]  /*43f0*/  FADD.FTZ R74, R74, R15 ;  /* 0x0000000f4a4a7221 */ /* 0x000fc60000010000 */
[----:B------:R-:W-:-:S03]  /*4400*/  F2FP.SATFINITE.E4M3.F32.PACK_AB_MERGE_C R140, R72, R69, R71 ;  /* 0x00000045488c723e */ /* 0x000fc60004807047 */
[----:B------:R-:W1:Y:S01]  /*4410*/  MUFU.EX2 R29, R29 ;  /* 0x0000001d001d7308 */ /* 0x000e620000000800 */
[C---:B--2---:R-:W-:Y:S01]  /*4420*/  F2FP.SATFINITE.E4M3.F32.PACK_AB_MERGE_C R34, R28.reuse, R27, RZ ;  /* 0x0000001b1c22723e */ /* 0x044fe200048070ff */
[----:B------:R-:W-:-:S03]  /*4430*/  FADD.FTZ R28, R28, R33 ;  /* 0x000000211c1c7221 */ /* 0x000fc60000010000 */
[----:B------:R-:W-:Y:S02]  /*4440*/  F2FP.SATFINITE.E4M3.F32.PACK_AB_MERGE_C R141, R50, R5, R34 ;  /* 0x00000005328d723e */ /* 0x000fe40004807022 */
[----:B------:R-:W-:Y:S01]  /*4450*/  MOV R50, R55 ;  /* 0x0000003700327202 */ /* 0x000fe20000000f00 */
[----:B------:R-:W2:Y:S01]  /*4460*/  MUFU.EX2 R82, R82 ;  /* 0x0000005200527308 */ /* 0x000ea20000000800 */
[----:B0-----:R-:W-:-:S01]  /*4470*/  FADD.FTZ R15, R73, R74 ;  /* 0x0000004a490f7221 */ /* 0x001fc20000010000 */
[----:B------:R-:W-:-:S06]  /*4480*/  MOV R34, R55 ;  /* 0x0000003700227202 */ /* 0x000fcc0000000f00 */
[----:B------:R-:W0:Y:S01]  /*4490*/  MUFU.EX2 R30, R30 ;  /* 0x0000001e001e7308 */ /* 0x000e220000000800 */
[----:B-1----:R-:W-:-:S07]  /*44a0*/  FADD.FTZ R27, R29, R28 ;  /* 0x0000001c1d1b7221 */ /* 0x002fce0000010000 */
[----:B------:R-:W-:Y:S01]  /*44b0*/  MUFU.EX2 R81, R81 ;  /* 0x0000005100517308 */ /* 0x000fe20000000800 */
[----:B--2---:R-:W-:-:S07]  /*44c0*/  FADD.FTZ R28, R82, R15 ;  /* 0x0000000f521c7221 */ /* 0x004fce0000010000 */
[----:B------:R-:W1:Y:S01]  /*44d0*/  MUFU.EX2 R84, R84 ;  /* 0x0000005400547308 */ /* 0x000e620000000800 */
[----:B0-----:R-:W-:-:S04]  /*44e0*/  FADD.FTZ R32, R30, R27 ;  /* 0x0000001b1e207221 */ /* 0x001fc80000010000 */
[----:B------:R-:W-:Y:S01]  /*44f0*/  FADD.FTZ R27, R31, R32 ;  /* 0x000000201f1b7221 */ /* 0x000fe20000010000 */
[----:B------:R-:W-:Y:S02]  /*4500*/  IMAD.MOV.U32 R32, RZ, RZ, R55 ;  /* 0x000000ffff207224 */ /* 0x000fe400078e0037 */
[----:B------:R-:W0:Y:S08]  /*4510*/  MUFU.EX2 R36, R36 ;  /* 0x0000002400247308 */ /* 0x000e300000000800 */
[----:B------:R-:W-:Y:S01]  /*4520*/  MUFU.EX2 R85, R85 ;  /* 0x0000005500557308 */ /* 0x000fe20000000800 */
[----:B-1----:R-:W-:Y:S01]  /*4530*/  F2FP.SATFINITE.E4M3.F32.PACK_AB_MERGE_C R33, R84, R81, RZ ;  /* 0x000000515421723e */ /* 0x002fe200048070ff */
[----:B------:R-:W-:-:S03]  /*4540*/  FADD.FTZ R81, R81, R28 ;  /* 0x0000001c51517221 */ /* 0x000fc60000010000 */
[----:B------:R-:W-:Y:S01]  /*4550*/  F2FP.SATFINITE.E4M3.F32.PACK_AB_MERGE_C R142, R82, R73, R33 ;  /* 0x00000049528e723e */ /* 0x000fe20004807021 */
[----:B------:R-:W-:-:S01]  /*4560*/  FADD.FTZ R84, R84, R81 ;  /* 0x0000005154547221 */ /* 0x000fc20000010000 */
[----:B------:R-:W-:Y:S01]  /*4570*/  IMAD.MOV.U32 R33, RZ, RZ, R55 ;  /* 0x000000ffff217224 */ /* 0x000fe200078e0037 */
[----:B------:R-:W1:Y:S01]  /*4580*/  MUFU.EX2 R88, R88 ;  /* 0x0000005800587308 */ /* 0x000e620000000800 */
[----:B0-----:R-:W-:-:S01]  /*4590*/  FADD.FTZ R27, R36, R27 ;  /* 0x0000001b241b7221 */ /* 0x001fc20000010000 */
[----:B------:R-:W-:Y:S01]  /*45a0*/  F2FP.SATFINITE.E4M3.F32.PACK_AB_MERGE_C R31, R36, R31, RZ ;  /* 0x0000001f241f723e */ /* 0x000fe200048070ff */
[----:B------:R-:W-:-:S03]  /*45b0*/  IMAD.MOV.U32 R36, RZ, RZ, R55 ;  /* 0x000000ffff247224 */ /* 0x000fc600078e0037 */
[----:B------:R-:W-:Y:S01]  /*45c0*/  F2FP.SATFINITE.E4M3.F32.PACK_AB_MERGE_C R143, R30, R29, R31 ;  /* 0x0000001d1e8f723e */ /* 0x000fe2000480701f */
[--C-:B------:R-:W-:Y:S01]  /*45d0*/  IMAD.MOV.U32 R31, RZ, RZ, R55.reuse ;  /* 0x000000ffff1f7224 */ /* 0x100fe200078e0037 */
[----:B------:R-:W0:Y:S01]  /*45e0*/  MUFU.EX2 R83, R83 ;  /* 0x0000005300537308 */ /* 0x000e220000000800 */
[--C-:B------:R-:W-:Y:S02]  /*45f0*/  IMAD.MOV.U32 R30, RZ, RZ, R55.reuse ;  /* 0x000000ffff1e7224 */ /* 0x100fe400078e0037 */
[----:B------:R-:W-:-:S05]  /*4600*/  IMAD.MOV.U32 R29, RZ, RZ, R55 ;  /* 0x000000ffff1d7224 */ /* 0x000fca00078e0037 */
[----:B------:R2:W3:Y:S01]  /*4610*/  MUFU.EX2 R12, R37 ;  /* 0x00000025000c7308 */ /* 0x0004e20000000800 */
[----:B-1----:R-:W-:-:S07]  /*4620*/  F2FP.SATFINITE.E4M3.F32.PACK_AB_MERGE_C R28, R88, R85, RZ ;  /* 0x00000055581c723e */ /* 0x002fce00048070ff */
[----:B------:R-:W1:Y:S01]  /*4630*/  MUFU.EX2 R86, R86 ;  /* 0x0000005600567308 */ /* 0x000e620000000800 */
[----:B0-----:R-:W-:-:S01]  /*4640*/  FADD.FTZ R7, R83, R84 ;  /* 0x0000005453077221 */ /* 0x001fc20000010000 */
[----:B--2---:R-:W-:-:S06]  /*4650*/  IMAD.MOV.U32 R37, RZ, RZ, R55 ;  /* 0x000000ffff257224 */ /* 0x004fcc00078e0037 */
[----:B------:R0:W2:Y:S01]  /*4660*/  MUFU.EX2 R13, R41 ;  /* 0x00000029000d7308 */ /* 0x0000a20000000800 */
[----:B---3--:R-:W-:-:S01]  /*4670*/  FADD.FTZ R6, R12, R27 ;  /* 0x0000001b0c067221 */ /* 0x008fc20000010000 */
[----:B------:R-:W-:-:S06]  /*4680*/  IMAD.MOV.U32 R27, RZ, RZ, R55 ;  /* 0x000000ffff1b7224 */ /* 0x000fcc00078e0037 */
[----:B------:R-:W3:Y:S01]  /*4690*/  MUFU.EX2 R47, R47 ;  /* 0x0000002f002f7308 */ /* 0x000ee20000000800 */
[C---:B-1----:R-:W-:Y:S01]  /*46a0*/  F2FP.SATFINITE.E4M3.F32.PACK_AB_MERGE_C R144, R86.reuse, R83, R28 ;  /* 0x000000535690723e */ /* 0x042fe2000480701c */
[----:B------:R-:W-:Y:S01]  /*46b0*/  FADD.FTZ R86, R86, R7 ;  /* 0x0000000756567221 */ /* 0x000fe20000010000 */
[--C-:B0-----:R-:W-:Y:S02]  /*46c0*/  IMAD.MOV.U32 R41, RZ, RZ, R55.reuse ;  /* 0x000000ffff297224 */ /* 0x101fe400078e0037 */
[----:B------:R-:W-:Y:S02]  /*46d0*/  IMAD.MOV.U32 R28, RZ, RZ, R55 ;  /* 0x000000ffff1c7224 */ /* 0x000fe400078e0037 */
[----:B------:R-:W-:-:S01]  /*46e0*/  FADD.FTZ R85, R85, R86 ;  /* 0x0000005655557221 */ /* 0x000fc20000010000 */
[----:B------:R-:W0:Y:S01]  /*46f0*/  MUFU.EX2 R20, R75 ;  /* 0x0000004b00147308 */ /* 0x000e220000000800 */
[----:B--2---:R-:W-:-:S02]  /*4700*/  FADD.FTZ R8, R13, R6 ;  /* 0x000000060d087221 */ /* 0x004fc40000010000 */
[----:B------:R-:W-:-:S05]  /*4710*/  FADD.FTZ R88, R88, R85 ;  /* 0x0000005558587221 */ /* 0x000fca0000010000 */
[----:B------:R-:W-:Y:S01]  /*4720*/  MUFU.EX2 R89, R89 ;  /* 0x0000005900597308 */ /* 0x000fe20000000800 */
[----:B---3--:R-:W-:-:S07]  /*4730*/  FADD.FTZ R7, R47, R8 ;  /* 0x000000082f077221 */ /* 0x008fce0000010000 */
        /* <DEDUP_REMOVED lines=12> */
[----:B------:R-:W-:Y:S01]  /*4800*/  MUFU.EX2 R101, R101 ;  /* 0x0000006500657308 */ /* 0x000fe20000000800 */
[C---:B-1----:R-:W-:Y:S01]  /*4810*/  F2FP.SATFINITE.E4M3.F32.PACK_AB_MERGE_C R146, R90.reuse, R87, R10 ;  /* 0x000000575a92723e */ /* 0x042fe2000480700a */
[----:B------:R-:W-:-:S04]  /*4820*/  FADD.FTZ R90, R90, R9 ;  /* 0x000000095a5a7221 */ /* 0x000fc80000010000 */
[----:B------:R-:W-:Y:S02]  /*4830*/  FADD.FTZ R89, R89, R90 ;  /* 0x0000005a59597221 */ /* 0x000fe40000010000 */
[----:B------:R-:W1:Y:S01]  /*4840*/  MUFU.EX2 R6, R91 ;  /* 0x0000005b00067308 */ /* 0x000e620000000800 */
[----:B0-----:R-:W-:-:S01]  /*4850*/  FADD.FTZ R8, R15, R8 ;  /* 0x000000080f087221 */ /* 0x001fc20000010000 */
[----:B-1----:R-:W-:-:S03]  /*4860*/  F2FP.SATFINITE.E4M3.F32.PACK_AB_MERGE_C R5, R6, R101, RZ ;  /* 0x000000650605723e */ /* 0x002fc600048070ff */
[----:B------:R-:W-:Y:S01]  /*4870*/  FADD.FTZ R101, R101, R8 ;  /* 0x0000000865657221 */ /* 0x000fe20000010000 */
[----:B------:R-:W-:-:S01]  /*4880*/  FADD.FTZ R8, R92, R89 ;  /* 0x000000595c087221 */ /* 0x000fc20000010000 */
[----:B------:R-:W-:Y:S02]  /*4890*/  F2FP.SATFINITE.E4M3.F32.PACK_AB_MERGE_C R147, R15, R98, R5 ;  /* 0x000000620f93723e */ /* 0x000fe40004807005 */
[----:B------:R-:W-:-:S01]  /*48a0*/  FADD.FTZ R6, R6, R101 ;  /* 0x0000006506067221 */ /* 0x000fc20000010000 */
[----:B------:R-:W-:Y:S06]  /*48b0*/  @!P1 BRA `(.L_x_140) ;  /* 0x0000002c00889947 */ /* 0x000fec0003800000 */
[----:B------:R-:W-:Y:S01]  /*48c0*/  IMAD.MOV.U32 R9, RZ, RZ, R64 ;  /* 0x000000ffff097224 */ /* 0x000fe200078e0040 */
[----:B------:R-:W-:Y:S01]  /*48d0*/  CS2R R54, SRZ ;  /* 0x0000000000367805 */ /* 0x000fe2000001ff00 */
[----:B------:R-:W-:Y:S01]  /*48e0*/  IMAD.MOV.U32 R5, RZ, RZ, R58 ;  /* 0x000000ffff057224 */ /* 0x000fe200078e003a */
        /* <DEDUP_REMOVED lines=19> */
.L_x_150:
[----:B------:R-:W-:-:S04]  /*4a20*/  UISETP.NE.AND UP0, UPT, UR20, 0x1, UPT ;  /* 0x000000011400788c */ /* 0x000fc8000bf05270 */
[----:B------:R-:W-:-:S04]  /*4a30*/  USEL UR37, URZ, 0x1, UP0 ;  /* 0x000000013f257887 */ /* 0x000fc80008000000 */
[----:B------:R-:W-:Y:S01]  /*4a40*/  ULOP3.LUT UR37, UR22, UR37, URZ, 0x3c, !UPT ;  /* 0x0000002516257292 */ /* 0x000fe2000f8e3c3f */
[----:B------:R-:W-:Y:S11]  /*4a50*/  @!P0 BRA `(.L_x_141) ;  /* 0x0000000000048947 */ /* 0x000ff60003800000 */
[----:B------:R-:W-:Y:S01]  /*4a60*/  BPT.TRAP 0x1 ;  /* 0x000000040000795c */ /* 0x000fe20000300000 */
.L_x_141:
[----:B------:R-:W0:Y:S01]  /*4a70*/  S2UR UR6, SR_CgaCtaId ;  /* 0x00000000000679c3 */ /* 0x000e220000008800 */
[----:B------:R-:W-:Y:S01]  /*4a80*/  UIADD3 UR39, UR20, 0x1, URZ ;  /* 0x0000000114277890 */ /* 0x000fe2000fffe03f */
[----:B------:R-:W-:Y:S01]  /*4a90*/  MOV R2, 0x400 ;  /* 0x0000040000027802 */ /* 0x000fe20000000f00 */
[----:B------:R-:W-:Y:S02]  /*4aa0*/  IMAD.U32 R10, RZ, RZ, UR37 ;  /* 0x00000025ff0a7e24 */ /* 0x000fe4000f8e00ff */
[----:B------:R-:W-:-:S03]  /*4ab0*/  UISETP.NE.AND UP0, UPT, UR39, 0x2, UPT ;  /* 0x000000022700788c */ /* 0x000fc6000bf05270 */
[----:B------:R-:W-:Y:S01]  /*4ac0*/  SHF.L.U32 R10, R10, 0x1f, RZ ;  /* 0x0000001f0a0a7819 */ /* 0x000fe200000006ff */
[----:B------:R-:W-:-:S06]  /*4ad0*/  USEL UR39, UR39, URZ, UP0 ;  /* 0x0000003f27277287 */ /* 0x000fcc0008000000 */
[----:B------:R-:W-:Y:S02]  /*4ae0*/  IMAD.U32 R7, RZ, RZ, UR39 ;  /* 0x00000027ff077e24 */ /* 0x000fe4000f8e00ff */
[----:B0-----:R-:W-:-:S05]  /*4af0*/  IMAD.U32 R3, RZ, RZ, UR6 ;  /* 0x00000006ff037e24 */ /* 0x001fca000f8e00ff */
[----:B------:R-:W-:-:S04]  /*4b00*/  LEA R2, R3, R2, 0x18 ;  /* 0x0000000203027211 */ /* 0x000fc800078ec0ff */
[----:B------:R-:W-:-:S04]  /*4b10*/  LEA R7, R7, R2, 0x3 ;  /* 0x0000000207077211 */ /* 0x000fc800078e18ff */
[----:B------:R0:W1:Y:S01]  /*4b20*/  SYNCS.PHASECHK.TRANS64.TRYWAIT P1, [R7+URZ+0x13230], R10 ;  /* 0x0132300a070075a7 */ /* 0x000062000802017f */
[----:B------:R-:W-:Y:S05]  /*4b30*/  @!P0 BRA `(.L_x_142) ;  /* 0x0000000000048947 */ /* 0x000fea0003800000 */
[----:B------:R-:W-:Y:S01]  /*4b40*/  BPT.TRAP 0x1 ;  /* 0x000000040000795c */ /* 0x000fe20000300000 */
.L_x_142:
[----:B-1----:R-:W-:Y:S05]  /*4b50*/  @P1 BRA `(.L_x_143) ;  /* 0x0000000000081947 */ /* 0x002fea0003800000 */
[----:B------:R-:W1:Y:S02]  /*4b60*/  SYNCS.PHASECHK.TRANS64.TRYWAIT P1, [R7+URZ+0x13230], R10 ;  /* 0x0132300a070075a7 */ /* 0x000e64000802017f */
[----:B-1----:R-:W-:Y:S05]  /*4b70*/  @!P1 BRA `(.L_x_144) ;  /* 0x0000009c00149947 */ /* 0x002fea0003800000 */
.L_x_143:
        /* <DEDUP_REMOVED lines=64> */
.L_x_145:
[----:B------:R-:W-:Y:S01]  /*4f80*/  R2UR UR11, R2 ;  /* 0x00000000020b72ca */ /* 0x000fe200000e0000 */
[----:B01----:R-:W-:-:S05]  /*4f90*/  IMAD.U32 R10, RZ, RZ, UR22 ;  /* 0x00000016ff0a7e24 */ /* 0x003fca000f8e00ff */
[----:B------:R-:W-:-:S07]  /*4fa0*/  SHF.L.U32 R10, R10, 0x1f, RZ ;  /* 0x0000001f0a0a7819 */ /* 0x000fce00000006ff */
[----:B------:R-:W-:-:S09]  /*4fb0*/  ULEA UR11, UR20, UR11, 0x3 ;  /* 0x0000000b140b7291 */ /* 0x000fd2000f8e183f */
[----:B------:R0:W1:Y:S01]  /*4fc0*/  SYNCS.PHASECHK.TRANS64.TRYWAIT P1, [UR11+0x13250], R10 ;  /* 0x0132500aff0075a7 */ /* 0x000062000802014b */
[----:B------:R-:W-:Y:S05]  /*4fd0*/  @!P0 BRA `(.L_x_146) ;  /* 0x0000000000048947 */ /* 0x000fea0003800000 */
[----:B------:R-:W-:Y:S01]  /*4fe0*/  BPT.TRAP 0x1 ;  /* 0x000000040000795c */ /* 0x000fe20000300000 */
.L_x_146:
[----:B-1----:R-:W-:Y:S05]  /*4ff0*/  @P1 BRA `(.L_x_147) ;  /* 0x0000000000081947 */ /* 0x002fea0003800000 */
[----:B------:R-:W1:Y:S02]  /*5000*/  SYNCS.PHASECHK.TRANS64.TRYWAIT P1, [UR11+0x13250], R10 ;  /* 0x0132500aff0075a7 */ /* 0x000e64000802014b */
[----:B-1----:R-:W-:Y:S05]  /*5010*/  @!P1 BRA `(.L_x_148) ;  /* 0x0000009800009947 */ /* 0x002fea0003800000 */
.L_x_147:
[C---:B01----:R-:W-:Y:S01]  /*5020*/  FMUL.FTZ R10, R0.reuse, R120 ;  /* 0x00000078000a7220 */ /* 0x043fe20000410000 */
[C---:B------:R-:W-:Y:S01]  /*5030*/  FMUL.FTZ R11, R0.reuse, R121 ;  /* 0x00000079000b7220 */ /* 0x040fe20000410000 */
[C---:B------:R-:W-:Y:S01]  /*5040*/  FMUL.FTZ R12, R0.reuse, R122 ;  /* 0x0000007a000c7220 */ /* 0x040fe20000410000 */
        /* <DEDUP_REMOVED lines=12> */
[----:B------:R-:W-:Y:S01]  /*5110*/  FMUL.FTZ R126, R0, R134 ;  /* 0x00000086007e7220 */ /* 0x000fe20000410000 */
[----:B------:R-:W-:Y:S01]  /*5120*/  R2UR UR6, R2 ;  /* 0x00000000020672ca */ /* 0x000fe200000e0000 */
        /* <DEDUP_REMOVED lines=12> */
[----:B------:R-:W-:Y:S01]  /*51f0*/  UIADD3 UR6, UR6, 0x1000, URZ ;  /* 0x0000100006067890 */ /* 0x000fe2000fffe03f */
[----:B------:R-:W0:Y:S01]  /*5200*/  MUFU.TANH R13, R13 ;  /* 0x0000000d000d7308 */ /* 0x000e220000002400 */
[----:B-1----:R-:W-:Y:S01]  /*5210*/  FMNMX.FTZ R129, R11, R128, !PT ;  /* 0x000000800b817209 */ /* 0x002fe20007810000 */
[C---:B------:R-:W-:Y:S01]  /*5220*/  FMUL.FTZ R112, R0.reuse, R112 ;  /* 0x0000007000707220 */ /* 0x040fe20000410000 */
[----:B------:R-:W-:Y:S01]  /*5230*/  USHF.R.U32.HI UR6, URZ, 0x4, UR6 ;  /* 0x000000043f067899 */ /* 0x000fe20008011606 */
[C---:B------:R-:W-:Y:S01]  /*5240*/  FMUL.FTZ R114, R0.reuse, R114 ;  /* 0x0000007200727220 */ /* 0x040fe20000410000 */
[C---:B------:R-:W-:Y:S01]  /*5250*/  FMUL.FTZ R113, R0.reuse, R113 ;  /* 0x0000007100717220 */ /* 0x040fe20000410000 */
[----:B------:R-:W-:Y:S01]  /*5260*/  FMUL.FTZ R115, R0, R115 ;  /* 0x0000007300737220 */ /* 0x000fe20000410000 */
[----:B------:R-:W-:Y:S01]  /*5270*/  ULOP3.LUT UR6, UR6, 0x3fff, URZ, 0xc0, !UPT ;  /* 0x00003fff06067892 */ /* 0x000fe2000f8ec03f */
[----:B------:R-:W1:Y:S01]  /*5280*/  MUFU.TANH R14, R14 ;  /* 0x0000000e000e7308 */ /* 0x000e620000002400 */
[----:B--2---:R-:W-:Y:S01]  /*5290*/  FMNMX.FTZ R128, R12, R9, !PT ;  /* 0x000000090c807209 */ /* 0x004fe20007810000 */
[C---:B------:R-:W-:Y:S01]  /*52a0*/  FMUL.FTZ R116, R0.reuse, R116 ;  /* 0x0000007400747220 */ /* 0x040fe20000410000 */
[----:B------:R-:W-:Y:S01]  /*52b0*/  ULOP3.LUT UR6, UR6, 0x10000, URZ, 0xfc, !UPT ;  /* 0x0001000006067892 */ /* 0x000fe2000f8efc3f */
[C---:B------:R-:W-:Y:S01]  /*52c0*/  FMUL.FTZ R118, R0.reuse, R118 ;  /* 0x0000007600767220 */ /* 0x040fe20000410000 */
[----:B------:R-:W-:Y:S01]  /*52d0*/  WARPGROUP.ARRIVE ;  /* 0x00000000000079c5 */ /* 0x000fe20000000000 */
[C---:B------:R-:W-:Y:S01]  /*52e0*/  FMUL.FTZ R117, R0.reuse, R117 ;  /* 0x0000007500757220 */ /* 0x040fe20000410000 */
[----:B------:R-:W-:Y:S01]  /*52f0*/  UIMAD UR10, UR20, 0x280, UR6 ;  /* 0x00000280140a78a4 */ /* 0x000fe2000f8e0206 */
[----:B------:R-:W2:Y:S01]  /*5300*/  MUFU.TANH R20, R20 ;  /* 0x0000001400147308 */ /* 0x000ea20000002400 */
[----:B0-----:R-:W-:Y:S01]  /*5310*/  FMNMX.FTZ R131, R13, R128, !PT ;  /* 0x000000800d837209 */ /* 0x001fe20007810000 */
[C---:B------:R-:W-:Y:S01]  /*5320*/  FMUL.FTZ R119, R0.reuse, R119 ;  /* 0x0000007700777220 */ /* 0x040fe20000410000 */
[----:B------:R-:W-:Y:S01]  /*5330*/  UMOV UR7, 0xc0000010 ;  /* 0xc000001000077882 */ /* 0x000fe20000000000 */
[C---:B------:R-:W-:Y:S01]  /*5340*/  FMUL.FTZ R88, R0.reuse, R88 ;  /* 0x0000005800587220 */ /* 0x040fe20000410000 */
[C---:B------:R-:W-:Y:S01]  /*5350*/  FMUL.FTZ R90, R0.reuse, R90 ;  /* 0x0000005a005a7220 */ /* 0x040fe20000410000 */
[----:B------:R-:W-:Y:S01]  /*5360*/  UMOV UR6, UR10 ;  /* 0x0000000a00067c82 */ /* 0x000fe20008000000 */
[----:B------:R-:W-:Y:S01]  /*5370*/  FMUL.FTZ R89, R0, R89 ;  /* 0x0000005900597220 */ /* 0x000fe20000410000 */
[----:B------:R-:W0:Y:S01]  /*5380*/  MUFU.TANH R15, R15 ;  /* 0x0000000f000f7308 */ /* 0x000e220000002400 */
[----:B-1----:R-:W-:Y:S01]  /*5390*/  FMNMX.FTZ R128, R14, R129, !PT ;  /* 0x000000810e807209 */ /* 0x002fe20007810000 */
[----:B------:R-:W-:Y:S01]  /*53a0*/  QGMMA.64x64x32.F32.E4M3.E4M3 R24, R152, gdesc[UR4], R24, gsb0 ;  /* 0x00e0000498187df3 */ /* 0x000fe20008000818 */
        /* <DEDUP_REMOVED lines=15> */
[C---:B------:R-:W-:Y:S01]  /*54a0*/  FMUL.FTZ R101, R0.reuse, R101 ;  /* 0x0000006500657220 */ /* 0x040fe20000410000 */
[C---:B------:R-:W-:Y:S01]  /*54b0*/  FMUL.FTZ R103, R0.reuse, R103 ;  /* 0x0000006700677220 */ /* 0x040fe20000410000 */
[C---:B------:R-:W-:Y:S01]  /*54c0*/  FMUL.FTZ R72, R0.reuse, R72 ;  /* 0x0000004800487220 */ /* 0x040fe20000410000 */
[C---:B------:R-:W-:Y:S01]  /*54d0*/  FMUL.FTZ R74, R0.reuse, R74 ;  /* 0x0000004a004a7220 */ /* 0x040fe20000410000 */
        /* <DEDUP_REMOVED lines=21> */
[----:B------:R-:W-:Y:S01]  /*5630*/  UIADD3 UR6, UR10, 0x80, URZ ;  /* 0x000000800a067890 */ /* 0x000fe2000fffe03f */
[C---:B------:R-:W-:Y:S01]  /*5640*/  FMUL.FTZ R57, R0.reuse, R57 ;  /* 0x0000003900397220 */ /* 0x040fe20000410000 */
[C---:B------:R-:W-:Y:S01]  /*5650*/  FMUL.FTZ R59, R0.reuse, R59 ;  /* 0x0000003b003b7220 */ /* 0x040fe20000410000 */
[C---:B------:R-:W-:Y:S01]  /*5660*/  FMUL.FTZ R60, R0.reuse, R60 ;  /* 0x0000003c003c7220 */ /* 0x040fe20000410000 */
        /* <DEDUP_REMOVED lines=14> */
[----:B------:R-:W-:-:S03]  /*5750*/  FMUL.FTZ R71, R0, R71 ;  /* 0x0000004700477220 */ /* 0x000fc60000410000 */
[----:B------:R-:W2:Y:S01]  /*5760*/  MUFU.TANH R125, R125 ;  /* 0x0000007d007d7308 */ /* 0x000ea20000002400 */
[----:B0-----:R-:W-:-:S07]  /*5770*/  FMNMX.FTZ R128, R124, R129, !PT ;  /* 0x000000817c807209 */ /* 0x001fce0007810000 */
[----:B------:R-:W0:Y:S01]  /*5780*/  MUFU.TANH R127, R127 ;  /* 0x0000007f007f7308 */ /* 0x000e220000002400 */
[----:B-1----:R-:W-:-:S07]  /*5790*/  FMNMX.FTZ R130, R126, R131, !PT ;  /* 0x000000837e827209 */ /* 0x002fce0007810000 */
[----:B------:R-:W1:Y:S01]  /*57a0*/  MUFU.TANH R104, R104 ;  /* 0x0000006800687308 */ /* 0x000e620000002400 */
[----:B--2---:R-:W-:Y:S01]  /*57b0*/  FMNMX.FTZ R129, R125, R128, !PT ;  /* 0x000000807d817209 */ /* 0x004fe20007810000 */
[----:B------:R-:W-:Y:S01]  /*57c0*/  FMUL.FTZ R128, R0, R58 ;  /* 0x0000003a00807220 */ /* 0x000fe20000410000 */
[----:B------:R-:W-:Y:S02]  /*57d0*/  WARPGROUP.DEPBAR.LE gsb0, 0x0 ;  /* 0x00008000000079c5 */ /* 0x000fe40000010000 */
[----:B------:R-:W-:-:S06]  /*57e0*/  WARPGROUP.ARRIVE ;  /* 0x00000000000079c5 */ /* 0x000fcc0000000000 */
[----:B------:R-:W2:Y:S01]  /*57f0*/  S2R R155, SR_TID.X ;  /* 0x00000000009b7919 */ /* 0x000ea20000002100 */
[----:B------:R-:W3:Y:S01]  /*5800*/  MUFU.TANH R106, R106 ;  /* 0x0000006a006a7308 */ /* 0x000ee20000002400 */
[----:B0-----:R-:W-:Y:S01]  /*5810*/  FMNMX.FTZ R131, R127, R130, !PT ;  /* 0x000000827f837209 */ /* 0x001fe20007810000 */
[----:B------:R-:W-:Y:S01]  /*5820*/  QGMMA.64x64x32.F32.E4M3.E4M3 R24, R148, gdesc[UR4], R24, gsb0 ;  /* 0x00e0000494187df3 */ /* 0x000fe20008000818 */
[----:B------:R-:W-:Y:S01]  /*5830*/  UIADD3 UR6, UR10, 0x100, URZ ;  /* 0x000001000a067890 */ /* 0x000fe2000fffe03f */
[----:B------:R-:W-:-:S04]  /*5840*/  UMOV UR7, 0xc0000010 ;  /* 0xc000001000077882 */ /* 0x000fc80000000000 */
[----:B------:R-:W0:Y:S01]  /*5850*/  MUFU.TANH R105, R105 ;  /* 0x0000006900697308 */ /* 0x000e220000002400 */
[----:B-1----:R-:W-:-:S07]  /*5860*/  FMNMX.FTZ R130, R104, R129, !PT ;  /* 0x0000008168827209 */ /* 0x002fce0007810000 */
[----:B------:R-:W1:Y:S01]  /*5870*/  MUFU.TANH R107, R107 ;  /* 0x0000006b006b7308 */ /* 0x000e620000002400 */
[----:B---3--:R-:W-:-:S07]  /*5880*/  FMNMX.FTZ R58, R106, R131, !PT ;  /* 0x000000836a3a7209 */ /* 0x008fce0007810000 */
[----:B------:R-:W3:Y:S01]  /*5890*/  MUFU.TANH R108, R108 ;  /* 0x0000006c006c7308 */ /* 0x000ee20000002400 */
[----:B0-----:R-:W-:Y:S02]  /*58a0*/  FMNMX.FTZ R129, R105, R130, !PT ;  /* 0x0000008269817209 */ /* 0x001fe40007810000 */
[----:B--2---:R-:W-:-:S05]  /*58b0*/  LOP3.LUT P1, RZ, R155, 0x7f, RZ, 0xc0, !PT ;  /* 0x0000007f9bff7812 */ /* 0x004fca000782c0ff */
[----:B------:R-:W0:Y:S01]  /*58c0*/  MUFU.TANH R110, R110 ;  /* 0x0000006e006e7308 */ /* 0x000e220000002400 */
[----:B-1----:R-:W-:-:S07]  /*58d0*/  FMNMX.FTZ R131, R107, R58, !PT ;  /* 0x0000003a6b837209 */ /* 0x002fce0007810000 */
[----:B------:R-:W1:Y:S01]  /*58e0*/  MUFU.TANH R109, R109 ;  /* 0x0000006d006d7308 */ /* 0x000e620000002400 */
[----:B---3--:R-:W-:-:S07]  /*58f0*/  FMNMX.FTZ R58, R108, R129, !PT ;  /* 0x000000816c3a7209 */ /* 0x008fce0007810000 */
[----:B------:R-:W2:Y:S01]  /*5900*/  MUFU.TANH R111, R111 ;  /* 0x0000006f006f7308 */ /* 0x000ea20000002400 */
[----:B0-----:R-:W-:-:S07]  /*5910*/  FMNMX.FTZ R130, R110, R131, !PT ;  /* 0x000000836e827209 */ /* 0x001fce0007810000 */
[----:B------:R-:W0:Y:S01]  /*5920*/  MUFU.TANH R112, R112 ;  /* 0x0000007000707308 */ /* 0x000e220000002400 */
[----:B-1----:R-:W-:-:S07]  /*5930*/  FMNMX.FTZ R129, R109, R58, !PT ;  /* 0x0000003a6d817209 */ /* 0x002fce0007810000 */
[----:B------:R-:W1:Y:S01]  /*5940*/  MUFU.TANH R114, R114 ;  /* 0x0000007200727308 */ /* 0x000e620000002400 */
[----:B--2---:R-:W-:-:S07]  /*5950*/  FMNMX.FTZ R131, R111, R130, !PT ;  /* 0x000000826f837209 */ /* 0x004fce0007810000 */
[----:B------:R-:W2:Y:S01]  /*5960*/  MUFU.TANH R113, R113 ;  /* 0x0000007100717308 */ /* 0x000ea20000002400 */
[----:B0-----:R-:W-:-:S07]  /*5970*/  FMNMX.FTZ R58, R112, R129, !PT ;  /* 0x00000081703a7209 */ /* 0x001fce0007810000 */
[----:B------:R-:W0:Y:S01]  /*5980*/  MUFU.TANH R115, R115 ;  /* 0x0000007300737308 */ /* 0x000e220000002400 */
[----:B-1----:R-:W-:Y:S01]  /*5990*/  FMNMX.FTZ R130, R114, R131, !PT ;  /* 0x0000008372827209 */ /* 0x002fe20007810000 */
[----:B------:R-:W-:Y:S02]  /*59a0*/  WARPGROUP.DEPBAR.LE gsb0, 0x0 ;  /* 0x00008000000079c5 */ /* 0x000fe40000010000 */
[----:B------:R-:W-:-:S04]  /*59b0*/  WARPGROUP.ARRIVE ;  /* 0x00000000000079c5 */ /* 0x000fc80000000000 */
[----:B------:R-:W1:Y:S01]  /*59c0*/  MUFU.TANH R116, R116 ;  /* 0x0000007400747308 */ /* 0x000e620000002400 */
[----:B--2---:R-:W-:Y:S01]  /*59d0*/  FMNMX.FTZ R129, R113, R58, !PT ;  /* 0x0000003a71817209 */ /* 0x004fe20007810000 */
[----:B------:R-:W-:Y:S01]  /*59e0*/  QGMMA.64x64x32.F32.E4M3.E4M3 R24, R136, gdesc[UR4], R24, gsb0 ;  /* 0x00e0000488187df3 */ /* 0x000fe20008000818 */
[----:B------:R-:W-:Y:S01]  /*59f0*/  UIADD3 UR6, UR10, 0x180, URZ ;  /* 0x000001800a067890 */ /* 0x000fe2000fffe03f */
[----:B------:R-:W-:-:S04]  /*5a00*/  UMOV UR7, 0xc0000010 ;  /* 0xc000001000077882 */ /* 0x000fc80000000000 */
        /* <DEDUP_REMOVED lines=19> */
[----:B0-----:R-:W-:Y:S01]  /*5b40*/  FMNMX.FTZ R58, R92, R129, !PT ;  /* 0x000000815c3a7209 */ /* 0x001fe20007810000 */
[----:B------:R-:W-:Y:S02]  /*5b50*/  WARPGROUP.DEPBAR.LE gsb0, 0x0 ;  /* 0x00008000000079c5 */ /* 0x000fe40000010000 */
[----:B------:R-:W-:-:S04]  /*5b60*/  WARPGROUP.ARRIVE ;  /* 0x00000000000079c5 */ /* 0x000fc80000000000 */
[----:B------:R-:W0:Y:S01]  /*5b70*/  MUFU.TANH R95, R95 ;  /* 0x0000005f005f7308 */ /* 0x000e220000002400 */
[----:B-1----:R-:W-:Y:S01]  /*5b80*/  FMNMX.FTZ R130, R94, R131, !PT ;  /* 0x000000835e827209 */ /* 0x002fe20007810000 */
[----:B------:R-:W-:Y:S01]  /*5b90*/  QGMMA.64x64x32.F32.E4M3.E4M3 R24, R140, gdesc[UR4], R24, gsb0 ;  /* 0x00e000048c187df3 */ /* 0x000fe20008000818 */
[----:B------:R-:W-:Y:S01]  /*5ba0*/  UIADD3 UR6, UR10, 0x200, URZ ;  /* 0x000002000a067890 */ /* 0x000fe2000fffe03f */
[----:B------:R-:W-:-:S04]  /*5bb0*/  UMOV UR7, 0xc0000010 ;  /* 0xc000001000077882 */ /* 0x000fc80000000000 */
[----:B------:R-:W1:Y:S01]  /*5bc0*/  MUFU.TANH R96, R96 ;  /* 0x0000006000607308 */ /* 0x000e620000002400 */
[----:B--2---:R-:W-:-:S07]  /*5bd0*/  FMNMX.FTZ R129, R93, R58, !PT ;  /* 0x0000003a5d817209 */ /* 0x004fce0007810000 */
[----:B------:R-:W2:Y:S01]  /*5be0*/  MUFU.TANH R98, R98 ;  /* 0x0000006200627308 */ /* 0x000ea20000002400 */
[----:B0-----:R-:W-:-:S07]  /*5bf0*/  FMNMX.FTZ R131, R95, R130, !PT ;  /* 0x000000825f837209 */ /* 0x001fce0007810000 */
[----:B------:R-:W0:Y:S01]  /*5c00*/  MUFU.TANH R97, R97 ;  /* 0x0000006100617308 */ /* 0x000e220000002400 */
[----:B-1----:R-:W-:Y:S01]  /*5c10*/  FMNMX.FTZ R58, R96, R129, !PT ;  /* 0x00000081603a7209 */ /* 0x002fe20007810000 */
[----:B------:R-:W-:-:S06]  /*5c20*/  FMUL.FTZ R129, R0, R64 ;  /* 0x0000004000817220 */ /* 0x000fcc0000410000 */
        /* <DEDUP_REMOVED lines=13> */
[----:B--2---:R-:W-:Y:S01]  /*5d00*/  FMNMX.FTZ R133, R103, R64, !PT ;  /* 0x0000004067857209 */ /* 0x004fe20007810000 */
[----:B------:R-:W-:Y:S02]  /*5d10*/  WARPGROUP.DEPBAR.LE gsb0, 0x0 ;  /* 0x00008000000079c5 */ /* 0x000fe40000010000 */
[----:B------:R-:W-:-:S04]  /*5d20*/  WARPGROUP.ARRIVE ;  /* 0x00000000000079c5 */ /* 0x000fc80000000000 */
[----:B------:R-:W2:Y:S01]  /*5d30*/  MUFU.TANH R73, R73 ;  /* 0x0000004900497308 */ /* 0x000ea20000002400 */
[----:B0-----:R-:W-:Y:S01]  /*5d40*/  FMNMX.FTZ R58, R72, R131, !PT ;  /* 0x00000083483a7209 */ /* 0x001fe20007810000 */
[----:B------:R-:W-:Y:S06]  /*5d50*/  QGMMA.64x64x32.F32.E4M3.E4M3 R24, R144, gdesc[UR4], R24, gsb0 ;  /* 0x00e0000490187df3 */ /* 0x000fec0008000818 */
        /* <DEDUP_REMOVED lines=20> */
[----:B------:R-:W-:-:S06]  /*5ea0*/  WARPGROUP.DEPBAR.LE gsb0, 0x0 ;  /* 0x00008000000079c5 */ /* 0x000fcc0000010000 */
        /* <DEDUP_REMOVED lines=37> */
[----:B--2---:R-:W-:Y:S02]  /*6100*/  FMNMX.FTZ R130, R69, R58, !PT ;  /* 0x0000003a45827209 */ /* 0x004fe40007810000 */
[----:B0-----:R-:W-:-:S03]  /*6110*/  FMNMX.FTZ R64, R70, R133, !PT ;  /* 0x0000008546407209 */ /* 0x001fc60007810000 */
[----:B------:R-:W0:Y:S01]  /*6120*/  SHFL.BFLY PT, R133, R130, 0x2, 0x1f ;  /* 0x0c401f0082857f89 */ /* 0x000e2200000e0000 */
[----:B-1----:R-:W-:-:S05]  /*6130*/  FMNMX.FTZ R131, R71, R64, !PT ;  /* 0x0000004047837209 */ /* 0x002fca0007810000 */
[----:B------:R-:W1:Y:S01]  /*6140*/  SHFL.BFLY PT, R58, R131, 0x2, 0x1f ;  /* 0x0c401f00833a7f89 */ /* 0x000e6200000e0000 */
[----:B0-----:R-:W-:Y:S02]  /*6150*/  FMNMX.FTZ R133, R130, R133, !PT ;  /* 0x0000008582857209 */ /* 0x001fe40007810000 */
[----:B-1----:R-:W-:-:S03]  /*6160*/  FMNMX.FTZ R132, R131, R58, !PT ;  /* 0x0000003a83847209 */ /* 0x002fc60007810000 */
[----:B------:R-:W0:Y:S04]  /*6170*/  SHFL.BFLY PT, R58, R133, 0x1, 0x1f ;  /* 0x0c201f00853a7f89 */ /* 0x000e2800000e0000 */
[----:B------:R-:W1:Y:S01]  /*6180*/  SHFL.BFLY PT, R135, R132, 0x1, 0x1f ;  /* 0x0c201f0084877f89 */ /* 0x000e6200000e0000 */
[----:B0-----:R-:W-:Y:S02]  /*6190*/  FMNMX.FTZ R58, R133, R58, !PT ;  /* 0x0000003a853a7209 */ /* 0x001fe40007810000 */
[----:B-1----:R-:W-:-:S03]  /*61a0*/  FMNMX.FTZ R64, R132, R135, !PT ;  /* 0x0000008784407209 */ /* 0x002fc60007810000 */
[----:B------:R-:W-:Y:S01]  /*61b0*/  FADD.FTZ R5, -R58, R5 ;  /* 0x000000053a057221 */ /* 0x000fe20000010100 */
[----:B------:R-:W-:-:S03]  /*61c0*/  IMAD.U32 R135, RZ, RZ, UR21 ;  /* 0x00000015ff877e24 */ /* 0x000fc6000f8e00ff */
[----:B------:R-:W-:Y:S01]  /*61d0*/  FMUL.FTZ R131, R5, UR21 ;  /* 0x0000001505837c20 */ /* 0x000fe20008410000 */
[----:B------:R-:W-:-:S01]  /*61e0*/  FFMA.FTZ R130, R58, R135, -8 ;  /* 0xc10000003a827423 */ /* 0x000fc20000010087 */
[----:B------:R-:W-:Y:S02]  /*61f0*/  FADD.FTZ R5, -R64, R9 ;  /* 0x0000000940057221 */ /* 0x000fe40000010100 */
[----:B------:R0:W-:Y:S01]  /*6200*/  MUFU.EX2 R9, R131 ;  /* 0x0000008300097308 */ /* 0x0001e20000000800 */
[----:B------:R-:W-:-:S01]  /*6210*/  FFMA.FTZ R132, R65, UR21, -R130 ;  /* 0x0000001541847c23 */ /* 0x000fc20008010882 */
[--C-:B------:R-:W-:Y:S01]  /*6220*/  FFMA.FTZ R65, R68, UR21, -R130.reuse ;  /* 0x0000001544417c23 */ /* 0x100fe20008010882 */
[----:B------:R-:W-:-:S01]  /*6230*/  FFMA.FTZ R68, R69, UR21, -R130 ;  /* 0x0000001545447c23 */ /* 0x000fc20008010882 */
[----:B------:R-:W-:Y:S01]  /*6240*/  FMUL.FTZ R5, R5, UR21 ;  /* 0x0000001505057c20 */ /* 0x000fe20008410000 */
[----:B------:R-:W-:-:S01]  /*6250*/  FFMA.FTZ R10, R10, UR21, -R130 ;  /* 0x000000150a0a7c23 */ /* 0x000fc20008010882 */
[--C-:B------:R-:W-:Y:S01]  /*6260*/  FFMA.FTZ R11, R11, UR21, -R130.reuse ;  /* 0x000000150b0b7c23 */ /* 0x100fe20008010882 */
[----:B------:R-:W-:-:S01]  /*6270*/  FFMA.FTZ R14, R14, UR21, -R130 ;  /* 0x000000150e0e7c23 */ /* 0x000fc20008010882 */
[--C-:B------:R-:W-:Y:S01]  /*6280*/  FFMA.FTZ R15, R15, UR21, -R130.reuse ;  /* 0x000000150f0f7c23 */ /* 0x100fe20008010882 */
[----:B0-----:R-:W-:Y:S01]  /*6290*/  IMAD.U32 R131, RZ, RZ, UR21 ;  /* 0x00000015ff837e24 */ /* 0x001fe2000f8e00ff */
[----:B------:R-:W-:Y:S01]  /*62a0*/  MUFU.EX2 R5, R5 ;  /* 0x0000000500057308 */ /* 0x000fe20000000800 */
[----:B------:R-:W-:-:S01]  /*62b0*/  FFMA.FTZ R120, R120, UR21, -R130 ;  /* 0x0000001578787c23 */ /* 0x000fc20008010882 */
[----:B------:R-:W-:Y:S01]  /*62c0*/  FFMA.FTZ R121, R121, UR21, -R130 ;  /* 0x0000001579797c23 */ /* 0x000fe20008010882 */
[----:B------:R-:W-:-:S01]  /*62d0*/  FFMA.FTZ R69, R64, R131, -8 ;  /* 0xc100000040457423 */ /* 0x000fc20000010083 */
[--C-:B------:R-:W-:Y:S01]  /*62e0*/  FFMA.FTZ R124, R124, UR21, -R130.reuse ;  /* 0x000000157c7c7c23 */ /* 0x100fe20008010882 */
[----:B------:R-:W-:-:S01]  /*62f0*/  FFMA.FTZ R125, R125, UR21, -R130 ;  /* 0x000000157d7d7c23 */ /* 0x000fc20008010882 */
[----:B------:R-:W-:Y:S01]  /*6300*/  FFMA.FTZ R104, R104, UR21, -R130 ;  /* 0x0000001568687c23 */ /* 0x000fe20008010882 */
[----:B------:R-:W-:-:S01]  /*6310*/  FFMA.FTZ R12, R12, UR21, -R69 ;  /* 0x000000150c0c7c23 */ /* 0x000fc20008010845 */
[--C-:B------:R-:W-:Y:S01]  /*6320*/  FFMA.FTZ R13, R13, UR21, -R69.reuse ;  /* 0x000000150d0d7c23 */ /* 0x100fe20008010845 */
[----:B------:R-:W0:Y:S01]  /*6330*/  MUFU.EX2 R10, R10 ;  /* 0x0000000a000a7308 */ /* 0x000e220000000800 */
[----:B------:R-:W-:-:S01]  /*6340*/  FFMA.FTZ R20, R20, UR21, -R69 ;  /* 0x0000001514147c23 */ /* 0x000fc20008010845 */
[--C-:B------:R-:W-:Y:S01]  /*6350*/  FFMA.FTZ R21, R21, UR21, -R69.reuse ;  /* 0x0000001515157c23 */ /* 0x100fe20008010845 */
[----:B------:R-:W-:-:S01]  /*6360*/  FFMA.FTZ R122, R122, UR21, -R69 ;  /* 0x000000157a7a7c23 */ /* 0x000fc20008010845 */
[--C-:B------:R-:W-:Y:S01]  /*6370*/  FFMA.FTZ R123, R123, UR21, -R69.reuse ;  /* 0x000000157b7b7c23 */ /* 0x100fe20008010845 */
[----:B------:R-:W-:-:S01]  /*6380*/  FFMA.FTZ R126, R126, UR21, -R69 ;  /* 0x000000157e7e7c23 */ /* 0x000fc20008010845 */
[--C-:B------:R-:W-:Y:S01]  /*6390*/  FFMA.FTZ R127, R127, UR21, -R69.reuse ;  /* 0x000000157f7f7c23 */ /* 0x100fe20008010845 */
[----:B------:R-:W-:-:S01]  /*63a0*/  FFMA.FTZ R106, R106, UR21, -R69 ;  /* 0x000000156a6a7c23 */ /* 0x000fc20008010845 */
[----:B------:R-:W1:Y:S01]  /*63b0*/  MUFU.EX2 R12, R12 ;  /* 0x0000000c000c7308 */ /* 0x000e620000000800 */
[----:B------:R-:W-:-:S01]  /*63c0*/  FFMA.FTZ R105, R105, UR21, -R130 ;  /* 0x0000001569697c23 */ /* 0x000fc20008010882 */
[----:B------:R-:W-:Y:S01]  /*63d0*/  FFMA.FTZ R107, R107, UR21, -R69 ;  /* 0x000000156b6b7c23 */ /* 0x000fe20008010845 */
[----:B------:R-:W-:-:S01]  /*63e0*/  FFMA.FTZ R108, R108, UR21, -R130 ;  /* 0x000000156c6c7c23 */ /* 0x000fc20008010882 */
[----:B------:R-:W-:Y:S01]  /*63f0*/  FFMA.FTZ R110, R110, UR21, -R69 ;  /* 0x000000156e6e7c23 */ /* 0x000fe20008010845 */
[----:B------:R-:W-:-:S01]  /*6400*/  FFMA.FTZ R109, R109, UR21, -R130 ;  /* 0x000000156d6d7c23 */ /* 0x000fc20008010882 */
[----:B------:R-:W-:Y:S01]  /*6410*/  FFMA.FTZ R111, R111, UR21, -R69 ;  /* 0x000000156f6f7c23 */ /* 0x000fe20008010845 */
[----:B------:R-:W-:-:S01]  /*6420*/  FFMA.FTZ R112, R112, UR21, -R130 ;  /* 0x0000001570707c23 */ /* 0x000fc20008010882 */
[----:B------:R-:W2:Y:S01]  /*6430*/  MUFU.EX2 R11, R11 ;  /* 0x0000000b000b7308 */ /* 0x000ea20000000800 */
[----:B0-----:R-:W-:-:S01]  /*6440*/  FFMA.FTZ R8, R9, R8, R10 ;  /* 0x0000000809087223 */ /* 0x001fc2000001000a */
[----:B------:R-:W-:Y:S01]  /*6450*/  FFMA.FTZ R114, R114, UR21, -R69 ;  /* 0x0000001572727c23 */ /* 0x000fe20008010845 */
[----:B------:R-:W-:-:S01]  /*6460*/  FFMA.FTZ R113, R113, UR21, -R130 ;  /* 0x0000001571717c23 */ /* 0x000fc20008010882 */
[----:B------:R-:W-:Y:S01]  /*6470*/  FFMA.FTZ R115, R115, UR21, -R69 ;  /* 0x0000001573737c23 */ /* 0x000fe20008010845 */
[----:B------:R-:W-:-:S01]  /*6480*/  FFMA.FTZ R116, R116, UR21, -R130 ;  /* 0x0000001574747c23 */ /* 0x000fc20008010882 */
[----:B------:R-:W-:Y:S01]  /*6490*/  FFMA.FTZ R118, R118, UR21, -R69 ;  /* 0x0000001576767c23 */ /* 0x000fe20008010845 */
[----:B------:R-:W-:-:S01]  /*64a0*/  FFMA.FTZ R117, R117, UR21, -R130 ;  /* 0x0000001575757c23 */ /* 0x000fc20008010882 */
[----:B------:R-:W0:Y:S01]  /*64b0*/  MUFU.EX2 R13, R13 ;  /* 0x0000000d000d7308 */ /* 0x000e220000000800 */
[----:B-1----:R-:W-:-:S01]  /*64c0*/  FFMA.FTZ R6, R5, R6, R12 ;  /* 0x0000000605067223 */ /* 0x002fc2000001000c */
[----:B------:R-:W-:Y:S01]  /*64d0*/  FFMA.FTZ R119, R119, UR21, -R69 ;  /* 0x0000001577777c23 */ /* 0x000fe20008010845 */
[----:B------:R-:W-:-:S01]  /*64e0*/  FFMA.FTZ R88, R88, UR21, -R130 ;  /* 0x0000001558587c23 */ /* 0x000fc20008010882 */
[----:B------:R-:W-:Y:S01]  /*64f0*/  FFMA.FTZ R90, R90, UR21, -R69 ;  /* 0x000000155a5a7c23 */ /* 0x000fe20008010845 */
[----:B------:R-:W-:-:S01]  /*6500*/  FFMA.FTZ R89, R89, UR21, -R130 ;  /* 0x0000001559597c23 */ /* 0x000fc20008010882 */
[----:B------:R-:W-:Y:S01]  /*6510*/  FFMA.FTZ R91, R91, UR21, -R69 ;  /* 0x000000155b5b7c23 */ /* 0x000fe20008010845 */
[----:B------:R-:W-:-:S01]  /*6520*/  FFMA.FTZ R92, R92, UR21, -R130 ;  /* 0x000000155c5c7c23 */ /* 0x000fc20008010882 */
[----:B------:R-:W1:Y:S01]  /*6530*/  MUFU.EX2 R14, R14 ;  /* 0x0000000e000e7308 */ /* 0x000e620000000800 */
[----:B--2---:R-:W-:-:S01]  /*6540*/  FADD.FTZ R131, R11, R8 ;  /* 0x000000080b837221 */ /* 0x004fc20000010000 */
[----:B------:R-:W-:Y:S01]  /*6550*/  FFMA.FTZ R94, R94, UR21, -R69 ;  /* 0x000000155e5e7c23 */ /* 0x000fe20008010845 */
[----:B------:R-:W-:-:S01]  /*6560*/  FFMA.FTZ R93, R93, UR21, -R130 ;  /* 0x000000155d5d7c23 */ /* 0x000fc20008010882 */
[----:B------:R-:W-:Y:S01]  /*6570*/  FFMA.FTZ R95, R95, UR21, -R69 ;  /* 0x000000155f5f7c23 */ /* 0x000fe20008010845 */
[----:B------:R-:W-:-:S01]  /*6580*/  FFMA.FTZ R96, R96, UR21, -R130 ;  /* 0x0000001560607c23 */ /* 0x000fc20008010882 */
[----:B------:R-:W-:Y:S01]  /*6590*/  FFMA.FTZ R98, R98, UR21, -R69 ;  /* 0x0000001562627c23 */ /* 0x000fe20008010845 */
[----:B------:R-:W-:-:S01]  /*65a0*/  FFMA.FTZ R97, R97, UR21, -R130 ;  /* 0x0000001561617c23 */ /* 0x000fc20008010882 */
[----:B------:R-:W2:Y:S01]  /*65b0*/  MUFU.EX2 R20, R20 ;  /* 0x0000001400147308 */ /* 0x000ea20000000800 */
[----:B0-----:R-:W-:-:S01]  /*65c0*/  FADD.FTZ R133, R13, R6 ;  /* 0x000000060d857221 */ /* 0x001fc20000010000 */
[----:B------:R-:W-:Y:S01]  /*65d0*/  FFMA.FTZ R99, R99, UR21, -R69 ;  /* 0x0000001563637c23 */ /* 0x000fe20008010845 */
[----:B------:R-:W-:-:S01]  /*65e0*/  FFMA.FTZ R100, R100, UR21, -R130 ;  /* 0x0000001564647c23 */ /* 0x000fc20008010882 */
[----:B------:R-:W-:Y:S01]  /*65f0*/  FFMA.FTZ R102, R102, UR21, -R69 ;  /* 0x0000001566667c23 */ /* 0x000fe20008010845 */
[----:B------:R-:W-:-:S01]  /*6600*/  FFMA.FTZ R101, R101, UR21, -R130 ;  /* 0x0000001565657c23 */ /* 0x000fc20008010882 */
[----:B------:R-:W-:Y:S01]  /*6610*/  FFMA.FTZ R103, R103, UR21, -R69 ;  /* 0x0000001567677c23 */ /* 0x000fe20008010845 */
[----:B------:R-:W-:-:S01]  /*6620*/  FFMA.FTZ R72, R72, UR21, -R130 ;  /* 0x0000001548487c23 */ /* 0x000fc20008010882 */
[----:B------:R-:W0:Y:S01]  /*6630*/  MUFU.EX2 R15, R15 ;  /* 0x0000000f000f7308 */ /* 0x000e220000000800 */
[----:B-1----:R-:W-:-:S01]  /*6640*/  FADD.FTZ R6, R14, R131 ;  /* 0x000000830e067221 */ /* 0x002fc20000010000 */
        /* <DEDUP_REMOVED lines=32> */
[--C-:B------:R-:W-:Y:S01]  /*6850*/  FFMA.FTZ R66, R66, UR21, -R69.reuse ;  /* 0x0000001542427c23 */ /* 0x100fe20008010845 */
[----:B------:R-:W-:-:S05]  /*6860*/  FFMA.FTZ R67, R67, UR21, -R69 ;  /* 0x0000001543437c23 */ /* 0x000fca0008010845 */
        /* <DEDUP_REMOVED lines=108> */
[----:B------:R-:W-:-:S05]  /*6f30*/  @!P1 VIADD R6, R7, 0x13240 ;  /* 0x0001324007069836 */ /* 0x000fca0000000000 */
[----:B------:R-:W-:Y:S01]  /*6f40*/  @!P1 PRMT R6, RZ, 0x654, R6 ;  /* 0x00000654ff069816 */ /* 0x000fe20000000006 */
[----:B------:R-:W2:Y:S01]  /*6f50*/  MUFU.EX2 R128, R128 ;  /* 0x0000008000807308 */ /* 0x000ea20000000800 */
[----:B0-----:R-:W-:-:S01]  /*6f60*/  FADD.FTZ R133, R87, R8 ;  /* 0x0000000857857221 */ /* 0x001fc20000010000 */
[----:B------:R-:W-:Y:S01]  /*6f70*/  FFMA.FTZ R8, R70, UR21, -R69 ;  /* 0x0000001546087c23 */ /* 0x000fe20008010845 */
[----:B------:R0:W-:Y:S05]  /*6f80*/  @!P1 SYNCS.ARRIVE.TRANS64.RED.A1T0 RZ, [R6+URZ], RZ ;  /* 0x000000ff06ff99a7 */ /* 0x0001ea000810043f */
[----:B------:R-:W3:Y:S01]  /*6f90*/  MUFU.EX2 R57, R57 ;  /* 0x0000003900397308 */ /* 0x000ee20000000800 */
[----:B-1----:R-:W-:-:S07]  /*6fa0*/  FADD.FTZ R70, R56, R131 ;  /* 0x0000008338467221 */ /* 0x002fce0000010000 */
[----:B------:R-:W1:Y:S01]  /*6fb0*/  MUFU.EX2 R59, R59 ;  /* 0x0000003b003b7308 */ /* 0x000e620000000800 */
[----:B--2---:R-:W-:-:S07]  /*6fc0*/  FADD.FTZ R130, R128, R133 ;  /* 0x0000008580827221 */ /* 0x004fce0000010000 */
[----:B------:R-:W2:Y:S01]  /*6fd0*/  MUFU.EX2 R60, R60 ;  /* 0x0000003c003c7308 */ /* 0x000ea20000000800 */
[----:B---3--:R-:W-:-:S01]  /*6fe0*/  FADD.FTZ R131, R57, R70 ;  /* 0x0000004639837221 */ /* 0x008fc20000010000 */
[----:B------:R-:W-:-:S06]  /*6ff0*/  FFMA.FTZ R70, R71, UR21, -R69 ;  /* 0x0000001547467c23 */ /* 0x000fcc0008010845 */
        /* <DEDUP_REMOVED lines=8> */
[----:B------:R-:W0:Y:S01]  /*7080*/  MUFU.EX2 R66, R66 ;  /* 0x0000004200427308 */ /* 0x000e220000000800 */
[----:B--2---:R-:W-:-:S07]  /*7090*/  FADD.FTZ R69, R63, R134 ;  /* 0x000000863f457221 */ /* 0x004fce0000010000 */
[----:B------:R-:W-:Y:S01]  /*70a0*/  MUFU.EX2 R132, R132 ;  /* 0x0000008400847308 */ /* 0x000fe20000000800 */
[----:B---3--:R-:W-:-:S07]  /*70b0*/  FADD.FTZ R71, R129, R130 ;  /* 0x0000008281477221 */ /* 0x008fce0000010000 */
[----:B------:R-:W1:Y:S01]  /*70c0*/  MUFU.EX2 R67, R67 ;  /* 0x0000004300437308 */ /* 0x000e620000000800 */
[----:B0-----:R-:W-:-:S07]  /*70d0*/  FADD.FTZ R6, R66, R69 ;  /* 0x0000004542067221 */ /* 0x001fce0000010000 */
[----:B------:R-:W0:Y:S08]  /*70e0*/  MUFU.EX2 R65, R65 ;  /* 0x0000004100417308 */ /* 0x000e300000000800 */
[----:B------:R2:W3:Y:S01]  /*70f0*/  MUFU.EX2 R7, R8 ;  /* 0x0000000800077308 */ /* 0x0004e20000000800 */
[----:B-1----:R-:W-:-:S07]  /*7100*/  FADD.FTZ R6, R67, R6 ;  /* 0x0000000643067221 */ /* 0x002fce0000010000 */
[----:B------:R-:W1:Y:S01]  /*7110*/  MUFU.EX2 R68, R68 ;  /* 0x0000004400447308 */ /* 0x000e620000000800 */
[----:B--2---:R-:W-:-:S04]  /*7120*/  FADD.FTZ R8, R132, R71 ;  /* 0x0000004784087221 */ /* 0x004fc80000010000 */
[----:B0-----:R-:W-:-:S03]  /*7130*/  FADD.FTZ R69, R65, R8 ;  /* 0x0000000841457221 */ /* 0x001fc60000010000 */
[----:B------:R-:W0:Y:S01]  /*7140*/  MUFU.EX2 R70, R70 ;  /* 0x0000004600467308 */ /* 0x000e220000000800 */
[----:B---3--:R-:W-:-:S01]  /*7150*/  FADD.FTZ R71, R7, R6 ;  /* 0x0000000607477221 */ /* 0x008fc20000010000 */
[----:B-1----:R-:W-:-:S03]  /*7160*/  FADD.FTZ R8, R68, R69 ;  /* 0x0000004544087221 */ /* 0x002fc60000010000 */
[----:B0-----:R-:W-:Y:S01]  /*7170*/  FADD.FTZ R6, R70, R71 ;  /* 0x0000004746067221 */ /* 0x001fe20000010000 */
[----:B------:R-:W-:Y:S06]  /*7180*/  @!P0 BRA `(.L_x_149) ;  /* 0x0000000000048947 */ /* 0x000fec0003800000 */
[----:B------:R-:W-:Y:S01]  /*7190*/  BPT.TRAP 0x1 ;  /* 0x000000040000795c */ /* 0x000fe20000300000 */
.L_x_149:
[----:B------:R-:W-:Y:S01]  /*71a0*/  R2UR UR7, R3 ;  /* 0x00000000030772ca */ /* 0x000fe200000e0000 */
[----:B------:R-:W-:Y:S01]  /*71b0*/  UIADD3 UR6, UR11, 0x13260, URZ ;  /* 0x000132600b067890 */ /* 0x000fe2000fffe03f */
[----:B------:R-:W-:Y:S01]  /*71c0*/  ISETP.LT.AND P1, PT, RZ, UR48, PT ;  /* 0x00000030ff007c0c */ /* 0x000fe2000bf21270 */
[----:B------:R-:W-:Y:S01]  /*71d0*/  UMOV UR22, UR37 ;  /* 0x0000002500167c82 */ /* 0x000fe20008000000 */
[----:B------:R-:W-:Y:S01]  /*71e0*/  F2FP.SATFINITE.E4M3.F32.PACK_AB_MERGE_C R14, R15, R14, RZ ;  /* 0x0000000e0f0e723e */ /* 0x000fe200048070ff */
[----:B------:R-:W-:Y:S01]  /*71f0*/  UMOV UR20, UR39 ;  /* 0x0000002700147c82 */ /* 0x000fe20008000000 */
[----:B------:R-:W-:Y:S01]  /*7200*/  F2FP.SATFINITE.E4M3.F32.PACK_AB_MERGE_C R20, R21, R20, RZ ;  /* 0x000000141514723e */ /* 0x000fe200048070ff */
[-C--:B------:R-:W-:Y:S01]  /*7210*/  FMUL.FTZ R24, R24, R9.reuse ;  /* 0x0000000918187220 */ /* 0x080fe20000410000 */
[----:B------:R-:W-:Y:S01]  /*7220*/  F2FP.SATFINITE.E4M3.F32.PACK_AB_MERGE_C R124, R125, R124, RZ ;  /* 0x0000007c7d7c723e */ /* 0x000fe200048070ff */
[-C--:B------:R-:W-:Y:S01]  /*7230*/  FMUL.FTZ R25, R25, R9.reuse ;  /* 0x0000000919197220 */ /* 0x080fe20000410000 */
[----:B------:R-:W-:Y:S01]  /*7240*/  F2FP.SATFINITE.E4M3.F32.PACK_AB_MERGE_C R126, R127, R126, RZ ;  /* 0x0000007e7f7e723e */ /* 0x000fe200048070ff */
[-C--:B------:R-:W-:Y:S01]  /*7250*/  FMUL.FTZ R28, R28, R9.reuse ;  /* 0x000000091c1c7220 */ /* 0x080fe20000410000 */
[----:B------:R-:W-:Y:S01]  /*7260*/  F2FP.SATFINITE.E4M3.F32.PACK_AB_MERGE_C R108, R109, R108, RZ ;  /* 0x0000006c6d6c723e */ /* 0x000fe200048070ff */
[----:B------:R-:W-:Y:S01]  /*7270*/  UPRMT UR6, UR7, 0x654, UR6 ;  /* 0x0000065407067896 */ /* 0x000fe20008000006 */
[----:B------:R-:W-:Y:S01]  /*7280*/  F2FP.SATFINITE.E4M3.F32.PACK_AB_MERGE_C R110, R111, R110, RZ ;  /* 0x0000006e6f6e723e */ /* 0x000fe200048070ff */
[----:B------:R-:W-:Y:S01]  /*7290*/  UIADD3 UR7, UR48, -0x1, URZ ;  /* 0xffffffff30077890 */ /* 0x000fe2000fffe03f */
[----:B------:R-:W-:Y:S01]  /*72a0*/  F2FP.SATFINITE.E4M3.F32.PACK_AB_MERGE_C R116, R117, R116, RZ ;  /* 0x000000747574723e */ /* 0x000fe200048070ff */
[-C--:B------:R-:W-:Y:S01]  /*72b0*/  FMUL.FTZ R29, R29, R9.reuse ;  /* 0x000000091d1d7220 */ /* 0x080fe20000410000 */
[----:B------:R-:W-:Y:S01]  /*72c0*/  F2FP.SATFINITE.E4M3.F32.PACK_AB_MERGE_C R118, R119, R118, RZ ;  /* 0x000000767776723e */ /* 0x000fe200048070ff */
[-C--:B------:R-:W-:Y:S01]  /*72d0*/  FMUL.FTZ R32, R32, R9.reuse ;  /* 0x0000000920207220 */ /* 0x080fe20000410000 */
[----:B------:R-:W-:Y:S01]  /*72e0*/  F2FP.SATFINITE.E4M3.F32.PACK_AB_MERGE_C R92, R93, R92, RZ ;  /* 0x0000005c5d5c723e */ /* 0x000fe200048070ff */
[-C--:B------:R-:W-:Y:S01]  /*72f0*/  FMUL.FTZ R33, R33, R9.reuse ;  /* 0x0000000921217220 */ /* 0x080fe20000410000 */
[----:B------:R-:W-:Y:S01]  /*7300*/  F2FP.SATFINITE.E4M3.F32.PACK_AB_MERGE_C R94, R95, R94, RZ ;  /* 0x0000005e5f5e723e */ /* 0x000fe200048070ff */
[----:B------:R-:W-:Y:S01]  /*7310*/  SYNCS.ARRIVE.TRANS64.RED.A1T0 RZ, [UR6], RZ ;  /* 0x000000ffffff79a7 */ /* 0x000fe20008100406 */
        /* <DEDUP_REMOVED lines=60> */
.L_x_140:
[----:B------:R-:W-:Y:S06]  /*76e0*/  BAR.ARV 0x8, 0x200 ;  /* 0x0208000000007b1d */ /* 0x000fec0000002000 */
[----:B------:R-:W-:Y:S05]  /*76f0*/  @!P0 BRA `(.L_x_151) ;  /* 0x0000000000048947 */ /* 0x000fea0003800000 */
[----:B------:R-:W-:Y:S01]  /*7700*/  BPT.TRAP 0x1 ;  /* 0x000000040000795c */ /* 0x000fe20000300000 */
.L_x_151:
[----:B------:R-:W-:Y:S01]  /*7710*/  IMAD.U32 R15, RZ, RZ, UR39 ;  /* 0x00000027ff0f7e24 */ /* 0x000fe2000f8e00ff */
[----:B------:R-:W-:-:S03]  /*7720*/  MOV R0, UR37 ;  /* 0x0000002500007c02 */ /* 0x000fc60008000f00 */
[----:B------:R-:W-:Y:S01]  /*7730*/  IMAD R15, R15, 0x8, R2 ;  /* 0x000000080f0f7824 */ /* 0x000fe200078e0202 */
[----:B------:R-:W-:-:S04]  /*7740*/  SHF.L.U32 R0, R0, 0x1f, RZ ;  /* 0x0000001f00007819 */ /* 0x000fc800000006ff */
[----:B------:R0:W1:Y:S01]  /*7750*/  SYNCS.PHASECHK.TRANS64.TRYWAIT P1, [R15+URZ+0x13250], R0 ;  /* 0x013250000f0075a7 */ /* 0x000062000802017f */
[----:B------:R-:W-:Y:S05]  /*7760*/  @!P0 BRA `(.L_x_152) ;  /* 0x0000000000048947 */ /* 0x000fea0003800000 */
[----:B------:R-:W-:Y:S01]  /*7770*/  BPT.TRAP 0x1 ;  /* 0x000000040000795c */ /* 0x000fe20000300000 */
.L_x_152:
[----:B------:R-:W-:Y:S01]  /*7780*/  VIADD R2, R2, 0x1000 ;  /* 0x0000100002027836 */ /* 0x000fe20000000000 */
[----:B-1----:R-:W-:Y:S06]  /*7790*/  @P1 BRA `(.L_x_153) ;  /* 0x0000000000081947 */ /* 0x002fec0003800000 */
[----:B------:R-:W1:Y:S02]  /*77a0*/  SYNCS.PHASECHK.TRANS64.TRYWAIT P1, [R15+URZ+0x13250], R0 ;  /* 0x013250000f0075a7 */ /* 0x000e64000802017f */
[----:B-1----:R-:W-:Y:S05]  /*77b0*/  @!P1 BRA `(.L_x_154) ;  /* 0x0000007000309947 */ /* 0x002fea0003800000 */
.L_x_153:
[----:B------:R-:W-:Y:S01]  /*77c0*/  SHF.R.U32.HI R2, RZ, 0x4, R2 ;  /* 0x00000004ff027819 */ /* 0x000fe20000011602 */
[----:B------:R-:W-:Y:S01]  /*77d0*/  IMAD.U32 R5, RZ, RZ, UR39 ;  /* 0x00000027ff057e24 */ /* 0x000fe2000f8e00ff */
[----:B------:R-:W-:Y:S05]  /*77e0*/  WARPSYNC.ALL ;  /* 0x0000000000007948 */ /* 0x000fea0003800000 */
[----:B------:R-:W-:Y:S01]  /*77f0*/  LOP3.LUT R2, R2, 0x3fff, RZ, 0xc0, !PT ;  /* 0x00003fff02027812 */ /* 0x000fe200078ec0ff */
[----:B------:R-:W-:Y:S01]  /*7800*/  WARPGROUP.ARRIVE ;  /* 0x00000000000079c5 */ /* 0x000fe20000000000 */
[----:B------:R-:W-:Y:S01]  /*7810*/  ULDC.64 UR10, c[0x0][0x9a0] ;  /* 0x00026800000a7ab9 */ /* 0x000fe20000000a00 */
[----:B------:R-:W-:Y:S01]  /*7820*/  IMAD.MOV.U32 R7, RZ, RZ, 0x3f800000 ;  /* 0x3f800000ff077424 */ /* 0x000fe200078e00ff */
[----:B------:R-:W-:Y:S01]  /*7830*/  LOP3.LUT R2, R2, 0x10000, RZ, 0xfc, !PT ;  /* 0x0001000002027812 */ /* 0x000fe200078efcff */
[----:B------:R-:W-:-:S04]  /*7840*/  UISETP.NE.U32.AND UP0, UPT, UR10, URZ, UPT ;  /* 0x0000003f0a00728c */ /* 0x000fc8000bf05070 */
[----:B------:R-:W-:Y:S01]  /*7850*/  IMAD R4, R5, 0x280, R2 ;  /* 0x0000028005047824 */ /* 0x000fe200078e0202 */
[----:B------:R-:W-:Y:S01]  /*7860*/  UISETP.NE.AND.EX UP0, UPT, UR11, URZ, UPT, UP0 ;  /* 0x0000003f0b00728c */ /* 0x000fe2000bf05300 */
[----:B------:R-:W-:-:S03]  /*7870*/  IMAD.MOV.U32 R5, RZ, RZ, -0x3ffffff0 ;  /* 0xc0000010ff057424 */ /* 0x000fc600078e00ff */
[----:B------:R-:W-:Y:S02]  /*7880*/  R2UR UR6, R4 ;  /* 0x00000000040672ca */ /* 0x000fe400000e0000 */
[----:B------:R-:W-:Y:S02]  /*7890*/  R2UR UR7, R5 ;  /* 0x00000000050772ca */ /* 0x000fe400000e0000 */
[----:B------:R-:W-:-:S03]  /*78a0*/  PLOP3.LUT P1, PT, PT, PT, UP0, 0x80, 0x0 ;  /* 0x000000000000781c */ /* 0x000fc60003f2f008 */
[----:B------:R-:W-:Y:S01]  /*78b0*/  @UP0 ULDC.64 UR12, c[0x0][0x9c8] ;  /* 0x00027200000c0ab9 */ /* 0x000fe20000000a00 */
[----:B------:R-:W-:Y:S02]  /*78c0*/  @UP0 USHF.R.S32.HI UR9, URZ, 0x1f, UR40 ;  /* 0x0000001f3f090899 */ /* 0x000fe40008011428 */
[----:B------:R-:W-:Y:S02]  /*78d0*/  @UP0 UIMAD UR8, UR43, UR12, URZ ;  /* 0x0000000c2b0802a4 */ /* 0x000fe4000f8e023f */
[----:B------:R-:W-:Y:S02]  /*78e0*/  @UP0 UIMAD.WIDE.U32 UR4, UR42, UR12, URZ ;  /* 0x0000000c2a0402a5 */ /* 0x000fe4000f8e003f */
[----:B------:R-:W-:-:S07]  /*78f0*/  @UP0 UIMAD UR8, UR42, UR13, UR8 ;  /* 0x0000000d2a0802a4 */ /* 0x000fce000f8e0208 */
[----:B------:R-:W-:Y:S01]  /*7900*/  QGMMA.64x64x32.F32.E4M3.E4M3 R24, R152, gdesc[UR4], R24, gsb0 ;  /* 0x00e0000498187df3 */ /* 0x000fe20008000818 */
[----:B------:R-:W-:Y:S01]  /*7910*/  @UP0 ULDC.64 UR12, c[0x0][0x9d0] ;  /* 0x00027400000c0ab9 */ /* 0x000fe20000000a00 */
[----:B------:R-:W-:Y:S02]  /*7920*/  @UP0 UIADD3 UR5, UR5, UR8, URZ ;  /* 0x0000000805050290 */ /* 0x000fe4000fffe03f */
[----:B------:R-:W-:Y:S02]  /*7930*/  @UP0 UIMAD UR8, UR9, UR12, URZ ;  /* 0x0000000c090802a4 */ /* 0x000fe4000f8e023f */
[----:B------:R-:W-:Y:S02]  /*7940*/  @UP0 UIMAD.WIDE.U32 UR4, UR40, UR12, UR4 ;  /* 0x0000000c280402a5 */ /* 0x000fe4000f8e0004 */
[----:B------:R-:W-:Y:S02]  /*7950*/  @UP0 UIMAD UR8, UR40, UR13, UR8 ;  /* 0x0000000d280802a4 */ /* 0x000fe4000f8e0208 */
[----:B------:R-:W-:-:S02]  /*7960*/  @UP0 ULEA UR6, UP1, UR4, UR10, 0x2 ;  /* 0x0000000a04060291 */ /* 0x000fc4000f82103f */
[----:B------:R-:W-:-:S04]  /*7970*/  @UP0 UIADD3 UR5, UR5, UR8, URZ ;  /* 0x0000000805050290 */ /* 0x000fc8000fffe03f */
[----:B------:R-:W-:Y:S01]  /*7980*/  @UP0 ULEA.HI.X UR5, UR4, UR11, UR5, 0x2, UP1 ;  /* 0x0000000b04050291 */ /* 0x000fe200088f1405 */
[----:B------:R-:W-:Y:S02]  /*7990*/  IMAD.MOV.U32 R11, RZ, RZ, -0x3ffffff0 ;  /* 0xc0000010ff0b7424 */ /* 0x000fe400078e00ff */
[----:B------:R-:W-:Y:S01]  /*79a0*/  @UP0 UMOV UR4, UR6 ;  /* 0x0000000600040c82 */ /* 0x000fe20008000000 */
[----:B------:R-:W-:Y:S01]  /*79b0*/  IADD3 R10, R4, 0x80, RZ ;  /* 0x00000080040a7810 */ /* 0x000fe20007ffe0ff */
[----:B------:R-:W-:Y:S02]  /*79c0*/  IMAD.U32 R12, RZ, RZ, UR4 ;  /* 0x00000004ff0c7e24 */ /* 0x000fe4000f8e00ff */
[----:B------:R-:W-:Y:S01]  /*79d0*/  IMAD.U32 R13, RZ, RZ, UR5 ;  /* 0x00000005ff0d7e24 */ /* 0x000fe2000f8e00ff */
[----:B------:R-:W-:Y:S02]  /*79e0*/  R2UR UR6, R10 ;  /* 0x000000000a0672ca */ /* 0x000fe400000e0000 */
[----:B------:R-:W-:-:S02]  /*79f0*/  R2UR UR7, R11 ;  /* 0x000000000b0772ca */ /* 0x000fc400000e0000 */
[----:B------:R2:W3:Y:S01]  /*7a00*/  @P1 LDG.E R7, desc[UR46][R12.64] ;  /* 0x0000002e0c071981 */ /* 0x0004e2000c1e1900 */
[----:B------:R-:W-:Y:S02]  /*7a10*/  WARPGROUP.DEPBAR.LE gsb0, 0x0 ;  /* 0x00008000000079c5 */ /* 0x000fe40000010000 */
[----:B------:R-:W-:-:S08]  /*7a20*/  WARPGROUP.ARRIVE ;  /* 0x00000000000079c5 */ /* 0x000fd00000000000 */
[----:B------:R-:W-:Y:S01]  /*7a30*/  QGMMA.64x64x32.F32.E4M3.E4M3 R24, R148, gdesc[UR4], R24, gsb0 ;  /* 0x00e0000494187df3 */ /* 0x000fe20008000818 */
[----:B------:R-:W-:Y:S02]  /*7a40*/  VIADD R10, R4, 0x100 ;  /* 0x00000100040a7836 */ /* 0x000fe40000000000 */
[----:B------:R-:W-:-:S03]  /*7a50*/  IMAD.MOV.U32 R11, RZ, RZ, -0x3ffffff0 ;  /* 0xc0000010ff0b7424 */ /* 0x000fc600078e00ff */
[----:B------:R-:W-:Y:S02]  /*7a60*/  R2UR UR6, R10 ;  /* 0x000000000a0672ca */ /* 0x000fe400000e0000 */
[----:B------:R-:W-:Y:S01]  /*7a70*/  R2UR UR7, R11 ;  /* 0x000000000b0772ca */ /* 0x000fe200000e0000 */
[----:B------:R-:W-:Y:S02]  /*7a80*/  VIADD R10, R4, 0x180 ;  /* 0x00000180040a7836 */ /* 0x000fe40000000000 */
[----:B------:R-:W-:Y:S01]  /*7a90*/  IMAD.MOV.U32 R11, RZ, RZ, -0x3ffffff0 ;  /* 0xc0000010ff0b7424 */ /* 0x000fe200078e00ff */
[----:B------:R-:W-:Y:S02]  /*7aa0*/  WARPGROUP.DEPBAR.LE gsb0, 0x0 ;  /* 0x00008000000079c5 */ /* 0x000fe40000010000 */
[----:B------:R-:W-:-:S07]  /*7ab0*/  WARPGROUP.ARRIVE ;  /* 0x00000000000079c5 */ /* 0x000fce0000000000 */
[----:B------:R-:W-:Y:S01]  /*7ac0*/  QGMMA.64x64x32.F32.E4M3.E4M3 R24, R136, gdesc[UR4], R24, gsb0 ;  /* 0x00e0000488187df3 */ /* 0x000fe20008000818 */
[----:B------:R-:W-:Y:S02]  /*7ad0*/  R2UR UR6, R10 ;  /* 0x000000000a0672ca */ /* 0x000fe400000e0000 */
[----:B------:R-:W-:Y:S01]  /*7ae0*/  R2UR UR7, R11 ;  /* 0x000000000b0772ca */ /* 0x000fe200000e0000 */
[----:B------:R-:W0:Y:S04]  /*7af0*/  SHFL.BFLY PT, R5, R8, 0x2, 0x1f ;  /* 0x0c401f0008057f89 */ /* 0x000e2800000e0000 */
[----:B------:R-:W4:Y:S01]  /*7b00*/  SHFL.BFLY PT, R11, R6, 0x2, 0x1f ;  /* 0x0c401f00060b7f89 */ /* 0x000f2200000e0000 */
[----:B------:R-:W-:Y:S01]  /*7b10*/  VIADD R4, R4, 0x200 ;  /* 0x0000020004047836 */ /* 0x000fe20000000000 */
[----:B------:R-:W-:-:S02]  /*7b20*/  WARPGROUP.DEPBAR.LE gsb0, 0x0 ;  /* 0x00008000000079c5 */ /* 0x000fc40000010000 */
[----:B------:R-:W-:-:S06]  /*7b30*/  WARPGROUP.ARRIVE ;  /* 0x00000000000079c5 */ /* 0x000fcc0000000000 */
[----:B------:R-:W-:Y:S01]  /*7b40*/  QGMMA.64x64x32.F32.E4M3.E4M3 R24, R140, gdesc[UR4], R24, gsb0 ;  /* 0x00e000048c187df3 */ /* 0x000fe20008000818 */
[----:B01----:R-:W-:-:S01]  /*7b50*/  FADD.FTZ R0, R5, R8 ;  /* 0x0000000805007221 */ /* 0x003fc20000010000 */
[----:B------:R-:W-:Y:S01]  /*7b60*/  IMAD.MOV.U32 R5, RZ, RZ, -0x3ffffff0 ;  /* 0xc0000010ff057424 */ /* 0x000fe200078e00ff */
[----:B------:R-:W-:-:S04]  /*7b70*/  R2UR UR6, R4 ;  /* 0x00000000040672ca */ /* 0x000fc800000e0000 */
[----:B------:R-:W-:Y:S01]  /*7b80*/  R2UR UR7, R5 ;  /* 0x00000000050772ca */ /* 0x000fe200000e0000 */
[----:B------:R-:W0:Y:S01]  /*7b90*/  SHFL.BFLY PT, R9, R0, 0x1, 0x1f ;  /* 0x0c201f0000097f89 */ /* 0x000e2200000e0000 */
[----:B----4-:R-:W-:-:S05]  /*7ba0*/  FADD.FTZ R11, R11, R6 ;  /* 0x000000060b0b7221 */ /* 0x010fca0000010000 */
[----:B------:R-:W1:Y:S01]  /*7bb0*/  SHFL.BFLY PT, R2, R11, 0x1, 0x1f ;  /* 0x0c201f000b027f89 */ /* 0x000e6200000e0000 */
[----:B------:R-:W-:Y:S01]  /*7bc0*/  MOV R4, RZ ;  /* 0x000000ff00047202 */ /* 0x000fe20000000f00 */
[----:B0-----:R-:W-:-:S05]  /*7bd0*/  FADD.FTZ R5, R0, R9 ;  /* 0x0000000900057221 */ /* 0x001fca0000010000 */
[----:B------:R-:W-:Y:S01]  /*7be0*/  FSETP.NE.FTZ.AND P1, PT, R5, RZ, PT ;  /* 0x000000ff0500720b */ /* 0x000fe20003f35000 */
[----:B-1----:R-:W-:-:S01]  /*7bf0*/  FADD.FTZ R10, R11, R2 ;  /* 0x000000020b0a7221 */ /* 0x002fc20000010000 */
[----:B------:R-:W-:Y:S01]  /*7c00*/  FMUL.FTZ R6, R5, 0.00390625 ;  /* 0x3b80000005067820 */ /* 0x000fe20000410000 */
[----:B------:R-:W-:Y:S02]  /*7c10*/  WARPGROUP.DEPBAR.LE gsb0, 0x0 ;  /* 0x00008000000079c5 */ /* 0x000fe40000010000 */
[----:B------:R-:W-:-:S06]  /*7c20*/  WARPGROUP.ARRIVE ;  /* 0x00000000000079c5 */ /* 0x000fcc0000000000 */
[----:B------:R-:W-:Y:S01]  /*7c30*/  QGMMA.64x64x32.F32.E4M3.E4M3 R24, R144, gdesc[UR4], R24, gsb0 ;  /* 0x00e0000490187df3 */ /* 0x000fe20008000818 */
[----:B--2---:R-:W-:Y:S01]  /*7c40*/  FMUL.FTZ R12, R10, 0.00390625 ;  /* 0x3b8000000a0c7820 */ /* 0x004fe20000410000 */
[----:B------:R-:W-:Y:S01]  /*7c50*/  FSETP.NE.FTZ.AND P2, PT, R6, RZ, PT ;  /* 0x000000ff0600720b */ /* 0x000fe20003f55000 */
[----:B------:R-:W-:Y:S03]  /*7c60*/  @P1 MUFU.RCP R4, R5 ;  /* 0x0000000500041308 */ /* 0x000fe60000001000 */
[----:B------:R-:W-:Y:S02]  /*7c70*/  FSETP.NE.FTZ.AND P3, PT, R12, RZ, PT ;  /* 0x000000ff0c00720b */ /* 0x000fe40003f75000 */
[----:B------:R-:W-:Y:S01]  /*7c80*/  FSETP.NE.FTZ.AND P1, PT, R10, RZ, PT ;  /* 0x000000ff0a00720b */ /* 0x000fe20003f35000 */
[----:B------:R-:W-:-:S06]  /*7c90*/  IMAD.MOV.U32 R8, RZ, RZ, RZ ;  /* 0x000000ffff087224 */ /* 0x000fcc00078e00ff */
[----:B------:R-:W0:Y:S08]  /*7ca0*/  @P2 MUFU.LG2 R6, R6 ;  /* 0x0000000600062308 */ /* 0x000e300000000c00 */
[----:B------:R-:W1:Y:S08]  /*7cb0*/  @P3 MUFU.LG2 R9, R12 ;  /* 0x0000000c00093308 */ /* 0x000e700000000c00 */
[----:B------:R-:W2:Y:S01]  /*7cc0*/  @P1 MUFU.RCP R8, R10 ;  /* 0x0000000a00081308 */ /* 0x000ea20000001000 */
[----:B------:R-:W-:-:S02]  /*7cd0*/  IMAD.U32 R11, RZ, RZ, UR21 ;  /* 0x00000015ff0b7e24 */ /* 0x000fc4000f8e00ff */
[----:B------:R-:W-:Y:S02]  /*7ce0*/  IMAD.U32 R14, RZ, RZ, UR21 ;  /* 0x00000015ff0e7e24 */ /* 0x000fe4000f8e00ff */
[----:B0-----:R-:W-:Y:S01]  /*7cf0*/  @P2 FMUL.FTZ R6, R6, 0.69314718246459960938 ;  /* 0x3f31721806062820 */ /* 0x001fe20000410000 */
[----:B------:R-:W-:Y:S01]  /*7d00*/  @P2 FMUL.FTZ R5, R11, 0.69314718246459960938 ;  /* 0x3f3172180b052820 */ /* 0x000fe20000410000 */
[----:B------:R-:W-:Y:S01]  /*7d10*/  @P3 FMUL.FTZ R14, R14, 0.69314718246459960938 ;  /* 0x3f3172180e0e3820 */ /* 0x000fe20000410000 */
[----:B-1----:R-:W-:Y:S01]  /*7d20*/  @P3 FMUL.FTZ R9, R9, 0.69314718246459960938 ;  /* 0x3f31721809093820 */ /* 0x002fe20000410000 */
[----:B------:R-:W-:Y:S02]  /*7d30*/  IMAD.MOV.U32 R2, RZ, RZ, -0x800000 ;  /* 0xff800000ff027424 */ /* 0x000fe400078e00ff */
[----:B------:R-:W-:Y:S01]  /*7d40*/  @P2 FFMA.FTZ R2, R5, R58, R6 ;  /* 0x0000003a05022223 */ /* 0x000fe20000010006 */
[----:B------:R-:W-:Y:S02]  /*7d50*/  IMAD.MOV.U32 R0, RZ, RZ, -0x800000 ;  /* 0xff800000ff007424 */ /* 0x000fe400078e00ff */
[----:B------:R-:W-:Y:S01]  /*7d60*/  @P3 FFMA.FTZ R0, R14, R64, R9 ;  /* 0x000000400e003223 */ /* 0x000fe20000010009 */
[-C--:B---3--:R-:W-:Y:S01]  /*7d70*/  FMUL.FTZ R5, R4, R7.reuse ;  /* 0x0000000704057220 */ /* 0x088fe20000410000 */
[----:B--2---:R-:W-:Y:S01]  /*7d80*/  FMUL.FTZ R62, R8, R7 ;  /* 0x00000007083e7220 */ /* 0x004fe20000410000 */
[----:B------:R-:W-:-:S02]  /*7d90*/  WARPGROUP.DEPBAR.LE gsb0, 0x0 ;  /* 0x00008000000079c5 */ /* 0x000fc40000010000 */
[----:B------:R-:W-:Y:S05]  /*7da0*/  @!P0 BRA `(.L_x_155) ;  /* 0x0000000000048947 */ /* 0x000fea0003800000 */
[----:B------:R-:W-:Y:S01]  /*7db0*/  BPT.TRAP 0x1 ;  /* 0x000000040000795c */ /* 0x000fe20000300000 */
.L_x_155:
[----:B------:R-:W-:Y:S01]  /*7dc0*/  VIADD R4, R15, 0x13260 ;  /* 0x000132600f047836 */ /* 0x000fe20000000000 */
[----:B------:R-:W-:Y:S01]  /*7dd0*/  UIADD3 UR39, UR39, 0x1, URZ ;  /* 0x0000000127277890 */ /* 0x000fe2000fffe03f */
[-C--:B------:R-:W-:Y:S01]  /*7de0*/  FMUL.FTZ R56, R33, R5.reuse ;  /* 0x0000000521387220 */ /* 0x080fe20000410000 */
[-C--:B------:R-:W-:Y:S01]  /*7df0*/  FMUL.FTZ R59, R25, R5.reuse ;  /* 0x00000005193b7220 */ /* 0x080fe20000410000 */
[-C--:B------:R-:W-:Y:S01]  /*7e00*/  FMUL.FTZ R57, R32, R5.reuse ;  /* 0x0000000520397220 */ /* 0x080fe20000410000 */
[----:B------:R-:W-:Y:S01]  /*7e10*/  PRMT R4, R3, 0x654, R4 ;  /* 0x0000065403047816 */ /* 0x000fe20000000004 */
[----:B------:R-:W-:Y:S01]  /*7e20*/  UISETP.NE.AND UP0, UPT, UR39, 0x2, UPT ;  /* 0x000000022700788c */ /* 0x000fe2000bf05270 */
[-C--:B------:R-:W-:Y:S01]  /*7e30*/  FMUL.FTZ R33, R37, R5.reuse ;  /* 0x0000000525217220 */ /* 0x080fe20000410000 */
[-C--:B------:R-:W-:Y:S01]  /*7e40*/  FMUL.FTZ R20, R41, R5.reuse ;  /* 0x0000000529147220 */ /* 0x080fe20000410000 */
[----:B------:R0:W-:Y:S01]  /*7e50*/  SYNCS.ARRIVE.TRANS64.RED.A1T0 RZ, [R4+URZ], RZ ;  /* 0x000000ff04ff79a7 */ /* 0x0001e2000810043f */
[-C--:B------:R-:W-:Y:S01]  /*7e60*/  FMUL.FTZ R15, R45, R5.reuse ;  /* 0x000000052d0f7220 */ /* 0x080fe20000410000 */
[-C--:B------:R-:W-:Y:S01]  /*7e70*/  FMUL.FTZ R61, R24, R5.reuse ;  /* 0x00000005183d7220 */ /* 0x080fe20000410000 */
[-C--:B------:R-:W-:Y:S01]  /*7e80*/  FMUL.FTZ R32, R40, R5.reuse ;  /* 0x0000000528207220 */ /* 0x080fe20000410000 */
[-C--:B------:R-:W-:Y:S01]  /*7e90*/  FMUL.FTZ R25, R44, R5.reuse ;  /* 0x000000052c197220 */ /* 0x080fe20000410000 */
[-C--:B------:R-:W-:Y:S01]  /*7ea0*/  FMUL.FTZ R45, R26, R62.reuse ;  /* 0x0000003e1a2d7220 */ /* 0x080fe20000410000 */
[-C--:B------:R-:W-:Y:S01]  /*7eb0*/  FMUL.FTZ R41, R27, R62.reuse ;  /* 0x0000003e1b297220 */ /* 0x080fe20000410000 */
[-C--:B------:R-:W-:Y:S01]  /*7ec0*/  FMUL.FTZ R37, R34, R62.reuse ;  /* 0x0000003e22257220 */ /* 0x080fe20000410000 */
[----:B------:R-:W-:Y:S01]  /*7ed0*/  USEL UR4, URZ, 0x1, UP0 ;  /* 0x000000013f047887 */ /* 0x000fe20008000000 */
        /* <DEDUP_REMOVED lines=15> */
[----:B------:R-:W-:Y:S01]  /*7fd0*/  PLOP3.LUT P0, PT, PT, PT, PT, 0x8, 0x0 ;  /* 0x000000000000781c */ /* 0x000fe20003f0e170 */
[-C--:B------:R-:W-:Y:S01]  /*7fe0*/  FMUL.FTZ R13, R47, R62.reuse ;  /* 0x0000003e2f0d7220 */ /* 0x080fe20000410000 */
[-C--:B------:R-:W-:Y:S01]  /*7ff0*/  FMUL.FTZ R10, R50, R62.reuse ;  /* 0x0000003e320a7220 */ /* 0x080fe20000410000 */
[-C--:B------:R-:W-:Y:S01]  /*8000*/  FMUL.FTZ R6, R51, R62.reuse ;  /* 0x0000003e33067220 */ /* 0x080fe20000410000 */
[-C--:B------:R-:W-:Y:S01]  /*8010*/  FMUL.FTZ R9, R54, R62.reuse ;  /* 0x0000003e36097220 */ /* 0x080fe20000410000 */
[----:B------:R-:W-:Y:S01]  /*8020*/  FMUL.FTZ R55, R55, R62 ;  /* 0x0000003e37377220 */ /* 0x000fe20000410000 */
[----:B------:R-:W-:-:S02]  /*8030*/  UIADD3 UR36, UR36, 0x1, URZ ;  /* 0x0000000124247890 */ /* 0x000fc4000fffe03f */
[----:B------:R-:W-:Y:S02]  /*8040*/  USEL UR39, UR39, URZ, UP0 ;  /* 0x0000003f27277287 */ /* 0x000fe40008000000 */
[----:B0-----:R-:W-:-:S12]  /*8050*/  ULOP3.LUT UR37, UR37, UR4, URZ, 0x3c, !UPT ;  /* 0x0000000425257292 */ /* 0x001fd8000f8e3c3f */
.L_x_133:
[----:B------:R-:W0:Y:S01]  /*8060*/  S2R R4, SR_CgaCtaId ;  /* 0x0000000000047919 */ /* 0x000e220000008800 */
[----:B------:R-:W-:Y:S01]  /*8070*/  MOV R3, 0x400 ;  /* 0x0000040000037802 */ /* 0x000fe20000000f00 */
[----:B------:R-:W-:Y:S01]  /*8080*/  BSSY B0, `(.L_x_156) ;  /* 0x00001cf000007945 */ /* 0x000fe20003800000 */
[----:B------:R-:W-:Y:S02]  /*8090*/  BAR.SYNC.DEFER_BLOCKING 0x5, 0x200 ;  /* 0x0148000000007b1d */ /* 0x000fe40000010000 */
[----:B0-----:R-:W-:-:S05]  /*80a0*/  LEA R3, R4, R3, 0x18 ;  /* 0x0000000304037211 */ /* 0x001fca00078ec0ff */
[----:B------:R-:W0:Y:S02]  /*80b0*/  LDS.128 R28, [R3+0x132d0] ;  /* 0x0132d000031c7984 */ /* 0x000e240000000c00 */
[----:B0-----:R-:W-:Y:S02]  /*80c0*/  R2UR UR5, R29 ;  /* 0x000000001d0572ca */ /* 0x001fe400000e0000 */
[----:B------:R-:W-:Y:S01]  /*80d0*/  R2UR UR40, R30 ;  /* 0x000000001e2872ca */ /* 0x000fe200000e0000 */
[----:B------:R-:W-:Y:S06]  /*80e0*/  BAR.ARV 0x4, 0x200 ;  /* 0x0108000000007b1d */ /* 0x000fec0000002000 */
[----:B------:R-:W-:Y:S08]  /*80f0*/  @P0 BRA `(.L_x_157) ;  /* 0x0000001000a80947 */ /* 0x000ff00003800000 */
[----:B------:R-:W0:Y:S01]  /*8100*/  S2R R35, SR_TID.X ;  /* 0x0000000000237919 */ /* 0x000e220000002100 */
[----:B------:R-:W-:Y:S01]  /*8110*/  ULDC.64 UR6, c[0x4][0x38] ;  /* 0x01000e0000067ab9 */ /* 0x000fe20000000a00 */
[----:B------:R-:W2:Y:S01]  /*8120*/  LDL R38, [R1] ;  /* 0x0000000001267983 */ /* 0x000ea20000100800 */
[----:B------:R-:W1:Y:S01]  /*8130*/  S2R R30, SR_SWINHI ;  /* 0x00000000001e7919 */ /* 0x000e620000002f00 */
[----:B------:R-:W-:Y:S02]  /*8140*/  F2FP.BF16.F32.PACK_AB R9, R9, R10 ;  /* 0x0000000a0909723e */ /* 0x000fe400000010ff */
[----:B------:R-:W-:Y:S02]  /*8150*/  F2FP.BF16.F32.PACK_AB R8, R7, R8 ;  /* 0x000000080708723e */ /* 0x000fe400000010ff */
[----:B------:R-:W-:Y:S02]  /*8160*/  F2FP.BF16.F32.PACK_AB R14, R13, R14 ;  /* 0x0000000e0d0e723e */ /* 0x000fe400000010ff */
[----:B------:R-:W-:-:S02]  /*8170*/  F2FP.BF16.F32.PACK_AB R21, R21, R24 ;  /* 0x000000181515723e */ /* 0x000fc400000010ff */
[----:B------:R-:W-:Y:S02]  /*8180*/  F2FP.BF16.F32.PACK_AB R36, R36, R57 ;  /* 0x000000392424723e */ /* 0x000fe400000010ff */
[----:B------:R-:W-:Y:S02]  /*8190*/  F2FP.BF16.F32.PACK_AB R11, R11, R12 ;  /* 0x0000000c0b0b723e */ /* 0x000fe400000010ff */
[----:B------:R-:W-:Y:S02]  /*81a0*/  F2FP.BF16.F32.PACK_AB R44, R44, R45 ;  /* 0x0000002d2c2c723e */ /* 0x000fe400000010ff */
[----:B------:R-:W-:Y:S02]  /*81b0*/  F2FP.BF16.F32.PACK_AB R41, R40, R41 ;  /* 0x000000292829723e */ /* 0x000fe400000010ff */
[----:B------:R-:W-:Y:S02]  /*81c0*/  F2FP.BF16.F32.PACK_AB R34, R34, R37 ;  /* 0x000000252222723e */ /* 0x000fe400000010ff */
[----:B------:R-:W-:-:S02]  /*81d0*/  F2FP.BF16.F32.PACK_AB R60, R60, R61 ;  /* 0x0000003d3c3c723e */ /* 0x000fc400000010ff */
[----:B------:R-:W-:Y:S02]  /*81e0*/  F2FP.BF16.F32.PACK_AB R59, R58, R59 ;  /* 0x0000003b3a3b723e */ /* 0x000fe400000010ff */
[----:B------:R-:W-:Y:S01]  /*81f0*/  F2FP.BF16.F32.PACK_AB R33, R33, R56 ;  /* 0x000000382121723e */ /* 0x000fe200000010ff */
[----:B0-----:R-:W-:Y:S01]  /*8200*/  IMAD.SHL.U32 R4, R35, 0x4, RZ ;  /* 0x0000000423047824 */ /* 0x001fe200078e00ff */
[----:B------:R-:W-:Y:S02]  /*8210*/  F2FP.BF16.F32.PACK_AB R27, R26, R27 ;  /* 0x0000001b1a1b723e */ /* 0x000fe400000010ff */
[----:B------:R-:W-:Y:S02]  /*8220*/  F2FP.BF16.F32.PACK_AB R25, R25, R32 ;  /* 0x000000201919723e */ /* 0x000fe400000010ff */
[----:B------:R-:W-:Y:S01]  /*8230*/  F2FP.BF16.F32.PACK_AB R20, R15, R20 ;  /* 0x000000140f14723e */ /* 0x000fe200000010ff */
[----:B------:R-:W-:Y:S01]  /*8240*/  USHF.L.U32 UR11, UR42, 0x2, URZ ;  /* 0x000000022a0b7899 */ /* 0x000fe2000800063f */
[----:B------:R-:W-:Y:S01]  /*8250*/  LOP3.LUT R4, R4, 0xc, RZ, 0xc0, !PT ;  /* 0x0000000c04047812 */ /* 0x000fe200078ec0ff */
[----:B------:R-:W-:Y:S01]  /*8260*/  USHF.L.U64.HI UR17, UR42, 0x2, UR43 ;  /* 0x000000022a117899 */ /* 0x000fe2000801022b */
[----:B------:R-:W-:Y:S02]  /*8270*/  BAR.SYNC.DEFER_BLOCKING 0x1, 0x180 ;  /* 0x0046000000007b1d */ /* 0x000fe40000010000 */
[----:B------:R-:W-:-:S04]  /*8280*/  IADD3 R4, P0, R4, UR6, RZ ;  /* 0x0000000604047c10 */ /* 0x000fc8000ff1e0ff */
[----:B------:R-:W-:Y:S01]  /*8290*/  IADD3.X R5, RZ, UR7, RZ, P0, !PT ;  /* 0x00000007ff057c10 */ /* 0x000fe200087fe4ff */
[----:B------:R-:W-:Y:S01]  /*82a0*/  ULDC.64 UR6, c[0x0][0xc00] ;  /* 0x0003000000067ab9 */ /* 0x000fe20000000a00 */
[----:B------:R-:W-:Y:S01]  /*82b0*/  USHF.R.S32.HI UR16, URZ, 0x1f, UR45 ;  /* 0x0000001f3f107899 */ /* 0x000fe2000801142d */
[----:B------:R-:W-:Y:S02]  /*82c0*/  ULDC.64 UR8, c[0x0][0xb90] ;  /* 0x0002e40000087ab9 */ /* 0x000fe40000000a00 */
[----:B------:R0:W3:Y:S01]  /*82d0*/  LDG.E.CONSTANT R28, desc[UR46][R4.64] ;  /* 0x0000002e041c7981 */ /* 0x0000e2000c1e9900 */
[----:B------:R-:W-:Y:S01]  /*82e0*/  F2FP.BF16.F32.PACK_AB R10, R55, R6 ;  /* 0x00000006370a723e */ /* 0x000fe200000010ff */
[----:B------:R-:W-:Y:S02]  /*82f0*/  UISETP.NE.U32.AND UP0, UPT, UR6, URZ, UPT ;  /* 0x0000003f0600728c */ /* 0x000fe4000bf05070 */
[----:B------:R-:W-:Y:S02]  /*8300*/  UIADD3 UR4, UP1, UR11, UR6, URZ ;  /* 0x000000060b047290 */ /* 0x000fe4000ff3e03f */
[----:B------:R-:W-:-:S02]  /*8310*/  UISETP.NE.AND.EX UP0, UPT, UR7, URZ, UPT, UP0 ;  /* 0x0000003f0700728c */ /* 0x000fc4000bf05300 */
[----:B------:R-:W-:Y:S01]  /*8320*/  UIADD3.X UR6, UR17, UR7, URZ, UP1, !UPT ;  /* 0x0000000711067290 */ /* 0x000fe20008ffe43f */
[----:B0-----:R-:W-:Y:S01]  /*8330*/  LOP3.LUT P0, R4, R35, 0x3, RZ, 0xc0, !PT ;  /* 0x0000000323047812 */ /* 0x001fe2000780c0ff */
[----:B------:R-:W-:Y:S01]  /*8340*/  ULDC.64 UR12, c[0x0][0xc08] ;  /* 0x00030200000c7ab9 */ /* 0x000fe20000000a00 */
[----:B------:R-:W-:Y:S02]  /*8350*/  ULDC.64 UR14, c[0x0][0xb98] ;  /* 0x0002e600000e7ab9 */ /* 0x000fe40000000a00 */
[----:B------:R-:W-:Y:S02]  /*8360*/  ISETP.EQ.OR P0, PT, R4, 0x3, !P0 ;  /* 0x000000030400780c */ /* 0x000fe40004702670 */
[----:B------:R-:W-:Y:S02]  /*8370*/  MOV R4, R3 ;  /* 0x0000000300047202 */ /* 0x000fe40000000f00 */
[----:B-1----:R-:W-:Y:S02]  /*8380*/  MOV R5, R30 ;  /* 0x0000001e00057202 */ /* 0x002fe40000000f00 */
[----:B------:R-:W-:-:S02]  /*8390*/  SEL R47, R21, R14, P0 ;  /* 0x0000000e152f7207 */ /* 0x000fc40000000000 */
[----:B------:R-:W-:Y:S02]  /*83a0*/  SEL R37, R11, R8, P0 ;  /* 0x000000080b257207 */ /* 0x000fe40000000000 */
[----:B------:R-:W-:Y:S02]  /*83b0*/  SEL R39, R8, R11, P0 ;  /* 0x0000000b08277207 */ /* 0x000fe40000000000 */
[----:B------:R-:W-:Y:S02]  /*83c0*/  SEL R21, R14, R21, P0 ;  /* 0x000000150e157207 */ /* 0x000fe40000000000 */
[----:B------:R-:W-:Y:S02]  /*83d0*/  SEL R43, R44, R41, P0 ;  /* 0x000000292c2b7207 */ /* 0x000fe40000000000 */
[----:B------:R-:W-:Y:S02]  /*83e0*/  SEL R41, R41, R44, P0 ;  /* 0x0000002c29297207 */ /* 0x000fe40000000000 */
        /* <DEDUP_REMOVED lines=9> */
[----:B------:R-:W-:Y:S01]  /*8480*/  SEL R51, R10, R9, P0 ;  /* 0x000000090a337207 */ /* 0x000fe20000000000 */
[----:B--2---:R-:W-:-:S03]  /*8490*/  IMAD.WIDE R6, R38, 0x2, R4 ;  /* 0x0000000226067825 */ /* 0x004fc600078e0204 */
[C---:B------:R-:W-:Y:S02]  /*84a0*/  LOP3.LUT R13, R6.reuse, 0x380, RZ, 0xc0, !PT ;  /* 0x00000380060d7812 */ /* 0x040fe400078ec0ff */
[C---:B------:R-:W-:Y:S02]  /*84b0*/  IADD3 R57, P1, R6.reuse, 0x60, RZ ;  /* 0x0000006006397810 */ /* 0x040fe40007f3e0ff */
[C---:B------:R-:W-:Y:S02]  /*84c0*/  IADD3 R53, P3, R6.reuse, 0x20, RZ ;  /* 0x0000002006357810 */ /* 0x040fe40007f7e0ff */
[----:B------:R-:W-:Y:S01]  /*84d0*/  SHF.R.U64 R13, R13, 0x3, RZ ;  /* 0x000000030d0d7819 */ /* 0x000fe200000012ff */
[----:B------:R-:W-:Y:S01]  /*84e0*/  IMAD.X R9, RZ, RZ, R7, P1 ;  /* 0x000000ffff097224 */ /* 0x000fe200008e0607 */
[----:B------:R-:W-:Y:S02]  /*84f0*/  IADD3 R55, P2, R6, 0x40, RZ ;  /* 0x0000004006377810 */ /* 0x000fe40007f5e0ff */
[----:B------:R-:W-:-:S02]  /*8500*/  LOP3.LUT R8, R53, 0x380, RZ, 0xc0, !PT ;  /* 0x0000038035087812 */ /* 0x000fc400078ec0ff */
[----:B------:R-:W-:Y:S01]  /*8510*/  LOP3.LUT R14, R57, 0x380, RZ, 0xc0, !PT ;  /* 0x00000380390e7812 */ /* 0x000fe200078ec0ff */
[--C-:B------:R-:W-:Y:S01]  /*8520*/  IMAD.X R11, RZ, RZ, R7.reuse, P2 ;  /* 0x000000ffff0b7224 */ /* 0x100fe200010e0607 */
[----:B------:R-:W-:Y:S01]  /*8530*/  LOP3.LUT R6, R13, R6, RZ, 0x3c, !PT ;  /* 0x000000060d067212 */ /* 0x000fe200078e3cff */
[----:B------:R-:W-:Y:S01]  /*8540*/  IMAD.X R13, RZ, RZ, R7, P3 ;  /* 0x000000ffff0d7224 */ /* 0x000fe200018e0607 */
[----:B------:R-:W-:Y:S02]  /*8550*/  SHF.R.U64 R8, R8, 0x3, RZ ;  /* 0x0000000308087819 */ /* 0x000fe400000012ff */
[----:B------:R-:W-:Y:S02]  /*8560*/  SHF.R.U64 R14, R14, 0x3, RZ ;  /* 0x000000030e0e7819 */ /* 0x000fe400000012ff */
[----:B------:R-:W-:Y:S02]  /*8570*/  MOV R44, R6 ;  /* 0x00000006002c7202 */ /* 0x000fe40000000f00 */
[----:B------:R-:W-:-:S02]  /*8580*/  LOP3.LUT R12, R8, R53, RZ, 0x3c, !PT ;  /* 0x00000035080c7212 */ /* 0x000fc400078e3cff */
[----:B------:R-:W-:Y:S02]  /*8590*/  LOP3.LUT R8, R14, R57, RZ, 0x3c, !PT ;  /* 0x000000390e087212 */ /* 0x000fe400078e3cff */
[----:B------:R-:W-:Y:S02]  /*85a0*/  LOP3.LUT R10, R55, 0x380, RZ, 0xc0, !PT ;  /* 0x00000380370a7812 */ /* 0x000fe400078ec0ff */
[----:B------:R-:W-:Y:S02]  /*85b0*/  MOV R7, R8 ;  /* 0x0000000800077202 */ /* 0x000fe40000000f00 */
[----:B------:R-:W-:Y:S02]  /*85c0*/  SHF.R.U64 R10, R10, 0x3, RZ ;  /* 0x000000030a0a7819 */ /* 0x000fe400000012ff */
[----:B------:R-:W-:Y:S02]  /*85d0*/  MOV R42, R12 ;  /* 0x0000000c002a7202 */ /* 0x000fe40000000f00 */
[----:B------:R-:W-:-:S02]  /*85e0*/  LOP3.LUT R10, R10, R55, RZ, 0x3c, !PT ;  /* 0x000000370a0a7212 */ /* 0x000fc400078e3cff */
[----:B------:R-:W-:Y:S02]  /*85f0*/  PLOP3.LUT P2, PT, PT, PT, UP0, 0x80, 0x0 ;  /* 0x000000000000781c */ /* 0x000fe40003f4f008 */
[----:B---3--:R-:W-:Y:S01]  /*8600*/  LOP3.LUT R6, R28, 0x2, RZ, 0x3c, !PT ;  /* 0x000000021c067812 */ /* 0x008fe200078e3cff */
[----:B------:R-:W-:Y:S04]  /*8610*/  SHFL.IDX PT, R15, R15, R28, 0x1c1f ;  /* 0x001c1f1c0f0f7589 */ /* 0x000fe800000e0000 */
[----:B------:R-:W-:Y:S04]  /*8620*/  SHFL.IDX PT, R43, R43, R28, 0x1c1f ;  /* 0x001c1f1c2b2b7589 */ /* 0x000fe800000e0000 */
[----:B------:R-:W0:Y:S04]  /*8630*/  SHFL.IDX PT, R14, R59, R6, 0x1c1f ;  /* 0x001c1f063b0e7589 */ /* 0x000e2800000e0000 */
[----:B------:R-:W1:Y:S04]  /*8640*/  SHFL.IDX PT, R30, R41, R6, 0x1c1f ;  /* 0x001c1f06291e7589 */ /* 0x000e6800000e0000 */
[----:B------:R-:W-:Y:S04]  /*8650*/  SHFL.IDX PT, R29, R29, R28, 0x1c1f ;  /* 0x001c1f1c1d1d7589 */ /* 0x000fe800000e0000 */
[----:B------:R-:W-:Y:S04]  /*8660*/  SHFL.IDX PT, R35, R35, R28, 0x1c1f ;  /* 0x001c1f1c23237589 */ /* 0x000fe800000e0000 */
[----:B------:R-:W-:Y:S04]  /*8670*/  SHFL.IDX PT, R45, R45, R28, 0x1c1f ;  /* 0x001c1f1c2d2d7589 */ /* 0x000fe800000e0000 */
[----:B------:R-:W2:Y:S04]  /*8680*/  SHFL.IDX PT, R20, R33, R6, 0x1c1f ;  /* 0x001c1f0621147589 */ /* 0x000ea800000e0000 */
[----:B------:R-:W3:Y:S01]  /*8690*/  SHFL.IDX PT, R24, R25, R6, 0x1c1f ;  /* 0x001c1f0619187589 */ /* 0x000ee200000e0000 */
[----:B0-----:R-:W-:-:S03]  /*86a0*/  SEL R8, R15, R14, P0 ;  /* 0x0000000e0f087207 */ /* 0x001fc60000000000 */
[----:B------:R-:W0:Y:S01]  /*86b0*/  SHFL.IDX PT, R36, R27, R6, 0x1c1f ;  /* 0x001c1f061b247589 */ /* 0x000e2200000e0000 */
[----:B-1----:R-:W-:-:S03]  /*86c0*/  SEL R9, R43, R30, P0 ;  /* 0x0000001e2b097207 */ /* 0x002fc60000000000 */
[----:B------:R-:W-:Y:S04]  /*86d0*/  SHFL.IDX PT, R37, R37, R28, 0x1c1f ;  /* 0x001c1f1c25257589 */ /* 0x000fe800000e0000 */
[----:B------:R-:W-:Y:S04]  /*86e0*/  SHFL.IDX PT, R47, R47, R28, 0x1c1f ;  /* 0x001c1f1c2f2f7589 */ /* 0x000fe800000e0000 */
[----:B------:R-:W1:Y:S04]  /*86f0*/  SHFL.IDX PT, R26, R39, R6, 0x1c1f ;  /* 0x001c1f06271a7589 */ /* 0x000e6800000e0000 */
[----:B------:R4:W1:Y:S01]  /*8700*/  SHFL.IDX PT, R38, R21, R6, 0x1c1f ;  /* 0x001c1f0615267589 */ /* 0x00086200000e0000 */
[----:B--2---:R-:W-:-:S03]  /*8710*/  SEL R12, R29, R20, P0 ;  /* 0x000000141d0c7207 */ /* 0x004fc60000000000 */
[----:B------:R2:W-:Y:S01]  /*8720*/  SHFL.IDX PT, R49, R49, R28, 0x1c1f ;  /* 0x001c1f1c31317589 */ /* 0x0005e200000e0000 */
[----:B---3--:R-:W-:Y:S02]  /*8730*/  SEL R32, R35, R24, P0 ;  /* 0x0000001823207207 */ /* 0x008fe40000000000 */
[----:B------:R-:W-:Y:S01]  /*8740*/  SEL R34, R24, R35, P0 ;  /* 0x0000002318227207 */ /* 0x000fe20000000000 */
[----:B------:R-:W3:Y:S01]  /*8750*/  SHFL.IDX PT, R40, R51, R6, 0x1c1f ;  /* 0x001c1f0633287589 */ /* 0x000ee200000e0000 */
[----:B0-----:R-:W-:Y:S01]  /*8760*/  SEL R13, R45, R36, P0 ;  /* 0x000000242d0d7207 */ /* 0x001fe20000000000 */
[----:B----4-:R-:W-:Y:S01]  /*8770*/  IMAD.U32 R21, RZ, RZ, UR6 ;  /* 0x00000006ff157e24 */ /* 0x010fe2000f8e00ff */
[----:B--2---:R-:W-:Y:S02]  /*8780*/  MOV R28, R10 ;  /* 0x0000000a001c7202 */ /* 0x004fe40000000f00 */
[----:B------:R-:W-:Y:S02]  /*8790*/  SEL R10, R14, R15, P0 ;  /* 0x0000000f0e0a7207 */ /* 0x000fe40000000000 */
[----:B------:R-:W-:-:S02]  /*87a0*/  SEL R11, R30, R43, P0 ;  /* 0x0000002b1e0b7207 */ /* 0x000fc40000000000 */
[----:B------:R-:W-:Y:S01]  /*87b0*/  SEL R14, R20, R29, P0 ;  /* 0x0000001d140e7207 */ /* 0x000fe20000000000 */
[----:B------:R-:W-:Y:S01]  /*87c0*/  IMAD.U32 R20, RZ, RZ, UR4 ;  /* 0x00000004ff147e24 */ /* 0x000fe2000f8e00ff */
[----:B------:R-:W-:Y:S01]  /*87d0*/  SEL R15, R36, R45, P0 ;  /* 0x0000002d240f7207 */ /* 0x000fe20000000000 */
[----:B------:R0:W-:Y:S01]  /*87e0*/  STSM.16.M88.4 [R44], R8 ;  /* 0x000000082c007844 */ /* 0x0001e20000000200 */
[----:B-1----:R-:W-:Y:S02]  /*87f0*/  SEL R24, R37, R26, P0 ;  /* 0x0000001a25187207 */ /* 0x002fe40000000000 */
[----:B------:R-:W-:Y:S01]  /*8800*/  SEL R33, R47, R38, P0 ;  /* 0x000000262f217207 */ /* 0x000fe20000000000 */
[----:B------:R-:W-:Y:S01]  /*8810*/  STSM.16.M88.4 [R42], R12 ;  /* 0x0000000c2a007844 */ /* 0x000fe20000000200 */
[----:B------:R-:W-:Y:S02]  /*8820*/  SEL R35, R38, R47, P0 ;  /* 0x0000002f26237207 */ /* 0x000fe40000000000 */
[----:B------:R-:W-:-:S02]  /*8830*/  SEL R26, R26, R37, P0 ;  /* 0x000000251a1a7207 */ /* 0x000fc40000000000 */
[----:B---3--:R-:W-:Y:S01]  /*8840*/  SEL R25, R49, R40, P0 ;  /* 0x0000002831197207 */ /* 0x008fe20000000000 */
[----:B------:R-:W-:Y:S01]  /*8850*/  STSM.16.M88.4 [R28], R32 ;  /* 0x000000201c007844 */ /* 0x000fe20000000200 */
[----:B------:R-:W-:Y:S01]  /*8860*/  SEL R27, R40, R49, P0 ;  /* 0x00000031281b7207 */ /* 0x000fe20000000000 */
[----:B------:R-:W1:Y:S04]  /*8870*/  LDC R37, c[0x0][0xbe8] ;  /* 0x0002fa00ff257b82 */ /* 0x000e680000000800 */
[----:B------:R2:W-:Y:S04]  /*8880*/  STSM.16.M88.4 [R7], R24 ;  /* 0x0000001807007844 */ /* 0x0005e80000000200 */
[----:B------:R-:W-:Y:S06]  /*8890*/  BAR.SYNC.DEFER_BLOCKING 0x1, 0x180 ;  /* 0x0046000000007b1d */ /* 0x000fec0000010000 */
[----:B------:R-:W3:Y:S01]  /*88a0*/  @P2 LDG.E R6, desc[UR46][R20.64] ;  /* 0x0000002e14062981 */ /* 0x000ee2000c1e1900 */
[----:B-1----:R-:W-:Y:S01]  /*88b0*/  ISETP.NE.AND P1, PT, R37, 0x1, PT ;  /* 0x000000012500780c */ /* 0x002fe20003f25270 */
[----:B------:R-:W-:Y:S01]  /*88c0*/  UMOV UR4, URZ ;  /* 0x0000003f00047c82 */ /* 0x000fe20008000000 */
[----:B0-----:R-:W-:Y:S01]  /*88d0*/  IMAD.U32 R10, RZ, RZ, UR44 ;  /* 0x0000002cff0a7e24 */ /* 0x001fe2000f8e00ff */
[----:B------:R-:W-:-:S02]  /*88e0*/  UIMAD UR6, UR16, UR8, URZ ;  /* 0x00000008100672a4 */ /* 0x000fc4000f8e023f */
[----:B------:R-:W-:Y:S01]  /*88f0*/  USEL UR43, UR43, URZ, !UP0 ;  /* 0x0000003f2b2b7287 */ /* 0x000fe2000c000000 */
[----:B------:R-:W-:Y:S01]  /*8900*/  IMAD R10, R10, 0xc0, R157 ;  /* 0x000000c00a0a7824 */ /* 0x000fe200078e029d */
[----:B------:R-:W-:Y:S02]  /*8910*/  UIMAD UR10, UR45, UR9, UR6 ;  /* 0x000000092d0a72a4 */ /* 0x000fe4000f8e0206 */
[----:B------:R-:W-:Y:S02]  /*8920*/  UISETP.NE.U32.AND UP1, UPT, UR12, URZ, UPT ;  /* 0x0000003f0c00728c */ /* 0x000fe4000bf25070 */
[----:B------:R-:W-:Y:S02]  /*8930*/  USEL UR42, UR42, URZ, !UP0 ;  /* 0x0000003f2a2a7287 */ /* 0x000fe4000c000000 */
[----:B------:R-:W2:Y:S01]  /*8940*/  @P1 LDC R29, c[0x0][0xbec] ;  /* 0x0002fb00ff1d1b82 */ /* 0x000ea20000000800 */
[----:B------:R-:W-:-:S06]  /*8950*/  UISETP.NE.AND.EX UP0, UPT, UR13, URZ, UPT, UP1 ;  /* 0x0000003f0d00728c */ /* 0x000fcc000bf05310 */
[----:B------:R-:W-:Y:S01]  /*8960*/  PLOP3.LUT P3, PT, PT, PT, UP0, 0x80, 0x0 ;  /* 0x000000000000781c */ /* 0x000fe20003f6f008 */
[----:B------:R-:W0:Y:S01]  /*8970*/  @P1 LDC R30, c[0x0][0xbf0] ;  /* 0x0002fc00ff1e1b82 */ /* 0x000e220000000800 */
[----:B--2---:R-:W-:Y:S01]  /*8980*/  @P1 IMAD.HI.U32 R7, R10, R29, RZ ;  /* 0x0000001d0a071227 */ /* 0x004fe200078e00ff */
[----:B---3--:R-:W-:-:S03]  /*8990*/  @P2 R2UR UR4, R6 ;  /* 0x00000000060422ca */ /* 0x008fc600000e0000 */
[----:B------:R-:W-:Y:S01]  /*89a0*/  IMAD.MOV.U32 R6, RZ, RZ, R10 ;  /* 0x000000ffff067224 */ /* 0x000fe200078e000a */
[----:B0-----:R-:W-:-:S04]  /*89b0*/  @P1 SHF.R.U32.HI R6, RZ, R30, R7 ;  /* 0x0000001eff061219 */ /* 0x001fc80000011607 */
[----:B------:R-:W-:-:S05]  /*89c0*/  IADD3 R8, -R6, RZ, RZ ;  /* 0x000000ff06087210 */ /* 0x000fca0007ffe1ff */
[----:B------:R-:W-:Y:S01]  /*89d0*/  IMAD R9, R37, R8, R10 ;  /* 0x0000000825097224 */ /* 0x000fe200078e020a */
[----:B------:R-:W-:Y:S01]  /*89e0*/  SHF.R.S32.HI R8, RZ, 0x1f, R6 ;  /* 0x0000001fff087819 */ /* 0x000fe20000011406 */
[----:B------:R-:W-:Y:S02]  /*89f0*/  USHF.R.S32.HI UR7, URZ, 0x1f, UR4 ;  /* 0x0000001f3f077899 */ /* 0x000fe40008011404 */
[----:B------:R-:W-:Y:S01]  /*8a00*/  UMOV UR6, UR4 ;  /* 0x0000000400067c82 */ /* 0x000fe20008000000 */
[----:B------:R-:W-:Y:S01]  /*8a10*/  SHF.R.S32.HI R7, RZ, 0x1f, R9 ;  /* 0x0000001fff077819 */ /* 0x000fe20000011409 */
[----:B------:R-:W-:-:S04]  /*8a20*/  UIMAD.WIDE.U32 UR8, UR45, UR8, UR6 ;  /* 0x000000082d0872a5 */ /* 0x000fc8000f8e0006 */
[----:B------:R-:W-:Y:S02]  /*8a30*/  UIADD3 UR9, UR9, UR10, URZ ;  /* 0x0000000a09097290 */ /* 0x000fe4000fffe03f */
[----:B------:R-:W-:Y:S02]  /*8a40*/  UIMAD UR10, UR43, UR14, URZ ;  /* 0x0000000e2b0a72a4 */ /* 0x000fe4000f8e023f */
[----:B------:R-:W-:Y:S02]  /*8a50*/  UIMAD.WIDE.U32 UR8, UR42, UR14, UR8 ;  /* 0x0000000e2a0872a5 */ /* 0x000fe4000f8e0008 */
[----:B------:R-:W-:-:S03]  /*8a60*/  UIMAD UR10, UR42, UR15, UR10 ;  /* 0x0000000f2a0a72a4 */ /* 0x000fc6000f8e020a */
[----:B------:R-:W-:Y:S01]  /*8a70*/  ULDC.64 UR14, c[0x0][0xb88] ;  /* 0x0002e200000e7ab9 */ /* 0x000fe20000000a00 */
[----:B------:R-:W-:Y:S01]  /*8a80*/  IADD3 R6, P0, R6, UR8, RZ ;  /* 0x0000000806067c10 */ /* 0x000fe2000ff1e0ff */
[----:B------:R-:W-:Y:S01]  /*8a90*/  @UP0 UIADD3 UR8, UP1, UR11, UR12, URZ ;  /* 0x0000000c0b080290 */ /* 0x000fe2000ff3e03f */
[----:B------:R-:W-:Y:S02]  /*8aa0*/  IMAD.U32 R11, RZ, RZ, UR10 ;  /* 0x0000000aff0b7e24 */ /* 0x000fe4000f8e00ff */
[----:B------:R-:W-:Y:S01]  /*8ab0*/  IMAD R10, R7, UR14, RZ ;  /* 0x0000000e070a7c24 */ /* 0x000fe2000f8e02ff */
[----:B------:R-:W-:Y:S01]  /*8ac0*/  ULDC UR12, c[0x0][0xa88] ;  /* 0x0002a200000c7ab9 */ /* 0x000fe20000000800 */
[----:B------:R-:W-:Y:S01]  /*8ad0*/  ULDC.64 UR10, c[0x0][0xb50] ;  /* 0x0002d400000a7ab9 */ /* 0x000fe20000000a00 */
[----:B------:R-:W-:Y:S01]  /*8ae0*/  IADD3.X R7, R8, UR9, R11, P0, !PT ;  /* 0x0000000908077c10 */ /* 0x000fe200087fe40b */
[----:B------:R-:W-:Y:S01]  /*8af0*/  @UP0 UIADD3.X UR9, UR17, UR13, URZ, UP1, !UPT ;  /* 0x0000000d11090290 */ /* 0x000fe20008ffe43f */
[----:B------:R-:W-:-:S02]  /*8b00*/  IMAD.U32 R8, RZ, RZ, UR12 ;  /* 0x0000000cff087e24 */ /* 0x000fc4000f8e00ff */
[----:B------:R-:W-:Y:S02]  /*8b10*/  IMAD.U32 R12, RZ, RZ, UR8 ;  /* 0x00000008ff0c7e24 */ /* 0x000fe4000f8e00ff */
[C---:B------:R-:W-:Y:S02]  /*8b20*/  IMAD R11, R9.reuse, UR15, R10 ;  /* 0x0000000f090b7c24 */ /* 0x040fe4000f8e020a */
[----:B------:R-:W-:Y:S02]  /*8b30*/  IMAD.U32 R13, RZ, RZ, UR9 ;  /* 0x00000009ff0d7e24 */ /* 0x000fe4000f8e00ff */
[----:B------:R-:W-:-:S03]  /*8b40*/  IMAD.WIDE.U32 R6, R9, UR14, R6 ;  /* 0x0000000e09067c25 */ /* 0x000fc6000f8e0006 */
[----:B------:R0:W5:Y:S01]  /*8b50*/  @P3 LDG.E R8, desc[UR46][R12.64] ;  /* 0x0000002e0c083981 */ /* 0x000162000c1e1900 */
[----:B------:R-:W-:Y:S01]  /*8b60*/  IMAD.IADD R7, R7, 0x1, R11 ;  /* 0x0000000107077824 */ /* 0x000fe200078e020b */
[----:B------:R-:W-:-:S04]  /*8b70*/  LEA R10, P0, R6, UR10, 0x2 ;  /* 0x0000000a060a7c11 */ /* 0x000fc8000f8010ff */
[----:B------:R-:W-:Y:S01]  /*8b80*/  LEA.HI.X R7, R6, UR11, R7, 0x2, P0 ;  /* 0x0000000b06077c11 */ /* 0x000fe200080f1407 */
[----:B------:R-:W-:Y:S01]  /*8b90*/  IMAD.U32 R6, RZ, RZ, UR44 ;  /* 0x0000002cff067e24 */ /* 0x000fe2000f8e00ff */
[----:B------:R-:W-:Y:S07]  /*8ba0*/  @P3 BRA `(.L_x_158) ;  /* 0x0000000000103947 */ /* 0x000fee0003800000 */
[----:B------:R-:W-:Y:S05]  /*8bb0*/  @!P2 BRA `(.L_x_158) ;  /* 0x00000000000ca947 */ /* 0x000fea0003800000 */
[----:B------:R-:W2:Y:S04]  /*8bc0*/  LDG.E R9, desc[UR46][R20.64] ;  /* 0x0000002e14097981 */ /* 0x000ea8000c1e1900 */
[----:B-----5:R-:W2:Y:S02]  /*8bd0*/  LDG.E R8, desc[UR46][R20.64+0x4] ;  /* 0x0000042e14087981 */ /* 0x020ea4000c1e1900 */
[----:B--2---:R-:W-:-:S07]  /*8be0*/  IMAD.IADD R8, R8, 0x1, -R9 ;  /* 0x0000000108087824 */ /* 0x004fce00078e0a09 */
.L_x_158:
[----:B0-----:R-:W-:Y:S01]  /*8bf0*/  LEA R13, R18, R17, 0x6 ;  /* 0x00000011120d7211 */ /* 0x001fe200078e30ff */
[----:B------:R-:W-:Y:S01]  /*8c00*/  SHFL.IDX PT, R14, R10, RZ, 0x1c1f ;  /* 0x001c1fff0a0e7589 */ /* 0x000fe200000e0000 */
[----:B------:R-:W-:Y:S01]  /*8c10*/  IMAD R6, R6, 0xc0, R23 ;  /* 0x000000c006067824 */ /* 0x000fe200078e0217 */
[----:B------:R-:W-:Y:S01]  /*8c20*/  LOP3.LUT P0, RZ, R19, 0x3, RZ, 0xc0, !PT ;  /* 0x0000000313ff7812 */ /* 0x000fe2000780c0ff */
[----:B-----5:R-:W-:Y:S01]  /*8c30*/  IMAD R39, R8, R37, RZ ;  /* 0x0000002508277224 */ /* 0x020fe200078e02ff */
[----:B------:R-:W0:Y:S01]  /*8c40*/  SHFL.IDX PT, R15, R7, RZ, 0x1c1f ;  /* 0x001c1fff070f7589 */ /* 0x000e2200000e0000 */
[----:B------:R-:W-:Y:S01]  /*8c50*/  IMAD.WIDE R12, R13, 0x2, R4 ;  /* 0x000000020d0c7825 */ /* 0x000fe200078e0204 */
[----:B------:R-:W1:Y:S01]  /*8c60*/  @P1 LDC R33, c[0x0][0xbf0] ;  /* 0x0002fc00ff211b82 */ /* 0x000e620000000800 */
[----:B------:R-:W-:Y:S01]  /*8c70*/  ULDC.64 UR10, c[0x0][0xaa0] ;  /* 0x0002a800000a7ab9 */ /* 0x000fe20000000a00 */
[----:B------:R-:W-:Y:S01]  /*8c80*/  SHFL.IDX PT, R20, R10, 0x1, 0x1c1f ;  /* 0x003c1f000a147f89 */ /* 0x000fe200000e0000 */
[----:B------:R-:W-:Y:S01]  /*8c90*/  VIADD R4, R6, 0x8 ;  /* 0x0000000806047836 */ /* 0x000fe20000000000 */
[----:B------:R-:W-:-:S02]  /*8ca0*/  IADD3 R9, P3, R12, 0x1800, RZ ;  /* 0x000018000c097810 */ /* 0x000fc40007f7e0ff */
[----:B------:R-:W2:Y:S01]  /*8cb0*/  SHFL.IDX PT, R21, R7, 0x1, 0x1c1f ;  /* 0x003c1f0007157f89 */ /* 0x000ea200000e0000 */
[----:B------:R-:W-:Y:S02]  /*8cc0*/  IADD3 R25, P4, R12, 0x3000, RZ ;  /* 0x000030000c197810 */ /* 0x000fe40007f9e0ff */
[-C--:B------:R-:W-:Y:S02]  /*8cd0*/  ISETP.GE.OR P2, PT, R6, R39.reuse, P0 ;  /* 0x000000270600720c */ /* 0x080fe40000746670 */
[----:B------:R-:W-:Y:S02]  /*8ce0*/  LOP3.LUT R5, R12, 0x380, RZ, 0xc0, !PT ;  /* 0x000003800c057812 */ /* 0x000fe400078ec0ff */
[----:B------:R-:W-:Y:S02]  /*8cf0*/  LOP3.LUT R8, R9, 0x380, RZ, 0xc0, !PT ;  /* 0x0000038009087812 */ /* 0x000fe400078ec0ff */
[----:B------:R-:W-:Y:S02]  /*8d00*/  ISETP.GE.OR P0, PT, R4, R39, P0 ;  /* 0x000000270400720c */ /* 0x000fe40000706670 */
[----:B------:R-:W-:-:S02]  /*8d10*/  LOP3.LUT R24, R25, 0x380, RZ, 0xc0, !PT ;  /* 0x0000038019187812 */ /* 0x000fc400078ec0ff */
[----:B------:R-:W-:Y:S02]  /*8d20*/  SHF.R.U64 R5, R5, 0x3, RZ ;  /* 0x0000000305057819 */ /* 0x000fe400000012ff */
[----:B------:R-:W-:Y:S01]  /*8d30*/  SHF.R.U64 R8, R8, 0x3, RZ ;  /* 0x0000000308087819 */ /* 0x000fe200000012ff */
[----:B0-----:R-:W-:Y:S01]  /*8d40*/  @!P2 ST.E desc[UR46][R14.64], R2 ;  /* 0x000000020e00a985 */ /* 0x001fe2000c10192e */
[----:B------:R-:W-:Y:S02]  /*8d50*/  SHF.R.U64 R24, R24, 0x3, RZ ;  /* 0x0000000318187819 */ /* 0x000fe400000012ff */
[----:B------:R-:W-:Y:S01]  /*8d60*/  LOP3.LUT R4, R5, R12, RZ, 0x3c, !PT ;  /* 0x0000000c05047212 */ /* 0x000fe200078e3cff */
[--C-:B------:R-:W-:Y:S01]  /*8d70*/  IMAD.MOV.U32 R5, RZ, RZ, R13.reuse ;  /* 0x000000ffff057224 */ /* 0x100fe200078e000d */
[----:B------:R-:W-:Y:S01]  /*8d80*/  LOP3.LUT R8, R8, R9, RZ, 0x3c, !PT ;  /* 0x0000000908087212 */ /* 0x000fe200078e3cff */
[--C-:B------:R-:W-:Y:S01]  /*8d90*/  IMAD.X R9, RZ, RZ, R13.reuse, P3 ;  /* 0x000000ffff097224 */ /* 0x100fe200018e060d */
[----:B------:R-:W-:Y:S01]  /*8da0*/  LOP3.LUT R24, R24, R25, RZ, 0x3c, !PT ;  /* 0x0000001918187212 */ /* 0x000fe200078e3cff */
[----:B------:R-:W-:Y:S01]  /*8db0*/  IMAD.X R25, RZ, RZ, R13, P4 ;  /* 0x000000ffff197224 */ /* 0x000fe200020e060d */
[----:B--2---:R0:W-:Y:S04]  /*8dc0*/  @!P0 ST.E desc[UR46][R20.64], R0 ;  /* 0x0000000014008985 */ /* 0x0041e8000c10192e */
[----:B------:R-:W2:Y:S04]  /*8dd0*/  LD.E.128 R4, desc[UR46][R4.64] ;  /* 0x0000002e04047980 */ /* 0x000ea8000c101d00 */
[----:B------:R-:W3:Y:S04]  /*8de0*/  LD.E.128 R8, desc[UR46][R8.64] ;  /* 0x0000002e08087980 */ /* 0x000ee8000c101d00 */
[----:B------:R-:W4:Y:S01]  /*8df0*/  LD.E.128 R24, desc[UR46][R24.64] ;  /* 0x0000002e18187980 */ /* 0x000f22000c101d00 */
[----:B0-----:R-:W0:Y:S01]  /*8e00*/  @P1 LDC R21, c[0x0][0xbec] ;  /* 0x0002fb00ff151b82 */ /* 0x001e220000000800 */
[----:B------:R-:W-:Y:S01]  /*8e10*/  IADD3 R29, P0, R12, 0x4800, RZ ;  /* 0x000048000c1d7810 */ /* 0x000fe20007f1e0ff */
[----:B------:R-:W-:-:S03]  /*8e20*/  UIMAD UR8, UR7, UR10, URZ ;  /* 0x0000000a070872a4 */ /* 0x000fc6000f8e023f */
[----:B------:R-:W-:Y:S01]  /*8e30*/  LOP3.LUT R12, R29, 0x380, RZ, 0xc0, !PT ;  /* 0x000003801d0c7812 */ /* 0x000fe200078ec0ff */
[----:B------:R-:W-:Y:S01]  /*8e40*/  UIMAD.WIDE.U32 UR6, UR4, UR10, URZ ;  /* 0x0000000a040672a5 */ /* 0x000fe2000f8e003f */
[----:B------:R-:W-:Y:S01]  /*8e50*/  IMAD R0, R16, 0x30, R18 ;  /* 0x0000003010007824 */ /* 0x000fe200078e0212 */
[----:B------:R-:W-:Y:S01]  /*8e60*/  UIMAD UR8, UR4, UR11, UR8 ;  /* 0x0000000b040872a4 */ /* 0x000fe2000f8e0208 */
[----:B------:R-:W-:Y:S01]  /*8e70*/  SHF.R.U64 R2, R12, 0x3, RZ ;  /* 0x000000030c027819 */ /* 0x000fe200000012ff */
[----:B------:R-:W-:Y:S01]  /*8e80*/  IMAD.X R13, RZ, RZ, R13, P0 ;  /* 0x000000ffff0d7224 */ /* 0x000fe200000e060d */
[----:B------:R-:W-:Y:S01]  /*8e90*/  ULDC.64 UR10, c[0x0][0xae8] ;  /* 0x0002ba00000a7ab9 */ /* 0x000fe20000000a00 */
[----:B------:R-:W-:Y:S01]  /*8ea0*/  UIADD3 UR7, UR7, UR8, URZ ;  /* 0x0000000807077290 */ /* 0x000fe2000fffe03f */
[----:B------:R-:W-:Y:S01]  /*8eb0*/  LOP3.LUT R12, R2, R29, RZ, 0x3c, !PT ;  /* 0x0000001d020c7212 */ /* 0x000fe200078e3cff */
[----:B------:R-:W-:Y:S01]  /*8ec0*/  UIMAD UR4, UR16, UR10, URZ ;  /* 0x0000000a100472a4 */ /* 0x000fe2000f8e023f */
[----:B------:R-:W-:Y:S01]  /*8ed0*/  IMAD.U32 R29, RZ, RZ, UR44 ;  /* 0x0000002cff1d7e24 */ /* 0x000fe2000f8e00ff */
[----:B------:R-:W-:-:S02]  /*8ee0*/  UIMAD.WIDE.U32 UR6, UR45, UR10, UR6 ;  /* 0x0000000a2d0672a5 */ /* 0x000fc4000f8e0006 */
[----:B------:R-:W-:Y:S01]  /*8ef0*/  UIMAD UR4, UR45, UR11, UR4 ;  /* 0x0000000b2d0472a4 */ /* 0x000fe2000f8e0204 */
[----:B------:R-:W-:Y:S01]  /*8f00*/  IMAD R28, R29, 0xc0, R0 ;  /* 0x000000c01d1c7824 */ /* 0x000fe200078e0200 */
[----:B------:R-:W-:Y:S01]  /*8f10*/  ULDC.64 UR8, c[0x0][0xaf0] ;  /* 0x0002bc0000087ab9 */ /* 0x000fe20000000a00 */
[----:B------:R-:W5:Y:S01]  /*8f20*/  LD.E.128 R12, desc[UR46][R12.64] ;  /* 0x0000002e0c0c7980 */ /* 0x000f62000c101d00 */
[----:B------:R-:W-:Y:S01]  /*8f30*/  UIADD3 UR7, UR7, UR4, URZ ;  /* 0x0000000407077290 */ /* 0x000fe2000fffe03f */
[----:B------:R-:W-:Y:S01]  /*8f40*/  IMAD.MOV.U32 R29, RZ, RZ, R28 ;  /* 0x000000ffff1d7224 */ /* 0x000fe200078e001c */
[----:B------:R-:W-:Y:S01]  /*8f50*/  UIMAD UR4, UR43, UR8, URZ ;  /* 0x000000082b0472a4 */ /* 0x000fe2000f8e023f */
[----:B0-----:R-:W-:Y:S01]  /*8f60*/  @P1 IMAD.HI.U32 R0, R28, R21, RZ ;  /* 0x000000151c001227 */ /* 0x001fe200078e00ff */
[----:B------:R-:W-:Y:S01]  /*8f70*/  @!PT LDS RZ, [RZ] ;  /* 0x00000000fffff984 */ /* 0x000fe20000000800 */
[----:B------:R-:W-:Y:S01]  /*8f80*/  @!PT LDS RZ, [RZ] ;  /* 0x00000000fffff984 */ /* 0x000fe20000000800 */
[----:B------:R-:W-:Y:S01]  /*8f90*/  @!PT LDS RZ, [RZ] ;  /* 0x00000000fffff984 */ /* 0x000fe20000000800 */
[----:B------:R-:W-:Y:S01]  /*8fa0*/  @!PT LDS RZ, [RZ] ;  /* 0x00000000fffff984 */ /* 0x000fe20000000800 */
[----:B------:R0:W-:Y:S06]  /*8fb0*/  MEMBAR.ALL.CTA ;  /* 0x0000000000007992 */ /* 0x0001ec0000008000 */
[----:B0-----:R-:W0:Y:S01]  /*8fc0*/  FENCE.VIEW.ASYNC.S ;  /* 0x00000000000073c6 */ /* 0x001e220000000000 */
[----:B------:R-:W-:Y:S01]  /*8fd0*/  SHF.R.S32.HI R41, RZ, 0x1f, R17 ;  /* 0x0000001fff297819 */ /* 0x000fe20000011411 */
[----:B------:R-:W-:Y:S01]  /*8fe0*/  UIMAD UR4, UR42, UR9, UR4 ;  /* 0x000000092a0472a4 */ /* 0x000fe2000f8e0204 */
[----:B------:R-:W-:Y:S01]  /*8ff0*/  VIADD R3, R3, 0x13220 ;  /* 0x0001322003037836 */ /* 0x000fe20000000000 */
[----:B-1----:R-:W-:Y:S01]  /*9000*/  @P1 SHF.R.U32.HI R29, RZ, R33, R0 ;  /* 0x00000021ff1d1219 */ /* 0x002fe20000011600 */
[----:B------:R-:W-:-:S03]  /*9010*/  UIMAD.WIDE.U32 UR42, UR42, UR8, UR6 ;  /* 0x000000082a2a72a5 */ /* 0x000fc6000f8e0006 */
[----:B------:R-:W-:Y:S01]  /*9020*/  SHF.R.S32.HI R0, RZ, 0x1f, R29 ;  /* 0x0000001fff007819 */ /* 0x000fe2000001141d */
[----:B------:R-:W-:Y:S01]  /*9030*/  UIADD3 UR4, UR43, UR4, URZ ;  /* 0x000000042b047290 */ /* 0x000fe2000fffe03f */
[----:B------:R-:W-:Y:S01]  /*9040*/  IADD3 R2, -R29, RZ, RZ ;  /* 0x000000ff1d027210 */ /* 0x000fe20007ffe1ff */
[----:B------:R-:W-:Y:S01]  /*9050*/  ULDC.64 UR6, c[0x0][0xae0] ;  /* 0x0002b80000067ab9 */ /* 0x000fe20000000a00 */
[----:B------:R-:W-:Y:S02]  /*9060*/  IMAD.U32 R21, RZ, RZ, UR43 ;  /* 0x0000002bff157e24 */ /* 0x000fe4000f8e00ff */
[----:B------:R-:W-:Y:S02]  /*9070*/  IMAD R0, R0, UR6, RZ ;  /* 0x0000000600007c24 */ /* 0x000fe4000f8e02ff */
[----:B------:R-:W-:Y:S02]  /*9080*/  IMAD R33, R37, R2, R28 ;  /* 0x0000000225217224 */ /* 0x000fe400078e021c */
[----:B------:R-:W-:-:S02]  /*9090*/  IMAD.U32 R20, RZ, RZ, UR42 ;  /* 0x0000002aff147e24 */ /* 0x000fc4000f8e00ff */
[----:B------:R-:W-:Y:S01]  /*90a0*/  IMAD.U32 R21, RZ, RZ, UR4 ;  /* 0x00000004ff157e24 */ /* 0x000fe2000f8e00ff */
[----:B------:R-:W-:Y:S01]  /*90b0*/  ULDC UR4, c[0x0][0xac8] ;  /* 0x0002b20000047ab9 */ /* 0x000fe20000000800 */
[C---:B------:R-:W-:Y:S01]  /*90c0*/  IMAD R35, R29.reuse, UR7, R0 ;  /* 0x000000071d237c24 */ /* 0x040fe2000f8e0200 */
[----:B------:R-:W-:Y:S01]  /*90d0*/  SHF.R.S32.HI R0, RZ, 0x1f, R33 ;  /* 0x0000001fff007819 */ /* 0x000fe20000011421 */
[----:B------:R-:W-:Y:S01]  /*90e0*/  IMAD.WIDE.U32 R20, R29, UR6, R20 ;  /* 0x000000061d147c25 */ /* 0x000fe2000f8e0014 */
[----:B------:R-:W-:-:S03]  /*90f0*/  ULDC.64 UR6, c[0x0][0xad8] ;  /* 0x0002b60000067ab9 */ /* 0x000fc60000000a00 */
[----:B------:R-:W-:Y:S02]  /*9100*/  IMAD.IADD R21, R21, 0x1, R35 ;  /* 0x0000000115157824 */ /* 0x000fe400078e0223 */
[----:B------:R-:W-:Y:S02]  /*9110*/  IMAD R0, R0, UR6, RZ ;  /* 0x0000000600007c24 */ /* 0x000fe4000f8e02ff */
[----:B------:R-:W-:-:S04]  /*9120*/  IMAD.WIDE.U32 R20, R33, UR6, R20 ;  /* 0x0000000621147c25 */ /* 0x000fc8000f8e0014 */
[----:B------:R-:W-:Y:S01]  /*9130*/  IMAD R29, R33, UR7, R0 ;  /* 0x00000007211d7c24 */ /* 0x000fe2000f8e0200 */
[----:B------:R-:W-:Y:S02]  /*9140*/  ULDC.64 UR6, c[0x0][0xa80] ;  /* 0x0002a00000067ab9 */ /* 0x000fe40000000a00 */
[C---:B------:R-:W-:Y:S01]  /*9150*/  LEA R30, P0, R20.reuse, UR6, 0x1 ;  /* 0x00000006141e7c11 */ /* 0x040fe2000f8008ff */
[----:B------:R-:W-:Y:S02]  /*9160*/  IMAD.IADD R21, R21, 0x1, R29 ;  /* 0x0000000115157824 */ /* 0x000fe400078e021d */
[----:B------:R-:W-:Y:S02]  /*9170*/  IMAD.U32 R29, RZ, RZ, UR44 ;  /* 0x0000002cff1d7e24 */ /* 0x000fe4000f8e00ff */
[----:B0-----:R-:W-:Y:S01]  /*9180*/  SHFL.IDX PT, R28, R30, 0x1, 0x181f ;  /* 0x00381f001e1c7f89 */ /* 0x001fe200000e0000 */
[----:B------:R-:W-:Y:S01]  /*9190*/  LEA.HI.X R32, R20, UR7, R21, 0x1, P0 ;  /* 0x0000000714207c11 */ /* 0x000fe200080f0c15 */
[----:B------:R-:W-:Y:S01]  /*91a0*/  IMAD R36, R29, 0xc0, R18 ;  /* 0x000000c01d247824 */ /* 0x000fe200078e0212 */
[----:B------:R-:W-:Y:S01]  /*91b0*/  ISETP.GE.AND P0, PT, R17, UR4, PT ;  /* 0x0000000411007c0c */ /* 0x000fe2000bf06270 */
[----:B------:R-:W0:Y:S02]  /*91c0*/  SHFL.IDX PT, R20, R30, RZ, 0x181f ;  /* 0x00181fff1e147589 */ /* 0x000e2400000e0000 */
[C---:B------:R-:W-:Y:S01]  /*91d0*/  VIADD R0, R36.reuse, 0x30 ;  /* 0x0000003024007836 */ /* 0x040fe20000000000 */
[C---:B------:R-:W-:Y:S01]  /*91e0*/  IADD3 R2, R36.reuse, 0x60, RZ ;  /* 0x0000006024027810 */ /* 0x040fe20007ffe0ff */
[----:B------:R-:W1:Y:S01]  /*91f0*/  SHFL.IDX PT, R42, R30, 0x2, 0x181f ;  /* 0x00581f001e2a7f89 */ /* 0x000e6200000e0000 */
[----:B------:R-:W-:-:S02]  /*9200*/  ISETP.GE.OR P1, PT, R36, R39, P0 ;  /* 0x000000272400720c */ /* 0x000fc40000726670 */
[-C--:B------:R-:W-:Y:S01]  /*9210*/  ISETP.GE.OR P2, PT, R0, R39.reuse, P0 ;  /* 0x000000270000720c */ /* 0x080fe20000746670 */
[----:B------:R-:W1:Y:S01]  /*9220*/  SHFL.IDX PT, R34, R32, RZ, 0x181f ;  /* 0x00181fff20227589 */ /* 0x000e6200000e0000 */
[----:B------:R-:W-:Y:S02]  /*9230*/  ISETP.GE.OR P3, PT, R2, R39, P0 ;  /* 0x000000270200720c */ /* 0x000fe40000766670 */
[----:B------:R-:W-:Y:S01]  /*9240*/  PRMT R0, RZ, 0x654, R3 ;  /* 0x00000654ff007816 */ /* 0x000fe20000000003 */
[----:B------:R-:W1:Y:S03]  /*9250*/  SHFL.IDX PT, R38, R32, 0x1, 0x181f ;  /* 0x00381f0020267f89 */ /* 0x000e6600000e0000 */
[----:B------:R0:W-:Y:S01]  /*9260*/  SYNCS.ARRIVE.TRANS64.RED.A1T0 RZ, [R0+URZ], RZ ;  /* 0x000000ff00ff79a7 */ /* 0x0001e2000810043f */
[----:B------:R-:W1:Y:S04]  /*9270*/  SHFL.IDX PT, R40, R32, 0x2, 0x181f ;  /* 0x00581f0020287f89 */ /* 0x000e6800000e0000 */
[----:B------:R-:W2:Y:S01]  /*9280*/  SHFL.IDX PT, R30, R30, 0x3, 0x181f ;  /* 0x00781f001e1e7f89 */ /* 0x000ea200000e0000 */
[----:B0-----:R-:W-:Y:S01]  /*9290*/  VIADD R0, R36, 0x90 ;  /* 0x0000009024007836 */ /* 0x001fe20000000000 */
[----:B------:R-:W-:-:S02]  /*92a0*/  @!P1 LEA R2, P4, R17, R20, 0x1 ;  /* 0x0000001411029211 */ /* 0x000fc400078808ff */
[----:B------:R-:W0:Y:S01]  /*92b0*/  SHFL.IDX PT, R32, R32, 0x3, 0x181f ;  /* 0x00781f0020207f89 */ /* 0x000e2200000e0000 */
[C---:B------:R-:W-:Y:S02]  /*92c0*/  @!P2 LEA R20, P5, R17.reuse, R28, 0x1 ;  /* 0x0000001c1114a211 */ /* 0x040fe400078a08ff */
[C---:B-1----:R-:W-:Y:S02]  /*92d0*/  @!P3 LEA R28, P6, R17.reuse, R42, 0x1 ;  /* 0x0000002a111cb211 */ /* 0x042fe400078c08ff */
[----:B------:R-:W-:Y:S02]  /*92e0*/  ISETP.GE.OR P0, PT, R0, R39, P0 ;  /* 0x000000270000720c */ /* 0x000fe40000706670 */
[C-C-:B------:R-:W-:Y:S02]  /*92f0*/  @!P1 LEA.HI.X R3, R17.reuse, R34, R41.reuse, 0x1, P4 ;  /* 0x0000002211039211 */ /* 0x140fe400020f0c29 */
[C-C-:B------:R-:W-:Y:S02]  /*9300*/  @!P2 LEA.HI.X R21, R17.reuse, R38, R41.reuse, 0x1, P5 ;  /* 0x000000261115a211 */ /* 0x140fe400028f0c29 */
[----:B------:R-:W-:Y:S01]  /*9310*/  @!P3 LEA.HI.X R29, R17, R40, R41, 0x1, P6 ;  /* 0x00000028111db211 */ /* 0x000fe200030f0c29 */
[----:B--2---:R1:W-:Y:S04]  /*9320*/  @!P1 ST.E.128 desc[UR46][R2.64], R4 ;  /* 0x0000000402009985 */ /* 0x0043e8000c101d2e */
[----:B---3--:R1:W-:Y:S04]  /*9330*/  @!P2 ST.E.128 desc[UR46][R20.64], R8 ;  /* 0x000000081400a985 */ /* 0x0083e8000c101d2e */
[----:B----4-:R1:W-:Y:S01]  /*9340*/  @!P3 ST.E.128 desc[UR46][R28.64], R24 ;  /* 0x000000181c00b985 */ /* 0x0103e2000c101d2e */
[----:B0-----:R-:W-:Y:S05]  /*9350*/  @P0 BRA `(.L_x_159) ;  /* 0x0000000800840947 */ /* 0x001fea0003800000 */
[----:B-1----:R-:W-:-:S04]  /*9360*/  LEA R2, P0, R17, R30, 0x1 ;  /* 0x0000001e11027211 */ /* 0x002fc800078008ff */
[----:B------:R-:W-:-:S05]  /*9370*/  LEA.HI.X R3, R17, R32, R41, 0x1, P0 ;  /* 0x0000002011037211 */ /* 0x000fca00000f0c29 */
[----:B-----5:R0:W-:Y:S01]  /*9380*/  ST.E.128 desc[UR46][R2.64], R12 ;  /* 0x0000000c02007985 */ /* 0x0201e2000c101d2e */
[----:B------:R-:W-:Y:S05]  /*9390*/  BRA `(.L_x_159) ;  /* 0x0000000800747947 */ /* 0x000fea0003800000 */
.L_x_157:
[----:B------:R-:W-:Y:S01]  /*93a0*/  ULDC.64 UR6, c[0x0][0xc00] ;  /* 0x0003000000067ab9 */ /* 0x000fe20000000a00 */
[----:B------:R-:W-:Y:S01]  /*93b0*/  ULDC UR4, c[0x0][0xa88] ;  /* 0x0002a20000047ab9 */ /* 0x000fe20000000800 */
[----:B------:R-:W-:Y:S01]  /*93c0*/  UISETP.NE.U32.AND UP0, UPT, UR6, URZ, UPT ;  /* 0x0000003f0600728c */ /* 0x000fe2000bf05070 */
[----:B------:R-:W0:Y:S03]  /*93d0*/  LDC R11, c[0x0][0xbe8] ;  /* 0x0002fa00ff0b7b82 */ /* 0x000e260000000800 */
[----:B------:R-:W-:-:S03]  /*93e0*/  UISETP.NE.AND.EX UP0, UPT, UR7, URZ, UPT, UP0 ;  /* 0x0000003f0700728c */ /* 0x000fc6000bf05300 */
[----:B------:R-:W-:Y:S02]  /*93f0*/  ULDC.64 UR6, c[0x0][0xc00] ;  /* 0x0003000000067ab9 */ /* 0x000fe40000000a00 */
[----:B------:R-:W-:Y:S01]  /*9400*/  UIMAD.WIDE UR6, UR42, 0x4, UR6 ;  /* 0x000000042a0678a5 */ /* 0x000fe2000f8e0206 */
[----:B------:R-:W-:-:S05]  /*9410*/  PLOP3.LUT P2, PT, PT, PT, UP0, 0x80, 0x0 ;  /* 0x000000000000781c */ /* 0x000fca0003f4f008 */
[----:B------:R-:W-:Y:S02]  /*9420*/  IMAD.U32 R2, RZ, RZ, UR6 ;  /* 0x00000006ff027e24 */ /* 0x000fe4000f8e00ff */
[----:B------:R-:W-:Y:S01]  /*9430*/  IMAD.U32 R3, RZ, RZ, UR7 ;  /* 0x00000007ff037e24 */ /* 0x000fe2000f8e00ff */
[----:B------:R-:W-:Y:S02]  /*9440*/  ULDC.64 UR6, c[0x0][0xc08] ;  /* 0x0003020000067ab9 */ /* 0x000fe40000000a00 */
[----:B------:R-:W-:-:S03]  /*9450*/  UISETP.NE.U32.AND UP1, UPT, UR6, URZ, UPT ;  /* 0x0000003f0600728c */ /* 0x000fc6000bf25070 */
[----:B------:R-:W2:Y:S01]  /*9460*/  @P2 LDG.E R6, desc[UR46][R2.64] ;  /* 0x0000002e02062981 */ /* 0x000ea2000c1e1900 */
[----:B------:R-:W-:Y:S01]  /*9470*/  UISETP.NE.AND.EX UP1, UPT, UR7, URZ, UPT, UP1 ;  /* 0x0000003f0700728c */ /* 0x000fe2000bf25310 */
[----:B------:R-:W-:-:S05]  /*9480*/  IMAD.U32 R0, RZ, RZ, UR4 ;  /* 0x00000004ff007e24 */ /* 0x000fca000f8e00ff */
[----:B------:R-:W-:-:S05]  /*9490*/  PLOP3.LUT P3, PT, PT, PT, UP1, 0x80, 0x0 ;  /* 0x000000000000781c */ /* 0x000fca0003f6f018 */
[----:B------:R-:W-:Y:S02]  /*94a0*/  @UP1 ULDC.64 UR6, c[0x0][0xc08] ;  /* 0x0003020000061ab9 */ /* 0x000fe40000000a00 */
[----:B------:R-:W-:-:S06]  /*94b0*/  @UP1 UIMAD.WIDE UR6, UR42, 0x4, UR6 ;  /* 0x000000042a0618a5 */ /* 0x000fcc000f8e0206 */
[----:B------:R-:W-:Y:S02]  /*94c0*/  IMAD.U32 R4, RZ, RZ, UR6 ;  /* 0x00000006ff047e24 */ /* 0x000fe4000f8e00ff */
[----:B------:R-:W-:-:S05]  /*94d0*/  IMAD.U32 R5, RZ, RZ, UR7 ;  /* 0x00000007ff057e24 */ /* 0x000fca000f8e00ff */
[----:B------:R1:W5:Y:S01]  /*94e0*/  @P3 LDG.E R0, desc[UR46][R4.64] ;  /* 0x0000002e04003981 */ /* 0x000362000c1e1900 */
[----:B0-----:R-:W-:Y:S01]  /*94f0*/  ISETP.NE.AND P0, PT, R11, 0x1, PT ;  /* 0x000000010b00780c */ /* 0x001fe20003f05270 */
[----:B------:R-:W-:Y:S01]  /*9500*/  UMOV UR4, URZ ;  /* 0x0000003f00047c82 */ /* 0x000fe20008000000 */
[----:B------:R-:W-:Y:S01]  /*9510*/  USHF.R.S32.HI UR10, URZ, 0x1f, UR45 ;  /* 0x0000001f3f0a7899 */ /* 0x000fe2000801142d */
[----:B------:R-:W0:Y:S10]  /*9520*/  S2R R7, SR_TID.X ;  /* 0x0000000000077919 */ /* 0x000e340000002100 */
[----:B------:R-:W3:Y:S01]  /*9530*/  @P0 LDC R9, c[0x0][0xbec] ;  /* 0x0002fb00ff090b82 */ /* 0x000ee20000000800 */
[----:B0-----:R-:W-:-:S04]  /*9540*/  IADD3 R7, R7, -0x80, RZ ;  /* 0xffffff8007077810 */ /* 0x001fc80007ffe0ff */
[----:B------:R-:W-:Y:S02]  /*9550*/  ISETP.GE.AND P1, PT, R7, 0xc0, PT ;  /* 0x000000c00700780c */ /* 0x000fe40003f26270 */
[----:B--2---:R-:W-:-:S13]  /*9560*/  @P2 R2UR UR4, R6 ;  /* 0x00000000060422ca */ /* 0x004fda00000e0000 */
[----:B------:R-:W-:Y:S01]  /*9570*/  USHF.R.S32.HI UR9, URZ, 0x1f, UR4 ;  /* 0x0000001f3f097899 */ /* 0x000fe20008011404 */
[----:B-1-3--:R-:W-:Y:S11]  /*9580*/  @P3 BRA `(.L_x_160) ;  /* 0x0000000000103947 */ /* 0x00aff60003800000 */
[----:B------:R-:W-:Y:S05]  /*9590*/  @!P2 BRA `(.L_x_160) ;  /* 0x00000000000ca947 */ /* 0x000fea0003800000 */
[----:B------:R-:W2:Y:S04]  /*95a0*/  LDG.E R5, desc[UR46][R2.64] ;  /* 0x0000002e02057981 */ /* 0x000ea8000c1e1900 */
[----:B-----5:R-:W2:Y:S02]  /*95b0*/  LDG.E R0, desc[UR46][R2.64+0x4] ;  /* 0x0000042e02007981 */ /* 0x020ea4000c1e1900 */
[----:B--2---:R-:W-:-:S07]  /*95c0*/  IMAD.IADD R0, R0, 0x1, -R5 ;  /* 0x0000000100007824 */ /* 0x004fce00078e0a05 */
.L_x_160:
[----:B------:R-:W-:Y:S01]  /*95d0*/  USEL UR42, UR42, URZ, !UP0 ;  /* 0x0000003f2a2a7287 */ /* 0x000fe2000c000000 */
[----:B------:R-:W-:Y:S01]  /*95e0*/  BSSY B1, `(.L_x_161) ;  /* 0x000002d000017945 */ /* 0x000fe20003800000 */
[----:B------:R-:W-:-:S03]  /*95f0*/  USEL UR43, UR43, URZ, !UP0 ;  /* 0x0000003f2b2b7287 */ /* 0x000fc6000c000000 */
[----:B------:R-:W-:Y:S09]  /*9600*/  @P1 BRA `(.L_x_162) ;  /* 0x0000000000a81947 */ /* 0x000ff20003800000 */
[----:B------:R-:W0:Y:S01]  /*9610*/  S2R R3, SR_TID.X ;  /* 0x0000000000037919 */ /* 0x000e220000002100 */
[----:B------:R-:W1:Y:S01]  /*9620*/  LDC R7, c[0x0][0xbe8] ;  /* 0x0002fa00ff077b82 */ /* 0x000e620000000800 */
[----:B------:R-:W-:-:S04]  /*9630*/  IMAD.U32 R2, RZ, RZ, UR44 ;  /* 0x0000002cff027e24 */ /* 0x000fc8000f8e00ff */
[----:B0-----:R-:W-:Y:S02]  /*9640*/  IMAD R2, R2, 0xc0, R3 ;  /* 0x000000c002027824 */ /* 0x001fe400078e0203 */
[----:B-1---5:R-:W-:Y:S02]  /*9650*/  IMAD R3, R0, R7, RZ ;  /* 0x0000000700037224 */ /* 0x022fe400078e02ff */
[----:B------:R-:W-:-:S05]  /*9660*/  VIADD R4, R2, 0xffffff80 ;  /* 0xffffff8002047836 */ /* 0x000fca0000000000 */
[----:B------:R-:W-:-:S13]  /*9670*/  ISETP.GE.AND P1, PT, R4, R3, PT ;  /* 0x000000030400720c */ /* 0x000fda0003f26270 */
[----:B------:R-:W-:Y:S05]  /*9680*/  @P1 BRA `(.L_x_162) ;  /* 0x0000000000881947 */ /* 0x000fea0003800000 */
[----:B------:R-:W-:Y:S01]  /*9690*/  ISETP.NE.AND P1, PT, R7, 0x1, PT ;  /* 0x000000010700780c */ /* 0x000fe20003f25270 */
[----:B------:R-:W-:Y:S01]  /*96a0*/  ULDC.64 UR12, c[0x0][0xb90] ;  /* 0x0002e400000c7ab9 */ /* 0x000fe20000000a00 */
[----:B------:R-:W-:Y:S01]  /*96b0*/  UMOV UR6, UR4 ;  /* 0x0000000400067c82 */ /* 0x000fe20008000000 */
[----:B------:R-:W-:Y:S01]  /*96c0*/  UIMAD UR8, UR10, UR12, URZ ;  /* 0x0000000c0a0872a4 */ /* 0x000fe2000f8e023f */
[----:B------:R-:W-:Y:S01]  /*96d0*/  IMAD.MOV.U32 R2, RZ, RZ, R4 ;  /* 0x000000ffff027224 */ /* 0x000fe200078e0004 */
[----:B------:R-:W-:Y:S02]  /*96e0*/  UMOV UR7, UR9 ;  /* 0x0000000900077c82 */ /* 0x000fe40008000000 */
[----:B------:R-:W-:Y:S02]  /*96f0*/  UIMAD.WIDE.U32 UR6, UR45, UR12, UR6 ;  /* 0x0000000c2d0672a5 */ /* 0x000fe4000f8e0006 */
[----:B------:R-:W-:-:S03]  /*9700*/  UIMAD UR8, UR45, UR13, UR8 ;  /* 0x0000000d2d0872a4 */ /* 0x000fc6000f8e0208 */
[----:B------:R-:W-:Y:S01]  /*9710*/  ULDC.64 UR12, c[0x0][0xb98] ;  /* 0x0002e600000c7ab9 */ /* 0x000fe20000000a00 */
[----:B------:R-:W0:Y:S01]  /*9720*/  @P1 LDC R3, c[0x0][0xbec] ;  /* 0x0002fb00ff031b82 */ /* 0x000e220000000800 */
[----:B------:R-:W-:Y:S02]  /*9730*/  UIADD3 UR7, UR7, UR8, URZ ;  /* 0x0000000807077290 */ /* 0x000fe4000fffe03f */
[----:B------:R-:W-:Y:S02]  /*9740*/  UIMAD UR8, UR43, UR12, URZ ;  /* 0x0000000c2b0872a4 */ /* 0x000fe4000f8e023f */
[----:B------:R-:W-:Y:S02]  /*9750*/  UIMAD.WIDE.U32 UR6, UR42, UR12, UR6 ;  /* 0x0000000c2a0672a5 */ /* 0x000fe4000f8e0006 */
[----:B------:R-:W-:Y:S01]  /*9760*/  UIMAD UR8, UR42, UR13, UR8 ;  /* 0x0000000d2a0872a4 */ /* 0x000fe2000f8e0208 */
[----:B------:R-:W1:Y:S02]  /*9770*/  @P1 LDC R6, c[0x0][0xbf0] ;  /* 0x0002fc00ff061b82 */ /* 0x000e640000000800 */
[----:B------:R-:W-:Y:S01]  /*9780*/  ULDC.64 UR12, c[0x0][0xb88] ;  /* 0x0002e200000c7ab9 */ /* 0x000fe20000000a00 */
[----:B0-----:R-:W-:-:S05]  /*9790*/  @P1 IMAD.HI.U32 R3, R4, R3, RZ ;  /* 0x0000000304031227 */ /* 0x001fca00078e00ff */
[----:B-1----:R-:W-:Y:S01]  /*97a0*/  @P1 SHF.R.U32.HI R2, RZ, R6, R3 ;  /* 0x00000006ff021219 */ /* 0x002fe20000011603 */
[----:B------:R-:W-:-:S03]  /*97b0*/  IMAD.U32 R6, RZ, RZ, UR8 ;  /* 0x00000008ff067e24 */ /* 0x000fc6000f8e00ff */
[--C-:B------:R-:W-:Y:S01]  /*97c0*/  SHF.R.S32.HI R3, RZ, 0x1f, R2.reuse ;  /* 0x0000001fff037819 */ /* 0x100fe20000011402 */
[----:B------:R-:W-:Y:S01]  /*97d0*/  IMAD.MOV R5, RZ, RZ, -R2 ;  /* 0x000000ffff057224 */ /* 0x000fe200078e0a02 */
[----:B------:R-:W-:-:S03]  /*97e0*/  IADD3 R2, P1, R2, UR6, RZ ;  /* 0x0000000602027c10 */ /* 0x000fc6000ff3e0ff */
[----:B------:R-:W-:Y:S01]  /*97f0*/  IMAD R5, R7, R5, R4 ;  /* 0x0000000507057224 */ /* 0x000fe200078e0204 */
[----:B------:R-:W-:Y:S01]  /*9800*/  IADD3.X R3, R3, UR7, R6, P1, !PT ;  /* 0x0000000703037c10 */ /* 0x000fe20008ffe406 */
[----:B------:R-:W-:-:S03]  /*9810*/  ULDC.64 UR6, c[0x0][0xb50] ;  /* 0x0002d40000067ab9 */ /* 0x000fc60000000a00 */
[----:B------:R-:W-:Y:S01]  /*9820*/  SHF.R.S32.HI R4, RZ, 0x1f, R5 ;  /* 0x0000001fff047819 */ /* 0x000fe20000011405 */
[----:B------:R-:W-:-:S04]  /*9830*/  IMAD.WIDE.U32 R2, R5, UR12, R2 ;  /* 0x0000000c05027c25 */ /* 0x000fc8000f8e0002 */
[----:B------:R-:W-:-:S04]  /*9840*/  IMAD R4, R4, UR12, RZ ;  /* 0x0000000c04047c24 */ /* 0x000fc8000f8e02ff */
[----:B------:R-:W-:Y:S01]  /*9850*/  IMAD R7, R5, UR13, R4 ;  /* 0x0000000d05077c24 */ /* 0x000fe2000f8e0204 */
[----:B------:R-:W-:-:S03]  /*9860*/  LEA R4, P1, R2, UR6, 0x2 ;  /* 0x0000000602047c11 */ /* 0x000fc6000f8210ff */
[----:B------:R-:W-:-:S05]  /*9870*/  IMAD.IADD R3, R3, 0x1, R7 ;  /* 0x0000000103037824 */ /* 0x000fca00078e0207 */
[----:B------:R-:W-:Y:S02]  /*9880*/  LEA.HI.X R5, R2, UR7, R3, 0x2, P1 ;  /* 0x0000000702057c11 */ /* 0x000fe400088f1403 */
[----:B------:R-:W-:-:S05]  /*9890*/  MOV R3, 0xff800000 ;  /* 0xff80000000037802 */ /* 0x000fca0000000f00 */
[----:B------:R0:W-:Y:S02]  /*98a0*/  STG.E desc[UR46][R4.64], R3 ;  /* 0x0000000304007986 */ /* 0x0001e4000c10192e */
.L_x_162:
[----:B------:R-:W-:Y:S05]  /*98b0*/  BSYNC B1 ;  /* 0x0000000000017941 */ /* 0x000fea0003800000 */
.L_x_161:
[----:B0-----:R-:W0:Y:S01]  /*98c0*/  @P0 LDC R3, c[0x0][0xbf0] ;  /* 0x0002fc00ff030b82 */ /* 0x001e220000000800 */
[----:B------:R-:W-:Y:S01]  /*98d0*/  ULDC.64 UR12, c[0x0][0xaa0] ;  /* 0x0002a800000c7ab9 */ /* 0x000fe20000000a00 */
[----:B------:R-:W-:Y:S01]  /*98e0*/  IMAD.U32 R5, RZ, RZ, UR44 ;  /* 0x0000002cff057e24 */ /* 0x000fe2000f8e00ff */
[----:B------:R-:W-:Y:S01]  /*98f0*/  UIMAD UR8, UR9, UR12, URZ ;  /* 0x0000000c090872a4 */ /* 0x000fe2000f8e023f */
[----:B------:R-:W-:Y:S01]  /*9900*/  IMAD R2, R16, 0x30, R18 ;  /* 0x0000003010027824 */ /* 0x000fe200078e0212 */
[----:B------:R-:W-:Y:S01]  /*9910*/  UIMAD.WIDE.U32 UR6, UR4, UR12, URZ ;  /* 0x0000000c040672a5 */ /* 0x000fe2000f8e003f */
[----:B------:R-:W-:Y:S01]  /*9920*/  SHF.R.S32.HI R13, RZ, 0x1f, R17 ;  /* 0x0000001fff0d7819 */ /* 0x000fe20000011411 */
[----:B------:R-:W-:Y:S01]  /*9930*/  UIMAD UR8, UR4, UR13, UR8 ;  /* 0x0000000d040872a4 */ /* 0x000fe2000f8e0208 */
[----:B------:R-:W-:Y:S02]  /*9940*/  IMAD R4, R5, 0xc0, R2 ;  /* 0x000000c005047824 */ /* 0x000fe400078e0202 */
[----:B------:R-:W-:Y:S01]  /*9950*/  ULDC.64 UR12, c[0x0][0xae8] ;  /* 0x0002ba00000c7ab9 */ /* 0x000fe20000000a00 */
[----:B------:R-:W-:Y:S01]  /*9960*/  UIADD3 UR7, UR7, UR8, URZ ;  /* 0x0000000807077290 */ /* 0x000fe2000fffe03f */
[----:B------:R-:W-:Y:S01]  /*9970*/  @P0 IMAD.HI.U32 R2, R4, R9, RZ ;  /* 0x0000000904020227 */ /* 0x000fe200078e00ff */
[----:B------:R-:W-:-:S02]  /*9980*/  UIMAD UR4, UR10, UR12, URZ ;  /* 0x0000000c0a0472a4 */ /* 0x000fc4000f8e023f */
[----:B------:R-:W-:Y:S01]  /*9990*/  UIMAD.WIDE.U32 UR6, UR45, UR12, UR6 ;  /* 0x0000000c2d0672a5 */ /* 0x000fe2000f8e0006 */
[----:B------:R-:W-:Y:S01]  /*99a0*/  IMAD.MOV.U32 R5, RZ, RZ, R4 ;  /* 0x000000ffff057224 */ /* 0x000fe200078e0004 */
[----:B------:R-:W-:Y:S01]  /*99b0*/  UIMAD UR4, UR45, UR13, UR4 ;  /* 0x0000000d2d0472a4 */ /* 0x000fe2000f8e0204 */
[----:B------:R-:W-:-:S03]  /*99c0*/  ULDC.64 UR8, c[0x0][0xaf0] ;  /* 0x0002bc0000087ab9 */ /* 0x000fc60000000a00 */
[----:B------:R-:W-:Y:S02]  /*99d0*/  UIADD3 UR7, UR7, UR4, URZ ;  /* 0x0000000407077290 */ /* 0x000fe4000fffe03f */
[----:B------:R-:W-:Y:S01]  /*99e0*/  UIMAD UR4, UR43, UR8, URZ ;  /* 0x000000082b0472a4 */ /* 0x000fe2000f8e023f */
[----:B0-----:R-:W-:Y:S01]  /*99f0*/  @P0 SHF.R.U32.HI R5, RZ, R3, R2 ;  /* 0x00000003ff050219 */ /* 0x001fe20000011602 */
[----:B------:R-:W-:Y:S02]  /*9a00*/  UIMAD.WIDE.U32 UR6, UR42, UR8, UR6 ;  /* 0x000000082a0672a5 */ /* 0x000fe4000f8e0006 */
[----:B------:R-:W-:Y:S01]  /*9a10*/  UIMAD UR4, UR42, UR9, UR4 ;  /* 0x000000092a0472a4 */ /* 0x000fe2000f8e0204 */
[--C-:B------:R-:W-:Y:S01]  /*9a20*/  SHF.R.S32.HI R2, RZ, 0x1f, R5.reuse ;  /* 0x0000001fff027819 */ /* 0x100fe20000011405 */
[----:B------:R-:W-:Y:S01]  /*9a30*/  IMAD.MOV R7, RZ, RZ, -R5 ;  /* 0x000000ffff077224 */ /* 0x000fe200078e0a05 */
[----:B------:R-:W-:Y:S01]  /*9a40*/  ULDC.64 UR8, c[0x0][0xae0] ;  /* 0x0002b80000087ab9 */ /* 0x000fe20000000a00 */
[----:B------:R-:W-:-:S02]  /*9a50*/  UIADD3 UR4, UR7, UR4, URZ ;  /* 0x0000000407047290 */ /* 0x000fc4000fffe03f */
[----:B------:R-:W-:Y:S02]  /*9a60*/  IMAD.U32 R3, RZ, RZ, UR7 ;  /* 0x00000007ff037e24 */ /* 0x000fe4000f8e00ff */
[----:B------:R-:W-:Y:S02]  /*9a70*/  IMAD R7, R11, R7, R4 ;  /* 0x000000070b077224 */ /* 0x000fe400078e0204 */
[----:B------:R-:W-:Y:S02]  /*9a80*/  IMAD R6, R2, UR8, RZ ;  /* 0x0000000802067c24 */ /* 0x000fe4000f8e02ff */
[----:B------:R-:W-:Y:S01]  /*9a90*/  IMAD.U32 R2, RZ, RZ, UR6 ;  /* 0x00000006ff027e24 */ /* 0x000fe2000f8e00ff */
[----:B------:R-:W-:Y:S01]  /*9aa0*/  SHF.R.S32.HI R4, RZ, 0x1f, R7 ;  /* 0x0000001fff047819 */ /* 0x000fe20000011407 */
[----:B------:R-:W-:Y:S01]  /*9ab0*/  IMAD.U32 R3, RZ, RZ, UR4 ;  /* 0x00000004ff037e24 */ /* 0x000fe2000f8e00ff */
[----:B------:R-:W-:Y:S01]  /*9ac0*/  ULDC.64 UR6, c[0x0][0xad8] ;  /* 0x0002b60000067ab9 */ /* 0x000fe20000000a00 */
[C---:B------:R-:W-:Y:S01]  /*9ad0*/  IMAD R9, R5.reuse, UR9, R6 ;  /* 0x0000000905097c24 */ /* 0x040fe2000f8e0206 */
[----:B------:R-:W-:Y:S01]  /*9ae0*/  ULDC UR4, c[0x0][0xac8] ;  /* 0x0002b20000047ab9 */ /* 0x000fe20000000800 */
[----:B------:R-:W-:-:S04]  /*9af0*/  IMAD.WIDE.U32 R2, R5, UR8, R2 ;  /* 0x0000000805027c25 */ /* 0x000fc8000f8e0002 */
[----:B------:R-:W-:Y:S02]  /*9b00*/  IMAD R4, R4, UR6, RZ ;  /* 0x0000000604047c24 */ /* 0x000fe4000f8e02ff */
[----:B------:R-:W-:Y:S01]  /*9b10*/  IMAD.IADD R3, R3, 0x1, R9 ;  /* 0x0000000103037824 */ /* 0x000fe200078e0209 */
[----:B------:R-:W-:Y:S01]  /*9b20*/  MOV R9, UR44 ;  /* 0x0000002c00097c02 */ /* 0x000fe20008000f00 */
[C---:B------:R-:W-:Y:S02]  /*9b30*/  IMAD R5, R7.reuse, UR7, R4 ;  /* 0x0000000707057c24 */ /* 0x040fe4000f8e0204 */
[----:B------:R-:W-:Y:S01]  /*9b40*/  IMAD.WIDE.U32 R2, R7, UR6, R2 ;  /* 0x0000000607027c25 */ /* 0x000fe2000f8e0002 */
[----:B------:R-:W-:-:S03]  /*9b50*/  ULDC.64 UR6, c[0x0][0xa80] ;  /* 0x0002a00000067ab9 */ /* 0x000fc60000000a00 */
[----:B------:R-:W-:Y:S01]  /*9b60*/  IMAD.IADD R3, R3, 0x1, R5 ;  /* 0x0000000103037824 */ /* 0x000fe200078e0205 */
[----:B------:R-:W-:Y:S01]  /*9b70*/  LEA R4, P0, R2, UR6, 0x1 ;  /* 0x0000000602047c11 */ /* 0x000fe2000f8008ff */
[----:B------:R-:W-:Y:S02]  /*9b80*/  IMAD R30, R9, 0xc0, R18 ;  /* 0x000000c0091e7824 */ /* 0x000fe400078e0212 */
[----:B-----5:R-:W-:Y:S01]  /*9b90*/  IMAD R11, R0, R11, RZ ;  /* 0x0000000b000b7224 */ /* 0x020fe200078e02ff */
[----:B------:R-:W-:Y:S01]  /*9ba0*/  LEA.HI.X R8, R2, UR7, R3, 0x1, P0 ;  /* 0x0000000702087c11 */ /* 0x000fe200080f0c03 */
[----:B------:R-:W0:Y:S01]  /*9bb0*/  SHFL.IDX PT, R6, R4, RZ, 0x181f ;  /* 0x00181fff04067589 */ /* 0x000e2200000e0000 */
[----:B------:R-:W-:Y:S01]  /*9bc0*/  ISETP.GE.AND P0, PT, R17, UR4, PT ;  /* 0x0000000411007c0c */ /* 0x000fe2000bf06270 */
[C---:B------:R-:W-:Y:S02]  /*9bd0*/  VIADD R0, R30.reuse, 0x30 ;  /* 0x000000301e007836 */ /* 0x040fe40000000000 */
[----:B------:R-:W1:Y:S01]  /*9be0*/  SHFL.IDX PT, R14, R4, 0x1, 0x181f ;  /* 0x00381f00040e7f89 */ /* 0x000e6200000e0000 */
[C---:B------:R-:W-:Y:S01]  /*9bf0*/  VIADD R2, R30.reuse, 0x60 ;  /* 0x000000601e027836 */ /* 0x040fe20000000000 */
[CC--:B------:R-:W-:Y:S01]  /*9c00*/  ISETP.GE.OR P3, PT, R30.reuse, R11.reuse, P0 ;  /* 0x0000000b1e00720c */ /* 0x0c0fe20000766670 */
[----:B------:R-:W-:Y:S01]  /*9c10*/  VIADD R3, R30, 0x90 ;  /* 0x000000901e037836 */ /* 0x000fe20000000000 */
[----:B------:R-:W2:Y:S01]  /*9c20*/  SHFL.IDX PT, R24, R4, 0x2, 0x181f ;  /* 0x00581f0004187f89 */ /* 0x000ea200000e0000 */
[----:B------:R-:W-:-:S02]  /*9c30*/  ISETP.GE.OR P2, PT, R0, R11, P0 ;  /* 0x0000000b0000720c */ /* 0x000fc40000746670 */
[-C--:B------:R-:W-:Y:S01]  /*9c40*/  ISETP.GE.OR P1, PT, R2, R11.reuse, P0 ;  /* 0x0000000b0200720c */ /* 0x080fe20000726670 */
[----:B------:R-:W3:Y:S01]  /*9c50*/  SHFL.IDX PT, R10, R8, RZ, 0x181f ;  /* 0x00181fff080a7589 */ /* 0x000ee200000e0000 */
[----:B------:R-:W-:-:S03]  /*9c60*/  ISETP.GE.OR P0, PT, R3, R11, P0 ;  /* 0x0000000b0300720c */ /* 0x000fc60000706670 */
[----:B------:R1:W4:Y:S04]  /*9c70*/  SHFL.IDX PT, R28, R4, 0x3, 0x181f ;  /* 0x00781f00041c7f89 */ /* 0x00032800000e0000 */
[----:B------:R-:W4:Y:S04]  /*9c80*/  SHFL.IDX PT, R12, R8, 0x1, 0x181f ;  /* 0x00381f00080c7f89 */ /* 0x000f2800000e0000 */
[----:B------:R-:W4:Y:S01]  /*9c90*/  SHFL.IDX PT, R20, R8, 0x2, 0x181f ;  /* 0x00581f0008147f89 */ /* 0x000f2200000e0000 */
[----:B0-----:R-:W-:-:S03]  /*9ca0*/  @!P3 LEA R2, P6, R17, R6, 0x1 ;  /* 0x000000061102b211 */ /* 0x001fc600078c08ff */
[----:B------:R4:W0:Y:S01]  /*9cb0*/  SHFL.IDX PT, R26, R8, 0x3, 0x181f ;  /* 0x00781f00081a7f89 */ /* 0x00082200000e0000 */
[C---:B-1----:R-:W-:Y:S02]  /*9cc0*/  @!P2 LEA R4, P5, R17.reuse, R14, 0x1 ;  /* 0x0000000e1104a211 */ /* 0x042fe400078a08ff */
[C---:B--2---:R-:W-:Y:S02]  /*9cd0*/  @!P1 LEA R6, P4, R17.reuse, R24, 0x1 ;  /* 0x0000001811069211 */ /* 0x044fe400078808ff */
[C---:B---3--:R-:W-:Y:S02]  /*9ce0*/  @!P3 LEA.HI.X R3, R17.reuse, R10, R13, 0x1, P6 ;  /* 0x0000000a1103b211 */ /* 0x048fe400030f0c0d */
[----:B----4-:R-:W-:-:S03]  /*9cf0*/  @!P0 LEA R8, P6, R17, R28, 0x1 ;  /* 0x0000001c11088211 */ /* 0x010fc600078c08ff */
[----:B------:R2:W-:Y:S01]  /*9d00*/  @!P3 ST.E.128 desc[UR46][R2.64], RZ ;  /* 0x000000ff0200b985 */ /* 0x0005e2000c101d2e */
[C-C-:B------:R-:W-:Y:S02]  /*9d10*/  @!P2 LEA.HI.X R5, R17.reuse, R12, R13.reuse, 0x1, P5 ;  /* 0x0000000c1105a211 */ /* 0x140fe400028f0c0d */
[----:B------:R-:W-:-:S03]  /*9d20*/  @!P1 LEA.HI.X R7, R17, R20, R13, 0x1, P4 ;  /* 0x0000001411079211 */ /* 0x000fc600020f0c0d */
[----:B------:R2:W-:Y:S01]  /*9d30*/  @!P2 ST.E.128 desc[UR46][R4.64], RZ ;  /* 0x000000ff0400a985 */ /* 0x0005e2000c101d2e */
[----:B0-----:R-:W-:-:S03]  /*9d40*/  @!P0 LEA.HI.X R9, R17, R26, R13, 0x1, P6 ;  /* 0x0000001a11098211 */ /* 0x001fc600030f0c0d */
[----:B------:R2:W-:Y:S04]  /*9d50*/  @!P1 ST.E.128 desc[UR46][R6.64], RZ ;  /* 0x000000ff06009985 */ /* 0x0005e8000c101d2e */
[----:B------:R2:W-:Y:S02]  /*9d60*/  @!P0 ST.E.128 desc[UR46][R8.64], RZ ;  /* 0x000000ff08008985 */ /* 0x0005e4000c101d2e */
.L_x_159:
[----:B------:R-:W-:Y:S05]  /*9d70*/  BSYNC B0 ;  /* 0x0000000000007941 */ /* 0x000fea0003800000 */
.L_x_156:
[----:B------:R-:W-:Y:S02]  /*9d80*/  ULDC UR4, c[0x0][0xc3c] ;  /* 0x00030f0000047ab9 */ /* 0x000fe40000000800 */
[----:B------:R-:W-:-:S13]  /*9d90*/  ISETP.GE.AND P0, PT, R31, UR4, PT ;  /* 0x000000041f007c0c */ /* 0x000fda000bf06270 */
[----:B------:R-:W-:Y:S05]  /*9da0*/  @!P0 BRA `(.L_x_163) ;  /* 0xffffff70000c8947 */ /* 0x000fea000383ffff */
[----:B------:R-:W-:Y:S05]  /*9db0*/  EXIT ;  /* 0x000000000000794d */ /* 0x000fea0003800000 */
.L_x_130:
[----:B------:R-:W-:-:S08]  /*9dc0*/  NOP ;  /* 0x0000000000007918 */ /* 0x000fd00000000000 */
[----:B------:R-:W0:-:S00]  /*9dd0*/  USETMAXREG.DEALLOC.CTAPOOL 0x20 ;  /* 0x00000020000079c8 */ /* 0x000e0000080e0500 */
[----:B0-----:R-:W-:Y:S02]  /*9de0*/  LOP3.LUT R0, R0, 0x3, RZ, 0xc0, !PT ;  /* 0x0000000300007812 */ /* 0x001fe400078ec0ff */
[----:B------:R-:W-:-:S04]  /*9df0*/  LOP3.LUT R23, R23, 0xfffffffd, RZ, 0xc0, !PT ;  /* 0xfffffffd17177812 */ /* 0x000fc800078ec0ff */
[----:B------:R-:W0:Y:S02]  /*9e00*/  SHFL.IDX PT, R0, R0, RZ, 0x1f ;  /* 0x00001fff00007589 */ /* 0x000e2400000e0000 */
[----:B0-----:R-:W-:Y:S01]  /*9e10*/  ISETP.NE.AND P0, PT, R0, RZ, PT ;  /* 0x000000ff0000720c */ /* 0x001fe20003f05270 */
[----:B------:R-:W-:-:S12]  /*9e20*/  IMAD.MOV.U32 R0, RZ, RZ, RZ ;  /* 0x000000ffff007224 */ /* 0x000fd800078e00ff */
[----:B------:R-:W-:Y:S01]  /*9e30*/  @P0 LOP3.LUT R23, R23, 0x2, RZ, 0xfc, !PT ;  /* 0x0000000217170812 */ /* 0x000fe200078efcff */
[----:B------:R-:W-:Y:S06]  /*9e40*/  @!P0 BRA `(.L_x_164) ;  /* 0x0000000000248947 */ /* 0x000fec0003800000 */
[----:B------:R-:W0:Y:S08]  /*9e50*/  S2UR UR5, SR_CgaCtaId ;  /* 0x00000000000579c3 */ /* 0x000e300000008800 */
[----:B------:R-:W-:Y:S06]  /*9e60*/  BAR.SYNC.DEFER_BLOCKING 0x5, 0x200 ;  /* 0x0148000000007b1d */ /* 0x000fec0000010000 */
[----:B------:R-:W-:-:S02]  /*9e70*/  UMOV UR4, 0x400 ;  /* 0x0000040000047882 */ /* 0x000fc40000000000 */
[----:B0-----:R-:W-:-:S09]  /*9e80*/  ULEA UR4, UR5, UR4, 0x18 ;  /* 0x0000000405047291 */ /* 0x001fd2000f8ec03f */
[----:B------:R-:W0:Y:S02]  /*9e90*/  LDS.128 R24, [UR4+0x132d0] ;  /* 0x0132d004ff187984 */ /* 0x000e240008000c00 */
[----:B0-----:R-:W-:Y:S02]  /*9ea0*/  R2UR UR45, R27 ;  /* 0x000000001b2d72ca */ /* 0x001fe400000e0000 */
[----:B------:R-:W-:Y:S01]  /*9eb0*/  R2UR UR36, R26 ;  /* 0x000000001a2472ca */ /* 0x000fe200000e0000 */
[----:B------:R-:W-:Y:S06]  /*9ec0*/  BAR.ARV 0x4, 0x200 ;  /* 0x0108000000007b1d */ /* 0x000fec0000002000 */
[----:B------:R-:W-:Y:S08]  /*9ed0*/  BRA `(.L_x_165) ;  /* 0x0000000800187947 */ /* 0x000ff00003800000 */
.L_x_164:
[----:B------:R-:W0:Y:S01]  /*9ee0*/  S2R R2, SR_TID.X ;  /* 0x0000000000027919 */ /* 0x000e220000002100 */
[----:B------:R-:W-:Y:S01]  /*9ef0*/  ULDC UR4, c[0x0][0xc3c] ;  /* 0x00030f0000047ab9 */ /* 0x000fe20000000800 */
[----:B------:R-:W1:Y:S01]  /*9f00*/  LDC R11, c[0x0][0xc38] ;  /* 0x00030e00ff0b7b82 */ /* 0x000e620000000800 */
[----:B0-----:R-:W-:-:S04]  /*9f10*/  LOP3.LUT R5, R2, 0x1f, RZ, 0xc0, !PT ;  /* 0x0000001f02057812 */ /* 0x001fc800078ec0ff */
[----:B------:R-:W-:-:S04]  /*9f20*/  ISETP.NE.AND P0, PT, R5, 0x1f, PT ;  /* 0x0000001f0500780c */ /* 0x000fc80003f05270 */
[----:B------:R-:W-:-:S13]  /*9f30*/  ISETP.GE.OR P1, PT, R5, UR4, !P0 ;  /* 0x0000000405007c0c */ /* 0x000fda000c726670 */
[----:B------:R-:W0:Y:S02]  /*9f40*/  @!P1 LDC.64 R2, c[0x0][0xc80] ;  /* 0x00032000ff029b82 */ /* 0x000e240000000a00 */
[----:B0-----:R-:W-:-:S05]  /*9f50*/  @!P1 IMAD.WIDE.U32 R2, R5, 0x4, R2 ;  /* 0x0000000405029825 */ /* 0x001fca00078e0002 */
[----:B------:R-:W2:Y:S01]  /*9f60*/  @!P1 LDG.E R0, desc[UR46][R2.64] ;  /* 0x0000002e02009981 */ /* 0x000ea2000c1e1900 */
[C---:B------:R-:W-:Y:S01]  /*9f70*/  ISETP.NE.AND P1, PT, R5.reuse, RZ, PT ;  /* 0x000000ff0500720c */ /* 0x040fe20003f25270 */
[----:B------:R-:W-:Y:S01]  /*9f80*/  UMOV UR45, URZ ;  /* 0x0000003f002d7c82 */ /* 0x000fe20008000000 */
[C---:B------:R-:W-:Y:S01]  /*9f90*/  ISETP.GE.U32.AND P2, PT, R5.reuse, 0x2, PT ;  /* 0x000000020500780c */ /* 0x040fe20003f46070 */
[----:B------:R-:W-:Y:S01]  /*9fa0*/  IMAD.MOV.U32 R24, RZ, RZ, RZ ;  /* 0x000000ffff187224 */ /* 0x000fe200078e00ff */
[C---:B------:R-:W-:Y:S02]  /*9fb0*/  ISETP.GE.U32.AND P3, PT, R5.reuse, 0x4, PT ;  /* 0x000000040500780c */ /* 0x040fe40003f66070 */
[C---:B------:R-:W-:Y:S02]  /*9fc0*/  ISETP.GE.U32.AND P4, PT, R5.reuse, 0x8, PT ;  /* 0x000000080500780c */ /* 0x040fe40003f86070 */
[----:B------:R-:W-:Y:S01]  /*9fd0*/  ISETP.GE.U32.AND P5, PT, R5, 0x10, PT ;  /* 0x000000100500780c */ /* 0x000fe20003fa6070 */
[----:B--2---:R-:W0:Y:S02]  /*9fe0*/  SHFL.UP PT, R4, R0, 0x1, RZ ;  /* 0x0420000000047989 */ /* 0x004e2400000e00ff */
[----:B0-----:R-:W-:-:S05]  /*9ff0*/  SEL R7, R4, RZ, P1 ;  /* 0x000000ff04077207 */ /* 0x001fca0000800000 */
[----:B------:R-:W-:-:S05]  /*a000*/  IMAD.IADD R7, R0, 0x1, R7 ;  /* 0x0000000100077824 */ /* 0x000fca00078e0207 */
[----:B------:R-:W0:Y:S02]  /*a010*/  SHFL.UP PT, R4, R7, 0x2, RZ ;  /* 0x0440000007047989 */ /* 0x000e2400000e00ff */
[----:B0-----:R-:W-:-:S05]  /*a020*/  SEL R4, R4, RZ, P2 ;  /* 0x000000ff04047207 */ /* 0x001fca0001000000 */
[----:B------:R-:W-:-:S05]  /*a030*/  IMAD.IADD R4, R7, 0x1, R4 ;  /* 0x0000000107047824 */ /* 0x000fca00078e0204 */
[----:B------:R-:W0:Y:S02]  /*a040*/  SHFL.UP PT, R6, R4, 0x4, RZ ;  /* 0x0480000004067989 */ /* 0x000e2400000e00ff */
[----:B0-----:R-:W-:-:S04]  /*a050*/  SEL R3, R6, RZ, P3 ;  /* 0x000000ff06037207 */ /* 0x001fc80001800000 */
[----:B------:R-:W-:-:S05]  /*a060*/  IADD3 R3, R4, R3, RZ ;  /* 0x0000000304037210 */ /* 0x000fca0007ffe0ff */
[----:B------:R-:W0:Y:S02]  /*a070*/  SHFL.UP PT, R2, R3, 0x8, RZ ;  /* 0x0500000003027989 */ /* 0x000e2400000e00ff */
[----:B0-----:R-:W-:-:S05]  /*a080*/  SEL R2, R2, RZ, P4 ;  /* 0x000000ff02027207 */ /* 0x001fca0002000000 */
[----:B------:R-:W-:-:S05]  /*a090*/  IMAD.IADD R2, R3, 0x1, R2 ;  /* 0x0000000103027824 */ /* 0x000fca00078e0202 */
[----:B------:R-:W0:Y:S02]  /*a0a0*/  SHFL.UP PT, R6, R2, 0x10, RZ ;  /* 0x0600000002067989 */ /* 0x000e2400000e00ff */
[----:B0-----:R-:W-:-:S05]  /*a0b0*/  SEL R7, R6, RZ, P5 ;  /* 0x000000ff06077207 */ /* 0x001fca0002800000 */
[----:B------:R-:W-:Y:S02]  /*a0c0*/  IMAD.IADD R6, R2, 0x1, R7 ;  /* 0x0000000102067824 */ /* 0x000fe400078e0207 */
[----:B------:R-:W0:Y:S03]  /*a0d0*/  S2R R7, SR_CTAID.X ;  /* 0x0000000000077919 */ /* 0x000e260000002500 */
[----:B------:R-:W1:Y:S02]  /*a0e0*/  SHFL.IDX PT, R4, R6, 0x1f, 0x1f ;  /* 0x03e01f0006047f89 */ /* 0x000e6400000e0000 */
[----:B-1----:R-:W-:-:S04]  /*a0f0*/  IMAD R4, R4, R11, RZ ;  /* 0x0000000b04047224 */ /* 0x002fc800078e02ff */
[----:B------:R-:W-:Y:S01]  /*a100*/  IMAD.MOV.U32 R3, RZ, RZ, R4 ;  /* 0x000000ffff037224 */ /* 0x000fe200078e0004 */
[----:B0-----:R-:W-:-:S13]  /*a110*/  ISETP.GT.AND P6, PT, R4, R7, PT ;  /* 0x000000070400720c */ /* 0x001fda0003fc4270 */
[----:B------:R-:W-:Y:S05]  /*a120*/  @P6 BRA `(.L_x_166) ;  /* 0x0000000000a06947 */ /* 0x000fea0003800000 */
[----:B------:R-:W-:Y:S01]  /*a130*/  IMAD.MOV.U32 R4, RZ, RZ, R3 ;  /* 0x000000ffff047224 */ /* 0x000fe200078e0003 */
[----:B------:R-:W-:Y:S01]  /*a140*/  UMOV UR45, URZ ;  /* 0x0000003f002d7c82 */ /* 0x000fe20008000000 */
[----:B------:R-:W-:Y:S01]  /*a150*/  ULDC UR6, c[0x0][0xc3c] ;  /* 0x00030f0000067ab9 */ /* 0x000fe20000000800 */
[----:B------:R-:W-:-:S05]  /*a160*/  ULDC UR5, c[0x0][0xc3c] ;  /* 0x00030f0000057ab9 */ /* 0x000fca0000000800 */
.L_x_170:
[----:B------:R-:W-:-:S03]  /*a170*/  UIADD3 UR4, UR45, 0x1f, URZ ;  /* 0x0000001f2d047890 */ /* 0x000fc6000fffe03f */
[----:B------:R-:W-:Y:S01]  /*a180*/  UMOV UR45, UR5 ;  /* 0x00000005002d7c82 */ /* 0x000fe20008000000 */
[----:B------:R-:W-:-:S06]  /*a190*/  UISETP.GE.AND UP0, UPT, UR4, UR6, UPT ;  /* 0x000000060400728c */ /* 0x000fcc000bf06270 */
[----:B------:R-:W-:-:S13]  /*a1a0*/  PLOP3.LUT P6, PT, PT, PT, UP0, 0x40, 0x0 ;  /* 0x000000000000781c */ /* 0x000fda0003fce808 */
[----:B------:R-:W-:Y:S05]  /*a1b0*/  @!P6 BRA `(.L_x_167) ;  /* 0x000000040034e947 */ /* 0x000fea0003800000 */
[----:B------:R-:W-:Y:S01]  /*a1c0*/  UMOV UR45, UR4 ;  /* 0x00000004002d7c82 */ /* 0x000fe20008000000 */
[----:B------:R-:W-:Y:S01]  /*a1d0*/  BSSY B0, `(.L_x_168) ;  /* 0x0000008000007945 */ /* 0x000fe20003800000 */
[----:B------:R-:W-:Y:S02]  /*a1e0*/  VIADD R9, R5, UR45 ;  /* 0x0000002d05097c36 */ /* 0x000fe40008000000 */
[----:B------:R-:W-:-:S03]  /*a1f0*/  IMAD.MOV.U32 R0, RZ, RZ, RZ ;  /* 0x000000ffff007224 */ /* 0x000fc600078e00ff */
[----:B------:R-:W-:-:S13]  /*a200*/  ISETP.GE.OR P6, PT, R9, UR6, !P0 ;  /* 0x0000000609007c0c */ /* 0x000fda000c7c6670 */
[----:B------:R-:W-:Y:S05]  /*a210*/  @P6 BRA `(.L_x_169) ;  /* 0x00000000000c6947 */ /* 0x000fea0003800000 */
[----:B------:R-:W0:Y:S02]  /*a220*/  LDC.64 R2, c[0x0][0xc80] ;  /* 0x00032000ff027b82 */ /* 0x000e240000000a00 */
[----:B0-----:R-:W-:-:S05]  /*a230*/  IMAD.WIDE R2, R9, 0x4, R2 ;  /* 0x0000000409027825 */ /* 0x001fca00078e0202 */
[----:B------:R0:W5:Y:S02]  /*a240*/  LDG.E R0, desc[UR46][R2.64] ;  /* 0x0000002e02007981 */ /* 0x000164000c1e1900 */
.L_x_169:
[----:B------:R-:W-:Y:S05]  /*a250*/  BSYNC B0 ;  /* 0x0000000000007941 */ /* 0x000fea0003800000 */
.L_x_168:
[----:B0----5:R-:W0:Y:S02]  /*a260*/  SHFL.UP PT, R2, R0, 0x1, RZ ;  /* 0x0420000000027989 */ /* 0x021e2400000e00ff */
[----:B0-----:R-:W-:-:S04]  /*a270*/  SEL R3, R2, RZ, P1 ;  /* 0x000000ff02037207 */ /* 0x001fc80000800000 */
[----:B------:R-:W-:-:S05]  /*a280*/  IADD3 R3, R0, R3, RZ ;  /* 0x0000000300037210 */ /* 0x000fca0007ffe0ff */
[----:B------:R-:W0:Y:S02]  /*a290*/  SHFL.UP PT, R2, R3, 0x2, RZ ;  /* 0x0440000003027989 */ /* 0x000e2400000e00ff */
[----:B0-----:R-:W-:-:S05]  /*a2a0*/  SEL R2, R2, RZ, P2 ;  /* 0x000000ff02027207 */ /* 0x001fca0001000000 */
[----:B------:R-:W-:-:S05]  /*a2b0*/  IMAD.IADD R2, R3, 0x1, R2 ;  /* 0x0000000103027824 */ /* 0x000fca00078e0202 */
        /* <DEDUP_REMOVED lines=8> */
[----:B------:R-:W-:Y:S02]  /*a340*/  IMAD.IADD R6, R6, 0x1, R11 ;  /* 0x0000000106067824 */ /* 0x000fe400078e020b */
[----:B------:R-:W0:Y:S03]  /*a350*/  LDC R11, c[0x0][0xc38] ;  /* 0x00030e00ff0b7b82 */ /* 0x000e260000000800 */
[----:B------:R-:W0:Y:S02]  /*a360*/  SHFL.IDX PT, R3, R6, 0x1f, 0x1f ;  /* 0x03e01f0006037f89 */ /* 0x000e2400000e0000 */
[----:B0-----:R-:W-:-:S04]  /*a370*/  IMAD R3, R3, R11, RZ ;  /* 0x0000000b03037224 */ /* 0x001fc800078e02ff */
[----:B------:R-:W-:-:S05]  /*a380*/  IMAD.IADD R4, R3, 0x1, R4 ;  /* 0x0000000103047824 */ /* 0x000fca00078e0204 */
[----:B------:R-:W-:-:S13]  /*a390*/  ISETP.GT.AND P6, PT, R4, R7, PT ;  /* 0x000000070400720c */ /* 0x000fda0003fc4270 */
[----:B------:R-:W-:Y:S05]  /*a3a0*/  @!P6 BRA `(.L_x_170) ;  /* 0xfffffffc0070e947 */ /* 0x000fea000383ffff */
.L_x_166:
[----:B------:R-:W-:-:S04]  /*a3b0*/  IMAD.IADD R9, R4, 0x1, -R3 ;  /* 0x0000000104097824 */ /* 0x000fc800078e0a03 */
[----:B------:R-:W-:-:S05]  /*a3c0*/  IMAD R2, R6, R11, R9 ;  /* 0x0000000b06027224 */ /* 0x000fca00078e0209 */
[----:B------:R-:W-:-:S13]  /*a3d0*/  ISETP.GT.AND P0, PT, R2, R7, PT ;  /* 0x000000070200720c */ /* 0x000fda0003f04270 */
[----:B------:R-:W-:Y:S02]  /*a3e0*/  VOTEU.ANY UR5, UPT, !P0 ;  /* 0x0000000000057886 */ /* 0x000fe400040e0100 */
[----:B------:R-:W-:Y:S02]  /*a3f0*/  UPOPC UR4, UR5 ;  /* 0x00000005000472bf */ /* 0x000fe40008000000 */
[----:B------:R-:W-:-:S04]  /*a400*/  ISETP.NE.AND P0, PT, RZ, UR5, PT ;  /* 0x00000005ff007c0c */ /* 0x000fc8000bf05270 */
[----:B------:R-:W-:-:S05]  /*a410*/  IMAD.U32 R13, RZ, RZ, UR4 ;  /* 0x00000004ff0d7e24 */ /* 0x000fca000f8e00ff */
[----:B------:R-:W0:Y:S02]  /*a420*/  SHFL.IDX PT, R0, R0, R13, 0x1f ;  /* 0x00001f0d00007589 */ /* 0x000e2400000e0000 */
[----:B0-----:R-:W-:-:S04]  /*a430*/  IABS R4, R0 ;  /* 0x0000000000047213 */ /* 0x001fc80000000000 */
[----:B------:R-:W0:Y:S08]  /*a440*/  I2F.RP R8, R4 ;  /* 0x0000000400087306 */ /* 0x000e300000209400 */
[----:B0-----:R-:W0:Y:S02]  /*a450*/  MUFU.RCP R8, R8 ;  /* 0x0000000800087308 */ /* 0x001e240000001000 */
[----:B0-----:R-:W-:-:S06]  /*a460*/  IADD3 R2, R8, 0xffffffe, RZ ;  /* 0x0ffffffe08027810 */ /* 0x001fcc0007ffe0ff */
[----:B------:R0:W1:Y:S01]  /*a470*/  F2I.FTZ.U32.TRUNC.NTZ R3, R2 ;  /* 0x0000000200037305 */ /* 0x000062000021f000 */
[----:B------:R-:W-:Y:S05]  /*a480*/  @!P0 BRA `(.L_x_171) ;  /* 0x00000000000c8947 */ /* 0x000fea0003800000 */
[----:B------:R-:W-:-:S06]  /*a490*/  UIADD3 UR5, UR4, -0x1, URZ ;  /* 0xffffffff04057890 */ /* 0x000fcc000fffe03f */
[----:B------:R-:W-:-:S05]  /*a4a0*/  IMAD.U32 R13, RZ, RZ, UR5 ;  /* 0x00000005ff0d7e24 */ /* 0x000fca000f8e00ff */
[----:B------:R2:W3:Y:S02]  /*a4b0*/  SHFL.IDX PT, R24, R6, R13, 0x1f ;  /* 0x00001f0d06187589 */ /* 0x0004e400000e0000 */
.L_x_171:
[----:B01----:R-:W-:Y:S01]  /*a4c0*/  IMAD.MOV R2, RZ, RZ, -R3 ;  /* 0x000000ffff027224 */ /* 0x003fe200078e0a03 */
[----:B------:R-:W-:Y:S01]  /*a4d0*/  UIADD3 UR45, UR4, UR45, URZ ;  /* 0x0000002d042d7290 */ /* 0x000fe2000fffe03f */
[----:B---3--:R-:W-:Y:S02]  /*a4e0*/  IMAD R24, R24, R11, R9 ;  /* 0x0000000b18187224 */ /* 0x008fe400078e0209 */
[----:B------:R-:W-:Y:S01]  /*a4f0*/  IMAD.MOV.U32 R11, RZ, RZ, R2 ;  /* 0x000000ffff0b7224 */ /* 0x000fe200078e0002 */
[----:B------:R-:W-:Y:S01]  /*a500*/  IABS R2, R0 ;  /* 0x0000000000027213 */ /* 0x000fe20000000000 */
[----:B------:R-:W-:Y:S02]  /*a510*/  IMAD.IADD R9, R7, 0x1, -R24 ;  /* 0x0000000107097824 */ /* 0x000fe400078e0a18 */
[----:B------:R-:W-:Y:S02]  /*a520*/  IMAD R7, R11, R4, RZ ;  /* 0x000000040b077224 */ /* 0x000fe400078e02ff */
[----:B------:R-:W-:Y:S01]  /*a530*/  IMAD.MOV R8, RZ, RZ, -R2 ;  /* 0x000000ffff087224 */ /* 0x000fe200078e0a02 */
[----:B--2---:R-:W-:Y:S01]  /*a540*/  IABS R6, R9 ;  /* 0x0000000900067213 */ /* 0x004fe20000000000 */
[----:B------:R-:W-:-:S04]  /*a550*/  IMAD.MOV.U32 R2, RZ, RZ, RZ ;  /* 0x000000ffff027224 */ /* 0x000fc800078e00ff */
[----:B------:R-:W-:-:S04]  /*a560*/  IMAD.HI.U32 R2, R3, R7, R2 ;  /* 0x0000000703027227 */ /* 0x000fc800078e0002 */
[----:B------:R-:W-:Y:S01]  /*a570*/  IMAD.MOV.U32 R3, RZ, RZ, R6 ;  /* 0x000000ffff037224 */ /* 0x000fe200078e0006 */
[----:B------:R-:W-:-:S03]  /*a580*/  MOV R6, R8 ;  /* 0x0000000800067202 */ /* 0x000fc60000000f00 */
[----:B------:R-:W-:-:S04]  /*a590*/  IMAD.HI.U32 R2, R2, R3, RZ ;  /* 0x0000000302027227 */ /* 0x000fc800078e00ff */
[----:B------:R-:W-:-:S05]  /*a5a0*/  IMAD R3, R2, R6, R3 ;  /* 0x0000000602037224 */ /* 0x000fca00078e0203 */
[----:B------:R-:W-:-:S13]  /*a5b0*/  ISETP.GT.U32.AND P1, PT, R4, R3, PT ;  /* 0x000000030400720c */ /* 0x000fda0003f24070 */
[----:B------:R-:W-:Y:S02]  /*a5c0*/  @!P1 IMAD.IADD R3, R3, 0x1, -R4 ;  /* 0x0000000103039824 */ /* 0x000fe400078e0a04 */
[----:B------:R-:W-:Y:S01]  /*a5d0*/  @!P1 VIADD R2, R2, 0x1 ;  /* 0x0000000102029836 */ /* 0x000fe20000000000 */
[----:B------:R-:W-:Y:S02]  /*a5e0*/  ISETP.NE.AND P1, PT, R0, RZ, PT ;  /* 0x000000ff0000720c */ /* 0x000fe40003f25270 */
[----:B------:R-:W-:Y:S02]  /*a5f0*/  ISETP.GE.U32.AND P0, PT, R3, R4, PT ;  /* 0x000000040300720c */ /* 0x000fe40003f06070 */
[----:B------:R-:W-:-:S04]  /*a600*/  LOP3.LUT R3, R9, R0, RZ, 0x3c, !PT ;  /* 0x0000000009037212 */ /* 0x000fc800078e3cff */
[----:B------:R-:W-:-:S07]  /*a610*/  ISETP.GE.AND P2, PT, R3, RZ, PT ;  /* 0x000000ff0300720c */ /* 0x000fce0003f46270 */
[----:B------:R-:W-:-:S06]  /*a620*/  @P0 VIADD R2, R2, 0x1 ;  /* 0x0000000102020836 */ /* 0x000fcc0000000000 */
[----:B------:R-:W-:Y:S01]  /*a630*/  @!P2 IMAD.MOV R2, RZ, RZ, -R2 ;  /* 0x000000ffff02a224 */ /* 0x000fe200078e0a02 */
[----:B------:R-:W-:-:S04]  /*a640*/  @!P1 LOP3.LUT R2, RZ, R0, RZ, 0x33, !PT ;  /* 0x00000000ff029212 */ /* 0x000fc800078e33ff */
[----:B------:R-:W-:Y:S01]  /*a650*/  R2UR UR36, R2 ;  /* 0x00000000022472ca */ /* 0x000fe200000e0000 */
[----:B------:R-:W-:-:S04]  /*a660*/  IMAD.MOV R25, RZ, RZ, -R2 ;  /* 0x000000ffff197224 */ /* 0x000fc800078e0a02 */
[----:B------:R-:W-:Y:S01]  /*a670*/  IMAD R25, R0, R25, R9 ;  /* 0x0000001900197224 */ /* 0x000fe200078e0209 */
[----:B------:R-:W-:Y:S09]  /*a680*/  BRA `(.L_x_172) ;  /* 0x00000000000c7947 */ /* 0x000ff20003800000 */
.L_x_167:
[----:B------:R-:W-:Y:S01]  /*a690*/  IMAD.MOV.U32 R24, RZ, RZ, R7 ;  /* 0x000000ffff187224 */ /* 0x000fe200078e0007 */
[----:B------:R-:W-:Y:S01]  /*a6a0*/  UMOV UR36, URZ ;  /* 0x0000003f00247c82 */ /* 0x000fe20008000000 */
[----:B------:R-:W-:-:S07]  /*a6b0*/  IMAD.MOV.U32 R25, RZ, RZ, RZ ;  /* 0x000000ffff197224 */ /* 0x000fce00078e00ff */
.L_x_172:
[----:B------:R-:W-:Y:S01]  /*a6c0*/  ISETP.NE.AND P0, PT, R5, RZ, PT ;  /* 0x000000ff0500720c */ /* 0x000fe20003f05270 */
[----:B------:R-:W-:Y:S01]  /*a6d0*/  IMAD.U32 R27, RZ, RZ, UR45 ;  /* 0x0000002dff1b7e24 */ /* 0x000fe2000f8e00ff */
[----:B------:R-:W-:-:S11]  /*a6e0*/  MOV R26, UR36 ;  /* 0x00000024001a7c02 */ /* 0x000fd60008000f00 */
[----:B------:R-:W0:Y:S01]  /*a6f0*/  @!P0 S2R R3, SR_CgaCtaId ;  /* 0x0000000000038919 */ /* 0x000e220000008800 */
[----:B------:R-:W-:-:S04]  /*a700*/  @!P0 MOV R0, 0x400 ;  /* 0x0000040000008802 */ /* 0x000fc80000000f00 */
[----:B0-----:R-:W-:-:S05]  /*a710*/  @!P0 LEA R0, R3, R0, 0x18 ;  /* 0x0000000003008211 */ /* 0x001fca00078ec0ff */
[----:B------:R0:W-:Y:S01]  /*a720*/  @!P0 STS.128 [R0+0x132d0], R24 ;  /* 0x0132d01800008388 */ /* 0x0001e20000000c00 */
[----:B------:R-:W-:Y:S06]  /*a730*/  BAR.ARV 0x5, 0x200 ;  /* 0x0148000000007b1d */ /* 0x000fec0000002000 */
.L_x_165:
[----:B------:R-:W-:Y:S01]  /*a740*/  ULDC UR4, c[0x0][0xc3c] ;  /* 0x00030f0000047ab9 */ /* 0x000fe20000000800 */
[----:B------:R1:W-:Y:S01]  /*a750*/  STL [R1+0x4], RZ ;  /* 0x000004ff01007387 */ /* 0x0003e20000100800 */
[----:B------:R-:W-:Y:S01]  /*a760*/  UISETP.GE.AND UP0, UPT, UR45, UR4, UPT ;  /* 0x000000042d00728c */ /* 0x000fe2000bf06270 */
[----:B------:R-:W-:Y:S02]  /*a770*/  IMAD.MOV.U32 R19, RZ, RZ, 0x1 ;  /* 0x00000001ff137424 */ /* 0x000fe400078e00ff */
[----:B------:R-:W-:-:S03]  /*a780*/  IMAD.MOV.U32 R18, RZ, RZ, RZ ;  /* 0x000000ffff127224 */ /* 0x000fc600078e00ff */
[----:B------:R-:W-:-:S13]  /*a790*/  PLOP3.LUT P0, PT, PT, PT, UP0, 0x80, 0x0 ;  /* 0x000000000000781c */ /* 0x000fda0003f0f008 */
[----:B-1----:R-:W-:Y:S05]  /*a7a0*/  @P0 BRA `(.L_x_173) ;  /* 0x0000003800dc0947 */ /* 0x002fea0003800000 */
[----:B------:R-:W1:Y:S01]  /*a7b0*/  S2R R11, SR_TID.X ;  /* 0x00000000000b7919 */ /* 0x000e620000002100 */
[----:B------:R-:W2:Y:S01]  /*a7c0*/  S2UR UR5, SR_CgaCtaId ;  /* 0x00000000000579c3 */ /* 0x000ea20000008800 */
[----:B------:R-:W-:Y:S01]  /*a7d0*/  UMOV UR4, 0x400 ;  /* 0x0000040000047882 */ /* 0x000fe20000000000 */
[----:B------:R-:W-:Y:S01]  /*a7e0*/  IMAD.MOV.U32 R19, RZ, RZ, 0x1 ;  /* 0x00000001ff137424 */ /* 0x000fe200078e00ff */
[----:B------:R3:W-:Y:S01]  /*a7f0*/  STL [R1+0x4], RZ ;  /* 0x000004ff01007387 */ /* 0x0007e20000100800 */
[----:B------:R-:W-:Y:S01]  /*a800*/  IMAD.MOV.U32 R18, RZ, RZ, RZ ;  /* 0x000000ffff127224 */ /* 0x000fe200078e00ff */
[----:B------:R-:W-:Y:S02]  /*a810*/  ULOP3.LUT UR39, UR38, 0x1, URZ, 0xfc, !UPT ;  /* 0x0000000126277892 */ /* 0x000fe4000f8efc3f */
[----:B------:R-:W-:Y:S01]  /*a820*/  ULOP3.LUT UR44, UR38, 0x2, URZ, 0xfc, !UPT ;  /* 0x00000002262c7892 */ /* 0x000fe2000f8efc3f */
[----:B------:R-:W-:Y:S01]  /*a830*/  ULDC UR43, c[0x0][0xc] ;  /* 0x00000300002b7ab9 */ /* 0x000fe20000000800 */
[----:B------:R-:W-:Y:S01]  /*a840*/  ULDC.64 UR52, c[0x0][0x198] ;  /* 0x0000660000347ab9 */ /* 0x000fe20000000a00 */
[----:B--2---:R-:W-:-:S06]  /*a850*/  ULEA UR4, UR5, UR4, 0x18 ;  /* 0x0000000405047291 */ /* 0x004fcc000f8ec03f */
[----:B------:R-:W-:Y:S01]  /*a860*/  IMAD.U32 R16, RZ, RZ, UR4 ;  /* 0x00000004ff107e24 */ /* 0x000fe2000f8e00ff */
[C---:B-1----:R-:W-:Y:S01]  /*a870*/  LOP3.LUT R10, R11.reuse, 0x7f, RZ, 0xc0, !PT ;  /* 0x0000007f0b0a7812 */ /* 0x042fe200078ec0ff */
[C---:B------:R-:W-:Y:S01]  /*a880*/  IMAD.SHL.U32 R29, R11.reuse, 0x40, RZ ;  /* 0x000000400b1d7824 */ /* 0x040fe200078e00ff */
[----:B------:R-:W-:Y:S01]  /*a890*/  SHF.R.U32.HI R4, RZ, 0x1, R11 ;  /* 0x00000001ff047819 */ /* 0x000fe2000001160b */
[C---:B------:R-:W-:Y:S01]  /*a8a0*/  IMAD.SHL.U32 R2, R11.reuse, 0x10, RZ ;  /* 0x000000100b027824 */ /* 0x040fe200078e00ff */
[----:B------:R-:W-:Y:S01]  /*a8b0*/  SHF.L.U32 R6, R10, 0x4, RZ ;  /* 0x000000040a067819 */ /* 0x000fe200000006ff */
[----:B------:R-:W-:Y:S01]  /*a8c0*/  IMAD.SHL.U32 R8, R11, 0x2, RZ ;  /* 0x000000020b087824 */ /* 0x000fe200078e00ff */
[----:B------:R-:W-:Y:S01]  /*a8d0*/  LOP3.LUT R3, R29, 0x180, RZ, 0xc0, !PT ;  /* 0x000001801d037812 */ /* 0x000fe200078ec0ff */
[----:B0-----:R-:W-:Y:S01]  /*a8e0*/  IMAD.SHL.U32 R0, R11, 0x20, RZ ;  /* 0x000000200b007824 */ /* 0x001fe200078e00ff */
[----:B------:R-:W-:Y:S02]  /*a8f0*/  LOP3.LUT R5, R2, 0x1b0, RZ, 0xc0, !PT ;  /* 0x000001b002057812 */ /* 0x000fe400078ec0ff */
[----:B------:R-:W-:-:S02]  /*a900*/  LOP3.LUT R7, R6, 0x600, RZ, 0xc0, !PT ;  /* 0x0000060006077812 */ /* 0x000fc400078ec0ff */
[----:B------:R-:W-:Y:S01]  /*a910*/  LOP3.LUT R3, R3, 0x30, R4, 0xf8, !PT ;  /* 0x0000003003037812 */ /* 0x000fe200078ef804 */
[----:B------:R-:W-:Y:S01]  /*a920*/  IMAD.SHL.U32 R4, R11, 0x8, RZ ;  /* 0x000000080b047824 */ /* 0x000fe200078e00ff */
[----:B------:R-:W-:Y:S01]  /*a930*/  LOP3.LUT R9, R5, 0x30, R8, 0x78, !PT ;  /* 0x0000003005097812 */ /* 0x000fe200078e7808 */
[----:B------:R-:W-:Y:S01]  /*a940*/  IMAD.SHL.U32 R8, R11, 0x4, RZ ;  /* 0x000000040b087824 */ /* 0x000fe200078e00ff */
[----:B------:R-:W-:Y:S02]  /*a950*/  LOP3.LUT R6, R7, 0x40, R2, 0xf8, !PT ;  /* 0x0000004007067812 */ /* 0x000fe400078ef802 */
[----:B------:R-:W-:Y:S02]  /*a960*/  LOP3.LUT R4, R3, 0x30, R4, 0x78, !PT ;  /* 0x0000003003047812 */ /* 0x000fe400078e7804 */
[----:B------:R-:W-:Y:S02]  /*a970*/  LOP3.LUT R7, R7, 0x60, R0, 0xf8, !PT ;  /* 0x0000006007077812 */ /* 0x000fe400078ef800 */
[----:B------:R-:W-:-:S02]  /*a980*/  LOP3.LUT R9, R6, R9, RZ, 0xfc, !PT ;  /* 0x0000000906097212 */ /* 0x000fc400078efcff */
[----:B------:R-:W-:Y:S02]  /*a990*/  SHF.R.U32.HI R3, RZ, 0x2, R10 ;  /* 0x00000002ff037819 */ /* 0x000fe4000001160a */
[----:B------:R-:W-:Y:S02]  /*a9a0*/  LOP3.LUT R5, R0, 0x80, RZ, 0xc0, !PT ;  /* 0x0000008000057812 */ /* 0x000fe400078ec0ff */
[--C-:B------:R-:W-:Y:S02]  /*a9b0*/  LOP3.LUT R28, R7, 0x100, R0.reuse, 0xf8, !PT ;  /* 0x00000100071c7812 */ /* 0x100fe400078ef800 */
[----:B------:R-:W-:Y:S01]  /*a9c0*/  LOP3.LUT R2, R3, 0x60, R0, 0xf8, !PT ;  /* 0x0000006003027812 */ /* 0x000fe200078ef800 */
[----:B------:R-:W-:Y:S01]  /*a9d0*/  IMAD.IADD R0, R16, 0x1, R9 ;  /* 0x0000000110007824 */ /* 0x000fe200078e0209 */
[----:B------:R-:W-:Y:S02]  /*a9e0*/  LOP3.LUT R5, R5, 0x10, R11, 0xf8, !PT ;  /* 0x0000001005057812 */ /* 0x000fe400078ef80b */
[----:B------:R-:W-:-:S02]  /*a9f0*/  LOP3.LUT R29, R4, 0x640, R29, 0xf8, !PT ;  /* 0x00000640041d7812 */ /* 0x000fc400078ef81d */
[----:B------:R3:W-:Y:S01]  /*aa00*/  STL [R1], R0 ;  /* 0x0000000001007387 */ /* 0x0007e20000100800 */
[----:B------:R-:W-:-:S04]  /*aa10*/  LOP3.LUT R5, R5, 0x10, R8, 0x78, !PT ;  /* 0x0000001005057812 */ /* 0x000fc800078e7808 */
[----:B------:R-:W-:-:S07]  /*aa20*/  LOP3.LUT R28, R28, R5, RZ, 0xfc, !PT ;  /* 0x000000051c1c7212 */ /* 0x000fce00078efcff */
.L_x_240:
[----:B------:R-:W-:Y:S01]  /*aa30*/  ULDC.64 UR4, c[0x0][0xc88] ;  /* 0x0003220000047ab9 */ /* 0x000fe20000000a00 */
[----:B------:R-:W-:Y:S01]  /*aa40*/  ULDC.64 UR8, c[0x0][0xa00] ;  /* 0x0002800000087ab9 */ /* 0x000fe20000000a00 */
[----:B------:R-:W-:Y:S01]  /*aa50*/  UIMAD.WIDE UR4, UR45, 0x4, UR4 ;  /* 0x000000042d0478a5 */ /* 0x000fe2000f8e0204 */
[----:B------:R-:W-:-:S05]  /*aa60*/  ULDC.64 UR10, c[0x0][0xa08] ;  /* 0x00028200000a7ab9 */ /* 0x000fca0000000a00 */
[----:B-1----:R-:W-:Y:S01]  /*aa70*/  IMAD.U32 R2, RZ, RZ, UR4 ;  /* 0x00000004ff027e24 */ /* 0x002fe2000f8e00ff */
[----:B0-----:R-:W-:Y:S01]  /*aa80*/  MOV R3, UR5 ;  /* 0x0000000500037c02 */ /* 0x001fe20008000f00 */
[----:B------:R-:W-:-:S04]  /*aa90*/  ULDC.64 UR4, c[0x0][0xa28] ;  /* 0x00028a0000047ab9 */ /* 0x000fc80000000a00 */
[----:B--2---:R-:W2:Y:S01]  /*aaa0*/  LDG.E R2, desc[UR46][R2.64] ;  /* 0x0000002e02027981 */ /* 0x004ea2000c1e1900 */
[----:B------:R-:W-:Y:S01]  /*aab0*/  UISETP.NE.U32.AND UP0, UPT, UR4, URZ, UPT ;  /* 0x0000003f0400728c */ /* 0x000fe2000bf05070 */
[----:B------:R-:W-:Y:S02]  /*aac0*/  ISETP.NE.U32.AND P0, PT, RZ, UR8, PT ;  /* 0x00000008ff007c0c */ /* 0x000fe4000bf05070 */
[----:B------:R-:W-:Y:S01]  /*aad0*/  ISETP.NE.U32.AND P1, PT, RZ, UR10, PT ;  /* 0x0000000aff007c0c */ /* 0x000fe2000bf25070 */
[----:B------:R-:W-:Y:S01]  /*aae0*/  UISETP.NE.AND.EX UP0, UPT, UR5, URZ, UPT, UP0 ;  /* 0x0000003f0500728c */ /* 0x000fe2000bf05300 */
[----:B------:R-:W-:Y:S02]  /*aaf0*/  ISETP.NE.AND.EX P0, PT, RZ, UR9, PT, P0 ;  /* 0x00000009ff007c0c */ /* 0x000fe4000bf05300 */
[----:B------:R-:W-:-:S03]  /*ab00*/  ISETP.NE.AND.EX P1, PT, RZ, UR11, PT, P1 ;  /* 0x0000000bff007c0c */ /* 0x000fc6000bf25310 */
[----:B------:R-:W-:Y:S02]  /*ab10*/  PLOP3.LUT P2, PT, PT, PT, UP0, 0x80, 0x0 ;  /* 0x000000000000781c */ /* 0x000fe40003f4f008 */
[----:B--2---:R-:W-:-:S13]  /*ab20*/  R2UR UR48, R2 ;  /* 0x00000000023072ca */ /* 0x004fda00000e0000 */
[----:B------:R-:W-:Y:S02]  /*ab30*/  USHF.R.S32.HI UR49, URZ, 0x1f, UR48 ;  /* 0x0000001f3f317899 */ /* 0x000fe40008011430 */
[----:B------:R-:W-:Y:S02]  /*ab40*/  @UP0 ULEA UR4, UP1, UR48, UR4, 0x2 ;  /* 0x0000000430040291 */ /* 0x000fe4000f82103f */
[----:B------:R-:W-:Y:S02]  /*ab50*/  USHF.L.U32 UR50, UR48, 0x2, URZ ;  /* 0x0000000230327899 */ /* 0x000fe4000800063f */
[----:B------:R-:W-:Y:S02]  /*ab60*/  @UP0 ULEA.HI.X UR5, UR48, UR5, UR49, 0x2, UP1 ;  /* 0x0000000530050291 */ /* 0x000fe400088f1431 */
[----:B------:R-:W-:Y:S01]  /*ab70*/  USHF.L.U64.HI UR51, UR48, 0x2, UR49 ;  /* 0x0000000230337899 */ /* 0x000fe20008010231 */
[----:B------:R-:W-:Y:S01]  /*ab80*/  IMAD.U32 R2, RZ, RZ, UR4 ;  /* 0x00000004ff027e24 */ /* 0x000fe2000f8e00ff */
[----:B------:R-:W-:-:S02]  /*ab90*/  UIADD3 UR6, UP0, UR50, UR8, URZ ;  /* 0x0000000832067290 */ /* 0x000fc4000ff1e03f */
[----:B------:R-:W-:Y:S01]  /*aba0*/  UIADD3 UR7, UP1, UR50, UR10, URZ ;  /* 0x0000000a32077290 */ /* 0x000fe2000ff3e03f */
[----:B------:R-:W-:Y:S01]  /*abb0*/  IMAD.U32 R3, RZ, RZ, UR5 ;  /* 0x00000005ff037e24 */ /* 0x000fe2000f8e00ff */
[----:B------:R-:W-:Y:S02]  /*abc0*/  UIADD3.X UR4, UR51, UR9, URZ, UP0, !UPT ;  /* 0x0000000933047290 */ /* 0x000fe400087fe43f */
[----:B------:R-:W-:Y:S01]  /*abd0*/  UIADD3.X UR5, UR51, UR11, URZ, UP1, !UPT ;  /* 0x0000000b33057290 */ /* 0x000fe20008ffe43f */
[----:B------:R-:W-:Y:S01]  /*abe0*/  ULDC.64 UR8, c[0x0][0xa18] ;  /* 0x0002860000087ab9 */ /* 0x000fe20000000a00 */
[----:B---3--:R0:W5:Y:S01]  /*abf0*/  @P2 LDG.E R0, desc[UR46][R2.64] ;  /* 0x0000002e02002981 */ /* 0x008162000c1e1900 */
[----:B------:R-:W-:Y:S01]  /*ac00*/  UISETP.NE.U32.AND UP0, UPT, UR8, URZ, UPT ;  /* 0x0000003f0800728c */ /* 0x000fe2000bf05070 */
[----:B------:R-:W-:Y:S02]  /*ac10*/  IMAD.U32 R4, RZ, RZ, UR7 ;  /* 0x00000007ff047e24 */ /* 0x000fe4000f8e00ff */
[----:B------:R-:W-:Y:S01]  /*ac20*/  IMAD.U32 R5, RZ, RZ, UR5 ;  /* 0x00000005ff057e24 */ /* 0x000fe2000f8e00ff */
[----:B------:R-:W-:-:S04]  /*ac30*/  UISETP.NE.AND.EX UP0, UPT, UR9, URZ, UPT, UP0 ;  /* 0x0000003f0900728c */ /* 0x000fc8000bf05300 */
[----:B------:R1:W5:Y:S01]  /*ac40*/  @P1 LDG.E R9, desc[UR46][R4.64] ;  /* 0x0000002e04091981 */ /* 0x000362000c1e1900 */
[----:B0-----:R-:W-:Y:S01]  /*ac50*/  IMAD.U32 R3, RZ, RZ, UR4 ;  /* 0x00000004ff037e24 */ /* 0x001fe2000f8e00ff */
[----:B------:R-:W-:Y:S01]  /*ac60*/  PLOP3.LUT P3, PT, PT, PT, UP0, 0x80, 0x0 ;  /* 0x000000000000781c */ /* 0x000fe20003f6f008 */
[----:B------:R-:W-:-:S04]  /*ac70*/  IMAD.U32 R2, RZ, RZ, UR6 ;  /* 0x00000006ff027e24 */ /* 0x000fc8000f8e00ff */
[----:B------:R-:W-:Y:S01]  /*ac80*/  @UP0 UIADD3 UR4, UP1, UR50, UR8, URZ ;  /* 0x0000000832040290 */ /* 0x000fe2000ff3e03f */
[----:B------:R1:W5:Y:S03]  /*ac90*/  @P0 LDG.E R8, desc[UR46][R2.64] ;  /* 0x0000002e02080981 */ /* 0x000366000c1e1900 */
[----:B------:R-:W-:Y:S01]  /*aca0*/  @UP0 UIADD3.X UR5, UR51, UR9, URZ, UP1, !UPT ;  /* 0x0000000933050290 */ /* 0x000fe20008ffe43f */
[----:B------:R-:W-:Y:S01]  /*acb0*/  ULDC UR6, c[0x0][0x288] ;  /* 0x0000a20000067ab9 */ /* 0x000fe20000000800 */
[----:B------:R-:W-:Y:S01]  /*acc0*/  MOV R6, UR4 ;  /* 0x0000000400067c02 */ /* 0x000fe20008000f00 */
[----:B------:R-:W-:-:S03]  /*acd0*/  IMAD.U32 R27, RZ, RZ, UR6 ;  /* 0x00000006ff1b7e24 */ /* 0x000fc6000f8e00ff */
[----:B------:R-:W-:-:S05]  /*ace0*/  IMAD.U32 R7, RZ, RZ, UR5 ;  /* 0x00000005ff077e24 */ /* 0x000fca000f8e00ff */
[----:B------:R1:W5:Y:S01]  /*acf0*/  @P3 LDG.E R27, desc[UR46][R6.64] ;  /* 0x0000002e061b3981 */ /* 0x000362000c1e1900 */
[----:B------:R-:W-:Y:S05]  /*ad00*/  @P3 BRA `(.L_x_174) ;  /* 0x0000000000103947 */ /* 0x000fea0003800000 */
[----:B------:R-:W-:Y:S05]  /*ad10*/  @!P0 BRA `(.L_x_174) ;  /* 0x00000000000c8947 */ /* 0x000fea0003800000 */
[----:B-1----:R-:W2:Y:S04]  /*ad20*/  LDG.E R6, desc[UR46][R2.64] ;  /* 0x0000002e02067981 */ /* 0x002ea8000c1e1900 */
[----:B-----5:R-:W2:Y:S02]  /*ad30*/  LDG.E R27, desc[UR46][R2.64+0x4] ;  /* 0x0000042e021b7981 */ /* 0x020ea4000c1e1900 */
[----:B--2---:R-:W-:-:S07]  /*ad40*/  IMAD.IADD R27, R27, 0x1, -R6 ;  /* 0x000000011b1b7824 */ /* 0x004fce00078e0a06 */
.L_x_174:
[----:B------:R-:W-:Y:S01]  /*ad50*/  UMOV UR54, URZ ;  /* 0x0000003f00367c82 */ /* 0x000fe20008000000 */
[----:B------:R-:W-:Y:S01]  /*ad60*/  ULDC.64 UR6, c[0x0][0xa20] ;  /* 0x0002880000067ab9 */ /* 0x000fe20000000a00 */
[----:B-----5:R-:W-:Y:S01]  /*ad70*/  @P0 R2UR UR54, R8 ;  /* 0x00000000083602ca */ /* 0x020fe200000e0000 */
[----:B------:R-:W-:Y:S01]  /*ad80*/  UMOV UR41, URZ ;  /* 0x0000003f00297c82 */ /* 0x000fe20008000000 */
[----:B------:R-:W-:Y:S01]  /*ad90*/  ISETP.NE.U32.AND P0, PT, RZ, UR6, PT ;  /* 0x00000006ff007c0c */ /* 0x000fe2000bf05070 */
[----:B------:R-:W-:Y:S01]  /*ada0*/  UMOV UR42, URZ ;  /* 0x0000003f002a7c82 */ /* 0x000fe20008000000 */
[----:B------:R-:W-:Y:S01]  /*adb0*/  ULDC.64 UR4, c[0x0][0x418] ;  /* 0x0001060000047ab9 */ /* 0x000fe20000000a00 */
[----:B------:R-:W-:Y:S01]  /*adc0*/  @P2 R2UR UR41, R0 ;  /* 0x00000000002922ca */ /* 0x000fe200000e0000 */
[----:B------:R-:W-:Y:S01]  /*add0*/  UISETP.NE.U32.AND UP0, UPT, UR4, URZ, UPT ;  /* 0x0000003f0400728c */ /* 0x000fe2000bf05070 */
[----:B------:R-:W-:Y:S01]  /*ade0*/  @P1 R2UR UR42, R9 ;  /* 0x00000000092a12ca */ /* 0x000fe200000e0000 */
[----:B------:R-:W-:Y:S01]  /*adf0*/  IMAD.U32 R22, RZ, RZ, UR48 ;  /* 0x00000030ff167e24 */ /* 0x000fe2000f8e00ff */
[----:B------:R-:W-:Y:S01]  /*ae00*/  ISETP.NE.AND.EX P0, PT, RZ, UR7, PT, P0 ;  /* 0x00000007ff007c0c */ /* 0x000fe2000bf05300 */
[----:B------:R-:W-:Y:S01]  /*ae10*/  UISETP.NE.AND.EX UP0, UPT, UR5, URZ, UPT, UP0 ;  /* 0x0000003f0500728c */ /* 0x000fe2000bf05300 */
[----:B------:R-:W-:-:S02]  /*ae20*/  ULDC UR4, c[0x0][0x424] ;  /* 0x0001090000047ab9 */ /* 0x000fc40000000800 */
[----:B------:R-:W-:Y:S01]  /*ae30*/  ULDC UR5, c[0x0][0x2f0] ;  /* 0x0000bc0000057ab9 */ /* 0x000fe20000000800 */
[----:B------:R-:W-:-:S04]  /*ae40*/  USEL UR4, UR4, 0x1, UP0 ;  /* 0x0000000104047887 */ /* 0x000fc80008000000 */
[----:B------:R-:W-:Y:S02]  /*ae50*/  UIMAD UR4, UR4, UR5, URZ ;  /* 0x00000005040472a4 */ /* 0x000fe4000f8e023f */
[----:B------:R-:W-:Y:S02]  /*ae60*/  UIADD3 UR42, UR42, UR41, URZ ;  /* 0x000000292a2a7290 */ /* 0x000fe4000fffe03f */
[----:B------:R-:W-:Y:S10]  /*ae70*/  @!P0 BRA `(.L_x_175) ;  /* 0x00000000001c8947 */ /* 0x000ff40003800000 */
[----:B------:R-:W-:-:S04]  /*ae80*/  UIADD3 UR4, UP0, UR50, UR6, URZ ;  /* 0x0000000632047290 */ /* 0x000fc8000ff1e03f */
[----:B------:R-:W-:Y:S02]  /*ae90*/  UIADD3.X UR5, UR51, UR7, URZ, UP0, !UPT ;  /* 0x0000000733057290 */ /* 0x000fe400087fe43f */
[----:B-1----:R-:W-:-:S04]  /*aea0*/  IMAD.U32 R2, RZ, RZ, UR4 ;  /* 0x00000004ff027e24 */ /* 0x002fc8000f8e00ff */
[----:B------:R-:W-:-:S05]  /*aeb0*/  IMAD.U32 R3, RZ, RZ, UR5 ;  /* 0x00000005ff037e24 */ /* 0x000fca000f8e00ff */
[----:B------:R-:W2:Y:S02]  /*aec0*/  LDG.E R2, desc[UR46][R2.64] ;  /* 0x0000002e02027981 */ /* 0x000ea4000c1e1900 */
[----:B--2---:R-:W-:Y:S01]  /*aed0*/  R2UR UR4, R2 ;  /* 0x00000000020472ca */ /* 0x004fe200000e0000 */
[----:B------:R-:W-:-:S14]  /*aee0*/  BRA `(.L_x_176) ;  /* 0x0000000000187947 */ /* 0x000fdc0003800000 */
.L_x_175:
[----:B------:R-:W-:Y:S05]  /*aef0*/  @!P1 BRA `(.L_x_176) ;  /* 0x0000000000149947 */ /* 0x000fea0003800000 */
[----:B-1----:R-:W2:Y:S04]  /*af00*/  LDG.E R2, desc[UR46][R4.64] ;  /* 0x0000002e04027981 */ /* 0x002ea8000c1e1900 */
[----:B------:R-:W3:Y:S01]  /*af10*/  LDG.E R0, desc[UR46][R4.64+0x4] ;  /* 0x0000042e04007981 */ /* 0x000ee2000c1e1900 */
[----:B--2---:R-:W-:Y:S02]  /*af20*/  R2UR UR5, R2 ;  /* 0x00000000020572ca */ /* 0x004fe400000e0000 */
[----:B---3--:R-:W-:-:S13]  /*af30*/  R2UR UR4, R0 ;  /* 0x00000000000472ca */ /* 0x008fda00000e0000 */
[----:B------:R-:W-:-:S12]  /*af40*/  UIADD3 UR4, -UR5, UR4, URZ ;  /* 0x0000000405047290 */ /* 0x000fd8000fffe13f */
.L_x_176:
[----:B------:R-:W-:Y:S01]  /*af50*/  UIADD3 UR41, -UR41, UR4, URZ ;  /* 0x0000000429297290 */ /* 0x000fe2000fffe13f */
[----:B------:R-:W-:Y:S03]  /*af60*/  BSSY B7, `(.L_x_177) ;  /* 0x00002a2000077945 */ /* 0x000fe60003800000 */
[----:B------:R-:W-:Y:S02]  /*af70*/  UIADD3 UR4, UR41, 0x9f, URZ ;  /* 0x0000009f29047890 */ /* 0x000fe4000fffe03f */
[----:B------:R-:W-:Y:S02]  /*af80*/  ISETP.LT.AND P0, PT, RZ, UR41, PT ;  /* 0x00000029ff007c0c */ /* 0x000fe4000bf01270 */
[----:B------:R-:W-:-:S04]  /*af90*/  UIMAD.WIDE UR4, UR4, 0x66666667, URZ ;  /* 0x66666667040478a5 */ /* 0x000fc8000f8e023f */
[----:B------:R-:W-:-:S04]  /*afa0*/  USHF.R.U32.HI UR40, URZ, 0x1f, UR5 ;  /* 0x0000001f3f287899 */ /* 0x000fc80008011605 */
[----:B------:R-:W-:-:S03]  /*afb0*/  ULEA.HI.SX32 UR40, UR5, UR40, 0x1a ;  /* 0x0000002805287291 */ /* 0x000fc6000f8fd23f */
[----:B------:R-:W-:Y:S09]  /*afc0*/  @P0 BRA `(.L_x_178) ;  /* 0x0000000000440947 */ /* 0x000ff20003800000 */
[----:B------:R-:W0:Y:S02]  /*afd0*/  S2R R0, SR_TID.X ;  /* 0x0000000000007919 */ /* 0x000e240000002100 */
[----:B0-----:R-:W-:-:S04]  /*afe0*/  LOP3.LUT R0, R0, 0x7f, RZ, 0xc0, !PT ;  /* 0x0000007f00007812 */ /* 0x001fc800078ec0ff */
[----:B------:R-:W-:-:S13]  /*aff0*/  ISETP.NE.AND P0, PT, R0, RZ, PT ;  /* 0x000000ff0000720c */ /* 0x000fda0003f05270 */
[----:B------:R-:W-:Y:S05]  /*b000*/  @P0 BRA `(.L_x_179) ;  /* 0x00000028005c0947 */ /* 0x000fea0003800000 */
[----:B-1----:R-:W0:Y:S01]  /*b010*/  S2R R5, SR_LANEID ;  /* 0x0000000000057919 */ /* 0x002e220000000000 */
[----:B------:R-:W-:Y:S01]  /*b020*/  VOTEU.ANY UR4, UPT, PT ;  /* 0x0000000000047886 */ /* 0x000fe200038e0100 */
[----:B------:R-:W1:Y:S01]  /*b030*/  LDC.64 R2, c[0x0][0xc60] ;  /* 0x00031800ff027b82 */ /* 0x000e620000000a00 */
[----:B------:R-:W0:Y:S02]  /*b040*/  FLO.U32 R0, UR4 ;  /* 0x0000000400007d00 */ /* 0x000e2400080e0000 */
[----:B0-----:R-:W-:-:S06]  /*b050*/  ISETP.EQ.U32.AND P0, PT, R0, R5, PT ;  /* 0x000000050000720c */ /* 0x001fcc0003f02070 */
[----:B------:R-:W1:Y:S07]  /*b060*/  POPC R5, UR4 ;  /* 0x0000000400057d09 */ /* 0x000e6e0008000000 */
[----:B-1----:R-:W2:Y:S01]  /*b070*/  @P0 ATOMG.E.ADD.STRONG.GPU PT, R3, desc[UR46][R2.64], R5 ;  /* 0x00000005020309a8 */ /* 0x002ea200081ee1ee */
[----:B------:R-:W0:Y:S02]  /*b080*/  S2R R4, SR_LTMASK ;  /* 0x0000000000047919 */ /* 0x000e240000003900 */
[----:B0-----:R-:W-:-:S04]  /*b090*/  LOP3.LUT R4, R4, UR4, RZ, 0xc0, !PT ;  /* 0x0000000404047c12 */ /* 0x001fc8000f8ec0ff */
[----:B------:R-:W0:Y:S01]  /*b0a0*/  POPC R7, R4 ;  /* 0x0000000400077309 */ /* 0x000e220000000000 */
[----:B--2---:R-:W0:Y:S02]  /*b0b0*/  SHFL.IDX PT, R0, R3, R0, 0x1f ;  /* 0x00001f0003007589 */ /* 0x004e2400000e0000 */
[----:B0-----:R-:W-:Y:S01]  /*b0c0*/  IADD3 R24, R0, UR43, R7 ;  /* 0x0000002b00187c10 */ /* 0x001fe2000fffe007 */
[----:B------:R-:W-:Y:S06]  /*b0d0*/  BRA `(.L_x_179) ;  /* 0x0000002800287947 */ /* 0x000fec0003800000 */
.L_x_178:
[----:B------:R-:W-:Y:S01]  /*b0e0*/  VIADD R0, R16, 0xe000 ;  /* 0x0000e00010007836 */ /* 0x000fe20000000000 */
[----:B------:R-:W-:Y:S04]  /*b0f0*/  BSSY B6, `(.L_x_180) ;  /* 0x0000013000067945 */ /* 0x000fe80003800000 */
[----:B------:R-:W-:-:S13]  /*b100*/  LOP3.LUT P0, RZ, R0, 0x1bf, RZ, 0xc0, !PT ;  /* 0x000001bf00ff7812 */ /* 0x000fda000780c0ff */
[----:B------:R-:W-:Y:S05]  /*b110*/  @!P0 BRA `(.L_x_181) ;  /* 0x0000000000408947 */ /* 0x000fea0003800000 */
[----:B-1----:R-:W-:Y:S01]  /*b120*/  MOV R2, 0x0 ;  /* 0x0000000000027802 */ /* 0x002fe20000000f00 */
[----:B------:R-:W-:Y:S01]  /*b130*/  ULDC.64 UR6, c[0x4][0x98] ;  /* 0x0100260000067ab9 */ /* 0x000fe20000000a00 */
[----:B------:R-:W-:Y:S01]  /*b140*/  ULDC.64 UR8, c[0x4][0xa0] ;  /* 0x0100280000087ab9 */ /* 0x000fe20000000a00 */
[----:B------:R-:W-:Y:S01]  /*b150*/  ULDC.64 UR4, c[0x4][0x8] ;  /* 0x0100020000047ab9 */ /* 0x000fe20000000a00 */
[----:B------:R-:W-:Y:S01]  /*b160*/  IMAD.U32 R4, RZ, RZ, UR6 ;  /* 0x00000006ff047e24 */ /* 0x000fe2000f8e00ff */
[----:B------:R-:W-:Y:S01]  /*b170*/  MOV R5, UR7 ;  /* 0x0000000700057c02 */ /* 0x000fe20008000f00 */
[----:B------:R-:W0:Y:S01]  /*b180*/  LDC.64 R2, c[0x4][R2] ;  /* 0x0100000002027b82 */ /* 0x000e220000000a00 */
[----:B------:R-:W-:Y:S02]  /*b190*/  IMAD.U32 R6, RZ, RZ, UR8 ;  /* 0x00000008ff067e24 */ /* 0x000fe4000f8e00ff */
[----:B------:R-:W-:Y:S02]  /*b1a0*/  IMAD.U32 R7, RZ, RZ, UR9 ;  /* 0x00000009ff077e24 */ /* 0x000fe4000f8e00ff */
[----:B------:R-:W-:-:S02]  /*b1b0*/  IMAD.U32 R10, RZ, RZ, UR4 ;  /* 0x00000004ff0a7e24 */ /* 0x000fc4000f8e00ff */
[----:B------:R-:W-:Y:S02]  /*b1c0*/  IMAD.U32 R11, RZ, RZ, UR5 ;  /* 0x00000005ff0b7e24 */ /* 0x000fe4000f8e00ff */
[----:B------:R-:W-:Y:S02]  /*b1d0*/  IMAD.MOV.U32 R8, RZ, RZ, 0x70 ;  /* 0x00000070ff087424 */ /* 0x000fe400078e00ff */
[----:B------:R-:W-:Y:S02]  /*b1e0*/  IMAD.MOV.U32 R12, RZ, RZ, 0x1 ;  /* 0x00000001ff0c7424 */ /* 0x000fe400078e00ff */
[----:B------:R-:W-:-:S07]  /*b1f0*/  IMAD.MOV.U32 R13, RZ, RZ, RZ ;  /* 0x000000ffff0d7224 */ /* 0x000fce00078e00ff */
[----:B------:R-:W-:-:S07]  /*b200*/  LEPC R20, `(.L_x_181) ;  /* 0x000000001014794e */ /* 0x000fce0000000000 */
[----:B0-----:R-:W-:Y:S05]  /*b210*/  CALL.ABS.NOINC R2 ;  /* 0x0000000002007343 */ /* 0x001fea0003c00000 */
.L_x_181:
[----:B------:R-:W-:Y:S05]  /*b220*/  BSYNC B6 ;  /* 0x0000000000067941 */ /* 0x000fea0003800000 */
.L_x_180:
[----:B------:R-:W-:Y:S01]  /*b230*/  IADD3 R0, R16, 0x6000, RZ ;  /* 0x0000600010007810 */ /* 0x000fe20007ffe0ff */
[----:B------:R-:W-:Y:S01]  /*b240*/  BSSY B6, `(.L_x_182) ;  /* 0x0000015000067945 */ /* 0x000fe20003800000 */
[----:B------:R-:W-:Y:S02]  /*b250*/  LOP3.LUT R23, R23, 0xfffffffe, RZ, 0xc0, !PT ;  /* 0xfffffffe17177812 */ /* 0x000fe400078ec0ff */
[----:B------:R-:W-:-:S13]  /*b260*/  LOP3.LUT P0, RZ, R0, 0x1bf, RZ, 0xc0, !PT ;  /* 0x000001bf00ff7812 */ /* 0x000fda000780c0ff */
[----:B------:R-:W-:Y:S01]  /*b270*/  @P0 LOP3.LUT R23, R23, 0x1, RZ, 0xfc, !PT ;  /* 0x0000000117170812 */ /* 0x000fe200078efcff */
[----:B------:R-:W-:Y:S06]  /*b280*/  @!P0 BRA `(.L_x_183) ;  /* 0x0000000000408947 */ /* 0x000fec0003800000 */
[----:B-1----:R-:W-:Y:S01]  /*b290*/  MOV R2, 0x0 ;  /* 0x0000000000027802 */ /* 0x002fe20000000f00 */
[----:B------:R-:W-:Y:S01]  /*b2a0*/  ULDC.64 UR6, c[0x4][0x98] ;  /* 0x0100260000067ab9 */ /* 0x000fe20000000a00 */
[----:B------:R-:W-:Y:S01]  /*b2b0*/  ULDC.64 UR8, c[0x4][0xa0] ;  /* 0x0100280000087ab9 */ /* 0x000fe20000000a00 */
[----:B------:R-:W-:Y:S01]  /*b2c0*/  ULDC.64 UR4, c[0x4][0x10] ;  /* 0x0100040000047ab9 */ /* 0x000fe20000000a00 */
[----:B------:R-:W-:Y:S01]  /*b2d0*/  IMAD.U32 R4, RZ, RZ, UR6 ;  /* 0x00000006ff047e24 */ /* 0x000fe2000f8e00ff */
[----:B------:R-:W-:Y:S01]  /*b2e0*/  MOV R12, 0x1 ;  /* 0x00000001000c7802 */ /* 0x000fe20000000f00 */
[----:B------:R-:W0:Y:S01]  /*b2f0*/  LDC.64 R2, c[0x4][R2] ;  /* 0x0100000002027b82 */ /* 0x000e220000000a00 */
[----:B------:R-:W-:Y:S02]  /*b300*/  IMAD.U32 R5, RZ, RZ, UR7 ;  /* 0x00000007ff057e24 */ /* 0x000fe4000f8e00ff */
[----:B------:R-:W-:Y:S02]  /*b310*/  IMAD.U32 R6, RZ, RZ, UR8 ;  /* 0x00000008ff067e24 */ /* 0x000fe4000f8e00ff */
[----:B------:R-:W-:-:S02]  /*b320*/  IMAD.U32 R7, RZ, RZ, UR9 ;  /* 0x00000009ff077e24 */ /* 0x000fc4000f8e00ff */
[----:B------:R-:W-:Y:S02]  /*b330*/  IMAD.U32 R10, RZ, RZ, UR4 ;  /* 0x00000004ff0a7e24 */ /* 0x000fe4000f8e00ff */
[----:B------:R-:W-:Y:S02]  /*b340*/  IMAD.U32 R11, RZ, RZ, UR5 ;  /* 0x00000005ff0b7e24 */ /* 0x000fe4000f8e00ff */
[----:B------:R-:W-:Y:S02]  /*b350*/  IMAD.MOV.U32 R8, RZ, RZ, 0x70 ;  /* 0x00000070ff087424 */ /* 0x000fe400078e00ff */
[----:B------:R-:W-:-:S07]  /*b360*/  IMAD.MOV.U32 R13, RZ, RZ, RZ ;  /* 0x000000ffff0d7224 */ /* 0x000fce00078e00ff */
[----:B------:R-:W-:-:S07]  /*b370*/  LEPC R20, `(.L_x_183) ;  /* 0x000000001014794e */ /* 0x000fce0000000000 */
[----:B0-----:R-:W-:Y:S05]  /*b380*/  CALL.ABS.NOINC R2 ;  /* 0x0000000002007343 */ /* 0x001fea0003c00000 */
.L_x_183:
[----:B------:R-:W-:Y:S05]  /*b390*/  BSYNC B6 ;  /* 0x0000000000067941 */ /* 0x000fea0003800000 */
.L_x_182:
        /* <DEDUP_REMOVED lines=20> */
.L_x_185:
[----:B------:R-:W-:Y:S05]  /*b4e0*/  BSYNC B6 ;  /* 0x0000000000067941 */ /* 0x000fea0003800000 */
.L_x_184:
[----:B------:R-:W-:Y:S01]  /*b4f0*/  LOP3.LUT P6, RZ, R23, 0x1, RZ, 0xc0, !PT ;  /* 0x0000000117ff7812 */ /* 0x000fe200078cc0ff */
[----:B------:R-:W-:-:S12]  /*b500*/  BSSY B6, `(.L_x_186) ;  /* 0x0000012000067945 */ /* 0x000fd80003800000 */
        /* <DEDUP_REMOVED lines=17> */
.L_x_187:
[----:B------:R-:W-:Y:S05]  /*b620*/  BSYNC B6 ;  /* 0x0000000000067941 */ /* 0x000fea0003800000 */
.L_x_186:
[----:B------:R-:W-:Y:S02]  /*b630*/  ULDC.64 UR4, c[0x0][0x9f8] ;  /* 0x00027e0000047ab9 */ /* 0x000fe40000000a00 */
[----:B------:R-:W-:-:S04]  /*b640*/  UISETP.NE.U32.AND UP0, UPT, UR4, URZ, UPT ;  /* 0x0000003f0400728c */ /* 0x000fc8000bf05070 */
[----:B------:R-:W-:-:S06]  /*b650*/  UISETP.NE.AND.EX UP0, UPT, UR5, URZ, UPT, UP0 ;  /* 0x0000003f0500728c */ /* 0x000fcc000bf05300 */
[----:B------:R-:W-:-:S05]  /*b660*/  PLOP3.LUT P0, PT, PT, PT, UP0, 0x80, 0x0 ;  /* 0x000000000000781c */ /* 0x000fca0003f0f008 */
[----:B------:R-:W-:-:S04]  /*b670*/  @UP0 UIADD3 UR4, UP1, UR50, UR4, URZ ;  /* 0x0000000432040290 */ /* 0x000fc8000ff3e03f */
[----:B------:R-:W-:Y:S02]  /*b680*/  @UP0 UIADD3.X UR5, UR51, UR5, URZ, UP1, !UPT ;  /* 0x0000000533050290 */ /* 0x000fe40008ffe43f */
[----:B-1----:R-:W-:-:S04]  /*b690*/  IMAD.U32 R2, RZ, RZ, UR4 ;  /* 0x00000004ff027e24 */ /* 0x002fc8000f8e00ff */
[----:B------:R-:W-:Y:S01]  /*b6a0*/  IMAD.U32 R3, RZ, RZ, UR5 ;  /* 0x00000005ff037e24 */ /* 0x000fe2000f8e00ff */
[----:B------:R-:W0:Y:S01]  /*b6b0*/  S2R R17, SR_TID.X ;  /* 0x0000000000117919 */ /* 0x000e220000002100 */
[----:B------:R-:W-:-:S03]  /*b6c0*/  ULDC.64 UR4, c[0x0][0xa08] ;  /* 0x0002820000047ab9 */ /* 0x000fc60000000a00 */
[----:B------:R1:W2:Y:S02]  /*b6d0*/  @P0 LDG.E R22, desc[UR46][R2.64] ;  /* 0x0000002e02160981 */ /* 0x0002a4000c1e1900 */
[----:B-1----:R-:W1:Y:S01]  /*b6e0*/  LDC.64 R2, c[0x0][0x418] ;  /* 0x00010600ff027b82 */ /* 0x002e620000000a00 */
[----:B0-----:R-:W-:-:S04]  /*b6f0*/  SHF.R.U32.HI R20, RZ, 0x5, R17 ;  /* 0x00000005ff147819 */ /* 0x001fc80000011611 */
[----:B------:R-:W-:Y:S02]  /*b700*/  LOP3.LUT R20, R20, 0x3, RZ, 0xc0, !PT ;  /* 0x0000000314147812 */ /* 0x000fe400078ec0ff */
[----:B-1----:R-:W-:Y:S01]  /*b710*/  LOP3.LUT P0, RZ, R2, UR4, RZ, 0xfc, !PT ;  /* 0x0000000402ff7c12 */ /* 0x002fe2000f80fcff */
[----:B------:R-:W-:-:S03]  /*b720*/  UMOV UR4, 0xffffffff ;  /* 0xffffffff00047882 */ /* 0x000fc60000000000 */
[----:B------:R-:W-:Y:S02]  /*b730*/  LOP3.LUT P0, RZ, R3, UR5, RZ, 0xfc, P0 ;  /* 0x0000000503ff7c12 */ /* 0x000fe4000800fcff */
[----:B--2---:R-:W-:Y:S02]  /*b740*/  SHF.R.S32.HI R26, RZ, 0x1f, R22 ;  /* 0x0000001fff1a7819 */ /* 0x004fe40000011416 */
[----:B------:R-:W-:Y:S01]  /*b750*/  SEL R17, R22, RZ, !P0 ;  /* 0x000000ff16117207 */ /* 0x000fe20004000000 */
[----:B------:R-:W-:Y:S08]  /*b760*/  BRA.DIV UR4, `(.L_x_188) ;  /* 0x0000003204587947 */ /* 0x000ff0000b800000 */
[----:B------:R0:W1:Y:S02]  /*b770*/  SHFL.IDX PT, R14, R20, RZ, 0x1f ;  /* 0x00001fff140e7589 */ /* 0x00006400000e0000 */
.L_x_259:
        /* <DEDUP_REMOVED lines=10> */
.L_x_262:
[----:B------:R-:W-:Y:S05]  /*b820*/  @!P6 BRA `(.L_x_189) ;  /* 0x000000040038e947 */ /* 0x000fea0003800000 */
[----:B------:R-:W-:-:S04]  /*b830*/  ISETP.NE.U32.AND P0, PT, R2, RZ, PT ;  /* 0x000000ff0200720c */ /* 0x000fc80003f05070 */
[----:B------:R-:W-:-:S13]  /*b840*/  ISETP.NE.AND.EX P0, PT, R3, RZ, PT, P0 ;  /* 0x000000ff0300720c */ /* 0x000fda0003f05300 */
[----:B------:R-:W-:Y:S05]  /*b850*/  @!P0 BRA `(.L_x_191) ;  /* 0x0000000000488947 */ /* 0x000fea0003800000 */
[----:B------:R-:W1:Y:S01]  /*b860*/  LDC R7, c[0x0][0x43c] ;  /* 0x00010f00ff077b82 */ /* 0x000e620000000800 */
[----:B------:R-:W-:Y:S01]  /*b870*/  MOV R6, R0 ;  /* 0x0000000000067202 */ /* 0x000fe20000000f00 */
[----:B------:R-:W-:Y:S02]  /*b880*/  ULDC.64 UR4, c[0x0][0x428] ;  /* 0x00010a0000047ab9 */ /* 0x000fe40000000a00 */
[----:B------:R-:W-:-:S04]  /*b890*/  IMAD R9, R26, UR4, RZ ;  /* 0x000000041a097c24 */ /* 0x000fc8000f8e02ff */
[----:B------:R-:W-:Y:S01]  /*b8a0*/  IMAD R9, R22, UR5, R9 ;  /* 0x0000000516097c24 */ /* 0x000fe2000f8e0209 */
[----:B-1----:R-:W-:-:S13]  /*b8b0*/  ISETP.NE.AND P0, PT, R7, 0x1, PT ;  /* 0x000000010700780c */ /* 0x002fda0003f05270 */
[----:B------:R-:W1:Y:S02]  /*b8c0*/  @P0 LDC.64 R4, c[0x0][0x440] ;  /* 0x00011000ff040b82 */ /* 0x000e640000000a00 */
[----:B-1----:R-:W-:-:S05]  /*b8d0*/  @P0 IMAD.HI.U32 R4, R0, R4, RZ ;  /* 0x0000000400040227 */ /* 0x002fca00078e00ff */
[----:B------:R-:W-:-:S04]  /*b8e0*/  @P0 SHF.R.U32.HI R6, RZ, R5, R4 ;  /* 0x00000005ff060219 */ /* 0x000fc80000011604 */
[--C-:B------:R-:W-:Y:S01]  /*b8f0*/  SHF.R.S32.HI R5, RZ, 0x1f, R6.reuse ;  /* 0x0000001fff057819 */ /* 0x100fe20000011406 */
[----:B------:R-:W-:-:S04]  /*b900*/  IMAD.MOV.U32 R4, RZ, RZ, R6 ;  /* 0x000000ffff047224 */ /* 0x000fc800078e0006 */
[----:B------:R-:W-:-:S04]  /*b910*/  IMAD.WIDE.U32 R4, R22, UR4, R4 ;  /* 0x0000000416047c25 */ /* 0x000fc8000f8e0004 */
[----:B------:R-:W-:Y:S01]  /*b920*/  IMAD.IADD R5, R5, 0x1, R9 ;  /* 0x0000000105057824 */ /* 0x000fe200078e0209 */
[----:B------:R-:W-:-:S04]  /*b930*/  LEA R2, P0, R4, R2, 0x2 ;  /* 0x0000000204027211 */ /* 0x000fc800078010ff */
[----:B------:R-:W-:-:S05]  /*b940*/  LEA.HI.X R3, R4, R3, R5, 0x2, P0 ;  /* 0x0000000304037211 */ /* 0x000fca00000f1405 */
[----:B------:R1:W5:Y:S01]  /*b950*/  LDG.E R17, desc[UR46][R2.64] ;  /* 0x0000002e02117981 */ /* 0x000362000c1e1900 */
[----:B------:R-:W-:-:S04]  /*b960*/  IMAD.MOV R4, RZ, RZ, -R6 ;  /* 0x000000ffff047224 */ /* 0x000fc800078e0a06 */
[----:B------:R-:W-:-:S07]  /*b970*/  IMAD R0, R7, R4, R0 ;  /* 0x0000000407007224 */ /* 0x000fce00078e0200 */
.L_x_191:
[----:B-1----:R-:W1:Y:S01]  /*b980*/  S2R R2, SR_TID.X ;  /* 0x0000000000027919 */ /* 0x002e620000002100 */
[----:B------:R-:W-:Y:S01]  /*b990*/  IMAD R5, R18, 0x8, R16 ;  /* 0x0000000812057824 */ /* 0x000fe200078e0210 */
[----:B-1----:R-:W-:Y:S02]  /*b9a0*/  LOP3.LUT R3, R2, 0x7f, RZ, 0xc0, !PT ;  /* 0x0000007f02037812 */ /* 0x002fe400078ec0ff */
[----:B------:R-:W-:Y:S02]  /*b9b0*/  SHF.L.U32 R2, R19, 0x1f, RZ ;  /* 0x0000001f13027819 */ /* 0x000fe400000006ff */
[----:B------:R-:W-:Y:S02]  /*b9c0*/  ISETP.NE.AND P1, PT, R3, RZ, PT ;  /* 0x000000ff0300720c */ /* 0x000fe40003f25270 */
[----:B------:R-:W1:Y:S02]  /*b9d0*/  SYNCS.PHASECHK.TRANS64.TRYWAIT P0, [R5+URZ+0x13280], R2 ;  /* 0x01328002050075a7 */ /* 0x000e64000800017f */
[----:B-1----:R-:W-:Y:S09]  /*b9e0*/  @!P0 BRA `(.L_x_192) ;  /* 0x0000002c00f88947 */ /* 0x002ff20003800000 */
.L_x_263:
[----:B------:R-:W-:Y:S05]  /*b9f0*/  @P1 BRA `(.L_x_193) ;  /* 0x00000000001c1947 */ /* 0x000fea0003800000 */
[----:B------:R-:W2:Y:S02]  /*ba00*/  S2R R3, SR_TID.X ;  /* 0x0000000000037919 */ /* 0x000ea40000002100 */
[----:B--2---:R-:W-:Y:S01]  /*ba10*/  LOP3.LUT R4, R3, 0x1f, RZ, 0xc0, !PT ;  /* 0x0000001f03047812 */ /* 0x004fe200078ec0ff */
[----:B------:R-:W-:-:S03]  /*ba20*/  IMAD.MOV.U32 R3, RZ, RZ, 0x2800 ;  /* 0x00002800ff037424 */ /* 0x000fc600078e00ff */
[----:B------:R-:W-:Y:S01]  /*ba30*/  ISETP.NE.AND P0, PT, R4, RZ, PT ;  /* 0x000000ff0400720c */ /* 0x000fe20003f05270 */
[----:B------:R2:W-:-:S12]  /*ba40*/  SYNCS.ARRIVE.TRANS64 RZ, [R5+URZ+0x13270], R3 ;  /* 0x0132700305ff79a7 */ /* 0x0005d8000800003f */
[----:B--2---:R-:W-:Y:S05]  /*ba50*/  @!P0 BRA `(.L_x_193) ;  /* 0x0000000000048947 */ /* 0x004fea0003800000 */
[----:B------:R-:W-:Y:S01]  /*ba60*/  BPT.TRAP 0x1 ;  /* 0x000000040000795c */ /* 0x000fe20000300000 */
.L_x_193:
[----:B------:R-:W-:Y:S01]  /*ba70*/  IMAD R4, R18, 0x2800, R16 ;  /* 0x0000280012047824 */ /* 0x000fe200078e0210 */
[----:B------:R-:W-:Y:S01]  /*ba80*/  R2UR UR33, R5 ;  /* 0x00000000052172ca */ /* 0x000fe200000e0000 */
[----:B------:R-:W-:Y:S01]  /*ba90*/  IMAD.MOV.U32 R3, RZ, RZ, 0xa0 ;  /* 0x000000a0ff037424 */ /* 0x000fe200078e00ff */
[----:B-----5:R-:W-:Y:S01]  /*baa0*/  R2UR UR37, R17 ;  /* 0x00000000112572ca */ /* 0x020fe200000e0000 */
[----:B------:R-:W-:Y:S01]  /*bab0*/  UIADD3 UR4, UP0, UR52, 0x470, URZ ;  /* 0x0000047034047890 */ /* 0x000fe2000ff1e03f */
[----:B------:R-:W-:Y:S01]  /*bac0*/  R2UR UR32, R4 ;  /* 0x00000000042072ca */ /* 0x000fe200000e0000 */
[----:B------:R-:W-:Y:S01]  /*bad0*/  IMAD R0, R0, R3, UR42 ;  /* 0x0000002a00007e24 */ /* 0x000fe2000f8e0203 */
[----:B------:R-:W-:Y:S01]  /*bae0*/  UMOV UR6, 0x0 ;  /* 0x0000000000067882 */ /* 0x000fe20000000000 */
[----:B------:R-:W-:Y:S01]  /*baf0*/  UIADD3.X UR5, URZ, UR53, URZ, UP0, !UPT ;  /* 0x000000353f057290 */ /* 0x000fe200087fe43f */
[----:B------:R-:W-:Y:S02]  /*bb00*/  UMOV UR7, 0x14f00000 ;  /* 0x14f0000000077882 */ /* 0x000fe40000000000 */
[----:B------:R-:W-:Y:S01]  /*bb10*/  R2UR UR35, R0 ;  /* 0x00000000002372ca */ /* 0x000fe200000e0000 */
[----:B------:R-:W-:-:S02]  /*bb20*/  UMOV UR34, URZ ;  /* 0x0000003f00227c82 */ /* 0x000fc40008000000 */
[----:B------:R-:W-:-:S04]  /*bb30*/  UIADD3 UR33, UR33, 0x13270, URZ ;  /* 0x0001327021217890 */ /* 0x000fc8000fffe03f */
[----:B------:R-:W-:-:S09]  /*bb40*/  UIADD3 UR32, UR32, 0x6000, URZ ;  /* 0x0000600020207890 */ /* 0x000fd2000fffe03f */
[----:B------:R2:W-:Y:S01]  /*bb50*/  UTMALDG.4D [UR32], [UR4], desc[UR6] ;  /* 0x00000620040075b4 */ /* 0x0005e20008019000 */
[----:B------:R-:W3:Y:S02]  /*bb60*/  SYNCS.PHASECHK.TRANS64.TRYWAIT P0, [R5+URZ+0x13240], R2 ;  /* 0x01324002050075a7 */ /* 0x000ee4000800017f */
[----:B--23--:R-:W-:Y:S05]  /*bb70*/  @!P0 BRA `(.L_x_194) ;  /* 0x0000002c00a88947 */ /* 0x00cfea0003800000 */
.L_x_264:
[----:B------:R-:W-:Y:S05]  /*bb80*/  @P1 BRA `(.L_x_195) ;  /* 0x00000000001c1947 */ /* 0x000fea0003800000 */
[----:B------:R-:W3:Y:S01]  /*bb90*/  S2R R3, SR_TID.X ;  /* 0x0000000000037919 */ /* 0x000ee20000002100 */
[----:B-12---:R-:W-:-:S04]  /*bba0*/  IMAD.MOV.U32 R2, RZ, RZ, 0x2800 ;  /* 0x00002800ff027424 */ /* 0x006fc800078e00ff */
[----:B------:R4:W-:Y:S01]  /*bbb0*/  SYNCS.ARRIVE.TRANS64 RZ, [R5+URZ+0x13230], R2 ;  /* 0x0132300205ff79a7 */ /* 0x0009e2000800003f */
[----:B---3--:R-:W-:-:S04]  /*bbc0*/  LOP3.LUT R3, R3, 0x1f, RZ, 0xc0, !PT ;  /* 0x0000001f03037812 */ /* 0x008fc800078ec0ff */
[----:B------:R-:W-:-:S13]  /*bbd0*/  ISETP.NE.AND P0, PT, R3, RZ, PT ;  /* 0x000000ff0300720c */ /* 0x000fda0003f05270 */
[----:B----4-:R-:W-:Y:S05]  /*bbe0*/  @!P0 BRA `(.L_x_195) ;  /* 0x0000000000048947 */ /* 0x010fea0003800000 */
[----:B------:R-:W-:Y:S01]  /*bbf0*/  BPT.TRAP 0x1 ;  /* 0x000000040000795c */ /* 0x000fe20000300000 */
.L_x_195:
        /* <DEDUP_REMOVED lines=16> */
[----:B---3--:R-:W-:-:S04]  /*bd00*/  NOP ;  /* 0x0000000000007918 */ /* 0x008fc80000000000 */
.L_x_189:
[----:B------:R-:W-:Y:S05]  /*bd10*/  WARPSYNC.ALL ;  /* 0x0000000000007948 */ /* 0x000fea0003800000 */
[----:B------:R-:W-:Y:S01]  /*bd20*/  IADD3 R0, R16, 0xb000, RZ ;  /* 0x0000b00010007810 */ /* 0x000fe20007ffe0ff */
[----:B------:R-:W-:Y:S01]  /*bd30*/  USHF.R.S32.HI UR4, URZ, 0x1f, UR54 ;  /* 0x0000001f3f047899 */ /* 0x000fe20008011436 */
[----:B------:R-:W-:Y:S01]  /*bd40*/  BAR.SYNC.DEFER_BLOCKING 0x8, 0x200 ;  /* 0x0208000000007b1d */ /* 0x000fe20000010000 */
[----:B------:R-:W-:Y:S01]  /*bd50*/  USHF.R.S32.HI UR37, URZ, 0x1f, UR36 ;  /* 0x0000001f3f257899 */ /* 0x000fe20008011424 */
[----:B------:R-:W-:-:S04]  /*bd60*/  LOP3.LUT P0, RZ, R0, 0x1bf, RZ, 0xc0, !PT ;  /* 0x000001bf00ff7812 */ /* 0x000fc8000780c0ff */
[----:B------:R-:W-:Y:S01]  /*bd70*/  ULDC.64 UR6, c[0x0][0x298] ;  /* 0x0000a60000067ab9 */ /* 0x000fe20000000a00 */
[----:B------:R-:W-:Y:S01]  /*bd80*/  ULDC.64 UR8, c[0x0][0xa00] ;  /* 0x0002800000087ab9 */ /* 0x000fe20000000a00 */
[----:B------:R-:W-:Y:S01]  /*bd90*/  UIMAD UR4, UR4, UR6, URZ ;  /* 0x00000006040472a4 */ /* 0x000fe2000f8e023f */
[----:B------:R-:W-:Y:S01]  /*bda0*/  BSSY B6, `(.L_x_196) ;  /* 0x0000019000067945 */ /* 0x000fe20003800000 */
[----:B------:R-:W-:Y:S02]  /*bdb0*/  UISETP.NE.U32.AND UP0, UPT, UR8, URZ, UPT ;  /* 0x0000003f0800728c */ /* 0x000fe4000bf05070 */
[----:B------:R-:W-:Y:S02]  /*bdc0*/  UIMAD.WIDE.U32 UR56, UR54, UR6, URZ ;  /* 0x00000006363872a5 */ /* 0x000fe4000f8e003f */
[----:B------:R-:W-:Y:S02]  /*bdd0*/  UIMAD UR4, UR54, UR7, UR4 ;  /* 0x00000007360472a4 */ /* 0x000fe4000f8e0204 */
[----:B------:R-:W-:-:S02]  /*bde0*/  UISETP.NE.AND.EX UP0, UPT, UR9, URZ, UPT, UP0 ;  /* 0x0000003f0900728c */ /* 0x000fc4000bf05300 */
[----:B------:R-:W-:Y:S02]  /*bdf0*/  UIADD3 UR51, UR57, UR4, URZ ;  /* 0x0000000439337290 */ /* 0x000fe4000fffe03f */
[----:B------:R-:W-:Y:S02]  /*be00*/  USEL UR48, UR48, URZ, !UP0 ;  /* 0x0000003f30307287 */ /* 0x000fe4000c000000 */
[----:B------:R-:W-:Y:S01]  /*be10*/  USEL UR49, UR49, URZ, !UP0 ;  /* 0x0000003f31317287 */ /* 0x000fe2000c000000 */
[----:B------:R-:W-:Y:S11]  /*be20*/  @!P0 BRA `(.L_x_197) ;  /* 0x0000000000408947 */ /* 0x000ff60003800000 */
[----:B-12---:R-:W-:Y:S01]  /*be30*/  MOV R2, 0x0 ;  /* 0x0000000000027802 */ /* 0x006fe20000000f00 */
[----:B------:R-:W-:Y:S01]  /*be40*/  ULDC.64 UR6, c[0x4][0x98] ;  /* 0x0100260000067ab9 */ /* 0x000fe20000000a00 */
[----:B------:R-:W-:Y:S01]  /*be50*/  ULDC.64 UR8, c[0x4][0xa0] ;  /* 0x0100280000087ab9 */ /* 0x000fe20000000a00 */
[----:B------:R-:W-:Y:S01]  /*be60*/  ULDC.64 UR4, c[0x4][0x28] ;  /* 0x01000a0000047ab9 */ /* 0x000fe20000000a00 */
[----:B------:R-:W-:Y:S01]  /*be70*/  IMAD.U32 R4, RZ, RZ, UR6 ;  /* 0x00000006ff047e24 */ /* 0x000fe2000f8e00ff */
[----:B------:R-:W-:Y:S01]  /*be80*/  MOV R12, 0x1 ;  /* 0x00000001000c7802 */ /* 0x000fe20000000f00 */
[----:B------:R-:W1:Y:S01]  /*be90*/  LDC.64 R2, c[0x4][R2] ;  /* 0x0100000002027b82 */ /* 0x000e620000000a00 */
[----:B------:R-:W-:Y:S02]  /*bea0*/  IMAD.U32 R5, RZ, RZ, UR7 ;  /* 0x00000007ff057e24 */ /* 0x000fe4000f8e00ff */
[----:B------:R-:W-:Y:S02]  /*beb0*/  IMAD.U32 R6, RZ, RZ, UR8 ;  /* 0x00000008ff067e24 */ /* 0x000fe4000f8e00ff */
[----:B------:R-:W-:-:S02]  /*bec0*/  IMAD.U32 R7, RZ, RZ, UR9 ;  /* 0x00000009ff077e24 */ /* 0x000fc4000f8e00ff */
[----:B------:R-:W-:Y:S02]  /*bed0*/  IMAD.U32 R10, RZ, RZ, UR4 ;  /* 0x00000004ff0a7e24 */ /* 0x000fe4000f8e00ff */
[----:B------:R-:W-:Y:S02]  /*bee0*/  IMAD.U32 R11, RZ, RZ, UR5 ;  /* 0x00000005ff0b7e24 */ /* 0x000fe4000f8e00ff */
[----:B------:R-:W-:Y:S02]  /*bef0*/  IMAD.MOV.U32 R8, RZ, RZ, 0x70 ;  /* 0x00000070ff087424 */ /* 0x000fe400078e00ff */
[----:B------:R-:W-:-:S07]  /*bf00*/  IMAD.MOV.U32 R13, RZ, RZ, RZ ;  /* 0x000000ffff0d7224 */ /* 0x000fce00078e00ff */
[----:B0-----:R-:W-:-:S07]  /*bf10*/  LEPC R20, `(.L_x_197) ;  /* 0x000000001014794e */ /* 0x001fce0000000000 */
[----:B-1----:R-:W-:Y:S05]  /*bf20*/  CALL.ABS.NOINC R2 ;  /* 0x0000000002007343 */ /* 0x002fea0003c00000 */
.L_x_197:
[----:B------:R-:W-:Y:S05]  /*bf30*/  BSYNC B6 ;  /* 0x0000000000067941 */ /* 0x000fea0003800000 */
.L_x_196:
[----:B------:R3:W5:Y:S01]  /*bf40*/  LDL R10, [R1] ;  /* 0x00000000010a7983 */ /* 0x0007620000100800 */
[----:B------:R-:W4:Y:S01]  /*bf50*/  LDC R7, c[0x0][0x448] ;  /* 0x00011200ff077b82 */ /* 0x000f220000000800 */
[----:B------:R-:W-:Y:S01]  /*bf60*/  ULDC.64 UR8, c[0x0][0x2d8] ;  /* 0x0000b60000087ab9 */ /* 0x000fe20000000a00 */
[----:B-12---:R-:W0:Y:S01]  /*bf70*/  S2R R2, SR_TID.X ;  /* 0x0000000000027919 */ /* 0x006e220000002100 */
[----:B------:R-:W-:Y:S01]  /*bf80*/  UMOV UR50, UR56 ;  /* 0x0000003800327c82 */ /* 0x000fe20008000000 */
[----:B------:R-:W-:Y:S01]  /*bf90*/  ULDC.64 UR10, c[0x0][0x280] ;  /* 0x0000a000000a7ab9 */ /* 0x000fe20000000a00 */
[----:B----4-:R-:W-:Y:S01]  /*bfa0*/  ISETP.NE.AND P0, PT, R7, 0x1, PT ;  /* 0x000000010700780c */ /* 0x010fe20003f05270 */
[----:B------:R-:W-:Y:S01]  /*bfb0*/  UIMAD UR6, UR37, UR8, URZ ;  /* 0x00000008250672a4 */ /* 0x000fe2000f8e023f */
[C---:B0-----:R-:W-:Y:S01]  /*bfc0*/  LOP3.LUT R20, R2.reuse, 0x7f, RZ, 0xc0, !PT ;  /* 0x0000007f02147812 */ /* 0x041fe200078ec0ff */
[----:B------:R-:W-:-:S10]  /*bfd0*/  IMAD.SHL.U32 R2, R2, 0x20, RZ ;  /* 0x0000002002027824 */ /* 0x000fd400078e00ff */
[----:B------:R-:W0:Y:S01]  /*bfe0*/  @P0 LDC R3, c[0x0][0x44c] ;  /* 0x00011300ff030b82 */ /* 0x000e220000000800 */
[----:B------:R-:W-:-:S04]  /*bff0*/  SHF.R.U32.HI R20, RZ, 0x2, R20 ;  /* 0x00000002ff147819 */ /* 0x000fc80000011614 */
[----:B------:R-:W-:-:S03]  /*c000*/  LOP3.LUT R2, R20, 0x60, R2, 0xf8, !PT ;  /* 0x0000006014027812 */ /* 0x000fc600078ef802 */
[----:B------:R-:W1:Y:S01]  /*c010*/  @P0 LDC R5, c[0x0][0x450] ;  /* 0x00011400ff050b82 */ /* 0x000e620000000800 */
[----:B------:R-:W-:Y:S01]  /*c020*/  UIMAD.WIDE.U32 UR4, UR36, UR8, UR50 ;  /* 0x00000008240472a5 */ /* 0x000fe2000f8e0032 */
[----:B------:R-:W-:Y:S01]  /*c030*/  IMAD R6, R25, 0xc0, R2 ;  /* 0x000000c019067824 */ /* 0x000fe200078e0202 */
[----:B------:R-:W-:-:S03]  /*c040*/  UIMAD UR6, UR36, UR9, UR6 ;  /* 0x00000009240672a4 */ /* 0x000fc6000f8e0206 */
[----:B------:R-:W-:Y:S01]  /*c050*/  ULDC.64 UR8, c[0x0][0x2e0] ;  /* 0x0000b80000087ab9 */ /* 0x000fe20000000a00 */
[----:B------:R-:W-:Y:S01]  /*c060*/  UIADD3 UR5, UR5, UR6, URZ ;  /* 0x0000000605057290 */ /* 0x000fe2000fffe03f */
[----:B------:R-:W2:Y:S01]  /*c070*/  @P0 LDC R9, c[0x0][0x44c] ;  /* 0x00011300ff090b82 */ /* 0x000ea20000000800 */
[----:B------:R-:W-:Y:S01]  /*c080*/  UIMAD UR6, UR49, UR8, URZ ;  /* 0x00000008310672a4 */ /* 0x000fe2000f8e023f */
[----:B0-----:R-:W-:-:S03]  /*c090*/  @P0 IMAD.HI.U32 R0, R6, R3, RZ ;  /* 0x0000000306000227 */ /* 0x001fc600078e00ff */
[----:B------:R-:W-:Y:S01]  /*c0a0*/  UIMAD UR6, UR48, UR9, UR6 ;  /* 0x00000009300672a4 */ /* 0x000fe2000f8e0206 */
[----:B------:R-:W-:Y:S01]  /*c0b0*/  IMAD.MOV.U32 R3, RZ, RZ, R6 ;  /* 0x000000ffff037224 */ /* 0x000fe200078e0006 */
[----:B------:R-:W-:Y:S01]  /*c0c0*/  UIMAD.WIDE.U32 UR4, UR48, UR8, UR4 ;  /* 0x00000008300472a5 */ /* 0x000fe2000f8e0004 */
[----:B-1----:R-:W-:-:S03]  /*c0d0*/  @P0 SHF.R.U32.HI R3, RZ, R5, R0 ;  /* 0x00000005ff030219 */ /* 0x002fc60000011600 */
[----:B------:R-:W-:Y:S01]  /*c0e0*/  UIADD3 UR5, UR5, UR6, URZ ;  /* 0x0000000605057290 */ /* 0x000fe2000fffe03f */
[----:B------:R-:W-:Y:S01]  /*c0f0*/  ULDC.64 UR8, c[0x0][0x2c8] ;  /* 0x0000b20000087ab9 */ /* 0x000fe20000000a00 */
[----:B------:R-:W-:Y:S01]  /*c100*/  SHF.R.S32.HI R0, RZ, 0x1f, R3 ;  /* 0x0000001fff007819 */ /* 0x000fe20000011403 */
[----:B------:R-:W-:-:S04]  /*c110*/  ULDC.64 UR6, c[0x0][0x2d0] ;  /* 0x0000b40000067ab9 */ /* 0x000fc80000000a00 */
[----:B------:R-:W-:Y:S02]  /*c120*/  IMAD R0, R0, UR6, RZ ;  /* 0x0000000600007c24 */ /* 0x000fe4000f8e02ff */
[----:B------:R-:W-:Y:S02]  /*c130*/  IMAD.U32 R4, RZ, RZ, UR6 ;  /* 0x00000006ff047e24 */ /* 0x000fe4000f8e00ff */
[C---:B------:R-:W-:Y:S02]  /*c140*/  IMAD R5, R3.reuse, UR7, R0 ;  /* 0x0000000703057c24 */ /* 0x040fe4000f8e0200 */
[----:B------:R-:W-:Y:S02]  /*c150*/  IMAD.MOV R0, RZ, RZ, -R3 ;  /* 0x000000ffff007224 */ /* 0x000fe400078e0a03 */
[----:B------:R-:W-:-:S04]  /*c160*/  IMAD.WIDE.U32 R2, R3, R4, UR4 ;  /* 0x0000000403027e25 */ /* 0x000fc8000f8e0004 */
[----:B------:R-:W-:Y:S02]  /*c170*/  IMAD R0, R7, R0, R6 ;  /* 0x0000000007007224 */ /* 0x000fe400078e0206 */
[----:B------:R-:W-:-:S03]  /*c180*/  IMAD.IADD R3, R3, 0x1, R5 ;  /* 0x0000000103037824 */ /* 0x000fc600078e0205 */
[----:B------:R-:W-:Y:S01]  /*c190*/  SHF.R.S32.HI R5, RZ, 0x1f, R0 ;  /* 0x0000001fff057819 */ /* 0x000fe20000011400 */
[----:B------:R-:W-:-:S04]  /*c1a0*/  IMAD.WIDE.U32 R2, R0, UR8, R2 ;  /* 0x0000000800027c25 */ /* 0x000fc8000f8e0002 */
[----:B------:R-:W-:-:S04]  /*c1b0*/  IMAD R5, R5, UR8, RZ ;  /* 0x0000000805057c24 */ /* 0x000fc8000f8e02ff */
[----:B------:R-:W-:Y:S01]  /*c1c0*/  IMAD R5, R0, UR9, R5 ;  /* 0x0000000900057c24 */ /* 0x000fe2000f8e0205 */
[----:B------:R-:W-:Y:S02]  /*c1d0*/  IADD3 R0, P1, R2, UR10, RZ ;  /* 0x0000000a02007c10 */ /* 0x000fe4000ff3e0ff */
[----:B------:R-:W0:Y:S01]  /*c1e0*/  @P0 LDC R2, c[0x0][0x450] ;  /* 0x00011400ff020b82 */ /* 0x000e220000000800 */
[----:B------:R-:W-:Y:S01]  /*c1f0*/  VIADD R6, R6, 0x80 ;  /* 0x0000008006067836 */ /* 0x000fe20000000000 */
[----:B------:R-:W1:Y:S03]  /*c200*/  S2R R21, SR_TID.X ;  /* 0x0000000000157919 */ /* 0x000e660000002100 */
[----:B--2---:R-:W-:Y:S01]  /*c210*/  @P0 IMAD.HI.U32 R9, R6, R9, RZ ;  /* 0x0000000906090227 */ /* 0x004fe200078e00ff */
[----:B------:R-:W-:Y:S02]  /*c220*/  IADD3.X R5, R3, UR11, R5, P1, !PT ;  /* 0x0000000b03057c10 */ /* 0x000fe40008ffe405 */
[----:B------:R-:W-:-:S02]  /*c230*/  MOV R3, R6 ;  /* 0x0000000600037202 */ /* 0x000fc40000000f00 */
[----:B0-----:R-:W-:-:S05]  /*c240*/  @P0 SHF.R.U32.HI R3, RZ, R2, R9 ;  /* 0x00000002ff030219 */ /* 0x001fca0000011609 */
[----:B------:R-:W-:-:S04]  /*c250*/  IMAD.MOV R2, RZ, RZ, -R3 ;  /* 0x000000ffff027224 */ /* 0x000fc800078e0a03 */
[----:B------:R-:W-:Y:S01]  /*c260*/  IMAD R6, R7, R2, R6 ;  /* 0x0000000207067224 */ /* 0x000fe200078e0206 */
[----:B------:R-:W-:-:S05]  /*c270*/  SHF.R.S32.HI R2, RZ, 0x1f, R3 ;  /* 0x0000001fff027819 */ /* 0x000fca0000011403 */
[----:B------:R-:W-:-:S04]  /*c280*/  IMAD R2, R2, UR6, RZ ;  /* 0x0000000602027c24 */ /* 0x000fc8000f8e02ff */
[C---:B------:R-:W-:Y:S02]  /*c290*/  IMAD R9, R3.reuse, UR7, R2 ;  /* 0x0000000703097c24 */ /* 0x040fe4000f8e0202 */
[----:B------:R-:W-:Y:S01]  /*c2a0*/  IMAD.WIDE.U32 R2, R3, R4, UR4 ;  /* 0x0000000403027e25 */ /* 0x000fe2000f8e0004 */
[----:B------:R-:W-:Y:S01]  /*c2b0*/  SHF.R.S32.HI R4, RZ, 0x1f, R6 ;  /* 0x0000001fff047819 */ /* 0x000fe20000011406 */
[----:B------:R-:W-:Y:S02]  /*c2c0*/  ULDC UR4, c[0x0][0x2b8] ;  /* 0x0000ae0000047ab9 */ /* 0x000fe40000000800 */
[----:B------:R-:W-:Y:S02]  /*c2d0*/  IMAD.IADD R3, R3, 0x1, R9 ;  /* 0x0000000103037824 */ /* 0x000fe400078e0209 */
[----:B------:R-:W-:Y:S02]  /*c2e0*/  IMAD R9, R4, UR8, RZ ;  /* 0x0000000804097c24 */ /* 0x000fe4000f8e02ff */
[----:B------:R-:W-:-:S04]  /*c2f0*/  IMAD.WIDE.U32 R2, R6, UR8, R2 ;  /* 0x0000000806027c25 */ /* 0x000fc8000f8e0002 */
[----:B-1----:R-:W-:Y:S01]  /*c300*/  IMAD.SHL.U32 R20, R21, 0x10, RZ ;  /* 0x0000001015147824 */ /* 0x002fe200078e00ff */
[----:B------:R-:W-:Y:S01]  /*c310*/  IADD3 R4, P0, R2, UR10, RZ ;  /* 0x0000000a02047c10 */ /* 0x000fe2000ff1e0ff */
[----:B------:R-:W-:-:S03]  /*c320*/  IMAD R9, R6, UR9, R9 ;  /* 0x0000000906097c24 */ /* 0x000fc6000f8e0209 */
[----:B------:R-:W-:Y:S02]  /*c330*/  LOP3.LUT R20, R20, 0x30, RZ, 0xc0, !PT ;  /* 0x0000003014147812 */ /* 0x000fe400078ec0ff */
[----:B------:R-:W-:Y:S02]  /*c340*/  IADD3.X R6, R3, UR11, R9, P0, !PT ;  /* 0x0000000b03067c10 */ /* 0x000fe400087fe409 */
[----:B------:R-:W-:Y:S01]  /*c350*/  ISETP.GE.AND P0, PT, R20, UR4, PT ;  /* 0x0000000414007c0c */ /* 0x000fe2000bf06270 */
[----:B------:R-:W-:Y:S01]  /*c360*/  UMOV UR4, 0xffffffff ;  /* 0xffffffff00047882 */ /* 0x000fe20000000000 */
[----:B------:R-:W-:-:S04]  /*c370*/  LOP3.LUT R21, R21, 0x7f, RZ, 0xc0, !PT ;  /* 0x0000007f15157812 */ /* 0x000fc800078ec0ff */
[----:B------:R-:W-:Y:S01]  /*c380*/  SHF.R.U32.HI R21, RZ, 0x2, R21 ;  /* 0x00000002ff157819 */ /* 0x000fe20000011615 */
[----:B---3--:R-:W-:Y:S06]  /*c390*/  BRA.DIV UR4, `(.L_x_198) ;  /* 0x0000002604b47947 */ /* 0x008fec000b800000 */
[----:B------:R-:W0:Y:S01]  /*c3a0*/  SHFL.IDX PT, R14, R0, RZ, 0x1c1f ;  /* 0x001c1fff000e7589 */ /* 0x000e2200000e0000 */
[----:B------:R-:W-:Y:S02]  /*c3b0*/  IMAD R27, R27, R7, RZ ;  /* 0x000000071b1b7224 */ /* 0x000fe400078e02ff */
[----:B------:R-:W-:Y:S01]  /*c3c0*/  IMAD R25, R25, 0xc0, R21 ;  /* 0x000000c019197824 */ /* 0x000fe200078e0215 */
[----:B------:R-:W1:Y:S03]  /*c3d0*/  SHFL.IDX PT, R2, R5, RZ, 0x1c1f ;  /* 0x001c1fff05027589 */ /* 0x000e6600000e0000 */
[C---:B------:R-:W-:Y:S01]  /*c3e0*/  VIADD R8, R25.reuse, 0x20 ;  /* 0x0000002019087836 */ /* 0x040fe20000000000 */
[----:B------:R-:W-:Y:S01]  /*c3f0*/  ISETP.GE.AND P1, PT, R25, R27, PT ;  /* 0x0000001b1900720c */ /* 0x000fe20003f26270 */
[----:B------:R-:W-:-:S12]  /*c400*/  SHFL.IDX PT, R7, R0, 0x3, 0x1c1f ;  /* 0x007c1f0000077f89 */ /* 0x000fd800000e0000 */
[----:B0-----:R-:W-:-:S05]  /*c410*/  @!P1 IADD3 R14, P2, R20, R14, RZ ;  /* 0x0000000e140e9210 */ /* 0x001fca0007f5e0ff */
[----:B-1----:R-:W-:Y:S02]  /*c420*/  @!P1 IMAD.X R3, RZ, RZ, R2, P2 ;  /* 0x000000ffff039224 */ /* 0x002fe400010e0602 */
[----:B------:R-:W-:Y:S02]  /*c430*/  @!P1 IMAD.MOV.U32 R2, RZ, RZ, R14 ;  /* 0x000000ffff029224 */ /* 0x000fe400078e000e */
[----:B------:R-:W0:Y:S04]  /*c440*/  SHFL.IDX PT, R14, R0, 0x1, 0x1c1f ;  /* 0x003c1f00000e7f89 */ /* 0x000e2800000e0000 */
[----:B-----5:R1:W-:Y:S01]  /*c450*/  @!P1 LDGSTS.E.BYPASS.LTC128B.128 [R10+0xb000], desc[UR46][R2.64], !P0 ;  /* 0x0b000000020a9fae */ /* 0x0203e2000c101d6e */
[----:B------:R-:W-:Y:S01]  /*c460*/  ISETP.GE.AND P1, PT, R8, R27, PT ;  /* 0x0000001b0800720c */ /* 0x000fe20003f26270 */
[----:B------:R-:W-:-:S02]  /*c470*/  VIADD R8, R25, 0x40 ;  /* 0x0000004019087836 */ /* 0x000fc40000000000 */
[----:B-1----:R-:W1:Y:S10]  /*c480*/  SHFL.IDX PT, R2, R5, 0x1, 0x1c1f ;  /* 0x003c1f0005027f89 */ /* 0x002e7400000e0000 */
[----:B0-----:R-:W-:-:S05]  /*c490*/  @!P1 IADD3 R14, P2, R20, R14, RZ ;  /* 0x0000000e140e9210 */ /* 0x001fca0007f5e0ff */
[----:B-1----:R-:W-:Y:S01]  /*c4a0*/  @!P1 IMAD.X R3, RZ, RZ, R2, P2 ;  /* 0x000000ffff039224 */ /* 0x002fe200010e0602 */
[----:B------:R-:W-:Y:S02]  /*c4b0*/  @!P1 MOV R2, R14 ;  /* 0x0000000e00029202 */ /* 0x000fe40000000f00 */
[----:B------:R-:W0:Y:S04]  /*c4c0*/  SHFL.IDX PT, R14, R0, 0x2, 0x1c1f ;  /* 0x005c1f00000e7f89 */ /* 0x000e2800000e0000 */
[----:B------:R1:W-:Y:S01]  /*c4d0*/  @!P1 LDGSTS.E.BYPASS.LTC128B.128 [R10+0xb800], desc[UR46][R2.64], !P0 ;  /* 0x0b800000020a9fae */ /* 0x0003e2000c101d6e */
[----:B------:R-:W-:Y:S01]  /*c4e0*/  ISETP.GE.AND P1, PT, R8, R27, PT ;  /* 0x0000001b0800720c */ /* 0x000fe20003f26270 */
[----:B------:R-:W-:Y:S02]  /*c4f0*/  VIADD R8, R25, 0x80 ;  /* 0x0000008019087836 */ /* 0x000fe40000000000 */
[----:B------:R-:W-:Y:S04]  /*c500*/  SHFL.IDX PT, R0, R6, RZ, 0x1c1f ;  /* 0x001c1fff06007589 */ /* 0x000fe800000e0000 */
[----:B-1----:R-:W1:Y:S04]  /*c510*/  SHFL.IDX PT, R2, R5, 0x2, 0x1c1f ;  /* 0x005c1f0005027f89 */ /* 0x002e6800000e0000 */
[----:B------:R-:W2:Y:S02]  /*c520*/  SHFL.IDX PT, R5, R5, 0x3, 0x1c1f ;  /* 0x007c1f0005057f89 */ /* 0x000ea400000e0000 */
[----:B0-----:R-:W-:-:S05]  /*c530*/  @!P1 IADD3 R14, P2, R20, R14, RZ ;  /* 0x0000000e140e9210 */ /* 0x001fca0007f5e0ff */
[----:B-1----:R-:W-:Y:S01]  /*c540*/  @!P1 IMAD.X R3, RZ, RZ, R2, P2 ;  /* 0x000000ffff039224 */ /* 0x002fe200010e0602 */
[-C--:B------:R-:W-:Y:S01]  /*c550*/  ISETP.GE.AND P2, PT, R8, R27.reuse, PT ;  /* 0x0000001b0800720c */ /* 0x080fe20003f46270 */
[----:B------:R-:W-:Y:S02]  /*c560*/  @!P1 IMAD.MOV.U32 R2, RZ, RZ, R14 ;  /* 0x000000ffff029224 */ /* 0x000fe400078e000e */
[----:B------:R-:W-:Y:S01]  /*c570*/  VIADD R8, R25, 0x60 ;  /* 0x0000006019087836 */ /* 0x000fe20000000000 */
[----:B------:R-:W0:Y:S04]  /*c580*/  SHFL.IDX PT, R14, R4, RZ, 0x1c1f ;  /* 0x001c1fff040e7589 */ /* 0x000e2800000e0000 */
[----:B------:R1:W-:Y:S01]  /*c590*/  @!P1 LDGSTS.E.BYPASS.LTC128B.128 [R10+0xc000], desc[UR46][R2.64], !P0 ;  /* 0x0c000000020a9fae */ /* 0x0003e2000c101d6e */
[----:B------:R-:W-:-:S13]  /*c5a0*/  ISETP.GE.AND P1, PT, R8, R27, PT ;  /* 0x0000001b0800720c */ /* 0x000fda0003f26270 */
[----:B-1----:R-:W-:-:S05]  /*c5b0*/  @!P1 IADD3 R2, P3, R20, R7, RZ ;  /* 0x0000000714029210 */ /* 0x002fca0007f7e0ff */
[----:B--2---:R-:W-:-:S05]  /*c5c0*/  @!P1 IMAD.X R3, RZ, RZ, R5, P3 ;  /* 0x000000ffff039224 */ /* 0x004fca00018e0605 */
[----:B------:R0:W-:Y:S02]  /*c5d0*/  @!P1 LDGSTS.E.BYPASS.LTC128B.128 [R10+0xc800], desc[UR46][R2.64], !P0 ;  /* 0x0c800000020a9fae */ /* 0x0001e4000c101d6e */
[----:B0-----:R-:W-:Y:S02]  /*c5e0*/  @!P2 IADD3 R2, P1, R20, R14, RZ ;  /* 0x0000000e1402a210 */ /* 0x001fe40007f3e0ff */
[----:B------:R0:W1:Y:S03]  /*c5f0*/  SHFL.IDX PT, R14, R4, 0x1, 0x1c1f ;  /* 0x003c1f00040e7f89 */ /* 0x00006600000e0000 */
[----:B------:R-:W-:Y:S02]  /*c600*/  @!P2 IMAD.X R3, RZ, RZ, R0, P1 ;  /* 0x000000ffff03a224 */ /* 0x000fe400008e0600 */
[----:B------:R0:W2:Y:S04]  /*c610*/  SHFL.IDX PT, R0, R6, 0x1, 0x1c1f ;  /* 0x003c1f0006007f89 */ /* 0x0000a800000e0000 */
[----:B------:R0:W-:Y:S02]  /*c620*/  @!P2 LDGSTS.E.BYPASS.LTC128B.128 [R10+0xd000], desc[UR46][R2.64], !P0 ;  /* 0x0d000000020aafae */ /* 0x0001e4000c101d6e */
.L_x_277:
[----:B0-----:R-:W-:-:S04]  /*c630*/  IADD3 R2, R25, 0xa0, RZ ;  /* 0x000000a019027810 */ /* 0x001fc80007ffe0ff */
[----:B------:R-:W-:-:S13]  /*c640*/  ISETP.GE.AND P1, PT, R2, R27, PT ;  /* 0x0000001b0200720c */ /* 0x000fda0003f26270 */
[----:B-1----:R-:W-:-:S05]  /*c650*/  @!P1 IADD3 R2, P2, R20, R14, RZ ;  /* 0x0000000e14029210 */ /* 0x002fca0007f5e0ff */
[----:B--2---:R-:W-:-:S05]  /*c660*/  @!P1 IMAD.X R3, RZ, RZ, R0, P2 ;  /* 0x000000ffff039224 */ /* 0x004fca00010e0600 */
[----:B------:R-:W-:Y:S01]  /*c670*/  @!PT LDS RZ, [RZ] ;  /* 0x00000000fffff984 */ /* 0x000fe20000000800 */
[----:B------:R-:W-:Y:S01]  /*c680*/  @!PT LDS RZ, [RZ] ;  /* 0x00000000fffff984 */ /* 0x000fe20000000800 */
[----:B------:R-:W-:Y:S01]  /*c690*/  @!PT LDS RZ, [RZ] ;  /* 0x00000000fffff984 */ /* 0x000fe20000000800 */
[----:B------:R0:W-:Y:S01]  /*c6a0*/  @!P1 LDGSTS.E.BYPASS.LTC128B.128 [R10+0xd800], desc[UR46][R2.64], !P0 ;  /* 0x0d800000020a9fae */ /* 0x0001e2000c101d6e */
[----:B------:R-:W-:Y:S01]  /*c6b0*/  PLOP3.LUT P0, PT, PT, PT, PT, 0x80, 0x0 ;  /* 0x000000000000781c */ /* 0x000fe20003f0f070 */
[----:B------:R-:W-:-:S12]  /*c6c0*/  NOP ;  /* 0x0000000000007918 */ /* 0x000fd80000000000 */
.L_x_199:
[----:B------:R-:W-:Y:S02]  /*c6d0*/  PLOP3.LUT P1, PT, P1, P0, PT, 0xa2, 0x0 ;  /* 0x000000000000781c */ /* 0x000fe40000f21472 */
[----:B------:R-:W-:-:S08]  /*c6e0*/  @P0 R2UR P1, UR4, R16 ;  /* 0x00000000100402ca */ /* 0x000fd00000020000 */
[----:B------:R-:W-:-:S05]  /*c6f0*/  @P0 PLOP3.LUT P0, PT, P1, PT, PT, 0x80, 0x0 ;  /* 0x000000000000081c */ /* 0x000fca0000f0f070 */
[----:B------:R-:W-:Y:S01]  /*c700*/  @!P1 SYNCS.ARRIVE.TRANS64.RED.A0T1 RZ, [UR4+0x13200], RZ ;  /* 0x013200ffffff99a7 */ /* 0x000fe20008200404 */
[----:B------:R-:W-:Y:S07]  /*c710*/  @!P1 ARRIVES.LDGSTSBAR.64.TRANSCNT [UR4+0x13200] ;  /* 0x01320000ff0099b0 */ /* 0x000fee0008000a84 */
[----:B------:R-:W-:Y:S05]  /*c720*/  @P0 BRA.U.ANY `(.L_x_199) ;  /* 0xfffffffd00e80947 */ /* 0x000fea000393ffff */
[----:B0-----:R-:W2:Y:S02]  /*c730*/  LDL.LU R2, [R1+0x4] ;  /* 0x0000040001027983 */ /* 0x001ea40000300800 */
[----:B--2---:R-:W-:-:S05]  /*c740*/  VIADD R2, R2, 0x1 ;  /* 0x0000000102027836 */ /* 0x004fca0000000000 */
[----:B------:R0:W-:Y:S01]  /*c750*/  STL [R1+0x4], R2 ;  /* 0x0000040201007387 */ /* 0x0001e20000100800 */
[----:B------:R-:W-:-:S04]  /*c760*/  LEA.HI R0, R2, R2, RZ, 0x1 ;  /* 0x0000000202007211 */ /* 0x000fc800078f08ff */
[----:B------:R-:W-:-:S05]  /*c770*/  LOP3.LUT R0, R0, 0xfffffffe, RZ, 0xc0, !PT ;  /* 0xfffffffe00007812 */ /* 0x000fca00078ec0ff */
[----:B------:R-:W-:-:S05]  /*c780*/  IMAD.IADD R0, R2, 0x1, -R0 ;  /* 0x0000000102007824 */ /* 0x000fca00078e0a00 */
[----:B------:R-:W-:Y:S01]  /*c790*/  SHF.L.U32 R3, R0, 0x1f, RZ ;  /* 0x0000001f00037819 */ /* 0x000fe200000006ff */
[----:B------:R-:W-:Y:S01]  /*c7a0*/  NOP ;  /* 0x0000000000007918 */ /* 0x000fe20000000000 */
[----:B------:R0:W-:Y:S01]  /*c7b0*/  SYNCS.ARRIVE.TRANS64.A1T0 RZ, [R16+URZ+0x13200], RZ ;  /* 0x013200ff10ff79a7 */ /* 0x0001e2000810003f */
[----:B------:R-:W-:Y:S01]  /*c7c0*/  BSSY B0, `(.L_x_200) ;  /* 0x0000003000007945 */ /* 0x000fe20003800000 */
[----:B------:R-:W1:Y:S03]  /*c7d0*/  SYNCS.PHASECHK.TRANS64.TRYWAIT P0, [R16+URZ+0x13220], R3 ;  /* 0x01322003100075a7 */ /* 0x000e66000800017f */
[----:B01----:R-:W-:Y:S05]  /*c7e0*/  @!P0 BRA `(.L_x_201) ;  /* 0x0000002800508947 */ /* 0x003fea0003800000 */
.L_x_278:
[----:B------:R-:W-:Y:S05]  /*c7f0*/  BSYNC B0 ;  /* 0x0000000000007941 */ /* 0x000fea0003800000 */
.L_x_200:
[----:B------:R-:W-:-:S06]  /*c800*/  UISETP.GE.AND UP0, UPT, UR41, 0xa1, UPT ;  /* 0x000000a12900788c */ /* 0x000fcc000bf06270 */
[----:B------:R-:W-:-:S13]  /*c810*/  PLOP3.LUT P0, PT, PT, PT, UP0, 0x80, 0x0 ;  /* 0x000000000000781c */ /* 0x000fda0003f0f008 */
[----:B------:R-:W-:Y:S05]  /*c820*/  @!P0 BRA `(.L_x_202) ;  /* 0x0000000800ec8947 */ /* 0x000fea0003800000 */
[----:B------:R-:W-:Y:S01]  /*c830*/  UIADD3 UR4, UR40, -0x2, URZ ;  /* 0xfffffffe28047890 */ /* 0x000fe2000fffe03f */
[----:B------:R-:W-:Y:S02]  /*c840*/  IMAD.MOV.U32 R6, RZ, RZ, R19 ;  /* 0x000000ffff067224 */ /* 0x000fe400078e0013 */
[----:B------:R-:W-:-:S03]  /*c850*/  IMAD.MOV.U32 R7, RZ, RZ, R18 ;  /* 0x000000ffff077224 */ /* 0x000fc600078e0012 */
[----:B------:R-:W-:-:S07]  /*c860*/  IMAD.U32 R0, RZ, RZ, UR4 ;  /* 0x00000004ff007e24 */ /* 0x000fce000f8e00ff */
.L_x_222:
[----:B------:R-:W-:Y:S01]  /*c870*/  LOP3.LUT P1, RZ, R23, 0x1, RZ, 0xc0, !PT ;  /* 0x0000000117ff7812 */ /* 0x000fe2000782c0ff */
[----:B------:R-:W-:Y:S01]  /*c880*/  VIADD R18, R7, 0x1 ;  /* 0x0000000107127836 */ /* 0x000fe20000000000 */
[----:B------:R-:W-:Y:S05]  /*c890*/  YIELD ;  /* 0x0000000000007946 */ /* 0x000fea0003800000 */
[----:B------:R-:W-:Y:S01]  /*c8a0*/  ISETP.NE.AND P0, PT, R18, 0x2, PT ;  /* 0x000000021200780c */ /* 0x000fe20003f05270 */
[----:B------:R-:W-:Y:S03]  /*c8b0*/  BSSY B0, `(.L_x_203) ;  /* 0x0000067000007945 */ /* 0x000fe60003800000 */
[----:B------:R-:W-:-:S02]  /*c8c0*/  SEL R19, RZ, 0x1, P0 ;  /* 0x00000001ff137807 */ /* 0x000fc40000000000 */
[----:B------:R-:W-:Y:S02]  /*c8d0*/  SEL R18, R18, RZ, P0 ;  /* 0x000000ff12127207 */ /* 0x000fe40000000000 */
[----:B------:R-:W-:Y:S01]  /*c8e0*/  LOP3.LUT R19, R6, R19, RZ, 0x3c, !PT ;  /* 0x0000001306137212 */ /* 0x000fe200078e3cff */
[----:B0-----:R-:W-:Y:S06]  /*c8f0*/  @!P1 BRA `(.L_x_204) ;  /* 0x0000000400889947 */ /* 0x001fec0003800000 */
[----:B------:R-:W-:Y:S01]  /*c900*/  ULDC.64 UR4, c[0x0][0x418] ;  /* 0x0001060000047ab9 */ /* 0x000fe20000000a00 */
[----:B------:R-:W-:Y:S02]  /*c910*/  MOV R8, R0 ;  /* 0x0000000000087202 */ /* 0x000fe40000000f00 */
[----:B------:R-:W-:-:S04]  /*c920*/  ISETP.NE.U32.AND P0, PT, RZ, UR4, PT ;  /* 0x00000004ff007c0c */ /* 0x000fc8000bf05070 */
[----:B------:R-:W-:-:S13]  /*c930*/  ISETP.NE.AND.EX P0, PT, RZ, UR5, PT, P0 ;  /* 0x00000005ff007c0c */ /* 0x000fda000bf05300 */
[----:B------:R-:W-:Y:S05]  /*c940*/  @!P0 BRA `(.L_x_205) ;  /* 0x0000000000488947 */ /* 0x000fea0003800000 */
[----:B------:R-:W1:Y:S01]  /*c950*/  LDC R8, c[0x0][0x43c] ;  /* 0x00010f00ff087b82 */ /* 0x000e620000000800 */
[----:B------:R-:W-:Y:S01]  /*c960*/  IMAD.MOV.U32 R9, RZ, RZ, R0 ;  /* 0x000000ffff097224 */ /* 0x000fe200078e0000 */
[----:B------:R-:W-:Y:S02]  /*c970*/  ULDC.64 UR6, c[0x0][0x428] ;  /* 0x00010a0000067ab9 */ /* 0x000fe40000000a00 */
[----:B------:R-:W-:-:S04]  /*c980*/  IMAD R5, R26, UR6, RZ ;  /* 0x000000061a057c24 */ /* 0x000fc8000f8e02ff */
[----:B------:R-:W-:Y:S01]  /*c990*/  IMAD R5, R22, UR7, R5 ;  /* 0x0000000716057c24 */ /* 0x000fe2000f8e0205 */
[----:B-1----:R-:W-:-:S13]  /*c9a0*/  ISETP.NE.AND P0, PT, R8, 0x1, PT ;  /* 0x000000010800780c */ /* 0x002fda0003f05270 */
[----:B0-----:R-:W0:Y:S02]  /*c9b0*/  @P0 LDC.64 R2, c[0x0][0x440] ;  /* 0x00011000ff020b82 */ /* 0x001e240000000a00 */
[----:B0-----:R-:W-:-:S05]  /*c9c0*/  @P0 IMAD.HI.U32 R2, R0, R2, RZ ;  /* 0x0000000200020227 */ /* 0x001fca00078e00ff */
[----:B------:R-:W-:-:S04]  /*c9d0*/  @P0 SHF.R.U32.HI R9, RZ, R3, R2 ;  /* 0x00000003ff090219 */ /* 0x000fc80000011602 */
[--C-:B------:R-:W-:Y:S01]  /*c9e0*/  SHF.R.S32.HI R3, RZ, 0x1f, R9.reuse ;  /* 0x0000001fff037819 */ /* 0x100fe20000011409 */
[----:B------:R-:W-:-:S04]  /*c9f0*/  IMAD.MOV.U32 R2, RZ, RZ, R9 ;  /* 0x000000ffff027224 */ /* 0x000fc800078e0009 */
[----:B------:R-:W-:-:S04]  /*ca00*/  IMAD.WIDE.U32 R2, R22, UR6, R2 ;  /* 0x0000000616027c25 */ /* 0x000fc8000f8e0002 */
[----:B------:R-:W-:Y:S01]  /*ca10*/  IMAD.IADD R3, R5, 0x1, R3 ;  /* 0x0000000105037824 */ /* 0x000fe200078e0203 */
[----:B------:R-:W-:-:S04]  /*ca20*/  LEA R4, P0, R2, UR4, 0x2 ;  /* 0x0000000402047c11 */ /* 0x000fc8000f8010ff */
[----:B------:R-:W-:-:S05]  /*ca30*/  LEA.HI.X R5, R2, UR5, R3, 0x2, P0 ;  /* 0x0000000502057c11 */ /* 0x000fca00080f1403 */
[----:B------:R1:W5:Y:S01]  /*ca40*/  LDG.E R17, desc[UR46][R4.64] ;  /* 0x0000002e04117981 */ /* 0x000362000c1e1900 */
[----:B------:R-:W-:-:S04]  /*ca50*/  IMAD.MOV R3, RZ, RZ, -R9 ;  /* 0x000000ffff037224 */ /* 0x000fc800078e0a09 */
[----:B------:R-:W-:-:S07]  /*ca60*/  IMAD R8, R8, R3, R0 ;  /* 0x0000000308087224 */ /* 0x000fce00078e0200 */
.L_x_205:
[----:B-1----:R-:W-:Y:S01]  /*ca70*/  IMAD R4, R18, 0x8, R16 ;  /* 0x0000000812047824 */ /* 0x002fe200078e0210 */
[----:B0-----:R-:W-:Y:S01]  /*ca80*/  SHF.L.U32 R3, R19, 0x1f, RZ ;  /* 0x0000001f13037819 */ /* 0x001fe200000006ff */
[----:B------:R-:W0:Y:S01]  /*ca90*/  S2R R2, SR_TID.X ;  /* 0x0000000000027919 */ /* 0x000e220000002100 */
[----:B------:R-:W-:Y:S02]  /*caa0*/  BSSY B1, `(.L_x_206) ;  /* 0x0000005000017945 */ /* 0x000fe40003800000 */
[----:B------:R-:W1:Y:S01]  /*cab0*/  SYNCS.PHASECHK.TRANS64.TRYWAIT P0, [R4+URZ+0x13280], R3 ;  /* 0x01328003040075a7 */ /* 0x000e62000800017f */
[----:B0-----:R-:W-:-:S04]  /*cac0*/  LOP3.LUT R2, R2, 0x7f, RZ, 0xc0, !PT ;  /* 0x0000007f02027812 */ /* 0x001fc800078ec0ff */
[----:B------:R-:W-:Y:S01]  /*cad0*/  ISETP.NE.AND P1, PT, R2, RZ, PT ;  /* 0x000000ff0200720c */ /* 0x000fe20003f25270 */
[----:B-1----:R-:W-:-:S12]  /*cae0*/  @!P0 BRA `(.L_x_207) ;  /* 0x0000002400a48947 */ /* 0x002fd80003800000 */
.L_x_279:
[----:B------:R-:W-:Y:S05]  /*caf0*/  BSYNC B1 ;  /* 0x0000000000017941 */ /* 0x000fea0003800000 */
.L_x_206:
[----:B------:R-:W-:Y:S04]  /*cb00*/  BSSY B1, `(.L_x_208) ;  /* 0x0000009000017945 */ /* 0x000fe80003800000 */
[----:B------:R-:W-:Y:S05]  /*cb10*/  @P1 BRA `(.L_x_209) ;  /* 0x00000000001c1947 */ /* 0x000fea0003800000 */
[----:B------:R-:W1:Y:S01]  /*cb20*/  S2R R2, SR_TID.X ;  /* 0x0000000000027919 */ /* 0x000e620000002100 */
[----:B------:R-:W-:-:S04]  /*cb30*/  IMAD.MOV.U32 R5, RZ, RZ, 0x2800 ;  /* 0x00002800ff057424 */ /* 0x000fc800078e00ff */
[----:B------:R2:W-:Y:S01]  /*cb40*/  SYNCS.ARRIVE.TRANS64 RZ, [R4+URZ+0x13270], R5 ;  /* 0x0132700504ff79a7 */ /* 0x0005e2000800003f */
[----:B-1----:R-:W-:-:S04]  /*cb50*/  LOP3.LUT R2, R2, 0x1f, RZ, 0xc0, !PT ;  /* 0x0000001f02027812 */ /* 0x002fc800078ec0ff */
[----:B------:R-:W-:-:S13]  /*cb60*/  ISETP.NE.AND P0, PT, R2, RZ, PT ;  /* 0x000000ff0200720c */ /* 0x000fda0003f05270 */
[----:B--2---:R-:W-:Y:S05]  /*cb70*/  @!P0 BRA `(.L_x_209) ;  /* 0x0000000000048947 */ /* 0x004fea0003800000 */
[----:B------:R-:W-:Y:S01]  /*cb80*/  BPT.TRAP 0x1 ;  /* 0x000000040000795c */ /* 0x000fe20000300000 */
.L_x_209:
[----:B------:R-:W-:Y:S05]  /*cb90*/  BSYNC B1 ;  /* 0x0000000000017941 */ /* 0x000fea0003800000 */
.L_x_208:
[----:B------:R-:W-:Y:S01]  /*cba0*/  MOV R10, RZ ;  /* 0x000000ff000a7202 */ /* 0x000fe20000000f00 */
[----:B------:R-:W-:Y:S01]  /*cbb0*/  IMAD.MOV.U32 R5, RZ, RZ, 0xa0 ;  /* 0x000000a0ff057424 */ /* 0x000fe200078e00ff */
[----:B------:R-:W-:Y:S01]  /*cbc0*/  UIADD3 UR4, UP0, UR52, 0x470, URZ ;  /* 0x0000047034047890 */ /* 0x000fe2000ff1e03f */
[----:B------:R-:W-:Y:S01]  /*cbd0*/  PLOP3.LUT P0, PT, PT, PT, PT, 0x80, 0x0 ;  /* 0x000000000000781c */ /* 0x000fe20003f0f070 */
[----:B------:R-:W-:Y:S01]  /*cbe0*/  VIADD R9, R4, 0x13270 ;  /* 0x0001327004097836 */ /* 0x000fe20000000000 */
[----:B------:R-:W-:Y:S01]  /*cbf0*/  R2UR UR10, R10 ;  /* 0x000000000a0a72ca */ /* 0x000fe200000e0000 */
[----:B------:R-:W-:Y:S01]  /*cc00*/  IMAD R5, R8, R5, UR42 ;  /* 0x0000002a08057e24 */ /* 0x000fe2000f8e0205 */
[----:B------:R-:W-:Y:S01]  /*cc10*/  UIADD3.X UR5, URZ, UR53, URZ, UP0, !UPT ;  /* 0x000000353f057290 */ /* 0x000fe200087fe43f */
[----:B------:R-:W-:Y:S01]  /*cc20*/  IMAD R8, R18, 0x2800, R16 ;  /* 0x0000280012087824 */ /* 0x000fe200078e0210 */
[----:B------:R-:W-:Y:S01]  /*cc30*/  UMOV UR6, 0x0 ;  /* 0x0000000000067882 */ /* 0x000fe20000000000 */
[----:B------:R-:W-:-:S02]  /*cc40*/  UMOV UR7, 0x14f00000 ;  /* 0x14f0000000077882 */ /* 0x000fc40000000000 */
[----:B------:R-:W-:-:S08]  /*cc50*/  VIADD R2, R8, 0x6000 ;  /* 0x0000600008027836 */ /* 0x000fd00000000000 */
.L_x_210:
        /* <DEDUP_REMOVED lines=10> */
[----:B------:R-:W1:Y:S01]  /*cd00*/  SYNCS.PHASECHK.TRANS64.TRYWAIT P0, [R4+URZ+0x13240], R3 ;  /* 0x01324003040075a7 */ /* 0x000e62000800017f */
[----:B------:R-:W-:Y:S04]  /*cd10*/  BSSY B1, `(.L_x_211) ;  /* 0x0000002000017945 */ /* 0x000fe80003800000 */
[----:B-1----:R-:W-:Y:S05]  /*cd20*/  @!P0 BRA `(.L_x_212) ;  /* 0x0000002400288947 */ /* 0x002fea0003800000 */
.L_x_280:
[----:B------:R-:W-:Y:S05]  /*cd30*/  BSYNC B1 ;  /* 0x0000000000017941 */ /* 0x000fea0003800000 */
.L_x_211:
[----:B------:R-:W-:Y:S01]  /*cd40*/  BSSY B1, `(.L_x_213) ;  /* 0x000000b000017945 */ /* 0x000fe20003800000 */
[----:B------:R-:W-:Y:S02]  /*cd50*/  IMAD.MOV.U32 R2, RZ, RZ, 0x0 ;  /* 0x00000000ff027424 */ /* 0x000fe400078e00ff */
[----:B01----:R-:W-:Y:S01]  /*cd60*/  IMAD.MOV.U32 R3, RZ, RZ, 0x14f00000 ;  /* 0x14f00000ff037424 */ /* 0x003fe200078e00ff */
[----:B------:R-:W-:Y:S06]  /*cd70*/  @P1 BRA `(.L_x_214) ;  /* 0x00000000001c1947 */ /* 0x000fec0003800000 */
[----:B------:R-:W0:Y:S02]  /*cd80*/  S2R R9, SR_TID.X ;  /* 0x0000000000097919 */ /* 0x000e240000002100 */
[----:B0-----:R-:W-:Y:S01]  /*cd90*/  LOP3.LUT R11, R9, 0x1f, RZ, 0xc0, !PT ;  /* 0x0000001f090b7812 */ /* 0x001fe200078ec0ff */
[----:B------:R-:W-:-:S03]  /*cda0*/  IMAD.MOV.U32 R9, RZ, RZ, 0x2800 ;  /* 0x00002800ff097424 */ /* 0x000fc600078e00ff */
[----:B------:R-:W-:Y:S01]  /*cdb0*/  ISETP.NE.AND P0, PT, R11, RZ, PT ;  /* 0x000000ff0b00720c */ /* 0x000fe20003f05270 */
[----:B------:R0:W-:-:S12]  /*cdc0*/  SYNCS.ARRIVE.TRANS64 RZ, [R4+URZ+0x13230], R9 ;  /* 0x0132300904ff79a7 */ /* 0x0001d8000800003f */
[----:B0-----:R-:W-:Y:S05]  /*cdd0*/  @!P0 BRA `(.L_x_214) ;  /* 0x0000000000048947 */ /* 0x001fea0003800000 */
[----:B------:R-:W-:Y:S01]  /*cde0*/  BPT.TRAP 0x1 ;  /* 0x000000040000795c */ /* 0x000fe20000300000 */
.L_x_214:
[----:B------:R-:W-:Y:S05]  /*cdf0*/  BSYNC B1 ;  /* 0x0000000000017941 */ /* 0x000fea0003800000 */
.L_x_213:
[----:B------:R-:W-:Y:S01]  /*ce00*/  R2UR UR6, R2 ;  /* 0x00000000020672ca */ /* 0x000fe200000e0000 */
[----:B------:R-:W-:Y:S01]  /*ce10*/  UIADD3 UR4, UP0, UR52, 0x370, URZ ;  /* 0x0000037034047890 */ /* 0x000fe2000ff1e03f */
[----:B------:R-:W-:Y:S01]  /*ce20*/  R2UR UR7, R3 ;  /* 0x00000000030772ca */ /* 0x000fe200000e0000 */
[----:B------:R-:W-:Y:S01]  /*ce30*/  VIADD R8, R8, 0xe000 ;  /* 0x0000e00008087836 */ /* 0x000fe20000000000 */
[----:B------:R-:W-:Y:S01]  /*ce40*/  R2UR UR10, R10 ;  /* 0x000000000a0a72ca */ /* 0x000fe200000e0000 */
[----:B------:R-:W-:Y:S01]  /*ce50*/  VIADD R4, R4, 0x13230 ;  /* 0x0001323004047836 */ /* 0x000fe20000000000 */
[----:B------:R-:W-:Y:S01]  /*ce60*/  PLOP3.LUT P0, PT, PT, PT, PT, 0x80, 0x0 ;  /* 0x000000000000781c */ /* 0x000fe20003f0f070 */
[----:B------:R-:W-:-:S12]  /*ce70*/  UIADD3.X UR5, URZ, UR53, URZ, UP0, !UPT ;  /* 0x000000353f057290 */ /* 0x000fd800087fe43f */
.L_x_215:
        /* <DEDUP_REMOVED lines=10> */
.L_x_204:
[----:B------:R-:W-:Y:S05]  /*cf20*/  BSYNC B0 ;  /* 0x0000000000007941 */ /* 0x000fea0003800000 */
.L_x_203:
[----:B------:R-:W-:-:S06]  /*cf30*/  UISETP.NE.AND UP0, UPT, UR39, 0x3, UPT ;  /* 0x000000032700788c */ /* 0x000fcc000bf05270 */
[----:B------:R-:W-:-:S13]  /*cf40*/  PLOP3.LUT P0, PT, PT, PT, UP0, 0x80, 0x0 ;  /* 0x000000000000781c */ /* 0x000fda0003f0f008 */
[----:B------:R-:W-:Y:S05]  /*cf50*/  @!P0 BRA `(.L_x_216) ;  /* 0x0000000000048947 */ /* 0x000fea0003800000 */
[----:B------:R-:W-:Y:S01]  /*cf60*/  BPT.TRAP 0x1 ;  /* 0x000000040000795c */ /* 0x000fe20000300000 */
.L_x_216:
[----:B------:R-:W-:Y:S01]  /*cf70*/  LOP3.LUT R2, R6, 0x1, RZ, 0x3c, !PT ;  /* 0x0000000106027812 */ /* 0x000fe200078e3cff */
[----:B------:R-:W-:Y:S01]  /*cf80*/  IMAD.U32 R4, RZ, RZ, UR44 ;  /* 0x0000002cff047e24 */ /* 0x000fe2000f8e00ff */
[----:B0-----:R-:W-:Y:S01]  /*cf90*/  LEA R3, R7, R16, 0x3 ;  /* 0x0000001007037211 */ /* 0x001fe200078e18ff */
[----:B------:R-:W-:Y:S01]  /*cfa0*/  BSSY B0, `(.L_x_217) ;  /* 0x0000005000007945 */ /* 0x000fe20003800000 */
[----:B------:R-:W-:Y:S02]  /*cfb0*/  SHF.L.U32 R2, R2, 0x1f, RZ ;  /* 0x0000001f02027819 */ /* 0x000fe400000006ff */
[----:B------:R-:W-:Y:S02]  /*cfc0*/  ISETP.NE.AND P1, PT, R4, 0x3, PT ;  /* 0x000000030400780c */ /* 0x000fe40003f25270 */
[----:B------:R-:W0:Y:S02]  /*cfd0*/  SYNCS.PHASECHK.TRANS64.TRYWAIT P0, [R3+URZ+0x13270], R2 ;  /* 0x01327002030075a7 */ /* 0x000e24000800017f */
[----:B0-----:R-:W-:Y:S09]  /*cfe0*/  @!P0 BRA `(.L_x_218) ;  /* 0x00000020008c8947 */ /* 0x001ff20003800000 */
.L_x_281:
[----:B------:R-:W-:Y:S05]  /*cff0*/  BSYNC B0 ;  /* 0x0000000000007941 */ /* 0x000fea0003800000 */
.L_x_217:
[----:B------:R-:W-:Y:S05]  /*d000*/  @!P1 BRA `(.L_x_219) ;  /* 0x0000000000049947 */ /* 0x000fea0003800000 */
[----:B------:R-:W-:Y:S01]  /*d010*/  BPT.TRAP 0x1 ;  /* 0x000000040000795c */ /* 0x000fe20000300000 */
.L_x_219:
[----:B0-----:R-:W-:Y:S01]  /*d020*/  SHF.L.U32 R2, R6, 0x1f, RZ ;  /* 0x0000001f06027819 */ /* 0x001fe200000006ff */
[----:B------:R-:W-:-:S03]  /*d030*/  IMAD R10, R7, 0x2800, RZ ;  /* 0x00002800070a7824 */ /* 0x000fc600078e02ff */
[----:B------:R-:W0:Y:S02]  /*d040*/  SYNCS.PHASECHK.TRANS64.TRYWAIT P0, [R3+URZ+0x13260], R2 ;  /* 0x01326002030075a7 */ /* 0x000e24000800017f */
[----:B0-----:R-:W-:Y:S05]  /*d050*/  @!P0 BRA `(.L_x_220) ;  /* 0x0000002000848947 */ /* 0x001fea0003800000 */
.L_x_282:
[----:B------:R-:W-:Y:S01]  /*d060*/  LOP3.LUT R5, R10, R29, RZ, 0xfc, !PT ;  /* 0x0000001d0a057212 */ /* 0x000fe200078efcff */
[----:B------:R-:W-:Y:S05]  /*d070*/  WARPSYNC.ALL ;  /* 0x0000000000007948 */ /* 0x000fea0003800000 */
[----:B0-----:R-:W-:-:S05]  /*d080*/  IMAD.IADD R2, R16, 0x1, R5 ;  /* 0x0000000110027824 */ /* 0x001fca00078e0205 */
[----:B------:R-:W0:Y:S02]  /*d090*/  LDSM.16.MT88.4 R4, [R2+0x6000] ;  /* 0x006000000204783b */ /* 0x000e240000004200 */
[C-C-:B0-----:R-:W-:Y:S02]  /*d0a0*/  PRMT R8, R4.reuse, 0x6420, R5.reuse ;  /* 0x0000642004087816 */ /* 0x141fe40000000005 */
[----:B------:R-:W-:Y:S02]  /*d0b0*/  PRMT R9, R4, 0x7531, R5 ;  /* 0x0000753104097816 */ /* 0x000fe40000000005 */
[----:B------:R-:W-:Y:S02]  /*d0c0*/  LOP3.LUT R5, R10, R28, RZ, 0xfc, !PT ;  /* 0x0000001c0a057212 */ /* 0x000fe400078efcff */
[C-C-:B------:R-:W-:Y:S02]  /*d0d0*/  PRMT R10, R6.reuse, 0x6420, R7.reuse ;  /* 0x00006420060a7816 */ /* 0x140fe40000000007 */
[----:B------:R-:W-:Y:S01]  /*d0e0*/  PRMT R11, R6, 0x7531, R7 ;  /* 0x00007531060b7816 */ /* 0x000fe20000000007 */
[----:B------:R-:W-:-:S05]  /*d0f0*/  IMAD.IADD R12, R16, 0x1, R5 ;  /* 0x00000001100c7824 */ /* 0x000fca00078e0205 */
[----:B------:R-:W-:Y:S04]  /*d100*/  STSM.16.M88.4 [R12+0x1000], R8 ;  /* 0x001000080c007844 */ /* 0x000fe80000000200 */
[----:B------:R-:W0:Y:S02]  /*d110*/  LDSM.16.MT88.4 R4, [R2+0x6800] ;  /* 0x006800000204783b */ /* 0x000e240000004200 */
[C-C-:B0-----:R-:W-:Y:S02]  /*d120*/  PRMT R8, R4.reuse, 0x6420, R5.reuse ;  /* 0x0000642004087816 */ /* 0x141fe40000000005 */
[----:B------:R-:W-:Y:S02]  /*d130*/  PRMT R9, R4, 0x7531, R5 ;  /* 0x0000753104097816 */ /* 0x000fe40000000005 */
[----:B------:R-:W-:-:S02]  /*d140*/  PRMT R10, R6, 0x6420, R7 ;  /* 0x00006420060a7816 */ /* 0x000fc40000000007 */
[----:B------:R-:W-:-:S05]  /*d150*/  PRMT R11, R6, 0x7531, R7 ;  /* 0x00007531060b7816 */ /* 0x000fca0000000007 */
        /* <DEDUP_REMOVED lines=27> */
.L_x_221:
[----:B------:R-:W2:Y:S01]  /*d310*/  S2R R2, SR_TID.X ;  /* 0x0000000000027919 */ /* 0x000ea20000002100 */
[----:B-1----:R1:W-:Y:S01]  /*d320*/  SYNCS.ARRIVE.TRANS64.A1T0 RZ, [R3+URZ+0x13250], RZ ;  /* 0x013250ff03ff79a7 */ /* 0x0023e2000810003f */
[----:B------:R-:W-:Y:S02]  /*d330*/  IMAD.MOV.U32 R6, RZ, RZ, R19 ;  /* 0x000000ffff067224 */ /* 0x000fe400078e0013 */
[----:B------:R-:W-:Y:S01]  /*d340*/  IMAD.MOV.U32 R7, RZ, RZ, R18 ;  /* 0x000000ffff077224 */ /* 0x000fe200078e0012 */
[----:B--2---:R-:W-:Y:S01]  /*d350*/  LOP3.LUT R2, R2, 0x7f, RZ, 0xc0, !PT ;  /* 0x0000007f02027812 */ /* 0x004fe200078ec0ff */
[----:B------:R-:W-:Y:S03]  /*d360*/  BAR.SYNC.DEFER_BLOCKING 0x2, 0x80 ;  /* 0x0082000000007b1d */ /* 0x000fe60000010000 */
[----:B------:R-:W-:-:S13]  /*d370*/  ISETP.NE.AND P0, PT, R2, RZ, PT ;  /* 0x000000ff0200720c */ /* 0x000fda0003f05270 */
[----:B------:R-:W-:-:S05]  /*d380*/  @!P0 VIADD R2, R3, 0x13280 ;  /* 0x0001328003028836 */ /* 0x000fca0000000000 */
[----:B------:R-:W-:-:S04]  /*d390*/  @!P0 PRMT R2, RZ, 0x654, R2 ;  /* 0x00000654ff028816 */ /* 0x000fc80000000002 */
[----:B------:R1:W-:Y:S01]  /*d3a0*/  @!P0 SYNCS.ARRIVE.TRANS64.RED.A1T0 RZ, [R2+URZ], RZ ;  /* 0x000000ff02ff89a7 */ /* 0x0003e2000810043f */
[C---:B------:R-:W-:Y:S01]  /*d3b0*/  ISETP.GT.AND P0, PT, R0.reuse, RZ, PT ;  /* 0x000000ff0000720c */ /* 0x040fe20003f04270 */
[----:B------:R-:W-:-:S12]  /*d3c0*/  VIADD R0, R0, 0xffffffff ;  /* 0xffffffff00007836 */ /* 0x000fd80000000000 */
[----:B-1----:R-:W-:Y:S05]  /*d3d0*/  @P0 BRA `(.L_x_222) ;  /* 0xfffffff400240947 */ /* 0x002fea000383ffff */
.L_x_202:
[----:B------:R-:W1:Y:S01]  /*d3e0*/  S2R R2, SR_TID.X ;  /* 0x0000000000027919 */ /* 0x000e620000002100 */
[----:B------:R-:W-:Y:S01]  /*d3f0*/  BSSY B0, `(.L_x_223) ;  /* 0x0000010000007945 */ /* 0x000fe20003800000 */
[----:B-1----:R-:W-:-:S04]  /*d400*/  LOP3.LUT R2, R2, 0x7f, RZ, 0xc0, !PT ;  /* 0x0000007f02027812 */ /* 0x002fc800078ec0ff */
[----:B------:R-:W-:-:S13]  /*d410*/  ISETP.NE.AND P0, PT, R2, RZ, PT ;  /* 0x000000ff0200720c */ /* 0x000fda0003f05270 */
[----:B------:R-:W-:Y:S05]  /*d420*/  @P0 BRA `(.L_x_224) ;  /* 0x0000000000300947 */ /* 0x000fea0003800000 */
[----:B------:R-:W1:Y:S01]  /*d430*/  S2R R5, SR_LANEID ;  /* 0x0000000000057919 */ /* 0x000e620000000000 */
[----:B------:R-:W-:Y:S01]  /*d440*/  VOTEU.ANY UR4, UPT, PT ;  /* 0x0000000000047886 */ /* 0x000fe200038e0100 */
[----:B0-----:R-:W0:Y:S01]  /*d450*/  LDC.64 R2, c[0x0][0xc60] ;  /* 0x00031800ff027b82 */ /* 0x001e220000000a00 */
[----:B------:R-:W1:Y:S02]  /*d460*/  FLO.U32 R0, UR4 ;  /* 0x0000000400007d00 */ /* 0x000e6400080e0000 */
[----:B-1----:R-:W-:-:S06]  /*d470*/  ISETP.EQ.U32.AND P1, PT, R0, R5, PT ;  /* 0x000000050000720c */ /* 0x002fcc0003f22070 */
[----:B------:R-:W0:Y:S07]  /*d480*/  POPC R5, UR4 ;  /* 0x0000000400057d09 */ /* 0x000e2e0008000000 */
[----:B0-----:R-:W2:Y:S01]  /*d490*/  @P1 ATOMG.E.ADD.STRONG.GPU PT, R3, desc[UR46][R2.64], R5 ;  /* 0x00000005020319a8 */ /* 0x001ea200081ee1ee */
[----:B------:R-:W0:Y:S02]  /*d4a0*/  S2R R4, SR_LTMASK ;  /* 0x0000000000047919 */ /* 0x000e240000003900 */
[----:B0-----:R-:W-:-:S04]  /*d4b0*/  LOP3.LUT R4, R4, UR4, RZ, 0xc0, !PT ;  /* 0x0000000404047c12 */ /* 0x001fc8000f8ec0ff */
[----:B------:R-:W0:Y:S01]  /*d4c0*/  POPC R7, R4 ;  /* 0x0000000400077309 */ /* 0x000e220000000000 */
[----:B--2---:R-:W0:Y:S02]  /*d4d0*/  SHFL.IDX PT, R0, R3, R0, 0x1f ;  /* 0x00001f0003007589 */ /* 0x004e2400000e0000 */
[----:B0-----:R-:W-:-:S07]  /*d4e0*/  IADD3 R24, R0, UR43, R7 ;  /* 0x0000002b00187c10 */ /* 0x001fce000fffe007 */
.L_x_224:
[----:B------:R-:W-:Y:S05]  /*d4f0*/  BSYNC B0 ;  /* 0x0000000000007941 */ /* 0x000fea0003800000 */
.L_x_223:
[----:B------:R-:W-:-:S06]  /*d500*/  UISETP.NE.AND UP0, UPT, UR39, 0x3, UPT ;  /* 0x000000032700788c */ /* 0x000fcc000bf05270 */
[----:B------:R-:W-:-:S13]  /*d510*/  PLOP3.LUT P1, PT, PT, PT, UP0, 0x80, 0x0 ;  /* 0x000000000000781c */ /* 0x000fda0003f2f008 */
[----:B------:R-:W-:Y:S05]  /*d520*/  @!P1 BRA `(.L_x_225) ;  /* 0x0000000000049947 */ /* 0x000fea0003800000 */
[----:B------:R-:W-:Y:S01]  /*d530*/  BPT.TRAP 0x1 ;  /* 0x000000040000795c */ /* 0x000fe20000300000 */
.L_x_225:
[----:B0-----:R-:W-:Y:S01]  /*d540*/  LOP3.LUT R3, R19, 0x1, RZ, 0x3c, !PT ;  /* 0x0000000113037812 */ /* 0x001fe200078e3cff */
[----:B------:R-:W-:Y:S01]  /*d550*/  IMAD.U32 R0, RZ, RZ, UR44 ;  /* 0x0000002cff007e24 */ /* 0x000fe2000f8e00ff */
[----:B------:R-:W-:Y:S01]  /*d560*/  LEA R2, R18, R16, 0x3 ;  /* 0x0000001012027211 */ /* 0x000fe200078e18ff */
[----:B------:R-:W-:Y:S01]  /*d570*/  BSSY B0, `(.L_x_226) ;  /* 0x0000005000007945 */ /* 0x000fe20003800000 */
[----:B------:R-:W-:Y:S02]  /*d580*/  SHF.L.U32 R3, R3, 0x1f, RZ ;  /* 0x0000001f03037819 */ /* 0x000fe400000006ff */
[----:B------:R-:W-:Y:S02]  /*d590*/  ISETP.NE.AND P2, PT, R0, 0x3, PT ;  /* 0x000000030000780c */ /* 0x000fe40003f45270 */
[----:B------:R-:W0:Y:S02]  /*d5a0*/  SYNCS.PHASECHK.TRANS64.TRYWAIT P1, [R2+URZ+0x13270], R3 ;  /* 0x01327003020075a7 */ /* 0x000e24000802017f */
[----:B0-----:R-:W-:Y:S09]  /*d5b0*/  @!P1 BRA `(.L_x_227) ;  /* 0x0000001c00409947 */ /* 0x001ff20003800000 */
.L_x_283:
[----:B------:R-:W-:Y:S05]  /*d5c0*/  BSYNC B0 ;  /* 0x0000000000007941 */ /* 0x000fea0003800000 */
.L_x_226:
[----:B------:R-:W-:Y:S05]  /*d5d0*/  @!P2 BRA `(.L_x_228) ;  /* 0x000000000004a947 */ /* 0x000fea0003800000 */
[----:B------:R-:W-:Y:S01]  /*d5e0*/  BPT.TRAP 0x1 ;  /* 0x000000040000795c */ /* 0x000fe20000300000 */
.L_x_228:
[----:B------:R-:W-:Y:S01]  /*d5f0*/  SHF.L.U32 R5, R19, 0x1f, RZ ;  /* 0x0000001f13057819 */ /* 0x000fe200000006ff */
[----:B0-----:R-:W-:-:S03]  /*d600*/  IMAD R3, R18, 0x2800, RZ ;  /* 0x0000280012037824 */ /* 0x001fc600078e02ff */
[----:B------:R-:W0:Y:S02]  /*d610*/  SYNCS.PHASECHK.TRANS64.TRYWAIT P1, [R2+URZ+0x13260], R5 ;  /* 0x01326005020075a7 */ /* 0x000e24000802017f */
[----:B0-----:R-:W-:Y:S05]  /*d620*/  @!P1 BRA `(.L_x_229) ;  /* 0x0000001c00389947 */ /* 0x001fea0003800000 */
.L_x_284:
[C---:B0-----:R-:W-:Y:S01]  /*d630*/  LOP3.LUT R5, R3.reuse, R29, RZ, 0xfc, !PT ;  /* 0x0000001d03057212 */ /* 0x041fe200078efcff */
[----:B------:R-:W-:Y:S05]  /*d640*/  WARPSYNC.ALL ;  /* 0x0000000000007948 */ /* 0x000fea0003800000 */
[----:B------:R-:W-:Y:S01]  /*d650*/  IMAD.IADD R0, R16, 0x1, R5 ;  /* 0x0000000110007824 */ /* 0x000fe200078e0205 */
[----:B------:R-:W-:-:S04]  /*d660*/  LOP3.LUT R3, R3, R28, RZ, 0xfc, !PT ;  /* 0x0000001c03037212 */ /* 0x000fc800078efcff */
[----:B------:R-:W0:Y:S01]  /*d670*/  LDSM.16.MT88.4 R4, [R0+0x6000] ;  /* 0x006000000004783b */ /* 0x000e220000004200 */
[----:B------:R-:W-:Y:S01]  /*d680*/  IMAD.IADD R3, R16, 0x1, R3 ;  /* 0x0000000110037824 */ /* 0x000fe200078e0203 */
[C-C-:B0-----:R-:W-:Y:S02]  /*d690*/  PRMT R8, R4.reuse, 0x6420, R5.reuse ;  /* 0x0000642004087816 */ /* 0x141fe40000000005 */
[----:B------:R-:W-:Y:S02]  /*d6a0*/  PRMT R9, R4, 0x7531, R5 ;  /* 0x0000753104097816 */ /* 0x000fe40000000005 */
[C-C-:B------:R-:W-:Y:S02]  /*d6b0*/  PRMT R10, R6.reuse, 0x6420, R7.reuse ;  /* 0x00006420060a7816 */ /* 0x140fe40000000007 */
        /* <DEDUP_REMOVED lines=34> */
.L_x_230:
[----:B-1----:R-:W-:Y:S01]  /*d8e0*/  SYNCS.ARRIVE.TRANS64.A1T0 RZ, [R2+URZ+0x13250], RZ ;  /* 0x013250ff02ff79a7 */ /* 0x002fe2000810003f */
[----:B------:R-:W-:Y:S02]  /*d8f0*/  @!P0 VIADD R0, R2, 0x13280 ;  /* 0x0001328002008836 */ /* 0x000fe40000000000 */
[----:B------:R-:W-:-:S03]  /*d900*/  VIADD R18, R18, 0x1 ;  /* 0x0000000112127836 */ /* 0x000fc60000000000 */
[----:B------:R-:W-:Y:S01]  /*d910*/  @!P0 PRMT R0, RZ, 0x654, R0 ;  /* 0x00000654ff008816 */ /* 0x000fe20000000000 */
[----:B------:R-:W-:Y:S06]  /*d920*/  BAR.SYNC.DEFER_BLOCKING 0x2, 0x80 ;  /* 0x0082000000007b1d */ /* 0x000fec0000010000 */
[----:B------:R1:W-:Y:S01]  /*d930*/  @!P0 SYNCS.ARRIVE.TRANS64.RED.A1T0 RZ, [R0+URZ], RZ ;  /* 0x000000ff00ff89a7 */ /* 0x0003e2000810043f */
[----:B------:R-:W-:-:S04]  /*d940*/  ISETP.NE.AND P0, PT, R18, 0x2, PT ;  /* 0x000000021200780c */ /* 0x000fc80003f05270 */
[----:B------:R-:W-:Y:S02]  /*d950*/  SEL R18, R18, RZ, P0 ;  /* 0x000000ff12127207 */ /* 0x000fe40000000000 */
[----:B-1----:R-:W-:-:S04]  /*d960*/  SEL R0, RZ, 0x1, P0 ;  /* 0x00000001ff007807 */ /* 0x002fc80000000000 */
[----:B------:R-:W-:-:S07]  /*d970*/  LOP3.LUT R19, R19, R0, RZ, 0x3c, !PT ;  /* 0x0000000013137212 */ /* 0x000fce00078e3cff */
.L_x_179:
[----:B------:R-:W-:Y:S05]  /*d980*/  BSYNC B7 ;  /* 0x0000000000077941 */ /* 0x000fea0003800000 */
.L_x_177:
[----:B------:R-:W-:-:S13]  /*d990*/  LOP3.LUT P0, RZ, R23, 0x2, RZ, 0xc0, !PT ;  /* 0x0000000217ff7812 */ /* 0x000fda000780c0ff */
[----:B------:R-:W-:Y:S05]  /*d9a0*/  @!P0 BRA `(.L_x_231) ;  /* 0x0000000000288947 */ /* 0x000fea0003800000 */
[----:B------:R-:W2:Y:S08]  /*d9b0*/  S2UR UR5, SR_CgaCtaId ;  /* 0x00000000000579c3 */ /* 0x000eb00000008800 */
[----:B------:R-:W-:Y:S06]  /*d9c0*/  BAR.SYNC.DEFER_BLOCKING 0x5, 0x200 ;  /* 0x0148000000007b1d */ /* 0x000fec0000010000 */
[----:B------:R-:W-:-:S02]  /*d9d0*/  UMOV UR4, 0x400 ;  /* 0x0000040000047882 */ /* 0x000fc40000000000 */
[----:B--2---:R-:W-:-:S06]  /*d9e0*/  ULEA UR4, UR5, UR4, 0x18 ;  /* 0x0000000405047291 */ /* 0x004fcc000f8ec03f */
[----:B------:R-:W-:-:S05]  /*d9f0*/  IMAD.U32 R16, RZ, RZ, UR4 ;  /* 0x00000004ff107e24 */ /* 0x000fca000f8e00ff */
[----:B------:R-:W2:Y:S02]  /*da00*/  LDS.128 R24, [R16+0x132d0] ;  /* 0x0132d00010187984 */ /* 0x000ea40000000c00 */
[----:B--2---:R-:W-:Y:S02]  /*da10*/  R2UR UR45, R27 ;  /* 0x000000001b2d72ca */ /* 0x004fe400000e0000 */
[----:B------:R-:W-:Y:S01]  /*da20*/  R2UR UR36, R26 ;  /* 0x000000001a2472ca */ /* 0x000fe200000e0000 */
[----:B------:R-:W-:Y:S06]  /*da30*/  BAR.ARV 0x4, 0x200 ;  /* 0x0108000000007b1d */ /* 0x000fec0000002000 */
[----:B------:R-:W-:Y:S08]  /*da40*/  BRA `(.L_x_232) ;  /* 0x0000000800247947 */ /* 0x000ff00003800000 */
.L_x_231:
[----:B------:R-:W0:Y:S01]  /*da50*/  S2R R0, SR_TID.X ;  /* 0x0000000000007919 */ /* 0x000e220000002100 */
[----:B------:R-:W-:Y:S01]  /*da60*/  ULDC UR4, c[0x0][0xc3c] ;  /* 0x00030f0000047ab9 */ /* 0x000fe20000000800 */
[----:B0-----:R-:W-:Y:S02]  /*da70*/  LOP3.LUT R8, R0, 0x1f, RZ, 0xc0, !PT ;  /* 0x0000001f00087812 */ /* 0x001fe400078ec0ff */
[----:B------:R-:W-:Y:S02]  /*da80*/  MOV R0, RZ ;  /* 0x000000ff00007202 */ /* 0x000fe40000000f00 */
[C---:B------:R-:W-:Y:S01]  /*da90*/  ISETP.NE.AND P0, PT, R8.reuse, 0x1f, PT ;  /* 0x0000001f0800780c */ /* 0x040fe20003f05270 */
[----:B-1----:R-:W-:-:S05]  /*daa0*/  VIADD R5, R8, UR45 ;  /* 0x0000002d08057c36 */ /* 0x002fca0008000000 */
[----:B------:R-:W-:Y:S01]  /*dab0*/  ISETP.GE.OR P1, PT, R5, UR4, !P0 ;  /* 0x0000000405007c0c */ /* 0x000fe2000c726670 */
[----:B------:R-:W-:-:S12]  /*dac0*/  ULDC UR4, c[0x0][0xc3c] ;  /* 0x00030f0000047ab9 */ /* 0x000fd80000000800 */
[----:B------:R-:W0:Y:S02]  /*dad0*/  @!P1 LDC.64 R2, c[0x0][0xc80] ;  /* 0x00032000ff029b82 */ /* 0x000e240000000a00 */
[----:B0-----:R-:W-:-:S05]  /*dae0*/  @!P1 IMAD.WIDE R2, R5, 0x4, R2 ;  /* 0x0000000405029825 */ /* 0x001fca00078e0202 */
[----:B------:R-:W2:Y:S01]  /*daf0*/  @!P1 LDG.E R0, desc[UR46][R2.64] ;  /* 0x0000002e02009981 */ /* 0x000ea2000c1e1900 */
[C---:B------:R-:W-:Y:S02]  /*db00*/  ISETP.NE.AND P1, PT, R8.reuse, RZ, PT ;  /* 0x000000ff0800720c */ /* 0x040fe40003f25270 */
[C---:B------:R-:W-:Y:S02]  /*db10*/  ISETP.GE.U32.AND P2, PT, R8.reuse, 0x2, PT ;  /* 0x000000020800780c */ /* 0x040fe40003f46070 */
        /* <DEDUP_REMOVED lines=8> */
[----:B------:R-:W-:Y:S02]  /*dba0*/  IMAD.IADD R4, R5, 0x1, R4 ;  /* 0x0000000105047824 */ /* 0x000fe400078e0204 */
[----:B------:R-:W-:Y:S04]  /*dbb0*/  SHFL.IDX PT, R5, R24, RZ, 0x1f ;  /* 0x00001fff18057589 */ /* 0x000fe800000e0000 */
[----:B------:R-:W0:Y:S02]  /*dbc0*/  SHFL.UP PT, R6, R4, 0x4, RZ ;  /* 0x0480000004067989 */ /* 0x000e2400000e00ff */
[----:B0-----:R-:W-:-:S05]  /*dbd0*/  SEL R3, R6, RZ, P3 ;  /* 0x000000ff06037207 */ /* 0x001fca0001800000 */
[----:B------:R-:W-:Y:S02]  /*dbe0*/  IMAD.IADD R6, R4, 0x1, R3 ;  /* 0x0000000104067824 */ /* 0x000fe400078e0203 */
[----:B------:R-:W-:Y:S04]  /*dbf0*/  SHFL.IDX PT, R4, R24, 0x1, 0x1f ;  /* 0x00201f0018047f89 */ /* 0x000fe800000e0000 */
        /* <DEDUP_REMOVED lines=11> */
[----:B------:R-:W-:Y:S05]  /*dcb0*/  @P6 BRA `(.L_x_233) ;  /* 0x0000000000906947 */ /* 0x000fea0003800000 */
.L_x_237:
[----:B------:R-:W-:-:S04]  /*dcc0*/  UIADD3 UR45, UR45, 0x1f, URZ ;  /* 0x0000001f2d2d7890 */ /* 0x000fc8000fffe03f */
[----:B------:R-:W-:-:S06]  /*dcd0*/  UISETP.GE.AND UP0, UPT, UR45, UR4, UPT ;  /* 0x000000042d00728c */ /* 0x000fcc000bf06270 */
[----:B------:R-:W-:-:S13]  /*dce0*/  PLOP3.LUT P6, PT, PT, PT, UP0, 0x40, 0x0 ;  /* 0x000000000000781c */ /* 0x000fda0003fce808 */
[----:B------:R-:W-:Y:S05]  /*dcf0*/  @!P6 BRA `(.L_x_234) ;  /* 0x000000040034e947 */ /* 0x000fea0003800000 */
[----:B------:R-:W0:Y:S01]  /*dd00*/  S2R R0, SR_TID.X ;  /* 0x0000000000007919 */ /* 0x000e220000002100 */
[----:B------:R-:W-:Y:S01]  /*dd10*/  BSSY B0, `(.L_x_235) ;  /* 0x0000009000007945 */ /* 0x000fe20003800000 */
[----:B0-----:R-:W-:-:S05]  /*dd20*/  LOP3.LUT R0, R0, 0x1f, RZ, 0xc0, !PT ;  /* 0x0000001f00007812 */ /* 0x001fca00078ec0ff */
[----:B------:R-:W-:Y:S01]  /*dd30*/  VIADD R7, R0, UR45 ;  /* 0x0000002d00077c36 */ /* 0x000fe20008000000 */
[----:B------:R-:W-:-:S04]  /*dd40*/  MOV R0, RZ ;  /* 0x000000ff00007202 */ /* 0x000fc80000000f00 */
[----:B------:R-:W-:-:S13]  /*dd50*/  ISETP.GE.OR P6, PT, R7, UR4, !P0 ;  /* 0x0000000407007c0c */ /* 0x000fda000c7c6670 */
[----:B------:R-:W-:Y:S05]  /*dd60*/  @P6 BRA `(.L_x_236) ;  /* 0x00000000000c6947 */ /* 0x000fea0003800000 */
[----:B------:R-:W0:Y:S02]  /*dd70*/  LDC.64 R2, c[0x0][0xc80] ;  /* 0x00032000ff027b82 */ /* 0x000e240000000a00 */
[----:B0-----:R-:W-:-:S05]  /*dd80*/  IMAD.WIDE R2, R7, 0x4, R2 ;  /* 0x0000000407027825 */ /* 0x001fca00078e0202 */
[----:B------:R0:W5:Y:S02]  /*dd90*/  LDG.E R0, desc[UR46][R2.64] ;  /* 0x0000002e02007981 */ /* 0x000164000c1e1900 */
.L_x_236:
[----:B------:R-:W-:Y:S05]  /*dda0*/  BSYNC B0 ;  /* 0x0000000000007941 */ /* 0x000fea0003800000 */
.L_x_235:
[----:B0----5:R-:W0:Y:S02]  /*ddb0*/  SHFL.UP PT, R2, R0, 0x1, RZ ;  /* 0x0420000000027989 */ /* 0x021e2400000e00ff */
        /* <DEDUP_REMOVED lines=12> */
[----:B0-----:R-:W-:Y:S02]  /*de80*/  SEL R9, R2, RZ, P5 ;  /* 0x000000ff02097207 */ /* 0x001fe40002800000 */
[----:B------:R-:W0:Y:S03]  /*de90*/  LDC R2, c[0x0][0xc38] ;  /* 0x00030e00ff027b82 */ /* 0x000e260000000800 */
[----:B------:R-:W-:-:S05]  /*dea0*/  IMAD.IADD R3, R8, 0x1, R9 ;  /* 0x0000000108037824 */ /* 0x000fca00078e0209 */
[----:B------:R-:W0:Y:S02]  /*deb0*/  SHFL.IDX PT, R9, R3, 0x1f, 0x1f ;  /* 0x03e01f0003097f89 */ /* 0x000e2400000e0000 */
[----:B0-----:R-:W-:-:S04]  /*dec0*/  IMAD R9, R9, R2, RZ ;  /* 0x0000000209097224 */ /* 0x001fc800078e02ff */
[----:B------:R-:W-:-:S05]  /*ded0*/  IMAD.IADD R4, R9, 0x1, R4 ;  /* 0x0000000109047824 */ /* 0x000fca00078e0204 */
[----:B------:R-:W-:-:S13]  /*dee0*/  ISETP.GT.AND P6, PT, R4, R5, PT ;  /* 0x000000050400720c */ /* 0x000fda0003fc4270 */
[----:B------:R-:W-:Y:S05]  /*def0*/  @!P6 BRA `(.L_x_237) ;  /* 0xfffffffc0070e947 */ /* 0x000fea000383ffff */
.L_x_233:
[----:B------:R-:W-:Y:S02]  /*df00*/  IMAD.IADD R7, R4, 0x1, -R9 ;  /* 0x0000000104077824 */ /* 0x000fe400078e0a09 */
[----:B------:R-:W-:Y:S02]  /*df10*/  IMAD.MOV.U32 R24, RZ, RZ, RZ ;  /* 0x000000ffff187224 */ /* 0x000fe400078e00ff */
[----:B------:R-:W-:-:S05]  /*df20*/  IMAD R4, R3, R2, R7 ;  /* 0x0000000203047224 */ /* 0x000fca00078e0207 */
[----:B------:R-:W-:-:S13]  /*df30*/  ISETP.GT.AND P0, PT, R4, R5, PT ;  /* 0x000000050400720c */ /* 0x000fda0003f04270 */
[----:B------:R-:W-:Y:S02]  /*df40*/  VOTEU.ANY UR5, UPT, !P0 ;  /* 0x0000000000057886 */ /* 0x000fe400040e0100 */
[----:B------:R-:W-:Y:S02]  /*df50*/  UPOPC UR4, UR5 ;  /* 0x00000005000472bf */ /* 0x000fe40008000000 */
[----:B------:R-:W-:-:S04]  /*df60*/  ISETP.NE.AND P0, PT, RZ, UR5, PT ;  /* 0x00000005ff007c0c */ /* 0x000fc8000bf05270 */
[----:B------:R-:W-:-:S05]  /*df70*/  MOV R11, UR4 ;  /* 0x00000004000b7c02 */ /* 0x000fca0008000f00 */
[----:B------:R-:W0:Y:S02]  /*df80*/  SHFL.IDX PT, R0, R0, R11, 0x1f ;  /* 0x00001f0b00007589 */ /* 0x000e2400000e0000 */
[----:B0-----:R-:W-:-:S04]  /*df90*/  IABS R4, R0 ;  /* 0x0000000000047213 */ /* 0x001fc80000000000 */
[----:B------:R-:W0:Y:S08]  /*dfa0*/  I2F.RP R6, R4 ;  /* 0x0000000400067306 */ /* 0x000e300000209400 */
[----:B0-----:R-:W0:Y:S02]  /*dfb0*/  MUFU.RCP R6, R6 ;  /* 0x0000000600067308 */ /* 0x001e240000001000 */
[----:B0-----:R-:W-:-:S06]  /*dfc0*/  VIADD R8, R6, 0xffffffe ;  /* 0x0ffffffe06087836 */ /* 0x001fcc0000000000 */
[----:B------:R0:W1:Y:S01]  /*dfd0*/  F2I.FTZ.U32.TRUNC.NTZ R9, R8 ;  /* 0x0000000800097305 */ /* 0x000062000021f000 */
[----:B------:R-:W-:Y:S05]  /*dfe0*/  @!P0 BRA `(.L_x_238) ;  /* 0x00000000000c8947 */ /* 0x000fea0003800000 */
[----:B------:R-:W-:-:S06]  /*dff0*/  UIADD3 UR5, UR4, -0x1, URZ ;  /* 0xffffffff04057890 */ /* 0x000fcc000fffe03f */
[----:B------:R-:W-:-:S06]  /*e000*/  IMAD.U32 R24, RZ, RZ, UR5 ;  /* 0x00000005ff187e24 */ /* 0x000fcc000f8e00ff */
[----:B------:R2:W3:Y:S02]  /*e010*/  SHFL.IDX PT, R24, R3, R24, 0x1f ;  /* 0x00001f1803187589 */ /* 0x0004e400000e0000 */
.L_x_238:
[----:B-12---:R-:W-:Y:S01]  /*e020*/  IMAD.MOV R3, RZ, RZ, -R9 ;  /* 0x000000ffff037224 */ /* 0x006fe200078e0a09 */
[----:B------:R-:W-:Y:S01]  /*e030*/  UIADD3 UR45, UR4, UR45, URZ ;  /* 0x0000002d042d7290 */ /* 0x000fe2000fffe03f */
[----:B---3--:R-:W-:Y:S02]  /*e040*/  IMAD R24, R24, R2, R7 ;  /* 0x0000000218187224 */ /* 0x008fe400078e0207 */
[----:B------:R-:W-:Y:S02]  /*e050*/  IMAD R6, R3, R4, RZ ;  /* 0x0000000403067224 */ /* 0x000fe400078e02ff */
[----:B------:R-:W-:Y:S02]  /*e060*/  IMAD.MOV.U32 R2, RZ, RZ, RZ ;  /* 0x000000ffff027224 */ /* 0x000fe400078e00ff */
[----:B------:R-:W-:Y:S02]  /*e070*/  IMAD.MOV.U32 R3, RZ, RZ, R9 ;  /* 0x000000ffff037224 */ /* 0x000fe400078e0009 */
[----:B------:R-:W-:-:S02]  /*e080*/  IMAD.IADD R25, R5, 0x1, -R24 ;  /* 0x0000000105197824 */ /* 0x000fc400078e0a18 */
[----:B------:R-:W-:Y:S01]  /*e090*/  IMAD.HI.U32 R9, R9, R6, R2 ;  /* 0x0000000609097227 */ /* 0x000fe200078e0002 */
[----:B------:R-:W-:Y:S02]  /*e0a0*/  IABS R3, R0 ;  /* 0x0000000000037213 */ /* 0x000fe40000000000 */
[----:B------:R-:W-:Y:S02]  /*e0b0*/  IABS R2, R25 ;  /* 0x0000001900027213 */ /* 0x000fe40000000000 */
[----:B------:R-:W-:-:S03]  /*e0c0*/  IADD3 R3, RZ, -R3, RZ ;  /* 0x80000003ff037210 */ /* 0x000fc60007ffe0ff */
[----:B------:R-:W-:-:S04]  /*e0d0*/  IMAD.HI.U32 R9, R9, R2, RZ ;  /* 0x0000000209097227 */ /* 0x000fc800078e00ff */
[----:B------:R-:W-:Y:S01]  /*e0e0*/  IMAD R3, R9, R3, R2 ;  /* 0x0000000309037224 */ /* 0x000fe200078e0202 */
[----:B------:R-:W-:-:S04]  /*e0f0*/  LOP3.LUT R2, R25, R0, RZ, 0x3c, !PT ;  /* 0x0000000019027212 */ /* 0x000fc800078e3cff */
[----:B------:R-:W-:Y:S02]  /*e100*/  ISETP.GT.U32.AND P1, PT, R4, R3, PT ;  /* 0x000000030400720c */ /* 0x000fe40003f24070 */
[----:B------:R-:W-:-:S11]  /*e110*/  ISETP.GE.AND P2, PT, R2, RZ, PT ;  /* 0x000000ff0200720c */ /* 0x000fd60003f46270 */
[----:B------:R-:W-:Y:S02]  /*e120*/  @!P1 IMAD.IADD R3, R3, 0x1, -R4 ;  /* 0x0000000103039824 */ /* 0x000fe400078e0a04 */
[----:B------:R-:W-:Y:S01]  /*e130*/  @!P1 VIADD R9, R9, 0x1 ;  /* 0x0000000109099836 */ /* 0x000fe20000000000 */
[----:B------:R-:W-:Y:S02]  /*e140*/  ISETP.NE.AND P1, PT, R0, RZ, PT ;  /* 0x000000ff0000720c */ /* 0x000fe40003f25270 */
[----:B------:R-:W-:-:S13]  /*e150*/  ISETP.GE.U32.AND P0, PT, R3, R4, PT ;  /* 0x000000040300720c */ /* 0x000fda0003f06070 */
[----:B------:R-:W-:-:S04]  /*e160*/  @P0 VIADD R9, R9, 0x1 ;  /* 0x0000000109090836 */ /* 0x000fc80000000000 */
[----:B------:R-:W-:Y:S01]  /*e170*/  @!P2 IMAD.MOV R9, RZ, RZ, -R9 ;  /* 0x000000ffff09a224 */ /* 0x000fe200078e0a09 */
[----:B------:R-:W-:-:S04]  /*e180*/  @!P1 LOP3.LUT R9, RZ, R0, RZ, 0x33, !PT ;  /* 0x00000000ff099212 */ /* 0x000fc800078e33ff */
[----:B------:R-:W-:Y:S01]  /*e190*/  R2UR UR36, R9 ;  /* 0x00000000092472ca */ /* 0x000fe200000e0000 */
[----:B------:R-:W-:-:S04]  /*e1a0*/  IMAD.MOV R9, RZ, RZ, -R9 ;  /* 0x000000ffff097224 */ /* 0x000fc800078e0a09 */
[----:B------:R-:W-:Y:S01]  /*e1b0*/  IMAD R25, R0, R9, R25 ;  /* 0x0000000900197224 */ /* 0x000fe200078e0219 */
[----:B------:R-:W-:Y:S09]  /*e1c0*/  BRA `(.L_x_239) ;  /* 0x0000000000107947 */ /* 0x000ff20003800000 */
.L_x_234:
[----:B------:R-:W-:Y:S01]  /*e1d0*/  IMAD.MOV.U32 R24, RZ, RZ, R5 ;  /* 0x000000ffff187224 */ /* 0x000fe200078e0005 */
[----:B------:R-:W-:Y:S01]  /*e1e0*/  ULDC UR45, c[0x0][0xc3c] ;  /* 0x00030f00002d7ab9 */ /* 0x000fe20000000800 */
[----:B------:R-:W-:Y:S01]  /*e1f0*/  IMAD.MOV.U32 R25, RZ, RZ, RZ ;  /* 0x000000ffff197224 */ /* 0x000fe200078e00ff */
[----:B------:R-:W-:-:S06]  /*e200*/  UMOV UR36, URZ ;  /* 0x0000003f00247c82 */ /* 0x000fcc0008000000 */
.L_x_239:
[----:B------:R-:W1:Y:S01]  /*e210*/  S2R R0, SR_TID.X ;  /* 0x0000000000007919 */ /* 0x000e620000002100 */
[----:B------:R-:W-:Y:S01]  /*e220*/  MOV R6, UR36 ;  /* 0x0000002400067c02 */ /* 0x000fe20008000f00 */
[----:B------:R-:W-:Y:S01]  /*e230*/  IMAD.U32 R7, RZ, RZ, UR45 ;  /* 0x0000002dff077e24 */ /* 0x000fe2000f8e00ff */
[----:B------:R-:W-:Y:S01]  /*e240*/  BAR.SYNC.DEFER_BLOCKING 0x4, 0x200 ;  /* 0x0108000000007b1d */ /* 0x000fe20000010000 */
[----:B------:R-:W-:Y:S02]  /*e250*/  IMAD.MOV.U32 R4, RZ, RZ, R24 ;  /* 0x000000ffff047224 */ /* 0x000fe400078e0018 */
[----:B------:R-:W-:Y:S01]  /*e260*/  IMAD.MOV.U32 R5, RZ, RZ, R25 ;  /* 0x000000ffff057224 */ /* 0x000fe200078e0019 */
[----:B-1----:R-:W-:-:S04]  /*e270*/  LOP3.LUT R0, R0, 0x1f, RZ, 0xc0, !PT ;  /* 0x0000001f00007812 */ /* 0x002fc800078ec0ff */
[----:B------:R-:W-:-:S13]  /*e280*/  ISETP.NE.AND P0, PT, R0, RZ, PT ;  /* 0x000000ff0000720c */ /* 0x000fda0003f05270 */
[----:B------:R-:W1:Y:S01]  /*e290*/  @!P0 S2R R3, SR_CgaCtaId ;  /* 0x0000000000038919 */ /* 0x000e620000008800 */
[----:B------:R-:W-:-:S04]  /*e2a0*/  @!P0 MOV R0, 0x400 ;  /* 0x0000040000008802 */ /* 0x000fc80000000f00 */
[----:B-1----:R-:W-:-:S05]  /*e2b0*/  @!P0 LEA R16, R3, R0, 0x18 ;  /* 0x0000000003108211 */ /* 0x002fca00078ec0ff */
[----:B------:R2:W-:Y:S01]  /*e2c0*/  @!P0 STS.128 [R16+0x132d0], R4 ;  /* 0x0132d00410008388 */ /* 0x0005e20000000c00 */
[----:B------:R-:W-:Y:S06]  /*e2d0*/  BAR.ARV 0x5, 0x200 ;  /* 0x0148000000007b1d */ /* 0x000fec0000002000 */
.L_x_232:
[----:B------:R-:W-:Y:S02]  /*e2e0*/  ULDC UR4, c[0x0][0xc3c] ;  /* 0x00030f0000047ab9 */ /* 0x000fe40000000800 */
[----:B------:R-:W-:-:S06]  /*e2f0*/  UISETP.GE.AND UP0, UPT, UR45, UR4, UPT ;  /* 0x000000042d00728c */ /* 0x000fcc000bf06270 */
[----:B------:R-:W-:-:S13]  /*e300*/  PLOP3.LUT P0, PT, PT, PT, UP0, 0x80, 0x0 ;  /* 0x000000000000781c */ /* 0x000fda0003f0f008 */
[----:B------:R-:W-:Y:S05]  /*e310*/  @!P0 BRA `(.L_x_240) ;  /* 0xffffffc400c48947 */ /* 0x000fea000383ffff */
.L_x_173:
[----:B0-----:R-:W3:Y:S01]  /*e320*/  LDL.LU R0, [R1+0x4] ;  /* 0x0000040001007983 */ /* 0x001ee20000300800 */
[----:B------:R-:W-:Y:S01]  /*e330*/  BSSY B0, `(.L_x_241) ;  /* 0x000000b000007945 */ /* 0x000fe20003800000 */
[----:B-12---:R-:W0:Y:S01]  /*e340*/  S2R R5, SR_CgaCtaId ;  /* 0x0000000000057919 */ /* 0x006e220000008800 */
[----:B---3--:R-:W-:-:S05]  /*e350*/  VIADD R0, R0, 0x1 ;  /* 0x0000000100007836 */ /* 0x008fca0000000000 */
[----:B------:R-:W-:-:S04]  /*e360*/  LEA.HI R2, R0, R0, RZ, 0x1 ;  /* 0x0000000000027211 */ /* 0x000fc800078f08ff */
[----:B------:R-:W-:Y:S02]  /*e370*/  LOP3.LUT R3, R2, 0xfffffffe, RZ, 0xc0, !PT ;  /* 0xfffffffe02037812 */ /* 0x000fe400078ec0ff */
[----:B------:R-:W-:-:S03]  /*e380*/  MOV R2, 0x400 ;  /* 0x0000040000027802 */ /* 0x000fc60000000f00 */
[----:B------:R-:W-:Y:S01]  /*e390*/  IMAD.IADD R0, R0, 0x1, -R3 ;  /* 0x0000000100007824 */ /* 0x000fe200078e0a03 */
[----:B0-----:R-:W-:-:S04]  /*e3a0*/  LEA R7, R5, R2, 0x18 ;  /* 0x0000000205077211 */ /* 0x001fc800078ec0ff */
[----:B------:R-:W-:-:S04]  /*e3b0*/  SHF.L.U32 R0, R0, 0x1f, RZ ;  /* 0x0000001f00007819 */ /* 0x000fc800000006ff */
[----:B------:R-:W0:Y:S02]  /*e3c0*/  SYNCS.PHASECHK.TRANS64.TRYWAIT P0, [R7+URZ+0x13220], R0 ;  /* 0x01322000070075a7 */ /* 0x000e24000800017f */
[----:B0-----:R-:W-:Y:S05]  /*e3d0*/  @!P0 BRA `(.L_x_242) ;  /* 0x0000000c00e08947 */ /* 0x001fea0003800000 */
.L_x_285:
[----:B------:R-:W-:Y:S05]  /*e3e0*/  BSYNC B0 ;  /* 0x0000000000007941 */ /* 0x000fea0003800000 */
.L_x_241:
[----:B------:R-:W-:-:S03]  /*e3f0*/  UMOV UR4, 0xffffffff ;  /* 0xffffffff00047882 */ /* 0x000fc60000000000 */
[----:B------:R-:W-:Y:S05]  /*e400*/  BRA.DIV UR4, `(.L_x_243) ;  /* 0x0000000e04e87947 */ /* 0x000fea000b800000 */
[----:B0-----:R-:W0:Y:S02]  /*e410*/  S2R R0, SR_TID.X ;  /* 0x0000000000007919 */ /* 0x001e240000002100 */
[----:B0-----:R-:W-:-:S04]  /*e420*/  SHF.R.U32.HI R0, RZ, 0x5, R0 ;  /* 0x00000005ff007819 */ /* 0x001fc80000011600 */
[----:B------:R-:W-:-:S05]  /*e430*/  LOP3.LUT R0, R0, 0x3, RZ, 0xc0, !PT ;  /* 0x0000000300007812 */ /* 0x000fca00078ec0ff */
[----:B------:R0:W1:Y:S02]  /*e440*/  SHFL.IDX PT, R14, R0, RZ, 0x1f ;  /* 0x00001fff000e7589 */ /* 0x00006400000e0000 */
.L_x_288:
[----:B-1----:R-:W-:Y:S01]  /*e450*/  ISETP.NE.AND P0, PT, R14, RZ, PT ;  /* 0x000000ff0e00720c */ /* 0x002fe20003f05270 */
[----:B------:R-:W-:-:S12]  /*e460*/  BSSY B0, `(.L_x_244) ;  /* 0x000002b000007945 */ /* 0x000fd80003800000 */
[----:B------:R-:W-:Y:S05]  /*e470*/  @P0 BRA `(.L_x_245) ;  /* 0x0000000000a40947 */ /* 0x000fea0003800000 */
[----:B------:R-:W-:-:S03]  /*e480*/  UMOV UR4, 0xffffffff ;  /* 0xffffffff00047882 */ /* 0x000fc60000000000 */
[----:B------:R-:W-:Y:S05]  /*e490*/  BRA.DIV UR4, `(.L_x_246) ;  /* 0x0000000e04f87947 */ /* 0x000fea000b800000 */
[----:B------:R-:W-:-:S13]  /*e4a0*/  ELECT P6, URZ, PT ;  /* 0x00000000003f782f */ /* 0x000fda00038c0000 */
.L_x_291:
[----:B------:R-:W-:Y:S05]  /*e4b0*/  @!P6 BRA `(.L_x_245) ;  /* 0x000000000094e947 */ /* 0x000fea0003800000 */
[----:B------:R-:W-:-:S06]  /*e4c0*/  ULOP3.LUT UR4, UR38, 0x2, URZ, 0xfc, !UPT ;  /* 0x0000000226047892 */ /* 0x000fcc000f8efc3f */
[----:B0-----:R-:W-:-:S05]  /*e4d0*/  IMAD.U32 R0, RZ, RZ, UR4 ;  /* 0x00000004ff007e24 */ /* 0x001fca000f8e00ff */
[----:B------:R-:W-:-:S13]  /*e4e0*/  ISETP.NE.AND P0, PT, R0, 0x3, PT ;  /* 0x000000030000780c */ /* 0x000fda0003f05270 */
[----:B------:R-:W-:Y:S05]  /*e4f0*/  @!P0 BRA `(.L_x_247) ;  /* 0x0000000000048947 */ /* 0x000fea0003800000 */
[----:B------:R-:W-:Y:S01]  /*e500*/  BPT.TRAP 0x1 ;  /* 0x000000040000795c */ /* 0x000fe20000300000 */
.L_x_247:
[----:B------:R-:W-:Y:S01]  /*e510*/  VIADD R3, R7, 0x13240 ;  /* 0x0001324007037836 */ /* 0x000fe20000000000 */
[----:B------:R-:W-:Y:S01]  /*e520*/  SHF.L.U32 R4, R19, 0x1f, RZ ;  /* 0x0000001f13047819 */ /* 0x000fe200000006ff */
[----:B------:R-:W-:-:S03]  /*e530*/  VIADD R0, R18, 0x1 ;  /* 0x0000000112007836 */ /* 0x000fc60000000000 */
[----:B------:R-:W-:Y:S02]  /*e540*/  LEA R5, R18, R3, 0x3 ;  /* 0x0000000312057211 */ /* 0x000fe400078e18ff */
[C---:B------:R-:W-:Y:S02]  /*e550*/  ISETP.NE.AND P2, PT, R0.reuse, 0x2, PT ;  /* 0x000000020000780c */ /* 0x040fe40003f45270 */
[----:B------:R-:W0:Y:S02]  /*e560*/  SYNCS.PHASECHK.TRANS64.TRYWAIT P1, [R5+URZ], R4 ;  /* 0x00000004050075a7 */ /* 0x000e24000802017f */
[----:B------:R-:W-:Y:S02]  /*e570*/  SEL R2, RZ, 0x1, P2 ;  /* 0x00000001ff027807 */ /* 0x000fe40001000000 */
[----:B------:R-:W-:Y:S02]  /*e580*/  SEL R6, R0, RZ, P2 ;  /* 0x000000ff00067207 */ /* 0x000fe40001000000 */
[----:B------:R-:W-:-:S03]  /*e590*/  LOP3.LUT R0, R19, R2, RZ, 0x3c, !PT ;  /* 0x0000000213007212 */ /* 0x000fc600078e3cff */
[----:B------:R-:W-:Y:S01]  /*e5a0*/  IMAD R3, R6, 0x8, R3 ;  /* 0x0000000806037824 */ /* 0x000fe200078e0203 */
[----:B------:R-:W-:Y:S01]  /*e5b0*/  SHF.L.U32 R0, R0, 0x1f, RZ ;  /* 0x0000001f00007819 */ /* 0x000fe200000006ff */
[----:B0-----:R-:W-:Y:S06]  /*e5c0*/  @!P1 BRA `(.L_x_248) ;  /* 0x0000000c00cc9947 */ /* 0x001fec0003800000 */
.L_x_292:
[----:B------:R-:W1:Y:S02]  /*e5d0*/  SYNCS.PHASECHK.TRANS64.TRYWAIT P1, [R3+URZ], R0 ;  /* 0x00000000030075a7 */ /* 0x000e64000802017f */
[----:B-1----:R-:W-:Y:S05]  /*e5e0*/  @!P1 BRA `(.L_x_249) ;  /* 0x0000000c00d89947 */ /* 0x002fea0003800000 */
.L_x_293:
[----:B------:R-:W-:Y:S05]  /*e5f0*/  @!P0 BRA `(.L_x_250) ;  /* 0x0000000000048947 */ /* 0x000fea0003800000 */
[----:B------:R-:W-:Y:S01]  /*e600*/  BPT.TRAP 0x1 ;  /* 0x000000040000795c */ /* 0x000fe20000300000 */
.L_x_250:
[----:B-1----:R-:W-:-:S04]  /*e610*/  IMAD R3, R18, 0x8, R7 ;  /* 0x0000000812037824 */ /* 0x002fc800078e0207 */
[----:B------:R-:W1:Y:S02]  /*e620*/  SYNCS.PHASECHK.TRANS64.TRYWAIT P1, [R3+URZ+0x13260], R4 ;  /* 0x01326004030075a7 */ /* 0x000e64000802017f */
[----:B-1----:R-:W-:Y:S05]  /*e630*/  @!P1 BRA `(.L_x_251) ;  /* 0x0000000c00d89947 */ /* 0x002fea0003800000 */
.L_x_294:
[----:B------:R-:W-:Y:S05]  /*e640*/  @!P0 BRA `(.L_x_252) ;  /* 0x0000000000048947 */ /* 0x000fea0003800000 */
[----:B------:R-:W-:Y:S01]  /*e650*/  BPT.TRAP 0x1 ;  /* 0x000000040000795c */ /* 0x000fe20000300000 */
.L_x_252:
[----:B0-----:R-:W-:-:S04]  /*e660*/  IMAD R5, R6, 0x8, R7 ;  /* 0x0000000806057824 */ /* 0x001fc800078e0207 */
[----:B------:R-:W0:Y:S02]  /*e670*/  SYNCS.PHASECHK.TRANS64.TRYWAIT P1, [R5+URZ+0x13260], R0 ;  /* 0x01326000050075a7 */ /* 0x000e24000802017f */
[----:B0-----:R-:W-:Y:S05]  /*e680*/  @!P1 BRA `(.L_x_253) ;  /* 0x0000000c00d89947 */ /* 0x001fea0003800000 */
.L_x_295:
[----:B------:R-:W-:Y:S05]  /*e690*/  @!P0 BRA `(.L_x_254) ;  /* 0x0000000000048947 */ /* 0x000fea0003800000 */
[----:B------:R-:W-:Y:S01]  /*e6a0*/  BPT.TRAP 0x1 ;  /* 0x000000040000795c */ /* 0x000fe20000300000 */
.L_x_254:
[----:B------:R-:W2:Y:S02]  /*e6b0*/  SYNCS.PHASECHK.TRANS64.TRYWAIT P0, [R3+URZ+0x13280], R4 ;  /* 0x01328004030075a7 */ /* 0x000ea4000800017f */
[----:B--2---:R-:W-:Y:S05]  /*e6c0*/  @!P0 BRA `(.L_x_255) ;  /* 0x0000000c00dc8947 */ /* 0x004fea0003800000 */
.L_x_256:
[----:B---3--:R3:W4:Y:S02]  /*e6d0*/  SYNCS.PHASECHK.TRANS64.TRYWAIT P0, [R5+URZ+0x13280], R0 ;  /* 0x01328000050075a7 */ /* 0x008724000800017f */
[----:B----4-:R-:W-:Y:S05]  /*e6e0*/  @!P0 NANOSLEEP.SYNCS 0x989680 ;  /* 0x009896800000895d */ /* 0x010fea0003900000 */
[----:B------:R-:W4:Y:S02]  /*e6f0*/  @!P0 SYNCS.PHASECHK.TRANS64 P0, [R5+URZ+0x13280], R0 ;  /* 0x01328000050085a7 */ /* 0x000f24000800007f */
[----:B----4-:R-:W-:Y:S05]  /*e700*/  @!P0 BRA `(.L_x_256) ;  /* 0xfffffffc00f08947 */ /* 0x010fea000383ffff */
.L_x_245:
[----:B------:R-:W-:Y:S05]  /*e710*/  BSYNC B0 ;  /* 0x0000000000007941 */ /* 0x000fea0003800000 */
.L_x_244:
[----:B------:R-:W-:Y:S05]  /*e720*/  EXIT ;  /* 0x000000000000794d */ /* 0x000fea0003800000 */
.L_x_135:
[----:B0-----:R0:W1:Y:S02]  /*e730*/  SYNCS.PHASECHK.TRANS64.TRYWAIT P1, [R2+URZ+0x13200], R11 ;  /* 0x0132000b020075a7 */ /* 0x001064000802017f */
[----:B-1----:R-:W-:Y:S05]  /*e740*/  @!P1 NANOSLEEP.SYNCS 0x989680 ;  /* 0x009896800000995d */ /* 0x002fea0003900000 */
[----:B------:R-:W1:Y:S02]  /*e750*/  @!P1 SYNCS.PHASECHK.TRANS64 P1, [R2+URZ+0x13200], R11 ;  /* 0x0132000b020095a7 */ /* 0x000e64000802007f */
[----:B-1----:R-:W-:Y:S05]  /*e760*/  @!P1 BRA `(.L_x_135) ;  /* 0xfffffffc00f09947 */ /* 0x002fea000383ffff */
[----:B------:R-:W-:Y:S05]  /*e770*/  BRA `(.L_x_257) ;  /* 0xffffff3000307947 */ /* 0x000fea000383ffff */
.L_x_139:
[----:B--2---:R2:W3:Y:S02]  /*e780*/  SYNCS.PHASECHK.TRANS64.TRYWAIT P1, [R5+URZ+0x13230], R6 ;  /* 0x01323006050075a7 */ /* 0x0044e4000802017f */
[----:B---3--:R-:W-:Y:S05]  /*e790*/  @!P1 NANOSLEEP.SYNCS 0x989680 ;  /* 0x009896800000995d */ /* 0x008fea0003900000 */
[----:B------:R-:W3:Y:S02]  /*e7a0*/  @!P1 SYNCS.PHASECHK.TRANS64 P1, [R5+URZ+0x13230], R6 ;  /* 0x01323006050095a7 */ /* 0x000ee4000802007f */
[----:B---3--:R-:W-:Y:S05]  /*e7b0*/  @!P1 BRA `(.L_x_139) ;  /* 0xfffffffc00f09947 */ /* 0x008fea000383ffff */
[----:B------:R-:W-:Y:S05]  /*e7c0*/  BRA `(.L_x_138) ;  /* 0xffffff3000607947 */ /* 0x000fea000383ffff */
.L_x_144:
[----:B-1----:R1:W2:Y:S02]  /*e7d0*/  SYNCS.PHASECHK.TRANS64.TRYWAIT P1, [R7+URZ+0x13230], R10 ;  /* 0x0132300a070075a7 */ /* 0x0022a4000802017f */
[----:B--2---:R-:W-:Y:S05]  /*e7e0*/  @!P1 NANOSLEEP.SYNCS 0x989680 ;  /* 0x009896800000995d */ /* 0x004fea0003900000 */
[----:B------:R-:W2:Y:S02]  /*e7f0*/  @!P1 SYNCS.PHASECHK.TRANS64 P1, [R7+URZ+0x13230], R10 ;  /* 0x0132300a070095a7 */ /* 0x000ea4000802007f */
[----:B--2---:R-:W-:Y:S05]  /*e800*/  @!P1 BRA `(.L_x_144) ;  /* 0xfffffffc00f09947 */ /* 0x004fea000383ffff */
[----:B------:R-:W-:Y:S05]  /*e810*/  BRA `(.L_x_143) ;  /* 0xffffff6000d87947 */ /* 0x000fea000383ffff */
.L_x_148:
[----:B-1----:R-:W-:-:S04]  /*e820*/  IMAD.U32 R11, RZ, RZ, UR11 ;  /* 0x0000000bff0b7e24 */ /* 0x002fc8000f8e00ff */
[----:B------:R1:W2:Y:S03]  /*e830*/  SYNCS.PHASECHK.TRANS64.TRYWAIT P1, [R11+URZ+0x13250], R10 ;  /* 0x0132500a0b0075a7 */ /* 0x0002a6000802017f */
[----:B--2---:R-:W-:Y:S05]  /*e840*/  @!P1 NANOSLEEP.SYNCS 0x989680 ;  /* 0x009896800000995d */ /* 0x004fea0003900000 */
[----:B------:R-:W2:Y:S02]  /*e850*/  @!P1 SYNCS.PHASECHK.TRANS64 P1, [R11+URZ+0x13250], R10 ;  /* 0x0132500a0b0095a7 */ /* 0x000ea4000802007f */
[----:B--2---:R-:W-:Y:S05]  /*e860*/  @!P1 BRA `(.L_x_148) ;  /* 0xfffffffc00ec9947 */ /* 0x004fea000383ffff */
[----:B------:R-:W-:Y:S05]  /*e870*/  BRA `(.L_x_147) ;  /* 0xffffff6400e87947 */ /* 0x000fea000383ffff */
.L_x_154:
[----:B-1----:R1:W2:Y:S02]  /*e880*/  SYNCS.PHASECHK.TRANS64.TRYWAIT P1, [R15+URZ+0x13250], R0 ;  /* 0x013250000f0075a7 */ /* 0x0022a4000802017f */
[----:B--2---:R-:W-:Y:S05]  /*e890*/  @!P1 NANOSLEEP.SYNCS 0x989680 ;  /* 0x009896800000995d */ /* 0x004fea0003900000 */
[----:B------:R-:W2:Y:S02]  /*e8a0*/  @!P1 SYNCS.PHASECHK.TRANS64 P1, [R15+URZ+0x13250], R0 ;  /* 0x013250000f0095a7 */ /* 0x000ea4000802007f */
[----:B--2---:R-:W-:Y:S05]  /*e8b0*/  @!P1 BRA `(.L_x_154) ;  /* 0xfffffffc00f09947 */ /* 0x004fea000383ffff */
[----:B------:R-:W-:Y:S05]  /*e8c0*/  BRA `(.L_x_153) ;  /* 0xffffff8c00bc7947 */ /* 0x000fea000383ffff */
.L_x_188:
[----:B------:R-:W-:Y:S01]  /*e8d0*/  IMAD.MOV.U32 R13, RZ, RZ, R20 ;  /* 0x000000ffff0d7224 */ /* 0x000fe200078e0014 */
[----:B------:R-:W-:Y:S01]  /*e8e0*/  MOV R11, 0x1f ;  /* 0x0000001f000b7802 */ /* 0x000fe20000000f00 */
[----:B------:R-:W-:Y:S02]  /*e8f0*/  IMAD.MOV.U32 R12, RZ, RZ, RZ ;  /* 0x000000ffff0c7224 */ /* 0x000fe400078e00ff */
[----:B------:R-:W-:-:S07]  /*e900*/  IMAD.MOV.U32 R15, RZ, RZ, -0x1 ;  /* 0xffffffffff0f7424 */ /* 0x000fce00078e00ff */
[----:B------:R-:W-:Y:S05]  /*e910*/  WARPSYNC.COLLECTIVE R15, `(.L_x_258) ;  /* 0x000000000f087348 */ /* 0x000fea0003c00000 */
[----:B------:R0:W1:Y:S02]  /*e920*/  SHFL.IDX P6, R14, R13, R12, R11 ;  /* 0x0000000c0d0e7389 */ /* 0x00006400000c000b */
[----:B01----:R-:W-:Y:S01]  /*e930*/  ENDCOLLECTIVE ;  /* 0x000000000000791b */ /* 0x003fe20003800000 */
.L_x_258:
[----:B------:R-:W-:Y:S05]  /*e940*/  BRA `(.L_x_259) ;  /* 0xffffffcc008c7947 */ /* 0x000fea000383ffff */
.L_x_190:
[----:B------:R-:W-:Y:S01]  /*e950*/  BSSY B0, `(.L_x_260) ;  /* 0x0000006000007945 */ /* 0x000fe20003800000 */
[----:B------:R-:W-:-:S07]  /*e960*/  IMAD.MOV.U32 R15, RZ, RZ, -0x1 ;  /* 0xffffffffff0f7424 */ /* 0x000fce00078e00ff */
[----:B0-----:R-:W-:Y:S05]  /*e970*/  WARPSYNC.COLLECTIVE R15, `(.L_x_261) ;  /* 0x000000000f0c7348 */ /* 0x001fea0003c00000 */
[----:B------:R-:W-:Y:S02]  /*e980*/  ELECT P6, UR62, PT ;  /* 0x00000000003e782f */ /* 0x000fe400038c0000 */
[----:B------:R-:W-:Y:S01]  /*e990*/  MOV R14, UR62 ;  /* 0x0000003e000e7c02 */ /* 0x000fe20008000f00 */
[----:B0-----:R-:W-:Y:S10]  /*e9a0*/  ENDCOLLECTIVE ;  /* 0x000000000000791b */ /* 0x001ff40003800000 */
.L_x_261:
[----:B------:R-:W-:Y:S05]  /*e9b0*/  BSYNC B0 ;  /* 0x0000000000007941 */ /* 0x000fea0003800000 */
.L_x_260:
[----:B------:R-:W-:Y:S05]  /*e9c0*/  BRA `(.L_x_262) ;  /* 0xffffffcc00947947 */ /* 0x000fea000383ffff */
.L_x_192:
[----:B-1----:R1:W2:Y:S02]  /*e9d0*/  SYNCS.PHASECHK.TRANS64.TRYWAIT P0, [R5+URZ+0x13280], R2 ;  /* 0x01328002050075a7 */ /* 0x0022a4000800017f */
[----:B--2---:R-:W-:Y:S05]  /*e9e0*/  @!P0 NANOSLEEP.SYNCS 0x989680 ;  /* 0x009896800000895d */ /* 0x004fea0003900000 */
[----:B------:R-:W2:Y:S02]  /*e9f0*/  @!P0 SYNCS.PHASECHK.TRANS64 P0, [R5+URZ+0x13280], R2 ;  /* 0x01328002050085a7 */ /* 0x000ea4000800007f */
[----:B--2---:R-:W-:Y:S05]  /*ea00*/  @!P0 BRA `(.L_x_192) ;  /* 0xfffffffc00f08947 */ /* 0x004fea000383ffff */
[----:B------:R-:W-:Y:S05]  /*ea10*/  BRA `(.L_x_263) ;  /* 0xffffffcc00f47947 */ /* 0x000fea000383ffff */
.L_x_194:
[----:B--2---:R2:W3:Y:S02]  /*ea20*/  SYNCS.PHASECHK.TRANS64.TRYWAIT P0, [R5+URZ+0x13240], R2 ;  /* 0x01324002050075a7 */ /* 0x0044e4000800017f */
[----:B---3--:R-:W-:Y:S05]  /*ea30*/  @!P0 NANOSLEEP.SYNCS 0x989680 ;  /* 0x009896800000895d */ /* 0x008fea0003900000 */
[----:B------:R-:W3:Y:S02]  /*ea40*/  @!P0 SYNCS.PHASECHK.TRANS64 P0, [R5+URZ+0x13240], R2 ;  /* 0x01324002050085a7 */ /* 0x000ee4000800007f */
[----:B---3--:R-:W-:Y:S05]  /*ea50*/  @!P0 BRA `(.L_x_194) ;  /* 0xfffffffc00f08947 */ /* 0x008fea000383ffff */
[----:B------:R-:W-:Y:S05]  /*ea60*/  BRA `(.L_x_264) ;  /* 0xffffffd000447947 */ /* 0x000fea000383ffff */
.L_x_198:
[----:B------:R-:W-:Y:S02]  /*ea70*/  IMAD.MOV.U32 R13, RZ, RZ, R5 ;  /* 0x000000ffff0d7224 */ /* 0x000fe400078e0005 */
[----:B------:R-:W-:Y:S02]  /*ea80*/  IMAD.MOV.U32 R12, RZ, RZ, RZ ;  /* 0x000000ffff0c7224 */ /* 0x000fe400078e00ff */
[----:B------:R-:W-:Y:S02]  /*ea90*/  IMAD.MOV.U32 R11, RZ, RZ, 0x1c1f ;  /* 0x00001c1fff0b7424 */ /* 0x000fe400078e00ff */
[----:B------:R-:W-:Y:S02]  /*eaa0*/  IMAD.MOV.U32 R15, RZ, RZ, -0x1 ;  /* 0xffffffffff0f7424 */ /* 0x000fe400078e00ff */
[----:B------:R-:W-:Y:S02]  /*eab0*/  IMAD R27, R27, R7, RZ ;  /* 0x000000071b1b7224 */ /* 0x000fe400078e02ff */
[----:B------:R-:W-:-:S07]  /*eac0*/  IMAD R25, R25, 0xc0, R21 ;  /* 0x000000c019197824 */ /* 0x000fce00078e0215 */
[----:B-----5:R-:W-:Y:S05]  /*ead0*/  WARPSYNC.COLLECTIVE R15, `(.L_x_265) ;  /* 0x000000000f087348 */ /* 0x020fea0003c00000 */
[----:B------:R0:W1:Y:S02]  /*eae0*/  SHFL.IDX P6, R14, R13, R12, R11 ;  /* 0x0000000c0d0e7389 */ /* 0x00006400000c000b */
[----:B01---5:R-:W-:Y:S01]  /*eaf0*/  ENDCOLLECTIVE ;  /* 0x000000000000791b */ /* 0x023fe20003800000 */
.L_x_265:
[C---:B------:R-:W-:Y:S01]  /*eb00*/  VIADD R8, R25.reuse, 0x20 ;  /* 0x0000002019087836 */ /* 0x040fe20000000000 */
[----:B------:R-:W-:Y:S02]  /*eb10*/  ISETP.GE.AND P1, PT, R25, R27, PT ;  /* 0x0000001b1900720c */ /* 0x000fe40003f26270 */
[----:B------:R-:W-:Y:S01]  /*eb20*/  MOV R13, R0 ;  /* 0x00000000000d7202 */ /* 0x000fe20000000f00 */
[----:B------:R-:W-:-:S10]  /*eb30*/  IMAD.MOV.U32 R2, RZ, RZ, R14 ;  /* 0x000000ffff027224 */ /* 0x000fd400078e000e */
[----:B------:R-:W-:Y:S05]  /*eb40*/  WARPSYNC.COLLECTIVE R15, `(.L_x_266) ;  /* 0x000000000f087348 */ /* 0x000fea0003c00000 */
[----:B------:R0:W1:Y:S02]  /*eb50*/  SHFL.IDX P6, R14, R13, R12, R11 ;  /* 0x0000000c0d0e7389 */ /* 0x00006400000c000b */
[----:B01----:R-:W-:Y:S01]  /*eb60*/  ENDCOLLECTIVE ;  /* 0x000000000000791b */ /* 0x003fe20003800000 */
.L_x_266:
[----:B------:R-:W-:Y:S02]  /*eb70*/  IMAD.MOV.U32 R13, RZ, RZ, R5 ;  /* 0x000000ffff0d7224 */ /* 0x000fe400078e0005 */
[----:B------:R-:W-:Y:S01]  /*eb80*/  IMAD.MOV.U32 R12, RZ, RZ, 0x1 ;  /* 0x00000001ff0c7424 */ /* 0x000fe200078e00ff */
[----:B------:R-:W-:-:S05]  /*eb90*/  @!P1 IADD3 R14, P2, R20, R14, RZ ;  /* 0x0000000e140e9210 */ /* 0x000fca0007f5e0ff */
[----:B------:R-:W-:Y:S02]  /*eba0*/  @!P1 IMAD.X R3, RZ, RZ, R2, P2 ;  /* 0x000000ffff039224 */ /* 0x000fe400010e0602 */
[----:B------:R-:W-:-:S07]  /*ebb0*/  @!P1 IMAD.MOV.U32 R2, RZ, RZ, R14 ;  /* 0x000000ffff029224 */ /* 0x000fce00078e000e */
[----:B------:R-:W-:Y:S05]  /*ebc0*/  WARPSYNC.COLLECTIVE R15, `(.L_x_267) ;  /* 0x000000000f087348 */ /* 0x000fea0003c00000 */
[----:B------:R0:W1:Y:S02]  /*ebd0*/  SHFL.IDX P6, R14, R13, R12, R11 ;  /* 0x0000000c0d0e7389 */ /* 0x00006400000c000b */
[----:B01----:R-:W-:Y:S01]  /*ebe0*/  ENDCOLLECTIVE ;  /* 0x000000000000791b */ /* 0x003fe20003800000 */
.L_x_267:
[----:B------:R-:W-:Y:S01]  /*ebf0*/  @!PT LDS RZ, [RZ] ;  /* 0x00000000fffff984 */ /* 0x000fe20000000800 */
[----:B------:R-:W-:Y:S01]  /*ec00*/  @!PT LDS RZ, [RZ] ;  /* 0x00000000fffff984 */ /* 0x000fe20000000800 */
[----:B------:R-:W-:Y:S01]  /*ec10*/  @!PT LDS RZ, [RZ] ;  /* 0x00000000fffff984 */ /* 0x000fe20000000800 */
[----:B------:R0:W-:Y:S01]  /*ec20*/  @!P1 LDGSTS.E.BYPASS.LTC128B.128 [R10+0xb000], desc[UR46][R2.64], !P0 ;  /* 0x0b000000020a9fae */ /* 0x0001e2000c101d6e */
[----:B------:R-:W-:Y:S01]  /*ec30*/  ISETP.GE.AND P1, PT, R8, R27, PT ;  /* 0x0000001b0800720c */ /* 0x000fe20003f26270 */
[----:B------:R-:W-:Y:S02]  /*ec40*/  VIADD R8, R25, 0x40 ;  /* 0x0000004019087836 */ /* 0x000fe40000000000 */
[----:B------:R-:W-:Y:S02]  /*ec50*/  IMAD.MOV.U32 R13, RZ, RZ, R0 ;  /* 0x000000ffff0d7224 */ /* 0x000fe400078e0000 */
[----:B0-----:R-:W-:-:S08]  /*ec60*/  IMAD.MOV.U32 R2, RZ, RZ, R14 ;  /* 0x000000ffff027224 */ /* 0x001fd000078e000e */
[----:B------:R-:W-:Y:S05]  /*ec70*/  WARPSYNC.COLLECTIVE R15, `(.L_x_268) ;  /* 0x000000000f087348 */ /* 0x000fea0003c00000 */
[----:B------:R0:W1:Y:S02]  /*ec80*/  SHFL.IDX P6, R14, R13, R12, R11 ;  /* 0x0000000c0d0e7389 */ /* 0x00006400000c000b */
[----:B01----:R-:W-:Y:S01]  /*ec90*/  ENDCOLLECTIVE ;  /* 0x000000000000791b */ /* 0x003fe20003800000 */
.L_x_268:
[----:B------:R-:W-:Y:S02]  /*eca0*/  IMAD.MOV.U32 R13, RZ, RZ, R5 ;  /* 0x000000ffff0d7224 */ /* 0x000fe400078e0005 */
[----:B------:R-:W-:Y:S01]  /*ecb0*/  IMAD.MOV.U32 R12, RZ, RZ, 0x2 ;  /* 0x00000002ff0c7424 */ /* 0x000fe200078e00ff */
[----:B------:R-:W-:-:S04]  /*ecc0*/  @!P1 IADD3 R14, P2, R20, R14, RZ ;  /* 0x0000000e140e9210 */ /* 0x000fc80007f5e0ff */
[----:B------:R-:W-:Y:S01]  /*ecd0*/  @!P1 IADD3.X R3, RZ, R2, RZ, P2, !PT ;  /* 0x00000002ff039210 */ /* 0x000fe200017fe4ff */
[----:B------:R-:W-:-:S08]  /*ece0*/  @!P1 IMAD.MOV.U32 R2, RZ, RZ, R14 ;  /* 0x000000ffff029224 */ /* 0x000fd000078e000e */
[----:B------:R-:W-:Y:S05]  /*ecf0*/  WARPSYNC.COLLECTIVE R15, `(.L_x_269) ;  /* 0x000000000f087348 */ /* 0x000fea0003c00000 */
[----:B------:R0:W1:Y:S02]  /*ed00*/  SHFL.IDX P6, R14, R13, R12, R11 ;  /* 0x0000000c0d0e7389 */ /* 0x00006400000c000b */
[----:B01----:R-:W-:Y:S01]  /*ed10*/  ENDCOLLECTIVE ;  /* 0x000000000000791b */ /* 0x003fe20003800000 */
.L_x_269:
[----:B------:R-:W-:Y:S01]  /*ed20*/  @!PT LDS RZ, [RZ] ;  /* 0x00000000fffff984 */ /* 0x000fe20000000800 */
[----:B------:R-:W-:Y:S01]  /*ed30*/  @!PT LDS RZ, [RZ] ;  /* 0x00000000fffff984 */ /* 0x000fe20000000800 */
[----:B------:R-:W-:Y:S01]  /*ed40*/  @!PT LDS RZ, [RZ] ;  /* 0x00000000fffff984 */ /* 0x000fe20000000800 */
[----:B------:R0:W-:Y:S01]  /*ed50*/  @!P1 LDGSTS.E.BYPASS.LTC128B.128 [R10+0xb800], desc[UR46][R2.64], !P0 ;  /* 0x0b800000020a9fae */ /* 0x0001e2000c101d6e */
[----:B------:R-:W-:Y:S01]  /*ed60*/  ISETP.GE.AND P1, PT, R8, R27, PT ;  /* 0x0000001b0800720c */ /* 0x000fe20003f26270 */
[----:B------:R-:W-:Y:S02]  /*ed70*/  IMAD.MOV.U32 R13, RZ, RZ, R0 ;  /* 0x000000ffff0d7224 */ /* 0x000fe400078e0000 */
[----:B0-----:R-:W-:-:S10]  /*ed80*/  IMAD.MOV.U32 R2, RZ, RZ, R14 ;  /* 0x000000ffff027224 */ /* 0x001fd400078e000e */
[----:B------:R-:W-:Y:S05]  /*ed90*/  WARPSYNC.COLLECTIVE R15, `(.L_x_270) ;  /* 0x000000000f087348 */ /* 0x000fea0003c00000 */
[----:B------:R0:W1:Y:S02]  /*eda0*/  SHFL.IDX P6, R14, R13, R12, R11 ;  /* 0x0000000c0d0e7389 */ /* 0x00006400000c000b */
[----:B01----:R-:W-:Y:S01]  /*edb0*/  ENDCOLLECTIVE ;  /* 0x000000000000791b */ /* 0x003fe20003800000 */
.L_x_270:
[----:B------:R-:W-:Y:S02]  /*edc0*/  IMAD.MOV.U32 R13, RZ, RZ, R5 ;  /* 0x000000ffff0d7224 */ /* 0x000fe400078e0005 */
[----:B------:R-:W-:Y:S01]  /*edd0*/  IMAD.MOV.U32 R12, RZ, RZ, 0x3 ;  /* 0x00000003ff0c7424 */ /* 0x000fe200078e00ff */
[----:B------:R-:W-:-:S05]  /*ede0*/  @!P1 IADD3 R14, P2, R20, R14, RZ ;  /* 0x0000000e140e9210 */ /* 0x000fca0007f5e0ff */
[----:B------:R-:W-:Y:S01]  /*edf0*/  @!P1 IMAD.X R3, RZ, RZ, R2, P2 ;  /* 0x000000ffff039224 */ /* 0x000fe200010e0602 */
[----:B------:R-:W-:-:S07]  /*ee00*/  @!P1 MOV R2, R14 ;  /* 0x0000000e00029202 */ /* 0x000fce0000000f00 */
[----:B------:R-:W-:Y:S05]  /*ee10*/  WARPSYNC.COLLECTIVE R15, `(.L_x_271) ;  /* 0x000000000f087348 */ /* 0x000fea0003c00000 */
[----:B------:R0:W1:Y:S02]  /*ee20*/  SHFL.IDX P6, R14, R13, R12, R11 ;  /* 0x0000000c0d0e7389 */ /* 0x00006400000c000b */
[----:B01----:R-:W-:Y:S01]  /*ee30*/  ENDCOLLECTIVE ;  /* 0x000000000000791b */ /* 0x003fe20003800000 */
.L_x_271:
[----:B------:R-:W-:Y:S01]  /*ee40*/  @!PT LDS RZ, [RZ] ;  /* 0x00000000fffff984 */ /* 0x000fe20000000800 */
[----:B------:R-:W-:Y:S01]  /*ee50*/  @!PT LDS RZ, [RZ] ;  /* 0x00000000fffff984 */ /* 0x000fe20000000800 */
[----:B------:R-:W-:Y:S01]  /*ee60*/  @!PT LDS RZ, [RZ] ;  /* 0x00000000fffff984 */ /* 0x000fe20000000800 */
[----:B------:R0:W-:Y:S01]  /*ee70*/  @!P1 LDGSTS.E.BYPASS.LTC128B.128 [R10+0xc000], desc[UR46][R2.64], !P0 ;  /* 0x0c000000020a9fae */ /* 0x0001e2000c101d6e */
[----:B------:R-:W-:Y:S02]  /*ee80*/  IMAD.MOV.U32 R13, RZ, RZ, R0 ;  /* 0x000000ffff0d7224 */ /* 0x000fe400078e0000 */
[----:B------:R-:W-:-:S05]  /*ee90*/  VIADD R0, R25, 0x60 ;  /* 0x0000006019007836 */ /* 0x000fca0000000000 */
[----:B------:R-:W-:Y:S01]  /*eea0*/  ISETP.GE.AND P1, PT, R0, R27, PT ;  /* 0x0000001b0000720c */ /* 0x000fe20003f26270 */
[----:B------:R-:W-:-:S12]  /*eeb0*/  IMAD.MOV.U32 R5, RZ, RZ, R14 ;  /* 0x000000ffff057224 */ /* 0x000fd800078e000e */
[----:B0-----:R-:W-:Y:S05]  /*eec0*/  WARPSYNC.COLLECTIVE R15, `(.L_x_272) ;  /* 0x000000000f087348 */ /* 0x001fea0003c00000 */
[----:B------:R1:W2:Y:S02]  /*eed0*/  SHFL.IDX P6, R14, R13, R12, R11 ;  /* 0x0000000c0d0e7389 */ /* 0x0002a400000c000b */
[----:B012---:R-:W-:Y:S01]  /*eee0*/  ENDCOLLECTIVE ;  /* 0x000000000000791b */ /* 0x007fe20003800000 */
.L_x_272:
[----:B------:R-:W-:Y:S01]  /*eef0*/  MOV R13, R6 ;  /* 0x00000006000d7202 */ /* 0x000fe20000000f00 */
[----:B------:R-:W-:Y:S02]  /*ef00*/  IMAD.MOV.U32 R12, RZ, RZ, RZ ;  /* 0x000000ffff0c7224 */ /* 0x000fe400078e00ff */
[----:B------:R-:W-:-:S07]  /*ef10*/  IMAD.MOV.U32 R7, RZ, RZ, R14 ;  /* 0x000000ffff077224 */ /* 0x000fce00078e000e */
[----:B------:R-:W-:Y:S05]  /*ef20*/  WARPSYNC.COLLECTIVE R15, `(.L_x_273) ;  /* 0x000000000f087348 */ /* 0x000fea0003c00000 */
[----:B------:R0:W1:Y:S02]  /*ef30*/  SHFL.IDX P6, R14, R13, R12, R11 ;  /* 0x0000000c0d0e7389 */ /* 0x00006400000c000b */
[----:B01----:R-:W-:Y:S01]  /*ef40*/  ENDCOLLECTIVE ;  /* 0x000000000000791b */ /* 0x003fe20003800000 */
.L_x_273:
        /* <DEDUP_REMOVED lines=11> */
.L_x_274:
[----:B------:R-:W-:-:S05]  /*f000*/  VIADD R2, R25, 0x80 ;  /* 0x0000008019027836 */ /* 0x000fca0000000000 */
[----:B------:R-:W-:Y:S01]  /*f010*/  ISETP.GE.AND P2, PT, R2, R27, PT ;  /* 0x0000001b0200720c */ /* 0x000fe20003f46270 */
[----:B------:R-:W-:Y:S02]  /*f020*/  IMAD.MOV.U32 R13, RZ, RZ, R6 ;  /* 0x000000ffff0d7224 */ /* 0x000fe400078e0006 */
[----:B------:R-:W-:-:S10]  /*f030*/  IMAD.MOV.U32 R12, RZ, RZ, 0x1 ;  /* 0x00000001ff0c7424 */ /* 0x000fd400078e00ff */
[----:B------:R-:W-:-:S13]  /*f040*/  @!P2 IADD3 R2, P1, R20, R14, RZ ;  /* 0x0000000e1402a210 */ /* 0x000fda0007f3e0ff */
[----:B------:R-:W-:Y:S05]  /*f050*/  WARPSYNC.COLLECTIVE R15, `(.L_x_275) ;  /* 0x000000000f087348 */ /* 0x000fea0003c00000 */
[----:B------:R0:W1:Y:S02]  /*f060*/  SHFL.IDX P6, R14, R13, R12, R11 ;  /* 0x0000000c0d0e7389 */ /* 0x00006400000c000b */
[----:B01----:R-:W-:Y:S01]  /*f070*/  ENDCOLLECTIVE ;  /* 0x000000000000791b */ /* 0x003fe20003800000 */
.L_x_275:
        /* <DEDUP_REMOVED lines=10> */
.L_x_276:
[----:B------:R-:W-:Y:S05]  /*f120*/  BRA `(.L_x_277) ;  /* 0xffffffd400407947 */ /* 0x000fea000383ffff */
.L_x_201:
[----:B0-----:R0:W1:Y:S02]  /*f130*/  SYNCS.PHASECHK.TRANS64.TRYWAIT P0, [R16+URZ+0x13220], R3 ;  /* 0x01322003100075a7 */ /* 0x001064000800017f */
[----:B-1----:R-:W-:Y:S05]  /*f140*/  @!P0 NANOSLEEP.SYNCS 0x989680 ;  /* 0x009896800000895d */ /* 0x002fea0003900000 */
[----:B------:R-:W1:Y:S02]  /*f150*/  @!P0 SYNCS.PHASECHK.TRANS64 P0, [R16+URZ+0x13220], R3 ;  /* 0x01322003100085a7 */ /* 0x000e64000800007f */
[----:B-1----:R-:W-:Y:S05]  /*f160*/  @!P0 BRA `(.L_x_201) ;  /* 0xfffffffc00f08947 */ /* 0x002fea000383ffff */
[----:B------:R-:W-:Y:S05]  /*f170*/  BRA `(.L_x_278) ;  /* 0xffffffd4009c7947 */ /* 0x000fea000383ffff */
.L_x_207:
[----:B0-----:R0:W1:Y:S02]  /*f180*/  SYNCS.PHASECHK.TRANS64.TRYWAIT P0, [R4+URZ+0x13280], R3 ;  /* 0x01328003040075a7 */ /* 0x001064000800017f */
[----:B-1----:R-:W-:Y:S05]  /*f190*/  @!P0 NANOSLEEP.SYNCS 0x989680 ;  /* 0x009896800000895d */ /* 0x002fea0003900000 */
[----:B------:R-:W1:Y:S02]  /*f1a0*/  @!P0 SYNCS.PHASECHK.TRANS64 P0, [R4+URZ+0x13280], R3 ;  /* 0x01328003040085a7 */ /* 0x000e64000800007f */
[----:B-1----:R-:W-:Y:S05]  /*f1b0*/  @!P0 BRA `(.L_x_207) ;  /* 0xfffffffc00f08947 */ /* 0x002fea000383ffff */
[----:B------:R-:W-:Y:S05]  /*f1c0*/  BRA `(.L_x_279) ;  /* 0xffffffd800487947 */ /* 0x000fea000383ffff */
.L_x_212:
[----:B-1----:R1:W2:Y:S02]  /*f1d0*/  SYNCS.PHASECHK.TRANS64.TRYWAIT P0, [R4+URZ+0x13240], R3 ;  /* 0x01324003040075a7 */ /* 0x0022a4000800017f */
[----:B--2---:R-:W-:Y:S05]  /*f1e0*/  @!P0 NANOSLEEP.SYNCS 0x989680 ;  /* 0x009896800000895d */ /* 0x004fea0003900000 */
[----:B------:R-:W2:Y:S02]  /*f1f0*/  @!P0 SYNCS.PHASECHK.TRANS64 P0, [R4+URZ+0x13240], R3 ;  /* 0x01324003040085a7 */ /* 0x000ea4000800007f */
[----:B--2---:R-:W-:Y:S05]  /*f200*/  @!P0 BRA `(.L_x_212) ;  /* 0xfffffffc00f08947 */ /* 0x004fea000383ffff */
[----:B------:R-:W-:Y:S05]  /*f210*/  BRA `(.L_x_280) ;  /* 0xffffffd800c47947 */ /* 0x000fea000383ffff */
.L_x_218:
[----:B0-----:R0:W1:Y:S02]  /*f220*/  SYNCS.PHASECHK.TRANS64.TRYWAIT P0, [R3+URZ+0x13270], R2 ;  /* 0x01327002030075a7 */ /* 0x001064000800017f */
[----:B-1----:R-:W-:Y:S05]  /*f230*/  @!P0 NANOSLEEP.SYNCS 0x989680 ;  /* 0x009896800000895d */ /* 0x002fea0003900000 */
[----:B------:R-:W1:Y:S02]  /*f240*/  @!P0 SYNCS.PHASECHK.TRANS64 P0, [R3+URZ+0x13270], R2 ;  /* 0x01327002030085a7 */ /* 0x000e64000800007f */
[----:B-1----:R-:W-:Y:S05]  /*f250*/  @!P0 BRA `(.L_x_218) ;  /* 0xfffffffc00f08947 */ /* 0x002fea000383ffff */
[----:B------:R-:W-:Y:S05]  /*f260*/  BRA `(.L_x_281) ;  /* 0xffffffdc00607947 */ /* 0x000fea000383ffff */
.L_x_220:
[----:B0-----:R0:W1:Y:S02]  /*f270*/  SYNCS.PHASECHK.TRANS64.TRYWAIT P0, [R3+URZ+0x13260], R2 ;  /* 0x01326002030075a7 */ /* 0x001064000800017f */
[----:B-1----:R-:W-:Y:S05]  /*f280*/  @!P0 NANOSLEEP.SYNCS 0x989680 ;  /* 0x009896800000895d */ /* 0x002fea0003900000 */
[----:B------:R-:W1:Y:S02]  /*f290*/  @!P0 SYNCS.PHASECHK.TRANS64 P0, [R3+URZ+0x13260], R2 ;  /* 0x01326002030085a7 */ /* 0x000e64000800007f */
[----:B-1----:R-:W-:Y:S05]  /*f2a0*/  @!P0 BRA `(.L_x_220) ;  /* 0xfffffffc00f08947 */ /* 0x002fea000383ffff */
[----:B------:R-:W-:Y:S05]  /*f2b0*/  BRA `(.L_x_282) ;  /* 0xffffffdc00687947 */ /* 0x000fea000383ffff */
.L_x_227:
[----:B0-----:R0:W1:Y:S02]  /*f2c0*/  SYNCS.PHASECHK.TRANS64.TRYWAIT P1, [R2+URZ+0x13270], R3 ;  /* 0x01327003020075a7 */ /* 0x001064000802017f */
[----:B-1----:R-:W-:Y:S05]  /*f2d0*/  @!P1 NANOSLEEP.SYNCS 0x989680 ;  /* 0x009896800000995d */ /* 0x002fea0003900000 */
[----:B------:R-:W1:Y:S02]  /*f2e0*/  @!P1 SYNCS.PHASECHK.TRANS64 P1, [R2+URZ+0x13270], R3 ;  /* 0x01327003020095a7 */ /* 0x000e64000802007f */
[----:B-1----:R-:W-:Y:S05]  /*f2f0*/  @!P1 BRA `(.L_x_227) ;  /* 0xfffffffc00f09947 */ /* 0x002fea000383ffff */
[----:B------:R-:W-:Y:S05]  /*f300*/  BRA `(.L_x_283) ;  /* 0xffffffe000ac7947 */ /* 0x000fea000383ffff */
.L_x_229:
[----:B0-----:R0:W1:Y:S02]  /*f310*/  SYNCS.PHASECHK.TRANS64.TRYWAIT P1, [R2+URZ+0x13260], R5 ;  /* 0x01326005020075a7 */ /* 0x001064000802017f */
[----:B-1----:R-:W-:Y:S05]  /*f320*/  @!P1 NANOSLEEP.SYNCS 0x989680 ;  /* 0x009896800000995d */ /* 0x002fea0003900000 */
[----:B------:R-:W1:Y:S02]  /*f330*/  @!P1 SYNCS.PHASECHK.TRANS64 P1, [R2+URZ+0x13260], R5 ;  /* 0x01326005020095a7 */ /* 0x000e64000802007f */
[----:B-1----:R-:W-:Y:S05]  /*f340*/  @!P1 BRA `(.L_x_229) ;  /* 0xfffffffc00f09947 */ /* 0x002fea000383ffff */
[----:B------:R-:W-:Y:S05]  /*f350*/  BRA `(.L_x_284) ;  /* 0xffffffe000b47947 */ /* 0x000fea000383ffff */
.L_x_242:
[----:B0-----:R0:W1:Y:S02]  /*f360*/  SYNCS.PHASECHK.TRANS64.TRYWAIT P0, [R7+URZ+0x13220], R0 ;  /* 0x01322000070075a7 */ /* 0x001064000800017f */
[----:B-1----:R-:W-:Y:S05]  /*f370*/  @!P0 NANOSLEEP.SYNCS 0x989680 ;  /* 0x009896800000895d */ /* 0x002fea0003900000 */
[----:B------:R-:W1:Y:S02]  /*f380*/  @!P0 SYNCS.PHASECHK.TRANS64 P0, [R7+URZ+0x13220], R0 ;  /* 0x01322000070085a7 */ /* 0x000e64000800007f */
[----:B-1----:R-:W-:Y:S05]  /*f390*/  @!P0 BRA `(.L_x_242) ;  /* 0xfffffffc00f08947 */ /* 0x002fea000383ffff */
[----:B------:R-:W-:Y:S05]  /*f3a0*/  BRA `(.L_x_285) ;  /* 0xfffffff0000c7947 */ /* 0x000fea000383ffff */
.L_x_243:
[----:B------:R-:W1:Y:S01]  /*f3b0*/  S2R R2, SR_TID.X ;  /* 0x0000000000027919 */ /* 0x000e620000002100 */
[----:B------:R-:W-:Y:S01]  /*f3c0*/  BSSY B0, `(.L_x_286) ;  /* 0x000000a000007945 */ /* 0x000fe20003800000 */
[----:B------:R-:W-:Y:S02]  /*f3d0*/  IMAD.MOV.U32 R12, RZ, RZ, RZ ;  /* 0x000000ffff0c7224 */ /* 0x000fe400078e00ff */
[----:B------:R-:W-:Y:S02]  /*f3e0*/  IMAD.MOV.U32 R11, RZ, RZ, 0x1f ;  /* 0x0000001fff0b7424 */ /* 0x000fe400078e00ff */
[----:B------:R-:W-:Y:S01]  /*f3f0*/  IMAD.MOV.U32 R15, RZ, RZ, -0x1 ;  /* 0xffffffffff0f7424 */ /* 0x000fe200078e00ff */
[----:B-1----:R-:W-:-:S04]  /*f400*/  SHF.R.U32.HI R2, RZ, 0x5, R2 ;  /* 0x00000005ff027819 */ /* 0x002fc80000011602 */
[----:B------:R-:W-:-:S05]  /*f410*/  LOP3.LUT R2, R2, 0x3, RZ, 0xc0, !PT ;  /* 0x0000000302027812 */ /* 0x000fca00078ec0ff */
[----:B------:R-:W-:-:S07]  /*f420*/  IMAD.MOV.U32 R13, RZ, RZ, R2 ;  /* 0x000000ffff0d7224 */ /* 0x000fce00078e0002 */
[----:B0-----:R-:W-:Y:S05]  /*f430*/  WARPSYNC.COLLECTIVE R15, `(.L_x_287) ;  /* 0x000000000f087348 */ /* 0x001fea0003c00000 */
[----:B------:R1:W2:Y:S02]  /*f440*/  SHFL.IDX P6, R14, R13, R12, R11 ;  /* 0x0000000c0d0e7389 */ /* 0x0002a400000c000b */
[----:B012---:R-:W-:Y:S01]  /*f450*/  ENDCOLLECTIVE ;  /* 0x000000000000791b */ /* 0x007fe20003800000 */
.L_x_287:
[----:B------:R-:W-:Y:S05]  /*f460*/  BSYNC B0 ;  /* 0x0000000000007941 */ /* 0x000fea0003800000 */
.L_x_286:
[----:B------:R-:W-:Y:S05]  /*f470*/  BRA `(.L_x_288) ;  /* 0xffffffec00f47947 */ /* 0x000fea000383ffff */
.L_x_246:
[----:B------:R-:W-:Y:S01]  /*f480*/  BSSY B1, `(.L_x_289) ;  /* 0x0000006000017945 */ /* 0x000fe20003800000 */
[----:B------:R-:W-:-:S07]  /*f490*/  IMAD.MOV.U32 R15, RZ, RZ, -0x1 ;  /* 0xffffffffff0f7424 */ /* 0x000fce00078e00ff */
[----:B0-----:R-:W-:Y:S05]  /*f4a0*/  WARPSYNC.COLLECTIVE R15, `(.L_x_290) ;  /* 0x000000000f0c7348 */ /* 0x001fea0003c00000 */
[----:B------:R-:W-:Y:S02]  /*f4b0*/  ELECT P6, UR62, PT ;  /* 0x00000000003e782f */ /* 0x000fe400038c0000 */
[----:B------:R-:W-:Y:S01]  /*f4c0*/  MOV R14, UR62 ;  /* 0x0000003e000e7c02 */ /* 0x000fe20008000f00 */
[----:B0-----:R-:W-:Y:S10]  /*f4d0*/  ENDCOLLECTIVE ;  /* 0x000000000000791b */ /* 0x001ff40003800000 */
.L_x_290:
[----:B------:R-:W-:Y:S05]  /*f4e0*/  BSYNC B1 ;  /* 0x0000000000017941 */ /* 0x000fea0003800000 */
.L_x_289:
[----:B------:R-:W-:Y:S05]  /*f4f0*/  BRA `(.L_x_291) ;  /* 0xffffffec00ec7947 */ /* 0x000fea000383ffff */
.L_x_248:
[----:B0-----:R0:W1:Y:S02]  /*f500*/  SYNCS.PHASECHK.TRANS64.TRYWAIT P1, [R5+URZ], R4 ;  /* 0x00000004050075a7 */ /* 0x001064000802017f */
[----:B-1----:R-:W-:Y:S05]  /*f510*/  @!P1 NANOSLEEP.SYNCS 0x989680 ;  /* 0x009896800000995d */ /* 0x002fea0003900000 */
[----:B------:R-:W1:Y:S02]  /*f520*/  @!P1 SYNCS.PHASECHK.TRANS64 P1, [R5+URZ], R4 ;  /* 0x00000004050095a7 */ /* 0x000e64000802007f */
[----:B-1----:R-:W-:Y:S05]  /*f530*/  @!P1 BRA `(.L_x_248) ;  /* 0xfffffffc00f09947 */ /* 0x002fea000383ffff */
[----:B------:R-:W-:Y:S05]  /*f540*/  BRA `(.L_x_292) ;  /* 0xfffffff000207947 */ /* 0x000fea000383ffff */
.L_x_249:
[----:B-1----:R1:W2:Y:S02]  /*f550*/  SYNCS.PHASECHK.TRANS64.TRYWAIT P1, [R3+URZ], R0 ;  /* 0x00000000030075a7 */ /* 0x0022a4000802017f */
[----:B--2---:R-:W-:Y:S05]  /*f560*/  @!P1 NANOSLEEP.SYNCS 0x989680 ;  /* 0x009896800000995d */ /* 0x004fea0003900000 */
[----:B------:R-:W2:Y:S02]  /*f570*/  @!P1 SYNCS.PHASECHK.TRANS64 P1, [R3+URZ], R0 ;  /* 0x00000000030095a7 */ /* 0x000ea4000802007f */
[----:B--2---:R-:W-:Y:S05]  /*f580*/  @!P1 BRA `(.L_x_249) ;  /* 0xfffffffc00f09947 */ /* 0x004fea000383ffff */
[----:B------:R-:W-:Y:S05]  /*f590*/  BRA `(.L_x_293) ;  /* 0xfffffff000147947 */ /* 0x000fea000383ffff */
.L_x_251:
[----:B-1----:R1:W2:Y:S02]  /*f5a0*/  SYNCS.PHASECHK.TRANS64.TRYWAIT P1, [R3+URZ+0x13260], R4 ;  /* 0x01326004030075a7 */ /* 0x0022a4000802017f */
[----:B--2---:R-:W-:Y:S05]  /*f5b0*/  @!P1 NANOSLEEP.SYNCS 0x989680 ;  /* 0x009896800000995d */ /* 0x004fea0003900000 */
[----:B------:R-:W2:Y:S02]  /*f5c0*/  @!P1 SYNCS.PHASECHK.TRANS64 P1, [R3+URZ+0x13260], R4 ;  /* 0x01326004030095a7 */ /* 0x000ea4000802007f */
[----:B--2---:R-:W-:Y:S05]  /*f5d0*/  @!P1 BRA `(.L_x_251) ;  /* 0xfffffffc00f09947 */ /* 0x004fea000383ffff */
[----:B------:R-:W-:Y:S05]  /*f5e0*/  BRA `(.L_x_294) ;  /* 0xfffffff000147947 */ /* 0x000fea000383ffff */
.L_x_253:
[----:B0-----:R0:W2:Y:S02]  /*f5f0*/  SYNCS.PHASECHK.TRANS64.TRYWAIT P1, [R5+URZ+0x13260], R0 ;  /* 0x01326000050075a7 */ /* 0x0010a4000802017f */
[----:B--2---:R-:W-:Y:S05]  /*f600*/  @!P1 NANOSLEEP.SYNCS 0x989680 ;  /* 0x009896800000995d */ /* 0x004fea0003900000 */
[----:B------:R-:W2:Y:S02]  /*f610*/  @!P1 SYNCS.PHASECHK.TRANS64 P1, [R5+URZ+0x13260], R0 ;  /* 0x01326000050095a7 */ /* 0x000ea4000802007f */
[----:B--2---:R-:W-:Y:S05]  /*f620*/  @!P1 BRA `(.L_x_253) ;  /* 0xfffffffc00f09947 */ /* 0x004fea000383ffff */
[----:B------:R-:W-:Y:S05]  /*f630*/  BRA `(.L_x_295) ;  /* 0xfffffff000147947 */ /* 0x000fea000383ffff */
.L_x_255:
[----:B--2---:R2:W3:Y:S02]  /*f640*/  SYNCS.PHASECHK.TRANS64.TRYWAIT P0, [R3+URZ+0x13280], R4 ;  /* 0x01328004030075a7 */ /* 0x0044e4000800017f */
[----:B---3--:R-:W-:Y:S05]  /*f650*/  @!P0 NANOSLEEP.SYNCS 0x989680 ;  /* 0x009896800000895d */ /* 0x008fea0003900000 */
[----:B------:R-:W3:Y:S02]  /*f660*/  @!P0 SYNCS.PHASECHK.TRANS64 P0, [R3+URZ+0x13280], R4 ;  /* 0x01328004030085a7 */ /* 0x000ee4000800007f */
[----:B---3--:R-:W-:Y:S05]  /*f670*/  @!P0 BRA `(.L_x_255) ;  /* 0xfffffffc00f08947 */ /* 0x008fea000383ffff */
[----:B------:R-:W-:Y:S05]  /*f680*/  BRA `(.L_x_256) ;  /* 0xfffffff000107947 */ /* 0x000fea000383ffff */
.L_x_296:
        /* <DEDUP_REMOVED lines=15> */
.L_x_2197:


//--------------------- .text._ZN7cutlass13device_kernelIN5flash11enable_sm90INS1_16FlashAttnFwdSm90INS1_25CollectiveMainloopFwdSm90ILi2EN4cute5tupleIJNS5_1CILi1EEES8_S8_EEENS6_IJNS7_ILi192EEENS7_ILi160EEENS7_ILi64EEEEEELi64ENS_12float_e4m3_tEfNS_4arch4Sm90ELb0ELb0ELb1ELb1ELb0ELb1ELb0ELb1ELb1ELb1ELb0ELb0EEENS1_21CollectiveEpilogueFwdINS6_IJSA_SC_SB_EEES9_NS_10bfloat16_tESG_Li384ELb1ELb1ELb0ELb1EEENS1_36VarlenDynamicPersistentTileSchedulerILi192ELi160ELi384ELi128ELb0ELb1ELb1ELb0ELb1ELb1EEEEEEEEEvNT_6ParamsE --------------------------
	.section	.text._ZN7cutlass13device_kernelIN5flash11enable_sm90INS1_16FlashAttnFwdSm90INS1_25CollectiveMainloopFwdSm90ILi2EN4cute5tupleIJNS5_1CILi1EEES8_S8_EEENS6_IJNS7_ILi192EEENS7_ILi160EEENS7_ILi64EEEEEELi64ENS_12float_e4m3_tEfNS_4arch4Sm90ELb0ELb0ELb1ELb1ELb0ELb1ELb0ELb1ELb1ELb1ELb0ELb0EEENS1_21CollectiveEpilogueFwdINS6_IJSA_SC_SB_EEES9_NS_10bfloat16_tESG_Li384ELb1ELb1ELb0ELb1EEENS1_36VarlenDynamicPersistentTileSchedulerILi192ELi160ELi384ELi128ELb0ELb1ELb1ELb0ELb1ELb1EEEEEEEEEvNT_6ParamsE,"ax",@progbits
	.align	128
.text._ZN7cutlass13device_kernelIN5flash11enable_sm90INS1_16FlashAttnFwdSm90INS1_25CollectiveMainloopFwdSm90ILi2EN4cute5tupleIJNS5_1CILi1EEES8_S8_EEENS6_IJNS7_ILi192EEENS7_ILi160EEENS7_ILi64EEEEEELi64ENS_12float_e4m3_tEfNS_4arch4Sm90ELb0ELb0ELb1ELb1ELb0ELb1ELb0ELb1ELb1ELb1ELb0ELb0EEENS1_21CollectiveEpilogueFwdINS6_IJSA_SC_SB_EEES9_NS_10bfloat16_tESG_Li384ELb1ELb1ELb0ELb1EEENS1_36VarlenDynamicPersistentTileSchedulerILi192ELi160ELi384ELi128ELb0ELb1ELb1ELb0ELb1ELb1EEEEEEEEEvNT_6ParamsE:
        .type           _ZN7cutlass13device_kernelIN5flash11enable_sm90INS1_16FlashAttnFwdSm90INS1_25CollectiveMainloopFwdSm90ILi2EN4cute5tupleIJNS5_1CILi1EEES8_S8_EEENS6_IJNS7_ILi192EEENS7_ILi160EEENS7_ILi64EEEEEELi64ENS_12float_e4m3_tEfNS_4arch4Sm90ELb0ELb0ELb1ELb1ELb0ELb1ELb0ELb1ELb1ELb1ELb0ELb0EEENS1_21CollectiveEpilogueFwdINS6_IJSA_SC_SB_EEES9_NS_10bfloat16_tESG_Li384ELb1ELb1ELb0ELb1EEENS1_36VarlenDynamicPersistentTileSchedulerILi192ELi160ELi384ELi128ELb0ELb1ELb1ELb0ELb1ELb1EEEEEEEEEvNT_6ParamsE,@function
        .size           _ZN7cutlass13device_kernelIN5flash11enable_sm90INS1_16FlashAttnFwdSm90INS1_25CollectiveMainloopFwdSm90ILi2EN4cute5tupleIJNS5_1CILi1EEES8_S8_EEENS6_IJNS7_ILi192EEENS7_ILi160EEENS7_ILi64EEEEEELi64ENS_12float_e4m3_tEfNS_4arch4Sm90ELb0ELb0ELb1ELb1ELb0ELb1ELb0ELb1ELb1ELb1ELb0ELb0EEENS1_21CollectiveEpilogueFwdINS6_IJSA_SC_SB_EEES9_NS_10bfloat16_tESG_Li384ELb1ELb1ELb0ELb1EEENS1_36VarlenDynamicPersistentTileSchedulerILi192ELi160ELi384ELi128ELb0ELb1ELb1ELb0ELb1ELb1EEEEEEEEEvNT_6ParamsE,(.L_x_2198 - _ZN7cutlass13device_kernelIN5flash11enable_sm90INS1_16FlashAttnFwdSm90INS1_25CollectiveMainloopFwdSm90ILi2EN4cute5tupleIJNS5_1CILi1EEES8_S8_EEENS6_IJNS7_ILi192EEENS7_ILi160EEENS7_ILi64EEEEEELi64ENS_12float_e4m3_tEfNS_4arch4Sm90ELb0ELb0ELb1ELb1ELb0ELb1ELb0ELb1ELb1ELb1ELb0ELb0EEENS1_21CollectiveEpilogueFwdINS6_IJSA_SC_SB_EEES9_NS_10bfloat16_tESG_Li384ELb1ELb1ELb0ELb1EEENS1_36VarlenDynamicPersistentTileSchedulerILi192ELi160ELi384ELi128ELb0ELb1ELb1ELb0ELb1ELb1EEEEEEEEEvNT_6ParamsE)
        .other          _ZN7cutlass13device_kernelIN5flash11enable_sm90INS1_16FlashAttnFwdSm90INS1_25CollectiveMainloopFwdSm90ILi2EN4cute5tupleIJNS5_1CILi1EEES8_S8_EEENS6_IJNS7_ILi192EEENS7_ILi160EEENS7_ILi64EEEEEELi64ENS_12float_e4m3_tEfNS_4arch4Sm90ELb0ELb0ELb1ELb1ELb0ELb1ELb0ELb1ELb1ELb1ELb0ELb0EEENS1_21CollectiveEpilogueFwdINS6_IJSA_SC_SB_EEES9_NS_10bfloat16_tESG_Li384ELb1ELb1ELb0ELb1EEENS1_36VarlenDynamicPersistentTileSchedulerILi192ELi160ELi384ELi128ELb0ELb1ELb1ELb0ELb1ELb1EEEEEEEEEvNT_6ParamsE,@"STO_CUDA_ENTRY STV_DEFAULT"
_ZN7cutlass13device_kernelIN5flash11enable_sm90INS1_16FlashAttnFwdSm90INS1_25CollectiveMainloopFwdSm90ILi2EN4cute5tupleIJNS5_1CILi1EEES8_S8_EEENS6_IJNS7_ILi192EEENS7_ILi160EEENS7_ILi64EEEEEELi64ENS_12float_e4m3_tEfNS_4arch4Sm90ELb0ELb0ELb1ELb1ELb0ELb1ELb0ELb1ELb1ELb1ELb0ELb0EEENS1_21CollectiveEpilogueFwdINS6_IJSA_SC_SB_EEES9_NS_10bfloat16_tESG_Li384ELb1ELb1ELb0ELb1EEENS1_36VarlenDynamicPersistentTileSchedulerILi192ELi160ELi384ELi128ELb0ELb1ELb1ELb0ELb1ELb1EEEEEEEEEvNT_6ParamsE:
[----:B------:R-:W0:Y:S02]  /*0000*/  LDC R1, c[0x0][0x28] ;  /* 0x00000a00ff017b82 */ /* 0x000e240000000800 */
[----:B0-----:R-:W-:Y:S01]  /*0010*/  VIADD R1, R1, 0xffffff80 ;  /* 0xffffff8001017836 */ /* 0x001fe20000000000 */
[----:B------:R-:W0:Y:S01]  /*0020*/  S2R R3, SR_TID.X ;  /* 0x0000000000037919 */ /* 0x000e220000002100 */
[----:B------:R-:W-:Y:S01]  /*0030*/  ELECT P0, URZ, PT ;  /* 0x00000000003f782f */ /* 0x000fe20003800000 */
[----:B------:R-:W-:Y:S01]  /*0040*/  BSSY B0, `(.L_x_297) ;  /* 0x0000013000007945 */ /* 0x000fe20003800000 */
[----:B0-----:R-:W-:-:S05]  /*0050*/  SHF.R.U32.HI R0, RZ, 0x5, R3 ;  /* 0x00000005ff007819 */ /* 0x001fca0000011603 */
[----:B------:R-:W0:Y:S02]  /*0060*/  SHFL.IDX PT, R2, R0, RZ, 0x1f ;  /* 0x00001fff00027589 */ /* 0x000e2400000e0000 */
[----:B0-----:R-:W-:-:S13]  /*0070*/  ISETP.EQ.AND P0, PT, R2, RZ, P0 ;  /* 0x000000ff0200720c */ /* 0x001fda0000702270 */
[----:B------:R-:W-:Y:S05]  /*0080*/  @!P0 BRA `(.L_x_298) ;  /* 0x0000000000388947 */ /* 0x000fea0003800000 */
[----:B------:R-:W-:Y:S02]  /*0090*/  ULDC.64 UR4, c[0x0][0x198] ;  /* 0x0000660000047ab9 */ /* 0x000fe40000000a00 */
[----:B------:R-:W-:Y:S02]  /*00a0*/  UIADD3 UR6, UP0, UR4, 0x370, URZ ;  /* 0x0000037004067890 */ /* 0x000fe4000ff1e03f */
[----:B------:R-:W-:Y:S02]  /*00b0*/  UIADD3 UR8, UP1, UR4, 0x470, URZ ;  /* 0x0000047004087890 */ /* 0x000fe4000ff3e03f */
[----:B------:R-:W-:Y:S02]  /*00c0*/  UIADD3 UR10, UP2, UR4, 0x570, URZ ;  /* 0x00000570040a7890 */ /* 0x000fe4000ff5e03f */
[----:B------:R-:W-:Y:S02]  /*00d0*/  UIADD3 UR4, UP3, UR4, 0x670, URZ ;  /* 0x0000067004047890 */ /* 0x000fe4000ff7e03f */
[----:B------:R-:W-:-:S02]  /*00e0*/  UIADD3.X UR7, URZ, UR5, URZ, UP0, !UPT ;  /* 0x000000053f077290 */ /* 0x000fc400087fe43f */
[----:B------:R-:W-:Y:S02]  /*00f0*/  UIADD3.X UR9, URZ, UR5, URZ, UP1, !UPT ;  /* 0x000000053f097290 */ /* 0x000fe40008ffe43f */
[----:B------:R-:W-:Y:S02]  /*0100*/  UIADD3.X UR11, URZ, UR5, URZ, UP2, !UPT ;  /* 0x000000053f0b7290 */ /* 0x000fe400097fe43f */
[----:B------:R-:W-:-:S03]  /*0110*/  UIADD3.X UR5, URZ, UR5, URZ, UP3, !UPT ;  /* 0x000000053f057290 */ /* 0x000fc60009ffe43f */
[----:B------:R0:W-:Y:S02]  /*0120*/  UTMACCTL.PF [UR6] ;  /* 0x00000000060079b9 */ /* 0x0001e40008040000 */
[----:B------:R0:W-:Y:S02]  /*0130*/  UTMACCTL.PF [UR8] ;  /* 0x00000000080079b9 */ /* 0x0001e40008040000 */
[----:B------:R0:W-:Y:S02]  /*0140*/  UTMACCTL.PF [UR10] ;  /* 0x000000000a0079b9 */ /* 0x0001e40008040000 */
[----:B------:R0:W-:Y:S02]  /*0150*/  UTMACCTL.PF [UR4] ;  /* 0x00000000040079b9 */ /* 0x0001e40008040000 */
[----:B0-----:R-:W-:Y:S01]  /*0160*/  NOP ;  /* 0x0000000000007918 */ /* 0x001fe20000000000 */
.L_x_298:
[----:B------:R-:W-:Y:S05]  /*0170*/  BSYNC B0 ;  /* 0x0000000000007941 */ /* 0x000fea0003800000 */
.L_x_297:
[----:B------:R-:W-:Y:S01]  /*0180*/  VOTEU.ANY UP0, P0 ;  /* 0x00000000003f7886 */ /* 0x000fe20000000100 */
[----:B------:R-:W0:Y:S01]  /*0190*/  SHFL.IDX PT, R2, R0, RZ, 0x1f ;  /* 0x00001fff00027589 */ /* 0x000e2200000e0000 */
[----:B------:R-:W-:Y:S01]  /*01a0*/  UMOV UR4, 0x80 ;  /* 0x0000008000047882 */ /* 0x000fe20000000000 */
[----:B------:R-:W-:Y:S01]  /*01b0*/  UMOV UR7, 0x180 ;  /* 0x0000018000077882 */ /* 0x000fe20000000000 */
[----:B------:R-:W-:Y:S01]  /*01c0*/  SHF.R.U32.HI R3, RZ, 0x7, R3 ;  /* 0x00000007ff037819 */ /* 0x000fe20000011603 */
[----:B------:R-:W1:Y:S01]  /*01d0*/  @UP0 S2UR UR8, SR_CgaCtaId ;  /* 0x00000000000809c3 */ /* 0x000e620000008800 */
[----:B------:R-:W-:Y:S01]  /*01e0*/  @UP0 UMOV UR6, 0x400 ;  /* 0x0000040000060882 */ /* 0x000fe20000000000 */
[----:B------:R-:W-:-:S04]  /*01f0*/  @UP0 UIADD3 UR4, -UR4, 0x100000, URZ ;  /* 0x0010000004040890 */ /* 0x000fc8000fffe13f */
[----:B------:R-:W-:Y:S02]  /*0200*/  @UP0 USHF.L.U32 UR5, UR4, 0xb, URZ ;  /* 0x0000000b04050899 */ /* 0x000fe4000800063f */
[----:B------:R-:W-:Y:S01]  /*0210*/  @UP0 USHF.L.U32 UR4, UR4, 0x1, URZ ;  /* 0x0000000104040899 */ /* 0x000fe2000800063f */
[----:B------:R-:W-:Y:S01]  /*0220*/  VOTEU.ANY UP1, P0 ;  /* 0x00000000003f7886 */ /* 0x000fe20000020100 */
[----:B0-----:R-:W-:Y:S02]  /*0230*/  ISETP.NE.AND P1, PT, R2, RZ, PT ;  /* 0x000000ff0200720c */ /* 0x001fe40003f25270 */
[----:B------:R0:W2:Y:S01]  /*0240*/  SHFL.IDX PT, R2, R3, RZ, 0x1f ;  /* 0x00001fff03027589 */ /* 0x0000a200000e0000 */
[----:B-1----:R-:W-:Y:S02]  /*0250*/  @UP0 ULEA UR8, UR8, UR6, 0x18 ;  /* 0x0000000608080291 */ /* 0x002fe4000f8ec03f */
[----:B------:R-:W-:-:S04]  /*0260*/  @UP0 UIADD3 UR6, -UR7, 0x100000, URZ ;  /* 0x0010000007060890 */ /* 0x000fc8000fffe13f */
[----:B------:R-:W-:Y:S02]  /*0270*/  @UP0 USHF.L.U32 UR7, UR6, 0xb, URZ ;  /* 0x0000000b06070899 */ /* 0x000fe4000800063f */
[----:B------:R-:W-:Y:S01]  /*0280*/  @UP0 USHF.L.U32 UR6, UR6, 0x1, URZ ;  /* 0x0000000106060899 */ /* 0x000fe2000800063f */
[----:B------:R-:W-:Y:S01]  /*0290*/  VOTEU.ANY UP0, P0 ;  /* 0x00000000003f7886 */ /* 0x000fe20000000100 */
[----:B------:R-:W1:Y:S04]  /*02a0*/  FENCE.VIEW.ASYNC.S ;  /* 0x00000000000073c6 */ /* 0x000e680000000000 */
[----:B-1----:R0:W1:Y:S06]  /*02b0*/  @UP0 SYNCS.EXCH.64 URZ, [UR8+0x13200], UR4 ;  /* 0x01320004083f05b2 */ /* 0x00206c0008000100 */
[----:B------:R0:W3:Y:S02]  /*02c0*/  @UP1 SYNCS.EXCH.64 URZ, [UR8+0x13220], UR6 ;  /* 0x01322006083f15b2 */ /* 0x0000e40008000100 */
[----:B0-----:R-:W-:Y:S05]  /*02d0*/  @P1 BRA `(.L_x_299) ;  /* 0x0000000000481947 */ /* 0x001fea0003800000 */
[----:B------:R-:W0:Y:S01]  /*02e0*/  S2UR UR5, SR_CgaCtaId ;  /* 0x00000000000579c3 */ /* 0x000e220000008800 */
        /* <DEDUP_REMOVED lines=15> */
[----:B------:R0:W0:Y:S01]  /*03e0*/  SYNCS.EXCH.64 URZ, [UR8+0x13248], UR6 ;  /* 0x01324806083f75b2 */ /* 0x0000220008000100 */
[----:B------:R-:W-:Y:S01]  /*03f0*/  NOP ;  /* 0x0000000000007918 */ /* 0x000fe20000000000 */
.L_x_299:
[----:B------:R-:W5:Y:S01]  /*0400*/  SHFL.IDX PT, R3, R0, RZ, 0x1f ;  /* 0x00001fff00037589 */ /* 0x000f6200000e0000 */
[----:B------:R-:W-:Y:S01]  /*0410*/  NOP ;  /* 0x0000000000007918 */ /* 0x000fe20000000000 */
[----:B-----5:R-:W-:-:S13]  /*0420*/  ISETP.NE.AND P0, PT, R3, RZ, PT ;  /* 0x000000ff0300720c */ /* 0x020fda0003f05270 */
        /* <DEDUP_REMOVED lines=17> */
[----:B------:R0:W0:Y:S01]  /*0540*/  SYNCS.EXCH.64 URZ, [UR8+0x13268], UR6 ;  /* 0x01326806083f75b2 */ /* 0x0000220008000100 */
[----:B------:R-:W-:Y:S01]  /*0550*/  NOP ;  /* 0x0000000000007918 */ /* 0x000fe20000000000 */
.L_x_300:
[----:B------:R-:W5:Y:S01]  /*0560*/  SHFL.IDX PT, R3, R0, RZ, 0x1f ;  /* 0x00001fff00037589 */ /* 0x000f6200000e0000 */
[----:B------:R-:W-:Y:S01]  /*0570*/  NOP ;  /* 0x0000000000007918 */ /* 0x000fe20000000000 */
[----:B-----5:R-:W-:-:S13]  /*0580*/  ISETP.NE.AND P0, PT, R3, RZ, PT ;  /* 0x000000ff0300720c */ /* 0x020fda0003f05270 */
        /* <DEDUP_REMOVED lines=13> */
[----:B------:R0:W0:Y:S01]  /*0660*/  SYNCS.EXCH.64 URZ, [UR6+0x13288], UR4 ;  /* 0x01328804063f75b2 */ /* 0x0000220008000100 */
[----:B------:R-:W-:Y:S01]  /*0670*/  NOP ;  /* 0x0000000000007918 */ /* 0x000fe20000000000 */
.L_x_301:
        /* <DEDUP_REMOVED lines=22> */
.L_x_302:
        /* <DEDUP_REMOVED lines=22> */
.L_x_303:
[----:B--2---:R-:W-:Y:S01]  /*0940*/  ISETP.NE.AND P0, PT, R2, RZ, PT ;  /* 0x000000ff0200720c */ /* 0x004fe20003f05270 */
[----:B------:R-:W-:Y:S01]  /*0950*/  IMAD.MOV.U32 R2, RZ, RZ, 0x1 ;  /* 0x00000001ff027424 */ /* 0x000fe200078e00ff */
[----:B------:R-:W-:Y:S01]  /*0960*/  NOP ;  /* 0x0000000000007918 */ /* 0x000fe20000000000 */
[----:B------:R-:W-:Y:S01]  /*0970*/  ULDC.64 UR40, c[0x0][0x208] ;  /* 0x0000820000287ab9 */ /* 0x000fe20000000a00 */
[----:B------:R-:W-:Y:S02]  /*0980*/  BSSY B8, `(.L_x_304) ;  /* 0x0001562000087945 */ /* 0x000fe40003800000 */
[----:B------:R-:W-:-:S05]  /*0990*/  SEL R2, R2, 0x2, !P0 ;  /* 0x0000000202027807 */ /* 0x000fca0004000000 */
[----:B------:R2:W-:Y:S01]  /*09a0*/  STL [R1+0x34], R2 ;  /* 0x0000340201007387 */ /* 0x0005e20000100800 */
[----:B01-34-:R-:W-:Y:S06]  /*09b0*/  BAR.SYNC.DEFER_BLOCKING 0x0 ;  /* 0x0000000000007b1d */ /* 0x01bfec0000010000 */
[----:B------:R-:W-:Y:S05]  /*09c0*/  @!P0 BRA `(.L_x_305) ;  /* 0x000000fc00408947 */ /* 0x000fea0003800000 */
.L_x_306:
[----:B------:R-:W-:-:S08]  /*09d0*/  NOP ;  /* 0x0000000000007918 */ /* 0x000fd00000000000 */
[----:B------:R-:W0:Y:S02]  /*09e0*/  USETMAXREG.TRY_ALLOC.CTAPOOL UP0, 0xa0 ;  /* 0x000000a0000079c8 */ /* 0x000e240008000600 */
[----:B0-----:R-:W-:-:S13]  /*09f0*/  PLOP3.LUT P0, PT, PT, PT, UP0, 0x80, 0x0 ;  /* 0x000000000000781c */ /* 0x001fda0003f0f008 */
[----:B------:R-:W-:Y:S05]  /*0a00*/  @!P0 BRA `(.L_x_306) ;  /* 0xfffffffc00f08947 */ /* 0x000fea000383ffff */
[----:B------:R-:W0:Y:S08]  /*0a10*/  S2UR UR4, SR_CgaCtaId ;  /* 0x00000000000479c3 */ /* 0x000e300000008800 */
[----:B------:R-:W-:Y:S06]  /*0a20*/  BAR.ARV 0x8, 0x200 ;  /* 0x0208000000007b1d */ /* 0x000fec0000002000 */
[----:B------:R-:W-:-:S02]  /*0a30*/  MOV R16, 0x400 ;  /* 0x0000040000107802 */ /* 0x000fc40000000f00 */
[----:B------:R-:W-:Y:S01]  /*0a40*/  BAR.SYNC.DEFER_BLOCKING 0x5, 0x200 ;  /* 0x0148000000007b1d */ /* 0x000fe20000010000 */
[----:B0-----:R-:W-:-:S05]  /*0a50*/  IMAD.U32 R0, RZ, RZ, UR4 ;  /* 0x00000004ff007e24 */ /* 0x001fca000f8e00ff */
[----:B------:R-:W-:Y:S01]  /*0a60*/  ULDC UR4, c[0x0][0xc3c] ;  /* 0x00030f0000047ab9 */ /* 0x000fe20000000800 */
[----:B------:R-:W-:Y:S01]  /*0a70*/  LEA R16, R0, R16, 0x18 ;  /* 0x0000001000107211 */ /* 0x000fe200078ec0ff */
[----:B------:R-:W-:Y:S04]  /*0a80*/  STL [R1+0x28], R0 ;  /* 0x0000280001007387 */ /* 0x000fe80000100800 */
[----:B------:R-:W0:Y:S01]  /*0a90*/  LDS.128 R12, [R16+0x132d0] ;  /* 0x0132d000100c7984 */ /* 0x000e220000000c00 */
[----:B------:R-:W-:Y:S06]  /*0aa0*/  BAR.ARV 0x4, 0x200 ;  /* 0x0108000000007b1d */ /* 0x000fec0000002000 */
[----:B0-----:R-:W-:-:S13]  /*0ab0*/  ISETP.GE.AND P0, PT, R15, UR4, PT ;  /* 0x000000040f007c0c */ /* 0x001fda000bf06270 */
[----:B------:R-:W-:Y:S05]  /*0ac0*/  @P0 BRA `(.L_x_307) ;  /* 0x0000015400340947 */ /* 0x000fea0003800000 */
[----:B------:R-:W3:Y:S01]  /*0ad0*/  LDL.LU R23, [R1+0x34] ;  /* 0x0000340001177983 */ /* 0x000ee20000300800 */
[----:B------:R-:W0:Y:S02]  /*0ae0*/  S2R R0, SR_TID.X ;  /* 0x0000000000007919 */ /* 0x000e240000002100 */
[----:B0-----:R-:W-:-:S05]  /*0af0*/  VIADD R20, R0, 0xffffff80 ;  /* 0xffffff8000147836 */ /* 0x001fca0000000000 */
[----:B------:R-:W-:-:S04]  /*0b00*/  SHF.R.S32.HI R0, RZ, 0x1f, R20 ;  /* 0x0000001fff007819 */ /* 0x000fc80000011414 */
[CC--:B--2---:R-:W-:Y:S02]  /*0b10*/  LEA.HI R2, R0.reuse, R20.reuse, RZ, 0x5 ;  /* 0x0000001400027211 */ /* 0x0c4fe400078f28ff */
[----:B------:R-:W-:-:S03]  /*0b20*/  LEA.HI R7, R0, R20, RZ, 0x4 ;  /* 0x0000001400077211 */ /* 0x000fc600078f20ff */
[----:B------:R-:W-:Y:S01]  /*0b30*/  IMAD.SHL.U32 R4, R2, 0x20, RZ ;  /* 0x0000002002047824 */ /* 0x000fe200078e00ff */
[----:B------:R-:W-:Y:S02]  /*0b40*/  LOP3.LUT R3, R7, 0x3fffff0, RZ, 0xc0, !PT ;  /* 0x03fffff007037812 */ /* 0x000fe400078ec0ff */
[----:B------:R-:W-:Y:S02]  /*0b50*/  LEA.HI R2, R0, R20, RZ, 0x7 ;  /* 0x0000001400027211 */ /* 0x000fe400078f38ff */
[----:B------:R-:W-:Y:S01]  /*0b60*/  LOP3.LUT R5, R4, 0xfffffc00, RZ, 0xc0, !PT ;  /* 0xfffffc0004057812 */ /* 0x000fe200078ec0ff */
[----:B------:R-:W-:Y:S01]  /*0b70*/  IMAD.IADD R4, R20, 0x1, -R3 ;  /* 0x0000000114047824 */ /* 0x000fe200078e0a03 */
[----:B------:R-:W-:-:S04]  /*0b80*/  LOP3.LUT R6, R2, 0xffffff80, RZ, 0xc0, !PT ;  /* 0xffffff8002067812 */ /* 0x000fc800078ec0ff */
[----:B------:R-:W-:Y:S01]  /*0b90*/  LEA R10, R4, R5, 0x6 ;  /* 0x00000005040a7211 */ /* 0x000fe200078e30ff */
[----:B------:R-:W-:Y:S01]  /*0ba0*/  IMAD.IADD R25, R20, 0x1, -R6 ;  /* 0x0000000114197824 */ /* 0x000fe200078e0a06 */
[----:B------:R-:W-:Y:S02]  /*0bb0*/  LEA.HI R4, R0, R20, RZ, 0x2 ;  /* 0x0000001400047211 */ /* 0x000fe400078f10ff */
[----:B------:R-:W-:Y:S02]  /*0bc0*/  SHF.R.S32.HI R24, RZ, 0x7, R2 ;  /* 0x00000007ff187819 */ /* 0x000fe40000011402 */
[----:B------:R-:W-:Y:S02]  /*0bd0*/  SHF.R.S32.HI R11, RZ, 0x1f, R25 ;  /* 0x0000001fff0b7819 */ /* 0x000fe40000011419 */
[--C-:B------:R-:W-:Y:S02]  /*0be0*/  SHF.R.S32.HI R2, RZ, 0x2, R4.reuse ;  /* 0x00000002ff027819 */ /* 0x100fe40000011404 */
[----:B------:R-:W-:-:S02]  /*0bf0*/  SHF.R.S32.HI R5, RZ, 0x1f, R4 ;  /* 0x0000001fff057819 */ /* 0x000fc40000011404 */
[----:B------:R-:W-:Y:S02]  /*0c00*/  LEA.HI R3, R20, R20, RZ, 0x1 ;  /* 0x0000001414037211 */ /* 0x000fe400078f08ff */
[----:B------:R-:W-:Y:S02]  /*0c10*/  LEA.HI R12, R11, R25, RZ, 0x2 ;  /* 0x000000190b0c7211 */ /* 0x000fe400078f10ff */
[----:B------:R-:W-:Y:S02]  /*0c20*/  LOP3.LUT R19, R4, 0xfffffffc, RZ, 0xc0, !PT ;  /* 0xfffffffc04137812 */ /* 0x000fe400078ec0ff */
[----:B------:R-:W-:Y:S02]  /*0c30*/  LEA.HI R5, R5, R2, RZ, 0x2 ;  /* 0x0000000205057211 */ /* 0x000fe400078f10ff */
[----:B------:R-:W-:Y:S02]  /*0c40*/  SHF.R.S32.HI R22, RZ, 0x1, R3 ;  /* 0x00000001ff167819 */ /* 0x000fe40000011403 */
[----:B------:R-:W-:-:S02]  /*0c50*/  SHF.R.S32.HI R8, RZ, 0x4, R7 ;  /* 0x00000004ff087819 */ /* 0x000fc40000011407 */
[--C-:B------:R-:W-:Y:S02]  /*0c60*/  SHF.R.S32.HI R17, RZ, 0x2, R12.reuse ;  /* 0x00000002ff117819 */ /* 0x100fe4000001140c */
[----:B------:R-:W-:Y:S01]  /*0c70*/  SHF.R.S32.HI R18, RZ, 0x1f, R12 ;  /* 0x0000001fff127819 */ /* 0x000fe2000001140c */
[----:B------:R-:W-:Y:S01]  /*0c80*/  IMAD.IADD R19, R20, 0x1, -R19 ;  /* 0x0000000114137824 */ /* 0x000fe200078e0a13 */
[----:B------:R-:W-:Y:S02]  /*0c90*/  LOP3.LUT R5, R5, 0xfffffffc, RZ, 0xc0, !PT ;  /* 0xfffffffc05057812 */ /* 0x000fe400078ec0ff */
[----:B------:R-:W-:Y:S02]  /*0ca0*/  LEA.HI R6, R3, R22, RZ, 0x1 ;  /* 0x0000001603067211 */ /* 0x000fe400078f08ff */
[----:B------:R-:W-:Y:S02]  /*0cb0*/  LEA.HI R4, R7, R8, RZ, 0x1 ;  /* 0x0000000807047211 */ /* 0x000fe400078f08ff */
[----:B------:R-:W-:Y:S01]  /*0cc0*/  LEA.HI R18, R18, R17, RZ, 0x3 ;  /* 0x0000001112127211 */ /* 0x000fe200078f18ff */
[----:B------:R-:W-:Y:S01]  /*0cd0*/  IMAD.IADD R21, R2, 0x1, -R5 ;  /* 0x0000000102157824 */ /* 0x000fe200078e0a05 */
[----:B------:R-:W-:Y:S01]  /*0ce0*/  LOP3.LUT R7, R6, 0x3fffffe, RZ, 0xc0, !PT ;  /* 0x03fffffe06077812 */ /* 0x000fe200078ec0ff */
[----:B------:R-:W-:Y:S01]  /*0cf0*/  IMAD.HI R6, R24, 0x55555556, RZ ;  /* 0x5555555618067827 */ /* 0x000fe200078e02ff */
[----:B------:R-:W-:-:S02]  /*0d00*/  LOP3.LUT R9, R4, 0x1ffffffe, RZ, 0xc0, !PT ;  /* 0x1ffffffe04097812 */ /* 0x000fc400078ec0ff */
[----:B------:R-:W-:Y:S02]  /*0d10*/  LEA.HI R2, R19, R19, RZ, 0x1 ;  /* 0x0000001313027211 */ /* 0x000fe400078f08ff */
[----:B------:R-:W-:Y:S02]  /*0d20*/  LOP3.LUT R18, R18, 0xfffffff8, RZ, 0xc0, !PT ;  /* 0xfffffff812127812 */ /* 0x000fe400078ec0ff */
[----:B------:R-:W-:Y:S02]  /*0d30*/  LEA.HI R11, R11, R25, RZ, 0x5 ;  /* 0x000000190b0b7211 */ /* 0x000fe400078f28ff */
[----:B------:R-:W-:Y:S01]  /*0d40*/  LOP3.LUT R12, R12, 0x7ffffffc, RZ, 0xc0, !PT ;  /* 0x7ffffffc0c0c7812 */ /* 0x000fe200078ec0ff */
[----:B------:R-:W-:Y:S01]  /*0d50*/  IMAD.IADD R9, R8, 0x1, -R9 ;  /* 0x0000000108097824 */ /* 0x000fe200078e0a09 */
[----:B------:R-:W-:Y:S01]  /*0d60*/  LOP3.LUT R2, R2, 0x1ffffffe, RZ, 0xc0, !PT ;  /* 0x1ffffffe02027812 */ /* 0x000fe200078ec0ff */
[----:B------:R-:W-:Y:S01]  /*0d70*/  IMAD.MOV.U32 R5, RZ, RZ, -0x2 ;  /* 0xfffffffeff057424 */ /* 0x000fe200078e00ff */
[----:B------:R-:W-:Y:S01]  /*0d80*/  IADD3 R18, R17, -R18, RZ ;  /* 0x8000001211127210 */ /* 0x000fe20007ffe0ff */
[----:B------:R-:W-:Y:S01]  /*0d90*/  IMAD.IADD R12, R25, 0x1, -R12 ;  /* 0x00000001190c7824 */ /* 0x000fe200078e0a0c */
[----:B------:R-:W-:-:S02]  /*0da0*/  LEA.HI R6, R6, R6, RZ, 0x1 ;  /* 0x0000000606067211 */ /* 0x000fc400078f08ff */
[----:B------:R-:W-:Y:S01]  /*0db0*/  SHF.R.S32.HI R11, RZ, 0x5, R11 ;  /* 0x00000005ff0b7819 */ /* 0x000fe2000001140b */
[----:B------:R-:W-:Y:S02]  /*0dc0*/  IMAD R4, R9, 0x8, R10 ;  /* 0x0000000809047824 */ /* 0x000fe400078e020a */
[----:B------:R-:W-:Y:S02]  /*0dd0*/  IMAD.IADD R19, R19, 0x1, -R2 ;  /* 0x0000000113137824 */ /* 0x000fe400078e0a02 */
[----:B------:R-:W-:Y:S02]  /*0de0*/  IMAD R6, R6, -0x3, R24 ;  /* 0xfffffffd06067824 */ /* 0x000fe400078e0218 */
[----:B------:R-:W-:Y:S02]  /*0df0*/  IMAD R11, R11, 0x10, R18 ;  /* 0x000000100b0b7824 */ /* 0x000fe400078e0212 */
[----:B------:R-:W-:Y:S01]  /*0e00*/  IMAD R2, R12, R5, 0xa0 ;  /* 0x000000a00c027424 */ /* 0x000fe200078e0205 */
[----:B------:R-:W-:Y:S01]  /*0e10*/  STL [R1+0x5c], R21 ;  /* 0x00005c1501007387 */ /* 0x000fe20000100800 */
[----:B------:R-:W-:-:S03]  /*0e20*/  IMAD R6, R6, 0x40, R11 ;  /* 0x0000004006067824 */ /* 0x000fc600078e020b */
[----:B------:R0:W-:Y:S01]  /*0e30*/  STL [R1+0x74], R4 ;  /* 0x0000740401007387 */ /* 0x0001e20000100800 */
[----:B------:R-:W-:-:S03]  /*0e40*/  LEA.HI R0, R0, R20, RZ, 0x3 ;  /* 0x0000001400007211 */ /* 0x000fc600078f18ff */
[----:B------:R3:W-:Y:S04]  /*0e50*/  STL [R1+0x70], R2 ;  /* 0x0000700201007387 */ /* 0x0007e80000100800 */
[----:B------:R-:W-:Y:S01]  /*0e60*/  STL [R1+0x14], R13 ;  /* 0x0000140d01007387 */ /* 0x000fe20000100800 */
[----:B------:R-:W-:-:S03]  /*0e70*/  LOP3.LUT R3, R3, 0xfffffffe, RZ, 0xc0, !PT ;  /* 0xfffffffe03037812 */ /* 0x000fc600078ec0ff */
[----:B------:R-:W-:Y:S04]  /*0e80*/  STL [R1+0x18], R14 ;  /* 0x0000180e01007387 */ /* 0x000fe80000100800 */
[----:B------:R-:W-:Y:S04]  /*0e90*/  STL [R1+0x1c], R15 ;  /* 0x00001c0f01007387 */ /* 0x000fe80000100800 */
[----:B------:R-:W-:Y:S04]  /*0ea0*/  STL [R1+0x68], R6 ;  /* 0x0000680601007387 */ /* 0x000fe80000100800 */
[----:B------:R-:W-:Y:S01]  /*0eb0*/  STL [R1+0x4c], RZ ;  /* 0x00004cff01007387 */ /* 0x000fe20000100800 */
[----:B0-----:R-:W-:-:S02]  /*0ec0*/  IMAD.SHL.U32 R4, R21, 0x80, RZ ;  /* 0x0000008015047824 */ /* 0x001fc400078e00ff */
[----:B------:R-:W-:Y:S02]  /*0ed0*/  IMAD.IADD R3, R20, 0x1, -R3 ;  /* 0x0000000114037824 */ /* 0x000fe400078e0a03 */
[----:B------:R-:W-:Y:S01]  /*0ee0*/  IMAD.IADD R7, R22, 0x1, -R7 ;  /* 0x0000000116077824 */ /* 0x000fe200078e0a07 */
[----:B------:R-:W-:Y:S01]  /*0ef0*/  LOP3.LUT R4, R4, 0x180, RZ, 0xc0, !PT ;  /* 0x0000018004047812 */ /* 0x000fe200078ec0ff */
[C---:B------:R-:W-:Y:S02]  /*0f00*/  IMAD.SHL.U32 R18, R3.reuse, 0x10, RZ ;  /* 0x0000001003127824 */ /* 0x040fe400078e00ff */
[----:B------:R-:W-:Y:S02]  /*0f10*/  IMAD R7, R8, 0x8, R7 ;  /* 0x0000000808077824 */ /* 0x000fe400078e0207 */
[----:B------:R-:W-:Y:S01]  /*0f20*/  IMAD.SHL.U32 R156, R3, 0x8, RZ ;  /* 0x00000008039c7824 */ /* 0x000fe200078e00ff */
[----:B------:R-:W-:-:S03]  /*0f30*/  SHF.R.U32.HI R3, RZ, 0x3, R4 ;  /* 0x00000003ff037819 */ /* 0x000fc60000011604 */
[----:B------:R-:W-:Y:S01]  /*0f40*/  VIADD R5, R156, 0x10 ;  /* 0x000000109c057836 */ /* 0x000fe20000000000 */
[----:B------:R-:W-:Y:S02]  /*0f50*/  MOV R17, RZ ;  /* 0x000000ff00117202 */ /* 0x000fe40000000f00 */
[----:B---3--:R-:W-:-:S05]  /*0f60*/  LOP3.LUT R2, R23, 0x1, RZ, 0xfc, !PT ;  /* 0x0000000117027812 */ /* 0x008fca00078efcff */
[----:B------:R0:W-:Y:S02]  /*0f70*/  STL [R1+0x8], R2 ;  /* 0x0000080201007387 */ /* 0x0001e40000100800 */
[----:B0-----:R-:W-:-:S05]  /*0f80*/  LOP3.LUT R2, R0, 0xfffffff8, RZ, 0xc0, !PT ;  /* 0xfffffff800027812 */ /* 0x001fca00078ec0ff */
[----:B------:R-:W-:Y:S01]  /*0f90*/  IMAD.IADD R2, R20, 0x1, -R2 ;  /* 0x0000000114027824 */ /* 0x000fe200078e0a02 */
[----:B------:R-:W-:Y:S01]  /*0fa0*/  SHF.R.S32.HI R0, RZ, 0x3, R0 ;  /* 0x00000003ff007819 */ /* 0x000fe20000011400 */
[----:B------:R-:W-:Y:S01]  /*0fb0*/  STL [R1+0xc], RZ ;  /* 0x00000cff01007387 */ /* 0x000fe20000100800 */
[----:B------:R-:W-:Y:S02]  /*0fc0*/  SHF.R.S32.HI R0, RZ, 0x1f, R22 ;  /* 0x0000001fff007819 */ /* 0x000fe40000011416 */
[----:B------:R-:W-:Y:S01]  /*0fd0*/  SHF.L.U32 R8, R2, 0x3, RZ ;  /* 0x0000000302087819 */ /* 0x000fe200000006ff */
[----:B------:R-:W-:Y:S01]  /*0fe0*/  STL [R1+0x4], RZ ;  /* 0x000004ff01007387 */ /* 0x000fe20000100800 */
[C-C-:B------:R-:W-:Y:S02]  /*0ff0*/  LOP3.LUT R0, R4.reuse, 0x10, R18.reuse, 0xf8, !PT ;  /* 0x0000001004007812 */ /* 0x140fe400078ef812 */
[----:B------:R-:W-:Y:S01]  /*1000*/  LOP3.LUT R2, R4, 0x30, R18, 0xf8, !PT ;  /* 0x0000003004027812 */ /* 0x000fe200078ef812 */
[----:B------:R0:W-:Y:S01]  /*1010*/  STL [R1+0x2c], R4 ;  /* 0x00002c0401007387 */ /* 0x0001e20000100800 */
[----:B------:R-:W-:-:S03]  /*1020*/  LOP3.LUT R0, R0, R3, RZ, 0x3c, !PT ;  /* 0x0000000300007212 */ /* 0x000fc600078e3cff */
[----:B------:R-:W-:Y:S04]  /*1030*/  STL [R1+0x58], R8 ;  /* 0x0000580801007387 */ /* 0x000fe80000100800 */
[----:B------:R1:W-:Y:S01]  /*1040*/  STL [R1+0x30], R3 ;  /* 0x0000300301007387 */ /* 0x0003e20000100800 */
[----:B0-----:R-:W-:Y:S01]  /*1050*/  IMAD.SHL.U32 R4, R7, 0x40, RZ ;  /* 0x0000004007047824 */ /* 0x001fe200078e00ff */
[----:B------:R-:W-:Y:S02]  /*1060*/  SHF.R.S32.HI R7, RZ, 0x1f, R5 ;  /* 0x0000001fff077819 */ /* 0x000fe40000011405 */
[----:B------:R0:W-:Y:S01]  /*1070*/  STL [R1+0x20], R5 ;  /* 0x0000200501007387 */ /* 0x0001e20000100800 */
[----:B-1----:R-:W-:Y:S02]  /*1080*/  LOP3.LUT R3, R2, R3, RZ, 0x3c, !PT ;  /* 0x0000000302037212 */ /* 0x002fe400078e3cff */
[----:B------:R-:W-:Y:S01]  /*1090*/  SHF.R.S32.HI R2, RZ, 0x1f, R8 ;  /* 0x0000001fff027819 */ /* 0x000fe20000011408 */
[----:B------:R-:W-:Y:S01]  /*10a0*/  STL [R1+0x34], R4 ;  /* 0x0000340401007387 */ /* 0x000fe20000100800 */
[----:B0-----:R-:W-:-:S02]  /*10b0*/  IMAD.IADD R5, R4, 0x1, R0 ;  /* 0x0000000104057824 */ /* 0x001fc400078e0200 */
[----:B------:R-:W-:Y:S01]  /*10c0*/  IMAD R0, R19, 0x8, R6 ;  /* 0x0000000813007824 */ /* 0x000fe200078e0206 */
[----:B------:R0:W-:Y:S04]  /*10d0*/  STL [R1+0x78], R2 ;  /* 0x0000780201007387 */ /* 0x0001e80000100800 */
[----:B------:R1:W-:Y:S01]  /*10e0*/  STL [R1+0x60], R7 ;  /* 0x0000600701007387 */ /* 0x0003e20000100800 */
[----:B0-----:R-:W-:-:S03]  /*10f0*/  IADD3 R2, R16, R4, R3 ;  /* 0x0000000410027210 */ /* 0x001fc60007ffe003 */
[----:B------:R1:W-:Y:S04]  /*1100*/  STL [R1+0x24], R5 ;  /* 0x0000240501007387 */ /* 0x0003e80000100800 */
[----:B------:R1:W-:Y:S04]  /*1110*/  STL [R1+0x6c], R0 ;  /* 0x00006c0001007387 */ /* 0x0003e80000100800 */
[----:B------:R1:W-:Y:S01]  /*1120*/  STL [R1+0x64], R2 ;  /* 0x0000640201007387 */ /* 0x0003e20000100800 */
[----:B------:R-:W-:-:S07]  /*1130*/  IMAD.MOV.U32 R23, RZ, RZ, RZ ;  /* 0x000000ffff177224 */ /* 0x000fce00078e00ff */
.L_x_404:
[----:B-12---:R-:W2:Y:S01]  /*1140*/  LDL.LU R0, [R1+0x1c] ;  /* 0x00001c0001007983 */ /* 0x006ea20000300800 */
[----:B0-----:R-:W2:Y:S01]  /*1150*/  LDC.64 R2, c[0x0][0xc88] ;  /* 0x00032200ff027b82 */ /* 0x001ea20000000a00 */
[----:B------:R-:W-:Y:S01]  /*1160*/  ULDC.64 UR4, c[0x0][0xa28] ;  /* 0x00028a0000047ab9 */ /* 0x000fe20000000a00 */
[----:B------:R-:W-:Y:S01]  /*1170*/  ULDC.64 UR8, c[0x0][0xa18] ;  /* 0x0002860000087ab9 */ /* 0x000fe20000000a00 */
[----:B------:R-:W-:Y:S01]  /*1180*/  ISETP.NE.U32.AND P2, PT, RZ, UR4, PT ;  /* 0x00000004ff007c0c */ /* 0x000fe2000bf45070 */
[----:B------:R-:W-:Y:S01]  /*1190*/  IMAD.MOV.U32 R9, RZ, RZ, RZ ;  /* 0x000000ffff097224 */ /* 0x000fe200078e00ff */
[----:B------:R-:W3:Y:S01]  /*11a0*/  LDL R26, [R1+0x18] ;  /* 0x00001800011a7983 */ /* 0x000ee20000100800 */
[----:B------:R-:W-:Y:S01]  /*11b0*/  ULDC.64 UR6, c[0x0][0xa08] ;  /* 0x0002820000067ab9 */ /* 0x000fe20000000a00 */
[----:B------:R-:W-:Y:S01]  /*11c0*/  ISETP.NE.AND.EX P2, PT, RZ, UR5, PT, P2 ;  /* 0x00000005ff007c0c */ /* 0x000fe2000bf45320 */
[----:B--2---:R-:W-:-:S05]  /*11d0*/  IMAD.WIDE R2, R0, 0x4, R2 ;  /* 0x0000000400027825 */ /* 0x004fca00078e0202 */
[----:B------:R-:W2:Y:S01]  /*11e0*/  LDG.E R0, desc[UR40][R2.64] ;  /* 0x0000002802007981 */ /* 0x000ea2000c1e1900 */
[----:B------:R-:W-:Y:S02]  /*11f0*/  ISETP.NE.U32.AND P1, PT, RZ, UR8, PT ;  /* 0x00000008ff007c0c */ /* 0x000fe4000bf25070 */
[----:B------:R-:W-:Y:S02]  /*1200*/  ISETP.NE.U32.AND P0, PT, RZ, UR6, PT ;  /* 0x00000006ff007c0c */ /* 0x000fe4000bf05070 */
[----:B------:R-:W-:Y:S02]  /*1210*/  ISETP.NE.AND.EX P1, PT, RZ, UR9, PT, P1 ;  /* 0x00000009ff007c0c */ /* 0x000fe4000bf25310 */
[----:B------:R-:W-:Y:S02]  /*1220*/  ISETP.NE.AND.EX P0, PT, RZ, UR7, PT, P0 ;  /* 0x00000007ff007c0c */ /* 0x000fe4000bf05300 */
[----:B------:R-:W-:Y:S02]  /*1230*/  MOV R27, RZ ;  /* 0x000000ff001b7202 */ /* 0x000fe40000000f00 */
[----:B--2--5:R-:W-:Y:S01]  /*1240*/  SHF.R.S32.HI R4, RZ, 0x1f, R0 ;  /* 0x0000001fff047819 */ /* 0x024fe20000011400 */
[C---:B------:R-:W-:Y:S01]  /*1250*/  IMAD.SHL.U32 R33, R0.reuse, 0x4, RZ ;  /* 0x0000000400217824 */ /* 0x040fe200078e00ff */
[C---:B------:R-:W-:Y:S01]  /*1260*/  @P2 LEA R2, P3, R0.reuse, UR4, 0x2 ;  /* 0x0000000400022c11 */ /* 0x040fe2000f8610ff */
[----:B------:R-:W-:Y:S01]  /*1270*/  STL [R1+0x38], R0 ;  /* 0x0000380001007387 */ /* 0x000fe20000100800 */
[----:B------:R-:W-:-:S02]  /*1280*/  SHF.L.U64.HI R32, R0, 0x2, R4 ;  /* 0x0000000200207819 */ /* 0x000fc40000010204 */
[----:B------:R-:W-:Y:S01]  /*1290*/  @P2 LEA.HI.X R3, R0, UR5, R4, 0x2, P3 ;  /* 0x0000000500032c11 */ /* 0x000fe200098f1404 */
[----:B------:R0:W-:Y:S01]  /*12a0*/  STL [R1+0x54], R4 ;  /* 0x0000540401007387 */ /* 0x0001e20000100800 */
[----:B------:R-:W-:-:S03]  /*12b0*/  IADD3 R6, P4, R33, UR6, RZ ;  /* 0x0000000621067c10 */ /* 0x000fc6000ff9e0ff */
[----:B------:R1:W-:Y:S01]  /*12c0*/  STL [R1+0x40], R33 ;  /* 0x0000402101007387 */ /* 0x0003e20000100800 */
[----:B------:R-:W-:Y:S01]  /*12d0*/  ULDC UR4, c[0x0][0x288] ;  /* 0x0000a20000047ab9 */ /* 0x000fe20000000800 */
[C---:B------:R-:W-:Y:S02]  /*12e0*/  IADD3.X R7, R32.reuse, UR7, RZ, P4, !PT ;  /* 0x0000000720077c10 */ /* 0x040fe4000a7fe4ff */
[----:B------:R1:W-:Y:S04]  /*12f0*/  STL [R1+0x44], R32 ;  /* 0x0000442001007387 */ /* 0x0003e80000100800 */
[----:B------:R1:W5:Y:S01]  /*1300*/  @P2 LDG.E R9, desc[UR40][R2.64] ;  /* 0x0000002802092981 */ /* 0x000362000c1e1900 */
[----:B0-----:R-:W-:Y:S01]  /*1310*/  @P1 IADD3 R4, P2, R33, UR8, RZ ;  /* 0x0000000821041c10 */ /* 0x001fe2000ff5e0ff */
[----:B------:R-:W-:Y:S01]  /*1320*/  IMAD.U32 R29, RZ, RZ, UR4 ;  /* 0x00000004ff1d7e24 */ /* 0x000fe2000f8e00ff */
[----:B------:R-:W-:Y:S01]  /*1330*/  ULDC.64 UR4, c[0x0][0x418] ;  /* 0x0001060000047ab9 */ /* 0x000fe20000000a00 */
[----:B------:R1:W5:Y:S01]  /*1340*/  @P0 LDG.E R27, desc[UR40][R6.64] ;  /* 0x00000028061b0981 */ /* 0x000362000c1e1900 */
[----:B------:R-:W-:-:S03]  /*1350*/  @P1 IADD3.X R5, R32, UR9, RZ, P2, !PT ;  /* 0x0000000920051c10 */ /* 0x000fc600097fe4ff */
[----:B------:R-:W2:Y:S01]  /*1360*/  LDL R2, [R1+0x14] ;  /* 0x0000140001027983 */ /* 0x000ea20000100800 */
[----:B------:R-:W-:Y:S01]  /*1370*/  UISETP.NE.U32.AND UP0, UPT, UR4, URZ, UPT ;  /* 0x0000003f0400728c */ /* 0x000fe2000bf05070 */
[----:B------:R-:W-:Y:S02]  /*1380*/  ULDC.64 UR8, c[0x0][0xa20] ;  /* 0x0002880000087ab9 */ /* 0x000fe40000000a00 */
[----:B------:R1:W5:Y:S01]  /*1390*/  @P1 LDG.E R29, desc[UR40][R4.64] ;  /* 0x00000028041d1981 */ /* 0x000362000c1e1900 */
[----:B------:R-:W-:Y:S01]  /*13a0*/  UISETP.NE.AND.EX UP0, UPT, UR5, URZ, UPT, UP0 ;  /* 0x0000003f0500728c */ /* 0x000fe2000bf05300 */
[----:B------:R-:W-:Y:S01]  /*13b0*/  ISETP.NE.U32.AND P2, PT, RZ, UR8, PT ;  /* 0x00000008ff007c0c */ /* 0x000fe2000bf45070 */
[----:B------:R-:W-:Y:S01]  /*13c0*/  ULDC UR4, c[0x0][0x424] ;  /* 0x0001090000047ab9 */ /* 0x000fe20000000800 */
[----:B---3--:R1:W-:Y:S01]  /*13d0*/  STL [R1+0x3c], R26 ;  /* 0x00003c1a01007387 */ /* 0x0083e20000100800 */
[----:B------:R-:W-:Y:S01]  /*13e0*/  USEL UR4, UR4, 0x1, UP0 ;  /* 0x0000000104047887 */ /* 0x000fe20008000000 */
[----:B------:R-:W-:Y:S01]  /*13f0*/  ISETP.NE.AND.EX P2, PT, RZ, UR9, PT, P2 ;  /* 0x00000009ff007c0c */ /* 0x000fe2000bf45320 */
[----:B------:R-:W-:-:S02]  /*1400*/  ULDC UR5, c[0x0][0x2f0] ;  /* 0x0000bc0000057ab9 */ /* 0x000fc40000000800 */
[----:B------:R-:W-:-:S03]  /*1410*/  UIMAD UR4, UR4, UR5, URZ ;  /* 0x00000005040472a4 */ /* 0x000fc6000f8e023f */
[----:B------:R-:W-:Y:S01]  /*1420*/  ULDC UR5, c[0x0][0x348] ;  /* 0x0000d20000057ab9 */ /* 0x000fe20000000800 */
[----:B------:R-:W-:Y:S01]  /*1430*/  IMAD.MOV.U32 R25, RZ, RZ, R0 ;  /* 0x000000ffff197224 */ /* 0x000fe200078e0000 */
[----:B--2---:R1:W-:Y:S01]  /*1440*/  STL [R1+0x50], R2 ;  /* 0x0000500201007387 */ /* 0x0043e20000100800 */
[----:B------:R-:W-:Y:S06]  /*1450*/  @P1 BRA `(.L_x_308) ;  /* 0x0000000000241947 */ /* 0x000fec0003800000 */
[----:B------:R-:W-:Y:S02]  /*1460*/  ULDC.64 UR6, c[0x0][0xa00] ;  /* 0x0002800000067ab9 */ /* 0x000fe40000000a00 */
[----:B------:R-:W-:-:S04]  /*1470*/  ISETP.NE.U32.AND P1, PT, RZ, UR6, PT ;  /* 0x00000006ff007c0c */ /* 0x000fc8000bf25070 */
[----:B------:R-:W-:-:S13]  /*1480*/  ISETP.NE.AND.EX P1, PT, RZ, UR7, PT, P1 ;  /* 0x00000007ff007c0c */ /* 0x000fda000bf25310 */
[----:B------:R-:W-:Y:S05]  /*1490*/  @!P1 BRA `(.L_x_308) ;  /* 0x0000000000149947 */ /* 0x000fea0003800000 */
[----:B-1----:R-:W0:Y:S02]  /*14a0*/  LDC.64 R2, c[0x0][0xa00] ;  /* 0x00028000ff027b82 */ /* 0x002e240000000a00 */
[----:B0-----:R-:W-:-:S05]  /*14b0*/  IMAD.WIDE R2, R25, 0x4, R2 ;  /* 0x0000000419027825 */ /* 0x001fca00078e0202 */
[----:B-----5:R-:W2:Y:S04]  /*14c0*/  LDG.E R29, desc[UR40][R2.64] ;  /* 0x00000028021d7981 */ /* 0x020ea8000c1e1900 */
[----:B------:R-:W2:Y:S02]  /*14d0*/  LDG.E R0, desc[UR40][R2.64+0x4] ;  /* 0x0000042802007981 */ /* 0x000ea4000c1e1900 */
[----:B--2---:R-:W-:-:S07]  /*14e0*/  IMAD.IADD R29, R0, 0x1, -R29 ;  /* 0x00000001001d7824 */ /* 0x004fce00078e0a1d */
.L_x_308:
[----:B------:R-:W-:Y:S02]  /*14f0*/  IMAD.U32 R31, RZ, RZ, UR5 ;  /* 0x00000005ff1f7e24 */ /* 0x000fe4000f8e00ff */
[----:B------:R-:W-:Y:S01]  /*1500*/  IMAD.U32 R24, RZ, RZ, UR4 ;  /* 0x00000004ff187e24 */ /* 0x000fe2000f8e00ff */
[----:B------:R-:W-:Y:S06]  /*1510*/  @!P2 BRA `(.L_x_309) ;  /* 0x000000000010a947 */ /* 0x000fec0003800000 */
[----:B-1----:R-:W-:-:S04]  /*1520*/  IADD3 R2, P0, R33, UR8, RZ ;  /* 0x0000000821027c10 */ /* 0x002fc8000ff1e0ff */
[----:B------:R-:W-:-:S05]  /*1530*/  IADD3.X R3, R32, UR9, RZ, P0, !PT ;  /* 0x0000000920037c10 */ /* 0x000fca00087fe4ff */
[----:B------:R0:W5:Y:S01]  /*1540*/  LDG.E R24, desc[UR40][R2.64] ;  /* 0x0000002802187981 */ /* 0x000162000c1e1900 */
[----:B------:R-:W-:Y:S05]  /*1550*/  BRA `(.L_x_310) ;  /* 0x0000000000107947 */ /* 0x000fea0003800000 */
.L_x_309:
[----:B------:R-:W-:Y:S05]  /*1560*/  @!P0 BRA `(.L_x_310) ;  /* 0x00000000000c8947 */ /* 0x000fea0003800000 */
[----:B-1----:R-:W2:Y:S04]  /*1570*/  LDG.E R3, desc[UR40][R6.64] ;  /* 0x0000002806037981 */ /* 0x002ea8000c1e1900 */
[----:B------:R-:W2:Y:S02]  /*1580*/  LDG.E R24, desc[UR40][R6.64+0x4] ;  /* 0x0000042806187981 */ /* 0x000ea4000c1e1900 */
[----:B--2---:R-:W-:-:S07]  /*1590*/  IMAD.IADD R24, R24, 0x1, -R3 ;  /* 0x0000000118187824 */ /* 0x004fce00078e0a03 */
.L_x_310:
[----:B------:R-:W-:Y:S02]  /*15a0*/  ULDC.64 UR4, c[0x0][0xa10] ;  /* 0x0002840000047ab9 */ /* 0x000fe40000000a00 */
[----:B------:R-:W-:-:S04]  /*15b0*/  ISETP.NE.U32.AND P0, PT, RZ, UR4, PT ;  /* 0x00000004ff007c0c */ /* 0x000fc8000bf05070 */
[----:B------:R-:W-:Y:S01]  /*15c0*/  ISETP.NE.AND.EX P0, PT, RZ, UR5, PT, P0 ;  /* 0x00000005ff007c0c */ /* 0x000fe2000bf05300 */
[----:B-----5:R-:W-:Y:S01]  /*15d0*/  IMAD.IADD R9, R24, 0x1, -R9 ;  /* 0x0000000118097824 */ /* 0x020fe200078e0a09 */
[----:B------:R-:W-:-:S11]  /*15e0*/  ULDC.64 UR4, c[0x0][0xa30] ;  /* 0x00028c0000047ab9 */ /* 0x000fd60000000a00 */
[----:B01----:R-:W0:Y:S02]  /*15f0*/  @P0 LDC.64 R2, c[0x0][0xa10] ;  /* 0x00028400ff020b82 */ /* 0x003e240000000a00 */
[----:B0-----:R-:W-:-:S05]  /*1600*/  @P0 IMAD.WIDE R2, R25, 0x4, R2 ;  /* 0x0000000419020825 */ /* 0x001fca00078e0202 */
[----:B------:R-:W2:Y:S04]  /*1610*/  @P0 LDG.E R0, desc[UR40][R2.64] ;  /* 0x0000002802000981 */ /* 0x000ea8000c1e1900 */
[----:B------:R0:W2:Y:S01]  /*1620*/  @P0 LDG.E R7, desc[UR40][R2.64+0x4] ;  /* 0x0000042802070981 */ /* 0x0000a2000c1e1900 */
[----:B------:R-:W-:Y:S02]  /*1630*/  ISETP.NE.U32.AND P1, PT, RZ, UR4, PT ;  /* 0x00000004ff007c0c */ /* 0x000fe4000bf25070 */
[----:B------:R-:W-:Y:S02]  /*1640*/  MOV R28, R24 ;  /* 0x00000018001c7202 */ /* 0x000fe40000000f00 */
[----:B------:R-:W-:Y:S01]  /*1650*/  ISETP.NE.AND.EX P1, PT, RZ, UR5, PT, P1 ;  /* 0x00000005ff007c0c */ /* 0x000fe2000bf25310 */
[----:B0-----:R-:W-:-:S12]  /*1660*/  IMAD.MOV R2, RZ, RZ, -R9 ;  /* 0x000000ffff027224 */ /* 0x001fd800078e0a09 */
[----:B------:R-:W-:-:S04]  /*1670*/  @P1 IADD3 R4, P2, R33, UR4, RZ ;  /* 0x0000000421041c10 */ /* 0x000fc8000ff5e0ff */
[----:B------:R-:W-:Y:S02]  /*1680*/  @P1 IADD3.X R5, R32, UR5, RZ, P2, !PT ;  /* 0x0000000520051c10 */ /* 0x000fe400097fe4ff */
[----:B------:R-:W-:-:S03]  /*1690*/  VIMNMX R2, RZ, R2, !PT ;  /* 0x00000002ff027248 */ /* 0x000fc60007fe0100 */
[----:B------:R0:W5:Y:S01]  /*16a0*/  @P1 LDG.E R28, desc[UR40][R4.64] ;  /* 0x00000028041c1981 */ /* 0x000162000c1e1900 */
[----:B--2---:R-:W-:-:S04]  /*16b0*/  @P0 IMAD.IADD R31, R7, 0x1, -R0 ;  /* 0x00000001071f0824 */ /* 0x004fc800078e0a00 */
[----:B------:R-:W-:-:S04]  /*16c0*/  IMAD.IADD R105, R9, 0x1, R31 ;  /* 0x0000000109697824 */ /* 0x000fc800078e021f */
[----:B------:R-:W-:-:S04]  /*16d0*/  VIADD R0, R105, 0x9f ;  /* 0x0000009f69007836 */ /* 0x000fc80000000000 */
[----:B------:R-:W-:-:S05]  /*16e0*/  IMAD.HI R0, R0, 0x66666667, RZ ;  /* 0x6666666700007827 */ /* 0x000fca00078e02ff */
[----:B------:R-:W-:-:S04]  /*16f0*/  SHF.R.U32.HI R3, RZ, 0x1f, R0 ;  /* 0x0000001fff037819 */ /* 0x000fc80000011600 */
[----:B------:R-:W-:-:S05]  /*1700*/  LEA.HI.SX32 R104, R0, R3, 0x1a ;  /* 0x0000000300687211 */ /* 0x000fca00078fd2ff */
[----:B------:R-:W-:-:S05]  /*1710*/  IMAD R0, R104, 0xa0, -R9 ;  /* 0x000000a068007824 */ /* 0x000fca00078e0a09 */
[----:B0-----:R-:W-:-:S04]  /*1720*/  VIMNMX R5, R0, R31, PT ;  /* 0x0000001f00057248 */ /* 0x001fc80003fe0100 */
[----:B------:R-:W-:Y:S01]  /*1730*/  ISETP.GT.AND P0, PT, R5, R2, PT ;  /* 0x000000020500720c */ /* 0x000fe20003f04270 */
[----:B------:R-:W-:-:S05]  /*1740*/  IMAD.WIDE.U32 R2, R2, -0x33333333, RZ ;  /* 0xcccccccd02027825 */ /* 0x000fca00078e00ff */
[----:B------:R-:W-:-:S04]  /*1750*/  SHF.R.U32.HI R30, RZ, 0x7, R3 ;  /* 0x00000007ff1e7819 */ /* 0x000fc80000011603 */
[----:B------:R-:W-:-:S03]  /*1760*/  MOV R2, R30 ;  /* 0x0000001e00027202 */ /* 0x000fc60000000f00 */
[----:B------:R-:W-:-:S04]  /*1770*/  @P0 VIADD R0, R5, 0x9f ;  /* 0x0000009f05000836 */ /* 0x000fc80000000000 */
[----:B------:R-:W-:-:S05]  /*1780*/  @P0 IMAD.HI R0, R0, 0x66666667, RZ ;  /* 0x6666666700000827 */ /* 0x000fca00078e02ff */
[----:B------:R-:W-:-:S04]  /*1790*/  @P0 SHF.R.U32.HI R3, RZ, 0x1f, R0 ;  /* 0x0000001fff030819 */ /* 0x000fc80000011600 */
[----:B------:R-:W-:Y:S02]  /*17a0*/  @P0 LEA.HI.SX32 R2, R0, R3, 0x1a ;  /* 0x0000000300020211 */ /* 0x000fe400078fd2ff */
[----:B------:R-:W-:Y:S02]  /*17b0*/  PLOP3.LUT P0, PT, PT, PT, PT, 0x80, 0x0 ;  /* 0x000000000000781c */ /* 0x000fe40003f0f070 */
[----:B------:R-:W-:-:S13]  /*17c0*/  ISETP.GT.AND P1, PT, R2, R30, PT ;  /* 0x0000001e0200720c */ /* 0x000fda0003f24270 */
[----:B------:R-:W-:Y:S05]  /*17d0*/  @!P1 BRA `(.L_x_311) ;  /* 0x0000003000f89947 */ /* 0x000fea0003800000 */
[----:B------:R-:W-:Y:S01]  /*17e0*/  VIADD R0, R16, 0xe000 ;  /* 0x0000e00010007836 */ /* 0x000fe20000000000 */
[----:B------:R-:W-:Y:S04]  /*17f0*/  BSSY B6, `(.L_x_312) ;  /* 0x0000013000067945 */ /* 0x000fe80003800000 */
[----:B------:R-:W-:-:S13]  /*1800*/  LOP3.LUT P0, RZ, R0, 0x1bf, RZ, 0xc0, !PT ;  /* 0x000001bf00ff7812 */ /* 0x000fda000780c0ff */
[----:B------:R-:W-:Y:S05]  /*1810*/  @!P0 BRA `(.L_x_313) ;  /* 0x0000000000408947 */ /* 0x000fea0003800000 */
        /* <DEDUP_REMOVED lines=9> */
[----:B------:R-:W-:Y:S02]  /*18b0*/  IMAD.U32 R6, RZ, RZ, UR4 ;  /* 0x00000004ff067e24 */ /* 0x000fe4000f8e00ff */
[----:B------:R-:W-:-:S02]  /*18c0*/  IMAD.U32 R7, RZ, RZ, UR5 ;  /* 0x00000005ff077e24 */ /* 0x000fc4000f8e00ff */
[----:B------:R-:W-:Y:S02]  /*18d0*/  IMAD.MOV.U32 R8, RZ, RZ, 0x70 ;  /* 0x00000070ff087424 */ /* 0x000fe400078e00ff */
[----:B------:R-:W-:Y:S02]  /*18e0*/  IMAD.MOV.U32 R12, RZ, RZ, 0x1 ;  /* 0x00000001ff0c7424 */ /* 0x000fe400078e00ff */
[----:B0-----:R-:W-:-:S07]  /*18f0*/  IMAD.MOV.U32 R13, RZ, RZ, RZ ;  /* 0x000000ffff0d7224 */ /* 0x001fce00078e00ff */
[----:B------:R-:W-:-:S07]  /*1900*/  LEPC R20, `(.L_x_313) ;  /* 0x000000001014794e */ /* 0x000fce0000000000 */
[----:B-1---5:R-:W-:Y:S05]  /*1910*/  CALL.ABS.NOINC R14 ;  /* 0x000000000e007343 */ /* 0x022fea0003c00000 */
.L_x_313:
[----:B------:R-:W-:Y:S05]  /*1920*/  BSYNC B6 ;  /* 0x0000000000067941 */ /* 0x000fea0003800000 */
.L_x_312:
        /* <DEDUP_REMOVED lines=20> */
.L_x_315:
[----:B------:R-:W-:Y:S05]  /*1a70*/  BSYNC B6 ;  /* 0x0000000000067941 */ /* 0x000fea0003800000 */
.L_x_314:
[----:B------:R-:W-:Y:S01]  /*1a80*/  ULDC.64 UR4, c[0x0][0x9f8] ;  /* 0x00027e0000047ab9 */ /* 0x000fe20000000a00 */
[----:B------:R-:W2:Y:S01]  /*1a90*/  LDL.LU R10, [R1] ;  /* 0x00000000010a7983 */ /* 0x000ea20000300800 */
[----:B------:R-:W-:Y:S01]  /*1aa0*/  ISETP.NE.U32.AND P0, PT, RZ, UR4, PT ;  /* 0x00000004ff007c0c */ /* 0x000fe2000bf05070 */
[----:B------:R-:W0:Y:S01]  /*1ab0*/  LDC.64 R44, c[0x0][0x300] ;  /* 0x0000c000ff2c7b82 */ /* 0x000e220000000a00 */
[----:B------:R-:W-:Y:S01]  /*1ac0*/  IADD3 R27, R27, R24, RZ ;  /* 0x000000181b1b7210 */ /* 0x000fe20007ffe0ff */
[----:B------:R-:W-:Y:S01]  /*1ad0*/  ULDC.64 UR6, c[0x0][0x330] ;  /* 0x0000cc0000067ab9 */ /* 0x000fe20000000a00 */
[----:B------:R-:W-:Y:S01]  /*1ae0*/  ISETP.NE.AND.EX P0, PT, RZ, UR5, PT, P0 ;  /* 0x00000005ff007c0c */ /* 0x000fe2000bf05300 */
[----:B------:R-:W3:Y:S04]  /*1af0*/  LDL R12, [R1+0x2c] ;  /* 0x00002c00010c7983 */ /* 0x000ee80000100800 */
[----:B------:R-:W1:Y:S01]  /*1b00*/  LDC R15, c[0x0][0x3f4] ;  /* 0x0000fd00ff0f7b82 */ /* 0x000e620000000800 */
[----:B------:R-:W-:Y:S01]  /*1b10*/  SHF.R.S32.HI R19, RZ, 0x1f, R18 ;  /* 0x0000001fff137819 */ /* 0x000fe20000011412 */
[----:B------:R-:W4:Y:S06]  /*1b20*/  LDL R24, [R1+0x5c] ;  /* 0x00005c0001187983 */ /* 0x000f2c0000100800 */
[----:B------:R-:W-:Y:S01]  /*1b30*/  @P0 IADD3 R4, P1, R33, UR4, RZ ;  /* 0x0000000421040c10 */ /* 0x000fe2000ff3e0ff */
[----:B------:R-:W2:Y:S03]  /*1b40*/  LDC.64 R38, c[0x0][0x3f8] ;  /* 0x0000fe00ff267b82 */ /* 0x000ea60000000a00 */
[----:B------:R-:W-:Y:S01]  /*1b50*/  @P0 IADD3.X R5, R32, UR5, RZ, P1, !PT ;  /* 0x0000000520050c10 */ /* 0x000fe20008ffe4ff */
[----:B------:R-:W-:-:S04]  /*1b60*/  ULDC.64 UR4, c[0x0][0xa08] ;  /* 0x0002820000047ab9 */ /* 0x000fc80000000a00 */
[----:B------:R1:W3:Y:S01]  /*1b70*/  @P0 LDG.E R25, desc[UR40][R4.64] ;  /* 0x0000002804190981 */ /* 0x0002e2000c1e1900 */
[----:B------:R-:W-:Y:S01]  /*1b80*/  SHF.R.S32.HI R11, RZ, 0x1f, R27 ;  /* 0x0000001fff0b7819 */ /* 0x000fe2000001141b */
[-C--:B0-----:R-:W-:Y:S01]  /*1b90*/  IMAD.WIDE.U32 R6, R27, R44.reuse, RZ ;  /* 0x0000002c1b067225 */ /* 0x081fe200078e00ff */
[----:B------:R-:W-:Y:S01]  /*1ba0*/  ISETP.NE.U32.AND P0, PT, RZ, UR4, PT ;  /* 0x00000004ff007c0c */ /* 0x000fe2000bf05070 */
[----:B------:R-:W0:Y:S02]  /*1bb0*/  LDC.64 R32, c[0x0][0x408] ;  /* 0x00010200ff207b82 */ /* 0x000e240000000a00 */
[----:B------:R-:W-:Y:S01]  /*1bc0*/  IMAD R0, R11, R44, RZ ;  /* 0x0000002c0b007224 */ /* 0x000fe200078e02ff */
[----:B-1----:R-:W-:Y:S01]  /*1bd0*/  ISETP.GE.AND P2, PT, R18, R15, PT ;  /* 0x0000000f1200720c */ /* 0x002fe20003f46270 */
[----:B------:R-:W-:Y:S01]  /*1be0*/  IMAD.WIDE.U32 R8, R26, UR6, R18 ;  /* 0x000000061a087c25 */ /* 0x000fe2000f8e0012 */
[----:B------:R-:W-:Y:S01]  /*1bf0*/  ISETP.NE.AND.EX P0, PT, RZ, UR5, PT, P0 ;  /* 0x00000005ff007c0c */ /* 0x000fe2000bf05300 */
[----:B------:R-:W-:-:S02]  /*1c00*/  ULDC.64 UR4, c[0x0][0x308] ;  /* 0x0000c20000047ab9 */ /* 0x000fc40000000a00 */
[----:B------:R-:W-:Y:S01]  /*1c10*/  IMAD R3, R27, R45, R0 ;  /* 0x0000002d1b037224 */ /* 0x000fe200078e0200 */
[----:B------:R-:W-:-:S03]  /*1c20*/  SHF.R.S32.HI R0, RZ, 0x1f, R26 ;  /* 0x0000001fff007819 */ /* 0x000fc6000001141a */
[----:B------:R-:W-:Y:S02]  /*1c30*/  IMAD.IADD R7, R7, 0x1, R3 ;  /* 0x0000000107077824 */ /* 0x000fe400078e0203 */
[C---:B------:R-:W-:Y:S02]  /*1c40*/  IMAD R3, R0.reuse, UR6, RZ ;  /* 0x0000000600037c24 */ /* 0x040fe4000f8e02ff */
[----:B------:R-:W-:Y:S02]  /*1c50*/  IMAD R0, R0, UR4, RZ ;  /* 0x0000000400007c24 */ /* 0x000fe4000f8e02ff */
[C---:B------:R-:W-:Y:S01]  /*1c60*/  IMAD R13, R26.reuse, UR7, R3 ;  /* 0x000000071a0d7c24 */ /* 0x040fe2000f8e0203 */
[----:B------:R-:W-:Y:S01]  /*1c70*/  ULDC.64 UR6, c[0x0][0x338] ;  /* 0x0000ce0000067ab9 */ /* 0x000fe20000000a00 */
[C---:B------:R-:W-:Y:S02]  /*1c80*/  IMAD R3, R26.reuse, UR5, R0 ;  /* 0x000000051a037c24 */ /* 0x040fe4000f8e0200 */
[----:B------:R-:W-:Y:S01]  /*1c90*/  IMAD.WIDE.U32 R4, R26, UR4, R6 ;  /* 0x000000041a047c25 */ /* 0x000fe2000f8e0006 */
[----:B------:R-:W-:-:S03]  /*1ca0*/  ULDC.64 UR4, c[0x0][0x310] ;  /* 0x0000c40000047ab9 */ /* 0x000fc60000000a00 */
[----:B------:R-:W-:Y:S02]  /*1cb0*/  IMAD.IADD R5, R5, 0x1, R3 ;  /* 0x0000000105057824 */ /* 0x000fe400078e0203 */
[----:B------:R-:W-:Y:S01]  /*1cc0*/  IMAD.IADD R9, R9, 0x1, R13 ;  /* 0x0000000109097824 */ /* 0x000fe200078e020d */
[----:B--2---:R-:W-:-:S04]  /*1cd0*/  LOP3.LUT R10, R10, 0xfffffffb, RZ, 0xc0, !PT ;  /* 0xfffffffb0a0a7812 */ /* 0x004fc800078ec0ff */
[----:B------:R-:W-:-:S05]  /*1ce0*/  @P2 LOP3.LUT R10, R10, 0x4, RZ, 0xfc, !PT ;  /* 0x000000040a0a2812 */ /* 0x000fca00078efcff */
[----:B------:R1:W-:Y:S04]  /*1cf0*/  STL [R1], R10 ;  /* 0x0000000a01007387 */ /* 0x0003e80000100800 */
[----:B-1----:R-:W2:Y:S01]  /*1d00*/  LDL R10, [R1+0x30] ;  /* 0x00003000010a7983 */ /* 0x002ea20000100800 */
[----:B---3--:R-:W-:Y:S02]  /*1d10*/  SEL R3, R25, RZ, !P0 ;  /* 0x000000ff19037207 */ /* 0x008fe40004000000 */
[----:B------:R-:W-:-:S03]  /*1d20*/  SHF.R.S32.HI R0, RZ, 0x1f, R25 ;  /* 0x0000001fff007819 */ /* 0x000fc60000011419 */
[C---:B------:R-:W-:Y:S02]  /*1d30*/  IMAD.WIDE.U32 R46, R3.reuse, UR6, R8 ;  /* 0x00000006032e7c25 */ /* 0x040fe4000f8e0008 */
[----:B------:R-:W3:Y:S01]  /*1d40*/  LDL R8, [R1+0x34] ;  /* 0x0000340001087983 */ /* 0x000ee20000100800 */
[----:B------:R-:W-:Y:S02]  /*1d50*/  SEL R0, R0, RZ, !P0 ;  /* 0x000000ff00007207 */ /* 0x000fe40004000000 */
[----:B------:R-:W-:Y:S01]  /*1d60*/  SHF.R.S32.HI R14, RZ, 0x1f, R22 ;  /* 0x0000001fff0e7819 */ /* 0x000fe20000011416 */
[C---:B------:R-:W-:Y:S01]  /*1d70*/  IMAD.WIDE.U32 R48, R3.reuse, UR4, R4 ;  /* 0x0000000403307c25 */ /* 0x040fe2000f8e0004 */
[----:B------:R-:W1:Y:S03]  /*1d80*/  S2R R26, SR_TID.X ;  /* 0x00000000001a7919 */ /* 0x000e660000002100 */
[C---:B------:R-:W-:Y:S01]  /*1d90*/  IMAD R6, R0.reuse, UR4, RZ ;  /* 0x0000000400067c24 */ /* 0x040fe2000f8e02ff */
[----:B------:R-:W-:Y:S01]  /*1da0*/  SHF.R.S32.HI R157, RZ, 0x1f, R156 ;  /* 0x0000001fff9d7819 */ /* 0x000fe2000001149c */
[----:B------:R-:W-:Y:S01]  /*1db0*/  IMAD R4, R0, UR6, RZ ;  /* 0x0000000600047c24 */ /* 0x000fe2000f8e02ff */
[----:B------:R-:W-:Y:S01]  /*1dc0*/  ULDC UR4, c[0x0][0x2f4] ;  /* 0x0000bd0000047ab9 */ /* 0x000fe20000000800 */
[----:B------:R-:W-:-:S02]  /*1dd0*/  IMAD R7, R3, UR5, R6 ;  /* 0x0000000503077c24 */ /* 0x000fc4000f8e0206 */
[-C--:B------:R-:W-:Y:S02]  /*1de0*/  IMAD R0, R14, R44.reuse, RZ ;  /* 0x0000002c0e007224 */ /* 0x080fe400078e02ff */
[----:B------:R-:W-:-:S04]  /*1df0*/  IMAD.WIDE.U32 R20, R22, R44, R18 ;  /* 0x0000002c16147225 */ /* 0x000fc800078e0012 */
[----:B------:R-:W-:Y:S02]  /*1e00*/  IMAD R71, R3, UR7, R4 ;  /* 0x0000000703477c24 */ /* 0x000fe4000f8e0204 */
[----:B------:R-:W-:Y:S01]  /*1e10*/  IMAD R5, R22, R45, R0 ;  /* 0x0000002d16057224 */ /* 0x000fe200078e0200 */
[----:B------:R-:W-:Y:S01]  /*1e20*/  IADD3 R0, P0, R48, R20, RZ ;  /* 0x0000001430007210 */ /* 0x000fe20007f1e0ff */
[----:B------:R-:W-:Y:S02]  /*1e30*/  IMAD.IADD R3, R49, 0x1, R7 ;  /* 0x0000000131037824 */ /* 0x000fe400078e0207 */
[----:B------:R-:W-:-:S03]  /*1e40*/  IMAD R4, R14, R38, RZ ;  /* 0x000000260e047224 */ /* 0x000fc600078e02ff */
[----:B------:R-:W-:Y:S02]  /*1e50*/  IADD3.X R20, R3, R21, R5, P0, !PT ;  /* 0x0000001503147210 */ /* 0x000fe400007fe405 */
[----:B------:R-:W-:Y:S01]  /*1e60*/  SEL R5, R15, RZ, P2 ;  /* 0x000000ff0f057207 */ /* 0x000fe20001000000 */
[----:B------:R-:W-:Y:S02]  /*1e70*/  IMAD R7, R22, R39, R4 ;  /* 0x0000002716077224 */ /* 0x000fe400078e0204 */
[----:B0-----:R-:W-:Y:S02]  /*1e80*/  IMAD R4, R14, R32, RZ ;  /* 0x000000200e047224 */ /* 0x001fe400078e02ff */
[----:B------:R-:W-:Y:S02]  /*1e90*/  IMAD.IADD R5, R18, 0x1, R5 ;  /* 0x0000000112057824 */ /* 0x000fe400078e0205 */
[----:B------:R-:W-:-:S04]  /*1ea0*/  IMAD.WIDE.U32 R42, R22, R38, R156 ;  /* 0x00000026162a7225 */ /* 0x000fc800078e009c */
[----:B------:R-:W-:-:S04]  /*1eb0*/  IMAD.WIDE.U32 R40, R22, R38, R18 ;  /* 0x0000002616287225 */ /* 0x000fc800078e0012 */
[C---:B------:R-:W-:Y:S01]  /*1ec0*/  IMAD R9, R22.reuse, R33, R4 ;  /* 0x0000002116097224 */ /* 0x040fe200078e0204 */
[----:B------:R-:W-:Y:S01]  /*1ed0*/  SHF.R.S32.HI R4, RZ, 0x1f, R5 ;  /* 0x0000001fff047819 */ /* 0x000fe20000011405 */
[----:B------:R-:W-:Y:S02]  /*1ee0*/  IMAD.IADD R43, R43, 0x1, R7 ;  /* 0x000000012b2b7824 */ /* 0x000fe400078e0207 */
[----:B------:R-:W-:Y:S01]  /*1ef0*/  IMAD.IADD R41, R7, 0x1, R41 ;  /* 0x0000000107297824 */ /* 0x000fe200078e0229 */
[----:B-----5:R-:W-:Y:S01]  /*1f00*/  SHF.R.S32.HI R7, RZ, 0x1f, R28 ;  /* 0x0000001fff077819 */ /* 0x020fe2000001141c */
[----:B------:R-:W-:Y:S01]  /*1f10*/  IMAD.WIDE.U32 R36, R22, R32, R156 ;  /* 0x0000002016247225 */ /* 0x000fe200078e009c */
[----:B------:R-:W-:-:S03]  /*1f20*/  LEA.HI R21, R4, R5, RZ, 0x4 ;  /* 0x0000000504157211 */ /* 0x000fc600078f20ff */
[----:B------:R-:W-:Y:S01]  /*1f30*/  IMAD.WIDE.U32 R34, R22, R32, R18 ;  /* 0x0000002016227225 */ /* 0x000fe200078e0012 */
[----:B------:R-:W-:-:S03]  /*1f40*/  IADD3 R37, R37, R9, RZ ;  /* 0x0000000925257210 */ /* 0x000fc60007ffe0ff */
[----:B------:R-:W-:Y:S01]  /*1f50*/  IMAD R6, R7, R38, RZ ;  /* 0x0000002607067224 */ /* 0x000fe200078e02ff */
[----:B------:R-:W-:Y:S01]  /*1f60*/  LOP3.LUT R4, R12, 0x30, R21, 0xf8, !PT ;  /* 0x000000300c047812 */ /* 0x000fe200078ef815 */
[----:B------:R-:W-:Y:S02]  /*1f70*/  IMAD.IADD R35, R9, 0x1, R35 ;  /* 0x0000000109237824 */ /* 0x000fe400078e0223 */
[----:B------:R-:W-:Y:S01]  /*1f80*/  IMAD R7, R7, R32, RZ ;  /* 0x0000002007077224 */ /* 0x000fe200078e02ff */
[----:B-1----:R-:W-:Y:S01]  /*1f90*/  SHF.R.U32.HI R13, RZ, 0x7, R26 ;  /* 0x00000007ff0d7819 */ /* 0x002fe2000001161a */
[----:B------:R-:W-:Y:S01]  /*1fa0*/  IMAD R55, R45, 0xa0, RZ ;  /* 0x000000a02d377824 */ /* 0x000fe200078e02ff */
[----:B------:R-:W-:Y:S01]  /*1fb0*/  IADD3 R50, P0, R22, R27, RZ ;  /* 0x0000001b16327210 */ /* 0x000fe20007f1e0ff */
[----:B------:R-:W-:Y:S01]  /*1fc0*/  IMAD.WIDE.U32 R44, R44, 0xa0, RZ ;  /* 0x000000a02c2c7825 */ /* 0x000fe200078e00ff */
[----:B------:R-:W-:-:S03]  /*1fd0*/  LOP3.LUT R60, R21, 0xfffffff0, RZ, 0xc0, !PT ;  /* 0xfffffff0153c7812 */ /* 0x000fc600078ec0ff */
[C---:B------:R-:W-:Y:S02]  /*1fe0*/  IMAD R59, R28.reuse, R39, R6 ;  /* 0x000000271c3b7224 */ /* 0x040fe400078e0206 */
[----:B------:R-:W-:Y:S02]  /*1ff0*/  IMAD R5, R39, 0xa0, RZ ;  /* 0x000000a027057824 */ /* 0x000fe400078e02ff */
[----:B------:R-:W-:-:S04]  /*2000*/  IMAD.WIDE.U32 R42, R28, R38, R42 ;  /* 0x000000261c2a7225 */ /* 0x000fc800078e002a */
[----:B------:R-:W-:-:S04]  /*2010*/  IMAD.WIDE.U32 R40, R28, R38, R40 ;  /* 0x000000261c287225 */ /* 0x000fc800078e0028 */
[C---:B------:R-:W-:Y:S02]  /*2020*/  IMAD R7, R28.reuse, R33, R7 ;  /* 0x000000211c077224 */ /* 0x040fe400078e0207 */
[----:B------:R-:W-:Y:S02]  /*2030*/  IMAD R57, R33, 0xa0, RZ ;  /* 0x000000a021397824 */ /* 0x000fe400078e02ff */
[----:B------:R-:W-:-:S04]  /*2040*/  IMAD.WIDE.U32 R36, R28, R32, R36 ;  /* 0x000000201c247225 */ /* 0x000fc800078e0024 */
[----:B------:R-:W-:-:S04]  /*2050*/  IMAD.WIDE.U32 R34, R28, R32, R34 ;  /* 0x000000201c227225 */ /* 0x000fc800078e0022 */
[----:B------:R-:W-:Y:S02]  /*2060*/  VIADD R52, R18, 0x20 ;  /* 0x0000002012347836 */ /* 0x000fe40000000000 */
[----:B------:R-:W-:-:S04]  /*2070*/  IMAD.WIDE.U32 R38, R38, 0xa0, RZ ;  /* 0x000000a026267825 */ /* 0x000fc800078e00ff */
[----:B------:R-:W-:Y:S01]  /*2080*/  IMAD.WIDE.U32 R32, R32, 0xa0, RZ ;  /* 0x000000a020207825 */ /* 0x000fe200078e00ff */
[----:B----4-:R-:W-:Y:S02]  /*2090*/  LOP3.LUT P4, RZ, R24, 0x2, RZ, 0xc0, !PT ;  /* 0x0000000218ff7812 */ /* 0x010fe4000788c0ff */
[----:B------:R-:W-:Y:S01]  /*20a0*/  ISETP.GE.AND P3, PT, R18, UR4, PT ;  /* 0x0000000412007c0c */ /* 0x000fe2000bf66270 */
[----:B------:R-:W-:Y:S01]  /*20b0*/  IMAD.IADD R58, R43, 0x1, R59 ;  /* 0x000000012b3a7824 */ /* 0x000fe200078e023b */
[----:B------:R-:W-:Y:S01]  /*20c0*/  ISETP.GE.AND P2, PT, R52, UR4, PT ;  /* 0x0000000434007c0c */ /* 0x000fe2000bf46270 */
[----:B------:R-:W-:Y:S01]  /*20d0*/  VIADD R53, R13, 0x8 ;  /* 0x000000080d357836 */ /* 0x000fe20000000000 */
[----:B------:R-:W-:Y:S01]  /*20e0*/  IADD3 R55, R45, R55, RZ ;  /* 0x000000372d377210 */ /* 0x000fe20007ffe0ff */
[----:B------:R-:W-:Y:S01]  /*20f0*/  IMAD.SHL.U32 R54, R15, 0x2, RZ ;  /* 0x000000020f367824 */ /* 0x000fe200078e00ff */
[----:B------:R-:W-:Y:S01]  /*2100*/  SHF.R.S32.HI R69, RZ, 0x1f, R60 ;  /* 0x0000001fff457819 */ /* 0x000fe2000001143c */
[----:B------:R-:W-:-:S02]  /*2110*/  IMAD.X R51, R14, 0x1, R11, P0 ;  /* 0x000000010e337824 */ /* 0x000fc400000e060b */
[----:B------:R-:W-:Y:S02]  /*2120*/  IMAD.IADD R56, R39, 0x1, R5 ;  /* 0x0000000127387824 */ /* 0x000fe400078e0205 */
[----:B------:R-:W-:Y:S02]  /*2130*/  IMAD.IADD R57, R33, 0x1, R57 ;  /* 0x0000000121397824 */ /* 0x000fe400078e0239 */
[----:B------:R-:W-:Y:S02]  /*2140*/  IMAD.IADD R59, R59, 0x1, R41 ;  /* 0x000000013b3b7824 */ /* 0x000fe400078e0229 */
[----:B------:R-:W-:Y:S02]  /*2150*/  IMAD.IADD R61, R37, 0x1, R7 ;  /* 0x00000001253d7824 */ /* 0x000fe400078e0207 */
[----:B------:R-:W-:Y:S02]  /*2160*/  IMAD.IADD R68, R7, 0x1, R35 ;  /* 0x0000000107447824 */ /* 0x000fe400078e0223 */
[----:B------:R-:W-:Y:S01]  /*2170*/  IMAD.IADD R71, R47, 0x1, R71 ;  /* 0x000000012f477824 */ /* 0x000fe200078e0247 */
[----:B--2---:R-:W-:-:S04]  /*2180*/  LOP3.LUT R4, R4, R10, RZ, 0x3c, !PT ;  /* 0x0000000a04047212 */ /* 0x004fc800078e3cff */
[----:B---3--:R-:W-:-:S07]  /*2190*/  IADD3 R70, R8, R4, RZ ;  /* 0x0000000408467210 */ /* 0x008fce0007ffe0ff */
.L_x_345:
[----:B--2---:R-:W2:Y:S01]  /*21a0*/  LDL R6, [R1+0x24] ;  /* 0x0000240001067983 */ /* 0x004ea20000100800 */
[----:B----4-:R-:W0:Y:S03]  /*21b0*/  LDC.64 R62, c[0x0][0x2e8] ;  /* 0x0000ba00ff3e7b82 */ /* 0x010e260000000a00 */
[----:B---3--:R-:W3:Y:S01]  /*21c0*/  LDL.LU R4, [R1] ;  /* 0x0000000001047983 */ /* 0x008ee20000300800 */
[----:B------:R-:W-:Y:S01]  /*21d0*/  VIADD R2, R2, 0xffffffff ;  /* 0xffffffff02027836 */ /* 0x000fe20000000000 */
[----:B------:R-:W-:Y:S05]  /*21e0*/  YIELD ;  /* 0x0000000000007946 */ /* 0x000fea0003800000 */
[----:B------:R-:W1:Y:S01]  /*21f0*/  LDC R27, c[0x0][0x3f4] ;  /* 0x0000fd00ff1b7b82 */ /* 0x000e620000000800 */
[----:B------:R-:W-:Y:S01]  /*2200*/  ISETP.GT.AND P5, PT, R2, R30, PT ;  /* 0x0000001e0200720c */ /* 0x000fe20003fa4270 */
[-C--:B------:R-:W-:Y:S01]  /*2210*/  IMAD R5, R55, R2.reuse, RZ ;  /* 0x0000000237057224 */ /* 0x080fe200078e02ff */
[----:B------:R-:W-:Y:S01]  /*2220*/  SHF.R.S32.HI R11, RZ, 0x1f, R2 ;  /* 0x0000001fff0b7819 */ /* 0x000fe20000011402 */
[----:B------:R-:W-:Y:S01]  /*2230*/  IMAD.WIDE.U32 R14, R44, R2, RZ ;  /* 0x000000022c0e7225 */ /* 0x000fe200078e00ff */
[----:B------:R-:W-:Y:S03]  /*2240*/  BSSY B0, `(.L_x_316) ;  /* 0x000025a000007945 */ /* 0x000fe60003800000 */
[----:B------:R-:W-:-:S04]  /*2250*/  IMAD R7, R11, R44, R5 ;  /* 0x0000002c0b077224 */ /* 0x000fc800078e0205 */
[----:B------:R-:W-:Y:S01]  /*2260*/  IMAD.IADD R65, R15, 0x1, R7 ;  /* 0x000000010f417824 */ /* 0x000fe200078e0207 */
[----:B0-----:R-:W-:-:S04]  /*2270*/  IADD3 R12, P0, P1, R14, R62, R0 ;  /* 0x0000003e0e0c7210 */ /* 0x001fc8000791e000 */
[----:B------:R-:W-:Y:S02]  /*2280*/  IADD3.X R13, R65, R63, R20, P0, P1 ;  /* 0x0000003f410d7210 */ /* 0x000fe400007e2414 */
[----:B-1----:R-:W-:Y:S01]  /*2290*/  ISETP.GE.AND P0, PT, R27, 0x1, PT ;  /* 0x000000011b00780c */ /* 0x002fe20003f06270 */
[----:B--2---:R-:W-:Y:S01]  /*22a0*/  IMAD R73, R17, 0x2800, R6 ;  /* 0x0000280011497824 */ /* 0x004fe200078e0206 */
[----:B---3--:R-:W-:-:S03]  /*22b0*/  LOP3.LUT R4, R4, 0xfffffffd, RZ, 0xc0, !PT ;  /* 0xfffffffd04047812 */ /* 0x008fc600078ec0ff */
[C---:B------:R-:W-:Y:S02]  /*22c0*/  VIADD R5, R73.reuse, 0x20 ;  /* 0x0000002049057836 */ /* 0x040fe40000000000 */
[----:B------:R-:W-:Y:S01]  /*22d0*/  @P4 VIADD R5, R73, 0xffffffe0 ;  /* 0xffffffe049054836 */ /* 0x000fe20000000000 */
[----:B------:R-:W-:Y:S01]  /*22e0*/  @P5 LOP3.LUT R4, R4, 0x2, RZ, 0xfc, !PT ;  /* 0x0000000204045812 */ /* 0x000fe200078efcff */
[----:B------:R-:W-:-:S03]  /*22f0*/  IMAD.IADD R73, R16, 0x1, R73 ;  /* 0x0000000110497824 */ /* 0x000fc600078e0249 */
[----:B------:R-:W-:Y:S01]  /*2300*/  IADD3 R72, R16, R5, RZ ;  /* 0x0000000510487210 */ /* 0x000fe20007ffe0ff */
[----:B------:R0:W-:Y:S01]  /*2310*/  STL [R1], R4 ;  /* 0x0000000401007387 */ /* 0x0001e20000100800 */
[----:B------:R-:W-:Y:S05]  /*2320*/  @!P0 BRA `(.L_x_317) ;  /* 0x0000002000e48947 */ /* 0x000fea0003800000 */
[----:B------:R-:W-:Y:S01]  /*2330*/  ULDC.U8 UR4, c[0x0][0x410] ;  /* 0x0001040000047ab9 */ /* 0x000fe20000000000 */
[-C--:B------:R-:W-:Y:S01]  /*2340*/  IMAD R5, R56, R2.reuse, RZ ;  /* 0x0000000238057224 */ /* 0x080fe200078e02ff */
[----:B------:R-:W-:Y:S01]  /*2350*/  ISETP.NE.AND P0, PT, RZ, UR4, PT ;  /* 0x00000004ff007c0c */ /* 0x000fe2000bf05270 */
[----:B------:R-:W-:Y:S02]  /*2360*/  IMAD R7, R57, R2, RZ ;  /* 0x0000000239077224 */ /* 0x000fe400078e02ff */
[C---:B------:R-:W-:Y:S02]  /*2370*/  IMAD R9, R11.reuse, R38, R5 ;  /* 0x000000260b097224 */ /* 0x040fe400078e0205 */
[----:B------:R-:W-:Y:S02]  /*2380*/  IMAD R11, R11, R32, R7 ;  /* 0x000000200b0b7224 */ /* 0x000fe400078e0207 */
[----:B0-----:R-:W-:-:S04]  /*2390*/  IMAD.WIDE.U32 R4, R38, R2, RZ ;  /* 0x0000000226047225 */ /* 0x001fc800078e00ff */
[----:B------:R-:W-:-:S04]  /*23a0*/  IMAD.WIDE.U32 R6, R32, R2, RZ ;  /* 0x0000000220067225 */ /* 0x000fc800078e00ff */
[----:B------:R-:W-:Y:S02]  /*23b0*/  IMAD.IADD R26, R5, 0x1, R9 ;  /* 0x00000001051a7824 */ /* 0x000fe400078e0209 */
[----:B------:R-:W-:Y:S01]  /*23c0*/  IMAD.IADD R64, R7, 0x1, R11 ;  /* 0x0000000107407824 */ /* 0x000fe200078e020b */
[----:B------:R-:W-:Y:S06]  /*23d0*/  @!P0 BRA `(.L_x_318) ;  /* 0x0000001000388947 */ /* 0x000fec0003800000 */
[----:B------:R-:W-:Y:S01]  /*23e0*/  IMAD R8, R2, -0xa0, R31 ;  /* 0xffffff6002087824 */ /* 0x000fe200078e021f */
[----:B------:R-:W-:Y:S01]  /*23f0*/  BSSY B1, `(.L_x_319) ;  /* 0x0000017000017945 */ /* 0x000fe20003800000 */
[----:B------:R-:W-:Y:S02]  /*2400*/  CS2R R14, SRZ ;  /* 0x00000000000e7805 */ /* 0x000fe4000001ff00 */
[----:B------:R-:W-:Y:S02]  /*2410*/  CS2R R10, SRZ ;  /* 0x00000000000a7805 */ /* 0x000fe4000001ff00 */
[----:B------:R-:W-:Y:S02]  /*2420*/  CS2R R24, SRZ ;  /* 0x0000000000187805 */ /* 0x000fe4000001ff00 */
[----:B------:R-:W-:-:S04]  /*2430*/  VIMNMX R9, R8, 0xa0, PT ;  /* 0x000000a008097848 */ /* 0x000fc80003fe0100 */
[----:B------:R-:W-:Y:S02]  /*2440*/  ISETP.GE.AND P1, PT, R22, R9, PT ;  /* 0x000000091600720c */ /* 0x000fe40003f26270 */
[----:B------:R-:W-:-:S11]  /*2450*/  CS2R R8, SRZ ;  /* 0x0000000000087805 */ /* 0x000fd6000001ff00 */
[----:B------:R-:W-:Y:S05]  /*2460*/  @P1 BRA `(.L_x_320) ;  /* 0x00000000003c1947 */ /* 0x000fea0003800000 */
[----:B------:R-:W2:Y:S01]  /*2470*/  LDL R66, [R1+0x20] ;  /* 0x0000200001427983 */ /* 0x000ea20000100800 */
[----:B------:R-:W-:Y:S02]  /*2480*/  ULDC.64 UR4, c[0x0][0x3e8] ;  /* 0x0000fa0000047ab9 */ /* 0x000fe40000000a00 */
[----:B------:R-:W-:-:S04]  /*2490*/  IADD3 R4, P0, P5, R42, UR4, R4 ;  /* 0x000000042a047c10 */ /* 0x000fc8000fd1e004 */
[----:B------:R-:W-:Y:S01]  /*24a0*/  IADD3.X R5, R58, UR5, R26, P0, P5 ;  /* 0x000000053a057c10 */ /* 0x000fe200087ea41a */
[----:B------:R-:W-:Y:S02]  /*24b0*/  ULDC.64 UR4, c[0x0][0x400] ;  /* 0x0001000000047ab9 */ /* 0x000fe40000000a00 */
[----:B------:R-:W-:-:S04]  /*24c0*/  IADD3 R6, P0, P5, R36, UR4, R6 ;  /* 0x0000000424067c10 */ /* 0x000fc8000fd1e006 */
[----:B------:R-:W-:Y:S02]  /*24d0*/  IADD3.X R7, R61, UR5, R64, P0, P5 ;  /* 0x000000053d077c10 */ /* 0x000fe400087ea440 */
[----:B------:R-:W-:Y:S02]  /*24e0*/  ISETP.GE.AND P0, PT, R156, R27, PT ;  /* 0x0000001b9c00720c */ /* 0x000fe40003f06270 */
[----:B------:R-:W-:Y:S02]  /*24f0*/  CS2R R8, SRZ ;  /* 0x0000000000087805 */ /* 0x000fe4000001ff00 */
[----:B------:R-:W-:-:S09]  /*2500*/  CS2R R10, SRZ ;  /* 0x00000000000a7805 */ /* 0x000fd2000001ff00 */
[----:B------:R0:W5:Y:S04]  /*2510*/  @!P0 LDG.E.64 R14, desc[UR40][R4.64] ;  /* 0x00000028040e8981 */ /* 0x000168000c1e1b00 */
[----:B------:R0:W5:Y:S01]  /*2520*/  @!P0 LDG.E.64 R24, desc[UR40][R6.64] ;  /* 0x0000002806188981 */ /* 0x000162000c1e1b00 */
[----:B--2---:R-:W-:-:S13]  /*2530*/  ISETP.GE.AND P0, PT, R66, R27, PT ;  /* 0x0000001b4200720c */ /* 0x004fda0003f06270 */
[----:B------:R0:W5:Y:S04]  /*2540*/  @!P0 LDG.E.64 R8, desc[UR40][R4.64+0x10] ;  /* 0x0000102804088981 */ /* 0x000168000c1e1b00 */
[----:B------:R0:W5:Y:S02]  /*2550*/  @!P0 LDG.E.64 R10, desc[UR40][R6.64+0x10] ;  /* 0x00001028060a8981 */ /* 0x000164000c1e1b00 */
.L_x_320:
[----:B------:R-:W-:Y:S05]  /*2560*/  BSYNC B1 ;  /* 0x0000000000017941 */ /* 0x000fea0003800000 */
.L_x_319:
[----:B0-----:R-:W2:Y:S01]  /*2570*/  LDL R4, [R1+0x8] ;  /* 0x0000080001047983 */ /* 0x001ea20000100800 */
[----:B-----5:R-:W-:Y:S02]  /*2580*/  IMAD.MOV.U32 R26, RZ, RZ, R8 ;  /* 0x000000ffff1a7224 */ /* 0x020fe400078e0008 */
[----:B------:R-:W-:Y:S02]  /*2590*/  IMAD.MOV.U32 R81, RZ, RZ, R14 ;  /* 0x000000ffff517224 */ /* 0x000fe400078e000e */
[----:B------:R-:W-:Y:S02]  /*25a0*/  IMAD.MOV.U32 R62, RZ, RZ, R10 ;  /* 0x000000ffff3e7224 */ /* 0x000fe400078e000a */
[----:B------:R-:W-:Y:S01]  /*25b0*/  IMAD.MOV.U32 R82, RZ, RZ, R24 ;  /* 0x000000ffff527224 */ /* 0x000fe200078e0018 */
[----:B--2---:R-:W-:-:S13]  /*25c0*/  ISETP.NE.AND P0, PT, R4, 0x3, PT ;  /* 0x000000030400780c */ /* 0x004fda0003f05270 */
[----:B------:R-:W-:Y:S05]  /*25d0*/  @!P0 BRA `(.L_x_321) ;  /* 0x0000000000048947 */ /* 0x000fea0003800000 */
[----:B------:R-:W-:Y:S01]  /*25e0*/  BPT.TRAP 0x1 ;  /* 0x000000040000795c */ /* 0x000fe20000300000 */
.L_x_321:
[----:B------:R-:W-:Y:S01]  /*25f0*/  LEA R74, R17, R16, 0x3 ;  /* 0x00000010114a7211 */ /* 0x000fe200078e18ff */
[----:B------:R-:W-:Y:S01]  /*2600*/  BSSY B1, `(.L_x_322) ;  /* 0x0000004000017945 */ /* 0x000fe20003800000 */
[----:B------:R-:W-:-:S04]  /*2610*/  SHF.L.U32 R75, R23, 0x1f, RZ ;  /* 0x0000001f174b7819 */ /* 0x000fc800000006ff */
[----:B------:R-:W0:Y:S02]  /*2620*/  SYNCS.PHASECHK.TRANS64.TRYWAIT P5, [R74+URZ+0x13290], R75 ;  /* 0x0132904b4a0075a7 */ /* 0x000e2400080a017f */
[----:B0-----:R-:W-:Y:S05]  /*2630*/  @!P5 BRA `(.L_x_323) ;  /* 0x000001380060d947 */ /* 0x001fea0003800000 */
.L_x_531:
[----:B------:R-:W-:Y:S05]  /*2640*/  BSYNC B1 ;  /* 0x0000000000017941 */ /* 0x000fea0003800000 */
.L_x_322:
[----:B------:R-:W-:Y:S05]  /*2650*/  @P1 BRA `(.L_x_324) ;  /* 0x0000002000601947 */ /* 0x000fea0003800000 */
[----:B------:R-:W-:Y:S04]  /*2660*/  BSSY B1, `(.L_x_325) ;  /* 0x000006f000017945 */ /* 0x000fe80003800000 */
[----:B------:R-:W-:Y:S05]  /*2670*/  @P3 BRA `(.L_x_326) ;  /* 0x0000000400b43947 */ /* 0x000fea0003800000 */
[----:B------:R1:W2:Y:S01]  /*2680*/  LDS.128 R4, [R73+0xe000] ;  /* 0x00e0000049047984 */ /* 0x0002a20000000c00 */
[----:B------:R-:W-:Y:S01]  /*2690*/  ISETP.GE.AND P5, PT, R156, R27, PT ;  /* 0x0000001b9c00720c */ /* 0x000fe20003fa6270 */
[----:B------:R-:W-:-:S12]  /*26a0*/  BSSY B2, `(.L_x_327) ;  /* 0x0000069000027945 */ /* 0x000fd80003800000 */
[----:B-1----:R-:W-:Y:S05]  /*26b0*/  @P5 BRA `(.L_x_328) ;  /* 0x00000004009c5947 */ /* 0x002fea0003800000 */
[----:B------:R-:W-:Y:S02]  /*26c0*/  SHF.R.U32.HI R24, RZ, 0x8, R25 ;  /* 0x00000008ff187819 */ /* 0x000fe40000011619 */
[----:B------:R-:W-:Y:S02]  /*26d0*/  SHF.R.U32.HI R14, RZ, 0x8, R15 ;  /* 0x00000008ff0e7819 */ /* 0x000fe4000001160f */
[----:B------:R-:W-:Y:S01]  /*26e0*/  SHF.R.U32.HI R64, RZ, 0x10, R25 ;  /* 0x00000010ff407819 */ /* 0x000fe20000011619 */
[----:B------:R-:W-:Y:S01]  /*26f0*/  IMAD.SHL.U32 R24, R24, 0x100, RZ ;  /* 0x0000010018187824 */ /* 0x000fe200078e00ff */
[----:B------:R-:W-:Y:S01]  /*2700*/  LOP3.LUT R25, R25, 0xff0000ff, RZ, 0xc0, !PT ;  /* 0xff0000ff19197812 */ /* 0x000fe200078ec0ff */
[----:B------:R-:W-:Y:S01]  /*2710*/  IMAD.SHL.U32 R14, R14, 0x100, RZ ;  /* 0x000001000e0e7824 */ /* 0x000fe200078e00ff */
[----:B------:R-:W-:Y:S02]  /*2720*/  SHF.R.U32.HI R65, RZ, 0x10, R15 ;  /* 0x00000010ff417819 */ /* 0x000fe4000001160f */
[----:B------:R-:W-:Y:S01]  /*2730*/  LOP3.LUT R63, R15, 0xff0000ff, RZ, 0xc0, !PT ;  /* 0xff0000ff0f3f7812 */ /* 0x000fe200078ec0ff */
[----:B--2---:R-:W-:Y:S01]  /*2740*/  IMAD.MOV.U32 R15, RZ, RZ, R4 ;  /* 0x000000ffff0f7224 */ /* 0x004fe200078e0004 */
[----:B------:R-:W-:Y:S01]  /*2750*/  LOP3.LUT R25, R25, 0xff00, R24, 0xf8, !PT ;  /* 0x0000ff0019197812 */ /* 0x000fe200078ef818 */
[----:B------:R-:W-:Y:S01]  /*2760*/  IMAD.U32 R24, R64, 0x10000, RZ ;  /* 0x0001000040187824 */ /* 0x000fe200078e00ff */
[----:B------:R-:W-:-:S02]  /*2770*/  F2FP.F16.E4M3.UNPACK_B R4, R5 ;  /* 0x00000005ff04723e */ /* 0x000fc400020006ff */
[----:B------:R-:W-:Y:S02]  /*2780*/  F2FP.F16.E4M3.UNPACK_B R64, R82.H1 ;  /* 0x00000052ff40723e */ /* 0x000fe400030006ff */
[----:B------:R-:W-:Y:S01]  /*2790*/  LOP3.LUT R63, R63, 0xff00, R14, 0xf8, !PT ;  /* 0x0000ff003f3f7812 */ /* 0x000fe200078ef80e */
[----:B------:R-:W-:Y:S01]  /*27a0*/  IMAD.U32 R14, R65, 0x10000, RZ ;  /* 0x00010000410e7824 */ /* 0x000fe200078e00ff */
[----:B------:R-:W-:Y:S01]  /*27b0*/  LOP3.LUT R24, R25, 0xff0000, R24, 0xf8, !PT ;  /* 0x00ff000019187812 */ /* 0x000fe200078ef818 */
[----:B------:R-:W-:Y:S01]  /*27c0*/  HADD2.F32 R25, -RZ, R4.H1_H1 ;  /* 0x30000004ff197230 */ /* 0x000fe20000004100 */
[----:B------:R-:W-:Y:S01]  /*27d0*/  F2FP.F16.E4M3.UNPACK_B R65, R81.H1 ;  /* 0x00000051ff41723e */ /* 0x000fe200030006ff */
[----:B------:R-:W-:Y:S01]  /*27e0*/  HADD2.F32 R67, -RZ, R64.H0_H0 ;  /* 0x20000040ff437230 */ /* 0x000fe20000004100 */
[----:B------:R-:W-:Y:S01]  /*27f0*/  F2FP.F16.E4M3.UNPACK_B R5, R5.H1 ;  /* 0x00000005ff05723e */ /* 0x000fe200030006ff */
[----:B------:R-:W-:Y:S01]  /*2800*/  HADD2.F32 R4, -RZ, R4.H0_H0 ;  /* 0x20000004ff047230 */ /* 0x000fe20000004100 */
[----:B------:R-:W-:Y:S01]  /*2810*/  LOP3.LUT R14, R63, 0xff0000, R14, 0xf8, !PT ;  /* 0x00ff00003f0e7812 */ /* 0x000fe200078ef80e */
[----:B------:R-:W-:-:S02]  /*2820*/  HADD2.F32 R76, -RZ, R64.H1_H1 ;  /* 0x30000040ff4c7230 */ /* 0x000fc40000004100 */
[CC--:B------:R-:W-:Y:S01]  /*2830*/  FMUL.FTZ R77, R25.reuse, R67.reuse ;  /* 0x00000043194d7220 */ /* 0x0c0fe20000410000 */
[----:B------:R-:W-:Y:S02]  /*2840*/  HADD2.F32 R66, -RZ, R65.H0_H0 ;  /* 0x20000041ff427230 */ /* 0x000fe40000004100 */
[----:B------:R-:W-:Y:S01]  /*2850*/  FMUL.FTZ R78, R4, R67 ;  /* 0x00000043044e7220 */ /* 0x000fe20000410000 */
[--C-:B------:R-:W-:Y:S01]  /*2860*/  HADD2.F32 R64, -RZ, R5.reuse.H1_H1 ;  /* 0x30000005ff407230 */ /* 0x100fe20000004100 */
[----:B------:R-:W-:Y:S01]  /*2870*/  F2FP.F16.E4M3.UNPACK_B R67, R82 ;  /* 0x00000052ff43723e */ /* 0x000fe200020006ff */
[----:B------:R-:W-:Y:S02]  /*2880*/  HADD2.F32 R63, -RZ, R5.H0_H0 ;  /* 0x20000005ff3f7230 */ /* 0x000fe40000004100 */
[----:B------:R-:W-:Y:S01]  /*2890*/  FFMA.FTZ R5, R25, R66, R78 ;  /* 0x0000004219057223 */ /* 0x000fe2000001004e */
[----:B------:R-:W-:Y:S02]  /*28a0*/  HADD2.F32 R65, -RZ, R65.H1_H1 ;  /* 0x30000041ff417230 */ /* 0x000fe40000004100 */
[-C--:B------:R-:W-:Y:S01]  /*28b0*/  FMUL.FTZ R80, R64, R76.reuse ;  /* 0x0000004c40507220 */ /* 0x080fe20000410000 */
[-C--:B------:R-:W-:Y:S01]  /*28c0*/  F2FP.F16.E4M3.UNPACK_B R25, R15.reuse.H1 ;  /* 0x0000000fff19723e */ /* 0x080fe200030006ff */
[C---:B------:R-:W-:Y:S01]  /*28d0*/  FMUL.FTZ R79, R63.reuse, R76 ;  /* 0x0000004c3f4f7220 */ /* 0x040fe20000410000 */
[----:B------:R-:W-:Y:S01]  /*28e0*/  F2FP.F16.E4M3.UNPACK_B R15, R15 ;  /* 0x0000000fff0f723e */ /* 0x000fe200020006ff */
[----:B------:R-:W-:Y:S01]  /*28f0*/  FFMA.FTZ R4, R4, R66, -R77 ;  /* 0x0000004204047223 */ /* 0x000fe2000001084d */
[-C--:B------:R-:W-:Y:S01]  /*2900*/  FFMA.FTZ R77, R63, R65.reuse, -R80 ;  /* 0x000000413f4d7223 */ /* 0x080fe20000010850 */
[----:B------:R-:W-:Y:S01]  /*2910*/  FFMA.FTZ R84, R64, R65, R79 ;  /* 0x0000004140547223 */ /* 0x000fe2000001004f */
[----:B------:R-:W-:Y:S01]  /*2920*/  F2FP.F16.E4M3.UNPACK_B R66, R81 ;  /* 0x00000051ff42723e */ /* 0x000fe200020006ff */
[----:B------:R-:W-:-:S02]  /*2930*/  HADD2.F32 R78, -RZ, R67.H1_H1 ;  /* 0x30000043ff4e7230 */ /* 0x000fc40000004100 */
[--C-:B------:R-:W-:Y:S01]  /*2940*/  HADD2.F32 R63, -RZ, R25.reuse.H0_H0 ;  /* 0x20000019ff3f7230 */ /* 0x100fe20000004100 */
[----:B------:R-:W-:Y:S01]  /*2950*/  F2FP.SATFINITE.E4M3.F32.PACK_AB_MERGE_C R84, R84, R77, RZ ;  /* 0x0000004d5454723e */ /* 0x000fe200048070ff */
[----:B------:R-:W-:Y:S01]  /*2960*/  HADD2.F32 R65, -RZ, R25.H1_H1 ;  /* 0x30000019ff417230 */ /* 0x000fe20000004100 */
[----:B------:R-:W-:Y:S01]  /*2970*/  F2FP.F16.E4M3.UNPACK_B R77, R24 ;  /* 0x00000018ff4d723e */ /* 0x000fe200020006ff */
[----:B------:R-:W-:Y:S02]  /*2980*/  HADD2.F32 R67, -RZ, R67.H0_H0 ;  /* 0x20000043ff437230 */ /* 0x000fe40000004100 */
[-C--:B------:R-:W-:Y:S01]  /*2990*/  FMUL.FTZ R82, R63, R78.reuse ;  /* 0x0000004e3f527220 */ /* 0x080fe20000410000 */
[--C-:B------:R-:W-:Y:S02]  /*29a0*/  HADD2.F32 R64, -RZ, R15.reuse.H1_H1 ;  /* 0x3000000fff407230 */ /* 0x100fe40000004100 */
[----:B------:R-:W-:Y:S01]  /*29b0*/  FMUL.FTZ R80, R65, R78 ;  /* 0x0000004e41507220 */ /* 0x000fe20000410000 */
[----:B------:R-:W-:Y:S01]  /*29c0*/  HADD2.F32 R76, -RZ, R66.H1_H1 ;  /* 0x30000042ff4c7230 */ /* 0x000fe20000004100 */
[----:B------:R-:W-:Y:S01]  /*29d0*/  F2FP.SATFINITE.E4M3.F32.PACK_AB_MERGE_C R5, R5, R4, R84 ;  /* 0x000000040505723e */ /* 0x000fe20004807054 */
[----:B------:R-:W-:-:S02]  /*29e0*/  HADD2.F32 R25, -RZ, R15.H0_H0 ;  /* 0x2000000fff197230 */ /* 0x000fc40000004100 */
[CC--:B------:R-:W-:Y:S01]  /*29f0*/  FMUL.FTZ R78, R64.reuse, R67.reuse ;  /* 0x00000043404e7220 */ /* 0x0c0fe20000410000 */
[----:B------:R-:W-:Y:S02]  /*2a00*/  HADD2.F32 R66, -RZ, R66.H0_H0 ;  /* 0x20000042ff427230 */ /* 0x000fe40000004100 */
[-C--:B------:R-:W-:Y:S01]  /*2a10*/  FFMA.FTZ R80, R63, R76.reuse, -R80 ;  /* 0x0000004c3f507223 */ /* 0x080fe20000010850 */
[----:B------:R-:W-:Y:S01]  /*2a20*/  FFMA.FTZ R65, R65, R76, R82 ;  /* 0x0000004c41417223 */ /* 0x000fe20000010052 */
[C---:B------:R-:W-:Y:S01]  /*2a30*/  FMUL.FTZ R67, R25.reuse, R67 ;  /* 0x0000004319437220 */ /* 0x040fe20000410000 */
[-C--:B------:R-:W-:Y:S01]  /*2a40*/  F2FP.F16.E4M3.UNPACK_B R63, R7.reuse.H1 ;  /* 0x00000007ff3f723e */ /* 0x080fe200030006ff */
[----:B------:R-:W-:Y:S01]  /*2a50*/  FFMA.FTZ R15, R25, R66, -R78 ;  /* 0x00000042190f7223 */ /* 0x000fe2000001084e */
[----:B------:R-:W-:Y:S01]  /*2a60*/  F2FP.F16.E4M3.UNPACK_B R78, R24.H1 ;  /* 0x00000018ff4e723e */ /* 0x000fe200030006ff */
[----:B------:R-:W-:Y:S01]  /*2a70*/  FFMA.FTZ R64, R64, R66, R67 ;  /* 0x0000004240407223 */ /* 0x000fe20000010043 */
[----:B------:R-:W-:Y:S01]  /*2a80*/  F2FP.SATFINITE.E4M3.F32.PACK_AB_MERGE_C R81, R65, R80, RZ ;  /* 0x000000504151723e */ /* 0x000fe200048070ff */
[--C-:B------:R-:W-:Y:S01]  /*2a90*/  HADD2.F32 R65, -RZ, R63.reuse.H0_H0 ;  /* 0x2000003fff417230 */ /* 0x100fe20000004100 */
[----:B------:R-:W-:Y:S01]  /*2aa0*/  F2FP.F16.E4M3.UNPACK_B R67, R14.H1 ;  /* 0x0000000eff43723e */ /* 0x000fe200030006ff */
[----:B------:R-:W-:Y:S01]  /*2ab0*/  HADD2.F32 R63, -RZ, R63.H1_H1 ;  /* 0x3000003fff3f7230 */ /* 0x000fe20000004100 */
[----:B------:R-:W-:Y:S01]  /*2ac0*/  F2FP.F16.E4M3.UNPACK_B R25, R6.H1 ;  /* 0x00000006ff19723e */ /* 0x000fe200030006ff */
[----:B------:R-:W-:Y:S01]  /*2ad0*/  HADD2.F32 R80, -RZ, R78.H1_H1 ;  /* 0x3000004eff507230 */ /* 0x000fe20000004100 */
[----:B------:R-:W-:Y:S01]  /*2ae0*/  F2FP.F16.E4M3.UNPACK_B R66, R14 ;  /* 0x0000000eff42723e */ /* 0x000fe200020006ff */
[----:B------:R-:W-:Y:S01]  /*2af0*/  HADD2.F32 R76, -RZ, R67.H1_H1 ;  /* 0x30000043ff4c7230 */ /* 0x000fe20000004100 */
[----:B------:R-:W-:Y:S01]  /*2b00*/  F2FP.F16.E4M3.UNPACK_B R7, R7 ;  /* 0x00000007ff07723e */ /* 0x000fe200020006ff */
[----:B------:R-:W-:-:S02]  /*2b10*/  HADD2.F32 R24, -RZ, R25.H1_H1 ;  /* 0x30000019ff187230 */ /* 0x000fc40000004100 */
[-C--:B------:R-:W-:Y:S01]  /*2b20*/  FMUL.FTZ R14, R63, R80.reuse ;  /* 0x000000503f0e7220 */ /* 0x080fe20000410000 */
[----:B------:R-:W-:Y:S02]  /*2b30*/  HADD2.F32 R79, -RZ, R77.H1_H1 ;  /* 0x3000004dff4f7230 */ /* 0x000fe40000004100 */
[C---:B------:R-:W-:Y:S01]  /*2b40*/  FMUL.FTZ R82, R65.reuse, R80 ;  /* 0x0000005041527220 */ /* 0x040fe20000410000 */
[----:B------:R-:W-:Y:S02]  /*2b50*/  HADD2.F32 R25, -RZ, R25.H0_H0 ;  /* 0x20000019ff197230 */ /* 0x000fe40000004100 */
[----:B------:R-:W-:Y:S01]  /*2b60*/  FFMA.FTZ R65, R65, R76, -R14 ;  /* 0x0000004c41417223 */ /* 0x000fe2000001080e */
[----:B------:R-:W-:Y:S02]  /*2b70*/  HADD2.F32 R14, -RZ, R66.H1_H1 ;  /* 0x30000042ff0e7230 */ /* 0x000fe40000004100 */
[-C--:B------:R-:W-:Y:S01]  /*2b80*/  FMUL.FTZ R80, R24, R79.reuse ;  /* 0x0000004f18507220 */ /* 0x080fe20000410000 */
[----:B------:R-:W-:Y:S01]  /*2b90*/  F2FP.F16.E4M3.UNPACK_B R6, R6 ;  /* 0x00000006ff06723e */ /* 0x000fe200020006ff */
[----:B------:R-:W-:Y:S01]  /*2ba0*/  FMUL.FTZ R79, R25, R79 ;  /* 0x0000004f194f7220 */ /* 0x000fe20000410000 */
[----:B------:R-:W-:-:S02]  /*2bb0*/  HADD2.F32 R77, -RZ, R77.H0_H0 ;  /* 0x2000004dff4d7230 */ /* 0x000fc40000004100 */
[-C--:B------:R-:W-:Y:S01]  /*2bc0*/  FFMA.FTZ R80, R25, R14.reuse, -R80 ;  /* 0x0000000e19507223 */ /* 0x080fe20000010850 */
[----:B------:R-:W-:Y:S02]  /*2bd0*/  HADD2.F32 R25, -RZ, R78.H0_H0 ;  /* 0x2000004eff197230 */ /* 0x000fe40000004100 */
[----:B------:R-:W-:Y:S01]  /*2be0*/  FFMA.FTZ R79, R24, R14, R79 ;  /* 0x0000000e184f7223 */ /* 0x000fe2000001004f */
[--C-:B------:R-:W-:Y:S02]  /*2bf0*/  HADD2.F32 R14, -RZ, R7.reuse.H0_H0 ;  /* 0x20000007ff0e7230 */ /* 0x100fe40000004100 */
[----:B------:R-:W-:Y:S01]  /*2c00*/  FFMA.FTZ R82, R63, R76, R82 ;  /* 0x0000004c3f527223 */ /* 0x000fe20000010052 */
[----:B------:R-:W-:Y:S01]  /*2c10*/  HADD2.F32 R24, -RZ, R7.H1_H1 ;  /* 0x30000007ff187230 */ /* 0x000fe20000004100 */
[----:B------:R-:W-:Y:S01]  /*2c20*/  F2FP.SATFINITE.E4M3.F32.PACK_AB_MERGE_C R4, R64, R15, R81 ;  /* 0x0000000f4004723e */ /* 0x000fe20004807051 */
[--C-:B------:R-:W-:Y:S01]  /*2c30*/  HADD2.F32 R7, -RZ, R6.reuse.H0_H0 ;  /* 0x20000006ff077230 */ /* 0x100fe20000004100 */
[----:B------:R-:W-:Y:S01]  /*2c40*/  F2FP.SATFINITE.E4M3.F32.PACK_AB_MERGE_C R79, R79, R80, RZ ;  /* 0x000000504f4f723e */ /* 0x000fe200048070ff */
[----:B------:R-:W-:-:S02]  /*2c50*/  HADD2.F32 R6, -RZ, R6.H1_H1 ;  /* 0x30000006ff067230 */ /* 0x000fc40000004100 */
[-C--:B------:R-:W-:Y:S01]  /*2c60*/  FMUL.FTZ R63, R24, R25.reuse ;  /* 0x00000019183f7220 */ /* 0x080fe20000410000 */
[----:B------:R-:W-:Y:S02]  /*2c70*/  HADD2.F32 R67, -RZ, R67.H0_H0 ;  /* 0x20000043ff437230 */ /* 0x000fe40000004100 */
[----:B------:R-:W-:Y:S01]  /*2c80*/  FMUL.FTZ R25, R14, R25 ;  /* 0x000000190e197220 */ /* 0x000fe20000410000 */
[----:B------:R-:W-:Y:S02]  /*2c90*/  HADD2.F32 R66, -RZ, R66.H0_H0 ;  /* 0x20000042ff427230 */ /* 0x000fe40000004100 */
[-C--:B------:R-:W-:Y:S01]  /*2ca0*/  FMUL.FTZ R76, R6, R77.reuse ;  /* 0x0000004d064c7220 */ /* 0x080fe20000410000 */
[C---:B------:R-:W-:Y:S01]  /*2cb0*/  FMUL.FTZ R77, R7.reuse, R77 ;  /* 0x0000004d074d7220 */ /* 0x040fe20000410000 */
[-C--:B------:R-:W-:Y:S01]  /*2cc0*/  FFMA.FTZ R63, R14, R67.reuse, -R63 ;  /* 0x000000430e3f7223 */ /* 0x080fe2000001083f */
[----:B------:R-:W-:Y:S01]  /*2cd0*/  FFMA.FTZ R24, R24, R67, R25 ;  /* 0x0000004318187223 */ /* 0x000fe20000010019 */
[-C--:B------:R-:W-:Y:S01]  /*2ce0*/  FFMA.FTZ R76, R7, R66.reuse, -R76 ;  /* 0x00000042074c7223 */ /* 0x080fe2000001084c */
[----:B------:R-:W-:Y:S01]  /*2cf0*/  FFMA.FTZ R77, R6, R66, R77 ;  /* 0x00000042064d7223 */ /* 0x000fe2000001004d */
[----:B------:R-:W-:-:S04]  /*2d00*/  F2FP.SATFINITE.E4M3.F32.PACK_AB_MERGE_C R65, R82, R65, RZ ;  /* 0x000000415241723e */ /* 0x000fc800048070ff */
[----:B------:R-:W-:Y:S02]  /*2d10*/  F2FP.SATFINITE.E4M3.F32.PACK_AB_MERGE_C R6, R77, R76, R79 ;  /* 0x0000004c4d06723e */ /* 0x000fe4000480704f */
[----:B------:R-:W-:-:S07]  /*2d20*/  F2FP.SATFINITE.E4M3.F32.PACK_AB_MERGE_C R7, R24, R63, R65 ;  /* 0x0000003f1807723e */ /* 0x000fce0004807041 */
.L_x_328:
[----:B------:R-:W-:Y:S05]  /*2d30*/  BSYNC B2 ;  /* 0x0000000000027941 */ /* 0x000fea0003800000 */
.L_x_327:
[----:B--2---:R1:W-:Y:S02]  /*2d40*/  STG.E.128 desc[UR40][R12.64], R4 ;  /* 0x000000040c007986 */ /* 0x0043e4000c101d28 */
.L_x_326:
[----:B------:R-:W-:Y:S05]  /*2d50*/  BSYNC B1 ;  /* 0x0000000000017941 */ /* 0x000fea0003800000 */
.L_x_325:
[----:B------:R-:W-:Y:S05]  /*2d60*/  @P2 BRA `(.L_x_324) ;  /* 0x00000018009c2947 */ /* 0x000fea0003800000 */
[----:B-1----:R-:W2:Y:S04]  /*2d70*/  LDL R6, [R1+0x24] ;  /* 0x0000240001067983 */ /* 0x002ea80000100800 */
[----:B------:R-:W3:Y:S01]  /*2d80*/  LDL R14, [R1+0x20] ;  /* 0x00002000010e7983 */ /* 0x000ee20000100800 */
[----:B------:R-:W-:Y:S01]  /*2d90*/  IMAD.MOV.U32 R5, RZ, RZ, 0x20 ;  /* 0x00000020ff057424 */ /* 0x000fe200078e00ff */
[----:B------:R-:W-:Y:S01]  /*2da0*/  BSSY B1, `(.L_x_329) ;  /* 0x000006f000017945 */ /* 0x000fe20003800000 */
[----:B------:R-:W-:-:S03]  /*2db0*/  IMAD R4, R17, 0x2800, RZ ;  /* 0x0000280011047824 */ /* 0x000fc600078e02ff */
[----:B------:R-:W-:-:S04]  /*2dc0*/  SEL R5, R5, 0xffffffe0, !P4 ;  /* 0xffffffe005057807 */ /* 0x000fc80006000000 */
[----:B--2---:R-:W-:-:S04]  /*2dd0*/  IADD3 R5, R5, R6, R4 ;  /* 0x0000000605057210 */ /* 0x004fc80007ffe004 */
[----:B------:R-:W-:Y:S02]  /*2de0*/  IADD3 R4, R16, R5, RZ ;  /* 0x0000000510047210 */ /* 0x000fe40007ffe0ff */
[----:B---3--:R-:W-:-:S04]  /*2df0*/  ISETP.GE.AND P5, PT, R14, R27, PT ;  /* 0x0000001b0e00720c */ /* 0x008fc80003fa6270 */
[----:B------:R-:W1:Y:S09]  /*2e00*/  LDS.128 R4, [R4+0xe000] ;  /* 0x00e0000004047984 */ /* 0x000e720000000c00 */
[----:B------:R-:W-:Y:S05]  /*2e10*/  @P5 BRA `(.L_x_330) ;  /* 0x00000004009c5947 */ /* 0x000fea0003800000 */
[----:B------:R-:W-:Y:S02]  /*2e20*/  SHF.R.U32.HI R25, RZ, 0x8, R9 ;  /* 0x00000008ff197819 */ /* 0x000fe40000011609 */
[----:B------:R-:W-:Y:S02]  /*2e30*/  SHF.R.U32.HI R8, RZ, 0x8, R11 ;  /* 0x00000008ff087819 */ /* 0x000fe4000001160b */
[----:B------:R-:W-:Y:S02]  /*2e40*/  LOP3.LUT R10, R9, 0xff0000ff, RZ, 0xc0, !PT ;  /* 0xff0000ff090a7812 */ /* 0x000fe400078ec0ff */
[----:B------:R-:W-:Y:S01]  /*2e50*/  SHF.R.U32.HI R24, RZ, 0x10, R9 ;  /* 0x00000010ff187819 */ /* 0x000fe20000011609 */
[----:B------:R-:W-:Y:S01]  /*2e60*/  IMAD.SHL.U32 R9, R25, 0x100, RZ ;  /* 0x0000010019097824 */ /* 0x000fe200078e00ff */
[----:B------:R-:W-:Y:S02]  /*2e70*/  LOP3.LUT R14, R11, 0xff0000ff, RZ, 0xc0, !PT ;  /* 0xff0000ff0b0e7812 */ /* 0x000fe400078ec0ff */
[----:B------:R-:W-:Y:S01]  /*2e80*/  SHF.R.U32.HI R15, RZ, 0x10, R11 ;  /* 0x00000010ff0f7819 */ /* 0x000fe2000001160b */
[----:B------:R-:W-:Y:S01]  /*2e90*/  IMAD.SHL.U32 R11, R8, 0x100, RZ ;  /* 0x00000100080b7824 */ /* 0x000fe200078e00ff */
[----:B------:R-:W-:Y:S01]  /*2ea0*/  LOP3.LUT R9, R10, 0xff00, R9, 0xf8, !PT ;  /* 0x0000ff000a097812 */ /* 0x000fe200078ef809 */
[----:B-1----:R-:W-:Y:S01]  /*2eb0*/  IMAD.MOV.U32 R8, RZ, RZ, R4 ;  /* 0x000000ffff087224 */ /* 0x002fe200078e0004 */
[----:B------:R-:W-:Y:S01]  /*2ec0*/  F2FP.F16.E4M3.UNPACK_B R4, R5 ;  /* 0x00000005ff04723e */ /* 0x000fe200020006ff */
[----:B------:R-:W-:Y:S01]  /*2ed0*/  IMAD.U32 R10, R24, 0x10000, RZ ;  /* 0x00010000180a7824 */ /* 0x000fe200078e00ff */
[----:B------:R-:W-:Y:S01]  /*2ee0*/  LOP3.LUT R14, R14, 0xff00, R11, 0xf8, !PT ;  /* 0x0000ff000e0e7812 */ /* 0x000fe200078ef80b */
[----:B------:R-:W-:Y:S01]  /*2ef0*/  IMAD.U32 R15, R15, 0x10000, RZ ;  /* 0x000100000f0f7824 */ /* 0x000fe200078e00ff */
[----:B------:R-:W-:-:S02]  /*2f00*/  F2FP.F16.E4M3.UNPACK_B R11, R62.H1 ;  /* 0x0000003eff0b723e */ /* 0x000fc400030006ff */
[----:B------:R-:W-:Y:S01]  /*2f10*/  LOP3.LUT R24, R9, 0xff0000, R10, 0xf8, !PT ;  /* 0x00ff000009187812 */ /* 0x000fe200078ef80a */
[--C-:B------:R-:W-:Y:S01]  /*2f20*/  HADD2.F32 R9, -RZ, R4.reuse.H1_H1 ;  /* 0x30000004ff097230 */ /* 0x100fe20000004100 */
[----:B------:R-:W-:Y:S01]  /*2f30*/  LOP3.LUT R63, R14, 0xff0000, R15, 0xf8, !PT ;  /* 0x00ff00000e3f7812 */ /* 0x000fe200078ef80f */
[--C-:B------:R-:W-:Y:S01]  /*2f40*/  HADD2.F32 R25, -RZ, R11.reuse.H0_H0 ;  /* 0x2000000bff197230 */ /* 0x100fe20000004100 */
[----:B------:R-:W-:Y:S01]  /*2f50*/  F2FP.F16.E4M3.UNPACK_B R14, R26.H1 ;  /* 0x0000001aff0e723e */ /* 0x000fe200030006ff */
[----:B------:R-:W-:Y:S01]  /*2f60*/  HADD2.F32 R4, -RZ, R4.H0_H0 ;  /* 0x20000004ff047230 */ /* 0x000fe20000004100 */
[----:B------:R-:W-:Y:S01]  /*2f70*/  F2FP.F16.E4M3.UNPACK_B R5, R5.H1 ;  /* 0x00000005ff05723e */ /* 0x000fe200030006ff */
[----:B------:R-:W-:Y:S02]  /*2f80*/  HADD2.F32 R27, -RZ, R11.H1_H1 ;  /* 0x3000000bff1b7230 */ /* 0x000fe40000004100 */
[----:B------:R-:W-:Y:S01]  /*2f90*/  FMUL.FTZ R65, R9, R25 ;  /* 0x0000001909417220 */ /* 0x000fe20000410000 */
[----:B------:R-:W-:-:S02]  /*2fa0*/  HADD2.F32 R15, -RZ, R14.H0_H0 ;  /* 0x2000000eff0f7230 */ /* 0x000fc40000004100 */
[----:B------:R-:W-:Y:S01]  /*2fb0*/  FMUL.FTZ R64, R4, R25 ;  /* 0x0000001904407220 */ /* 0x000fe20000410000 */
[--C-:B------:R-:W-:Y:S01]  /*2fc0*/  HADD2.F32 R11, -RZ, R5.reuse.H1_H1 ;  /* 0x30000005ff0b7230 */ /* 0x100fe20000004100 */
[----:B------:R-:W-:Y:S01]  /*2fd0*/  F2FP.F16.E4M3.UNPACK_B R62, R62 ;  /* 0x0000003eff3e723e */ /* 0x000fe200020006ff */
[----:B------:R-:W-:Y:S02]  /*2fe0*/  HADD2.F32 R10, -RZ, R5.H0_H0 ;  /* 0x20000005ff0a7230 */ /* 0x000fe40000004100 */
[----:B------:R-:W-:Y:S01]  /*2ff0*/  FFMA.FTZ R5, R9, R15, R64 ;  /* 0x0000000f09057223 */ /* 0x000fe20000010040 */
[----:B------:R-:W-:Y:S02]  /*3000*/  HADD2.F32 R14, -RZ, R14.H1_H1 ;  /* 0x3000000eff0e7230 */ /* 0x000fe40000004100 */
[CC--:B------:R-:W-:Y:S01]  /*3010*/  FMUL.FTZ R25, R11.reuse, R27.reuse ;  /* 0x0000001b0b197220 */ /* 0x0c0fe20000410000 */
[----:B------:R-:W-:Y:S01]  /*3020*/  F2FP.F16.E4M3.UNPACK_B R9, R8.H1 ;  /* 0x00000008ff09723e */ /* 0x000fe200030006ff */
[----:B------:R-:W-:Y:S01]  /*3030*/  FMUL.FTZ R66, R10, R27 ;  /* 0x0000001b0a427220 */ /* 0x000fe20000410000 */
[----:B------:R-:W-:Y:S01]  /*3040*/  FFMA.FTZ R4, R4, R15, -R65 ;  /* 0x0000000f04047223 */ /* 0x000fe20000010841 */
[----:B------:R-:W-:Y:S01]  /*3050*/  FFMA.FTZ R27, R10, R14, -R25 ;  /* 0x0000000e0a1b7223 */ /* 0x000fe20000010819 */
[----:B------:R-:W-:Y:S01]  /*3060*/  F2FP.F16.E4M3.UNPACK_B R8, R8 ;  /* 0x00000008ff08723e */ /* 0x000fe200020006ff */
[----:B------:R-:W-:Y:S01]  /*3070*/  FFMA.FTZ R76, R11, R14, R66 ;  /* 0x0000000e0b4c7223 */ /* 0x000fe20000010042 */
[----:B------:R-:W-:Y:S01]  /*3080*/  F2FP.F16.E4M3.UNPACK_B R26, R26 ;  /* 0x0000001aff1a723e */ /* 0x000fe200020006ff */
[----:B------:R-:W-:-:S02]  /*3090*/  HADD2.F32 R15, -RZ, R62.H1_H1 ;  /* 0x3000003eff0f7230 */ /* 0x000fc40000004100 */
[--C-:B------:R-:W-:Y:S01]  /*30a0*/  HADD2.F32 R10, -RZ, R9.reuse.H0_H0 ;  /* 0x20000009ff0a7230 */ /* 0x100fe20000004100 */
[----:B------:R-:W-:Y:S01]  /*30b0*/  F2FP.SATFINITE.E4M3.F32.PACK_AB_MERGE_C R77, R76, R27, RZ ;  /* 0x0000001b4c4d723e */ /* 0x000fe200048070ff */
[----:B------:R-:W-:Y:S02]  /*30c0*/  HADD2.F32 R11, -RZ, R9.H1_H1 ;  /* 0x30000009ff0b7230 */ /* 0x000fe40000004100 */
[----:B------:R-:W-:Y:S02]  /*30d0*/  HADD2.F32 R9, -RZ, R8.H0_H0 ;  /* 0x20000008ff097230 */ /* 0x000fe40000004100 */
[-C--:B------:R-:W-:Y:S01]  /*30e0*/  FMUL.FTZ R66, R10, R15.reuse ;  /* 0x0000000f0a427220 */ /* 0x080fe20000410000 */
[----:B------:R-:W-:Y:S02]  /*30f0*/  HADD2.F32 R14, -RZ, R26.H1_H1 ;  /* 0x3000001aff0e7230 */ /* 0x000fe40000004100 */
[----:B------:R-:W-:Y:S01]  /*3100*/  FMUL.FTZ R25, R11, R15 ;  /* 0x0000000f0b197220 */ /* 0x000fe20000410000 */
[----:B------:R-:W-:Y:S01]  /*3110*/  HADD2.F32 R62, -RZ, R62.H0_H0 ;  /* 0x2000003eff3e7230 */ /* 0x000fe20000004100 */
[----:B------:R-:W-:Y:S01]  /*3120*/  F2FP.SATFINITE.E4M3.F32.PACK_AB_MERGE_C R5, R5, R4, R77 ;  /* 0x000000040505723e */ /* 0x000fe2000480704d */
[----:B------:R-:W-:-:S02]  /*3130*/  HADD2.F32 R8, -RZ, R8.H1_H1 ;  /* 0x30000008ff087230 */ /* 0x000fc40000004100 */
[-C--:B------:R-:W-:Y:S01]  /*3140*/  FFMA.FTZ R25, R10, R14.reuse, -R25 ;  /* 0x0000000e0a197223 */ /* 0x080fe20000010819 */
[----:B------:R-:W-:Y:S02]  /*3150*/  HADD2.F32 R26, -RZ, R26.H0_H0 ;  /* 0x2000001aff1a7230 */ /* 0x000fe40000004100 */
[----:B------:R-:W-:Y:S01]  /*3160*/  FFMA.FTZ R66, R11, R14, R66 ;  /* 0x0000000e0b427223 */ /* 0x000fe20000010042 */
[CC--:B------:R-:W-:Y:S01]  /*3170*/  FMUL.FTZ R15, R9.reuse, R62.reuse ;  /* 0x0000003e090f7220 */ /* 0x0c0fe20000410000 */
[----:B------:R-:W-:Y:S01]  /*3180*/  FMUL.FTZ R64, R8, R62 ;  /* 0x0000003e08407220 */ /* 0x000fe20000410000 */
[----:B------:R-:W-:Y:S02]  /*3190*/  F2FP.F16.E4M3.UNPACK_B R14, R24.H1 ;  /* 0x00000018ff0e723e */ /* 0x000fe400030006ff */
[----:B------:R-:W-:Y:S01]  /*31a0*/  F2FP.SATFINITE.E4M3.F32.PACK_AB_MERGE_C R76, R66, R25, RZ ;  /* 0x00000019424c723e */ /* 0x000fe200048070ff */
[-C--:B------:R-:W-:Y:S01]  /*31b0*/  FFMA.FTZ R64, R9, R26.reuse, -R64 ;  /* 0x0000001a09407223 */ /* 0x080fe20000010840 */
[----:B------:R-:W-:Y:S01]  /*31c0*/  F2FP.F16.E4M3.UNPACK_B R9, R7.H1 ;  /* 0x00000007ff09723e */ /* 0x000fe200030006ff */
[----:B------:R-:W-:Y:S01]  /*31d0*/  FFMA.FTZ R65, R8, R26, R15 ;  /* 0x0000001a08417223 */ /* 0x000fe2000001000f */
[-C--:B------:R-:W-:Y:S01]  /*31e0*/  F2FP.F16.E4M3.UNPACK_B R25, R63.reuse.H1 ;  /* 0x0000003fff19723e */ /* 0x080fe200030006ff */
[----:B------:R-:W-:Y:S01]  /*31f0*/  HADD2.F32 R15, -RZ, R14.H1_H1 ;  /* 0x3000000eff0f7230 */ /* 0x000fe20000004100 */
[----:B------:R-:W-:Y:S01]  /*3200*/  F2FP.F16.E4M3.UNPACK_B R8, R6.H1 ;  /* 0x00000006ff08723e */ /* 0x000fe200030006ff */
[----:B------:R-:W-:Y:S01]  /*3210*/  HADD2.F32 R11, -RZ, R9.H1_H1 ;  /* 0x30000009ff0b7230 */ /* 0x000fe20000004100 */
[----:B------:R-:W-:Y:S01]  /*3220*/  F2FP.F16.E4M3.UNPACK_B R63, R63 ;  /* 0x0000003fff3f723e */ /* 0x000fe200020006ff */
[----:B------:R-:W-:Y:S01]  /*3230*/  HADD2.F32 R27, -RZ, R25.H1_H1 ;  /* 0x30000019ff1b7230 */ /* 0x000fe20000004100 */
[----:B------:R-:W-:Y:S01]  /*3240*/  F2FP.F16.E4M3.UNPACK_B R24, R24 ;  /* 0x00000018ff18723e */ /* 0x000fe200020006ff */
[----:B------:R-:W-:Y:S01]  /*3250*/  HADD2.F32 R10, -RZ, R9.H0_H0 ;  /* 0x20000009ff0a7230 */ /* 0x000fe20000004100 */
[----:B------:R-:W-:Y:S01]  /*3260*/  F2FP.F16.E4M3.UNPACK_B R7, R7 ;  /* 0x00000007ff07723e */ /* 0x000fe200020006ff */
[----:B------:R-:W-:-:S02]  /*3270*/  HADD2.F32 R9, -RZ, R8.H1_H1 ;  /* 0x30000008ff097230 */ /* 0x000fc40000004100 */
[-C--:B------:R-:W-:Y:S01]  /*3280*/  FMUL.FTZ R67, R11, R27.reuse ;  /* 0x0000001b0b437220 */ /* 0x080fe20000410000 */
[--C-:B------:R-:W-:Y:S02]  /*3290*/  HADD2.F32 R26, -RZ, R63.reuse.H1_H1 ;  /* 0x3000003fff1a7230 */ /* 0x100fe40000004100 */
[C---:B------:R-:W-:Y:S01]  /*32a0*/  FMUL.FTZ R62, R10.reuse, R27 ;  /* 0x0000001b0a3e7220 */ /* 0x040fe20000410000 */
[----:B------:R-:W-:Y:S02]  /*32b0*/  HADD2.F32 R8, -RZ, R8.H0_H0 ;  /* 0x20000008ff087230 */ /* 0x000fe40000004100 */
[----:B------:R-:W-:Y:S01]  /*32c0*/  FFMA.FTZ R67, R10, R15, -R67 ;  /* 0x0000000f0a437223 */ /* 0x000fe20000010843 */
[----:B------:R-:W-:Y:S02]  /*32d0*/  HADD2.F32 R10, -RZ, R24.H1_H1 ;  /* 0x30000018ff0a7230 */ /* 0x000fe40000004100 */
[----:B------:R-:W-:Y:S01]  /*32e0*/  FMUL.FTZ R27, R9, R26 ;  /* 0x0000001a091b7220 */ /* 0x000fe20000410000 */
[----:B------:R-:W-:Y:S01]  /*32f0*/  F2FP.F16.E4M3.UNPACK_B R6, R6 ;  /* 0x00000006ff06723e */ /* 0x000fe200020006ff */
[----:B------:R-:W-:Y:S01]  /*3300*/  FMUL.FTZ R26, R8, R26 ;  /* 0x0000001a081a7220 */ /* 0x000fe20000410000 */
[----:B------:R-:W-:-:S02]  /*3310*/  HADD2.F32 R63, -RZ, R63.H0_H0 ;  /* 0x2000003fff3f7230 */ /* 0x000fc40000004100 */
[-C--:B------:R-:W-:Y:S01]  /*3320*/  FFMA.FTZ R27, R8, R10.reuse, -R27 ;  /* 0x0000000a081b7223 */ /* 0x080fe2000001081b */
[--C-:B------:R-:W-:Y:S02]  /*3330*/  HADD2.F32 R8, -RZ, R7.reuse.H0_H0 ;  /* 0x20000007ff087230 */ /* 0x100fe40000004100 */
[----:B------:R-:W-:Y:S01]  /*3340*/  FFMA.FTZ R26, R9, R10, R26 ;  /* 0x0000000a091a7223 */ /* 0x000fe2000001001a */
[----:B------:R-:W-:Y:S02]  /*3350*/  HADD2.F32 R9, -RZ, R7.H1_H1 ;  /* 0x30000007ff097230 */ /* 0x000fe40000004100 */
[----:B------:R-:W-:Y:S01]  /*3360*/  FFMA.FTZ R66, R11, R15, R62 ;  /* 0x0000000f0b427223 */ /* 0x000fe2000001003e */
[--C-:B------:R-:W-:Y:S01]  /*3370*/  HADD2.F32 R7, -RZ, R6.reuse.H0_H0 ;  /* 0x20000006ff077230 */ /* 0x100fe20000004100 */
[----:B------:R-:W-:Y:S01]  /*3380*/  F2FP.SATFINITE.E4M3.F32.PACK_AB_MERGE_C R4, R65, R64, R76 ;  /* 0x000000404104723e */ /* 0x000fe2000480704c */
[----:B------:R-:W-:Y:S01]  /*3390*/  HADD2.F32 R6, -RZ, R6.H1_H1 ;  /* 0x30000006ff067230 */ /* 0x000fe20000004100 */
[----:B------:R-:W-:Y:S01]  /*33a0*/  F2FP.SATFINITE.E4M3.F32.PACK_AB_MERGE_C R26, R26, R27, RZ ;  /* 0x0000001b1a1a723e */ /* 0x000fe200048070ff */
[----:B------:R-:W-:Y:S01]  /*33b0*/  HADD2.F32 R25, -RZ, R25.H0_H0 ;  /* 0x20000019ff197230 */ /* 0x000fe20000004100 */
[----:B------:R-:W-:Y:S01]  /*33c0*/  F2FP.SATFINITE.E4M3.F32.PACK_AB_MERGE_C R66, R66, R67, RZ ;  /* 0x000000434242723e */ /* 0x000fe200048070ff */
[----:B------:R-:W-:-:S02]  /*33d0*/  HADD2.F32 R14, -RZ, R14.H0_H0 ;  /* 0x2000000eff0e7230 */ /* 0x000fc40000004100 */
[----:B------:R-:W-:Y:S01]  /*33e0*/  FMUL.FTZ R10, R6, R63 ;  /* 0x0000003f060a7220 */ /* 0x000fe20000410000 */
[----:B------:R-:W-:Y:S02]  /*33f0*/  HADD2.F32 R24, -RZ, R24.H0_H0 ;  /* 0x20000018ff187230 */ /* 0x000fe40000004100 */
[-C--:B------:R-:W-:Y:S01]  /*3400*/  FMUL.FTZ R11, R9, R25.reuse ;  /* 0x00000019090b7220 */ /* 0x080fe20000410000 */
[C---:B------:R-:W-:Y:S01]  /*3410*/  FMUL.FTZ R62, R8.reuse, R25 ;  /* 0x00000019083e7220 */ /* 0x040fe20000410000 */
[----:B------:R-:W-:Y:S02]  /*3420*/  FMUL.FTZ R63, R7, R63 ;  /* 0x0000003f073f7220 */ /* 0x000fe40000410000 */
[-C--:B------:R-:W-:Y:S01]  /*3430*/  FFMA.FTZ R11, R8, R14.reuse, -R11 ;  /* 0x0000000e080b7223 */ /* 0x080fe2000001080b */
[----:B------:R-:W-:Y:S01]  /*3440*/  FFMA.FTZ R62, R9, R14, R62 ;  /* 0x0000000e093e7223 */ /* 0x000fe2000001003e */
[-C--:B------:R-:W-:Y:S01]  /*3450*/  FFMA.FTZ R10, R7, R24.reuse, -R10 ;  /* 0x00000018070a7223 */ /* 0x080fe2000001080a */
[----:B------:R-:W-:-:S03]  /*3460*/  FFMA.FTZ R63, R6, R24, R63 ;  /* 0x00000018063f7223 */ /* 0x000fc6000001003f */
[----:B------:R-:W-:Y:S02]  /*3470*/  F2FP.SATFINITE.E4M3.F32.PACK_AB_MERGE_C R7, R62, R11, R66 ;  /* 0x0000000b3e07723e */ /* 0x000fe40004807042 */
[----:B------:R-:W-:-:S07]  /*3480*/  F2FP.SATFINITE.E4M3.F32.PACK_AB_MERGE_C R6, R63, R10, R26 ;  /* 0x0000000a3f06723e */ /* 0x000fce000480701a */
.L_x_330:
[----:B------:R-:W-:Y:S05]  /*3490*/  BSYNC B1 ;  /* 0x0000000000017941 */ /* 0x000fea0003800000 */
.L_x_329:
[----:B-1----:R1:W-:Y:S01]  /*34a0*/  STG.E.128 desc[UR40][R12.64+0x20], R4 ;  /* 0x000020040c007986 */ /* 0x0023e2000c101d28 */
[----:B------:R-:W-:Y:S05]  /*34b0*/  BRA `(.L_x_324) ;  /* 0x0000001000c87947 */ /* 0x000fea0003800000 */
.L_x_318:
[----:B------:R-:W-:Y:S01]  /*34c0*/  IMAD R5, R2, -0xa0, R31 ;  /* 0xffffff6002057824 */ /* 0x000fe200078e021f */
[----:B------:R-:W2:Y:S04]  /*34d0*/  LDL.LU R67, [R1] ;  /* 0x0000000001437983 */ /* 0x000ea80000300800 */
[----:B------:R-:W-:Y:S01]  /*34e0*/  VIMNMX R5, R5, 0xa0, PT ;  /* 0x000000a005057848 */ /* 0x000fe20003fe0100 */
[----:B------:R-:W3:Y:S01]  /*34f0*/  LDL R66, [R1+0x8] ;  /* 0x0000080001427983 */ /* 0x000ee20000100800 */
[----:B------:R-:W-:Y:S02]  /*3500*/  CS2R R10, SRZ ;  /* 0x00000000000a7805 */ /* 0x000fe4000001ff00 */
[----:B------:R-:W-:Y:S02]  /*3510*/  CS2R R8, SRZ ;  /* 0x0000000000087805 */ /* 0x000fe4000001ff00 */
[----:B------:R-:W-:-:S04]  /*3520*/  ISETP.GE.AND P1, PT, R22, R5, PT ;  /* 0x000000051600720c */ /* 0x000fc80003f26270 */
[----:B------:R-:W-:-:S13]  /*3530*/  ISETP.GE.OR P0, PT, R18, R27, P1 ;  /* 0x0000001b1200720c */ /* 0x000fda0000f06670 */
[----:B------:R-:W0:Y:S08]  /*3540*/  @!P0 LDC.64 R12, c[0x0][0x3e8] ;  /* 0x0000fa00ff0c8b82 */ /* 0x000e300000000a00 */
[----:B------:R-:W1:Y:S01]  /*3550*/  @!P0 LDC.64 R24, c[0x0][0x400] ;  /* 0x00010000ff188b82 */ /* 0x000e620000000a00 */
[----:B0-----:R-:W-:Y:S02]  /*3560*/  @!P0 IADD3 R12, P5, P6, R40, R12, R4 ;  /* 0x0000000c280c8210 */ /* 0x001fe40007ebe004 */
[----:B------:R-:W-:-:S02]  /*3570*/  CS2R R4, SRZ ;  /* 0x0000000000047805 */ /* 0x000fc4000001ff00 */
[----:B------:R-:W-:Y:S02]  /*3580*/  @!P0 IADD3.X R13, R59, R13, R26, P5, P6 ;  /* 0x0000000d3b0d8210 */ /* 0x000fe40002fec41a */
[----:B-1----:R-:W-:Y:S02]  /*3590*/  @!P0 IADD3 R24, P5, P6, R34, R24, R6 ;  /* 0x0000001822188210 */ /* 0x002fe40007ebe006 */
[----:B------:R-:W-:Y:S02]  /*35a0*/  CS2R R6, SRZ ;  /* 0x0000000000067805 */ /* 0x000fe4000001ff00 */
[----:B------:R-:W-:-:S04]  /*35b0*/  @!P0 IADD3.X R25, R68, R25, R64, P5, P6 ;  /* 0x0000001944198210 */ /* 0x000fc80002fec440 */
[----:B------:R-:W4:Y:S04]  /*35c0*/  @!P0 LDG.E.128 R4, desc[UR40][R12.64] ;  /* 0x000000280c048981 */ /* 0x000f28000c1e1d00 */
[----:B------:R-:W5:Y:S01]  /*35d0*/  @!P0 LDG.E.128 R8, desc[UR40][R24.64] ;  /* 0x0000002818088981 */ /* 0x000f62000c1e1d00 */
[----:B------:R-:W-:Y:S02]  /*35e0*/  ISETP.GE.AND P0, PT, R18, R27, PT ;  /* 0x0000001b1200720c */ /* 0x000fe40003f06270 */
[----:B--2---:R-:W-:-:S11]  /*35f0*/  LOP3.LUT R67, R67, 0xfffffffe, RZ, 0xc0, !PT ;  /* 0xfffffffe43437812 */ /* 0x004fd600078ec0ff */
[----:B------:R-:W-:Y:S02]  /*3600*/  @P0 LOP3.LUT R67, R67, 0x1, RZ, 0xfc, !PT ;  /* 0x0000000143430812 */ /* 0x000fe400078efcff */
[----:B---3--:R-:W-:-:S03]  /*3610*/  ISETP.NE.AND P0, PT, R66, 0x3, PT ;  /* 0x000000034200780c */ /* 0x008fc60003f05270 */
[----:B------:R0:W-:Y:S01]  /*3620*/  STL [R1], R67 ;  /* 0x0000004301007387 */ /* 0x0001e20000100800 */
[----:B----4-:R-:W-:Y:S01]  /*3630*/  IMAD.MOV.U32 R78, RZ, RZ, R6 ;  /* 0x000000ffff4e7224 */ /* 0x010fe200078e0006 */
[----:B------:R-:W-:Y:S01]  /*3640*/  MOV R81, R4 ;  /* 0x0000000400517202 */ /* 0x000fe20000000f00 */
[----:B-----5:R-:W-:Y:S02]  /*3650*/  IMAD.MOV.U32 R80, RZ, RZ, R10 ;  /* 0x000000ffff507224 */ /* 0x020fe400078e000a */
[----:B------:R-:W-:-:S05]  /*3660*/  IMAD.MOV.U32 R82, RZ, RZ, R8 ;  /* 0x000000ffff527224 */ /* 0x000fca00078e0008 */
[----:B0-----:R-:W-:Y:S05]  /*3670*/  @!P0 BRA `(.L_x_331) ;  /* 0x0000000000048947 */ /* 0x001fea0003800000 */
[----:B------:R-:W-:Y:S01]  /*3680*/  BPT.TRAP 0x1 ;  /* 0x000000040000795c */ /* 0x000fe20000300000 */
.L_x_331:
[----:B------:R-:W-:Y:S01]  /*3690*/  IMAD R74, R17, 0x8, R16 ;  /* 0x00000008114a7824 */ /* 0x000fe200078e0210 */
[----:B------:R-:W-:Y:S01]  /*36a0*/  SHF.L.U32 R75, R23, 0x1f, RZ ;  /* 0x0000001f174b7819 */ /* 0x000fe200000006ff */
[----:B------:R-:W0:Y:S01]  /*36b0*/  LDC R77, c[0x0][0x2f4] ;  /* 0x0000bd00ff4d7b82 */ /* 0x000e220000000800 */
[----:B------:R-:W-:Y:S02]  /*36c0*/  BSSY B1, `(.L_x_332) ;  /* 0x0000003000017945 */ /* 0x000fe40003800000 */
[----:B------:R-:W1:Y:S02]  /*36d0*/  SYNCS.PHASECHK.TRANS64.TRYWAIT P5, [R74+URZ+0x13290], R75 ;  /* 0x0132904b4a0075a7 */ /* 0x000e6400080a017f */
[----:B-1----:R-:W-:Y:S05]  /*36e0*/  @!P5 BRA `(.L_x_333) ;  /* 0x000001280048d947 */ /* 0x002fea0003800000 */
.L_x_532:
[----:B------:R-:W-:Y:S05]  /*36f0*/  BSYNC B1 ;  /* 0x0000000000017941 */ /* 0x000fea0003800000 */
.L_x_332:
[----:B0-----:R-:W-:Y:S01]  /*3700*/  ISETP.GE.OR P5, PT, R18, R77, P1 ;  /* 0x0000004d1200720c */ /* 0x001fe20000fa6670 */
[----:B------:R-:W-:Y:S01]  /*3710*/  ULDC.64 UR4, c[0x0][0x300] ;  /* 0x0000c00000047ab9 */ /* 0x000fe20000000a00 */
[----:B------:R-:W-:Y:S01]  /*3720*/  SHF.R.S32.HI R12, RZ, 0x1f, R22 ;  /* 0x0000001fff0c7819 */ /* 0x000fe20000011416 */
[----:B------:R-:W-:-:S04]  /*3730*/  IMAD.MOV.U32 R64, RZ, RZ, R14 ;  /* 0x000000ffff407224 */ /* 0x000fc800078e000e */
[----:B------:R-:W-:Y:S02]  /*3740*/  IMAD R13, R12, UR4, RZ ;  /* 0x000000040c0d7c24 */ /* 0x000fe4000f8e02ff */
[----:B------:R-:W-:-:S04]  /*3750*/  IMAD.WIDE.U32 R64, R22, UR4, R64 ;  /* 0x0000000416407c25 */ /* 0x000fc8000f8e0040 */
[----:B------:R-:W-:Y:S01]  /*3760*/  IMAD R13, R22, UR5, R13 ;  /* 0x00000005160d7c24 */ /* 0x000fe2000f8e020d */
[----:B------:R-:W-:Y:S06]  /*3770*/  @P5 BRA `(.L_x_324) ;  /* 0x0000001000185947 */ /* 0x000fec0003800000 */
[----:B------:R-:W2:Y:S04]  /*3780*/  LDL R27, [R1] ;  /* 0x00000000011b7983 */ /* 0x000ea80000100800 */
[----:B------:R-:W3:Y:S04]  /*3790*/  LDL R26, [R1+0x2c] ;  /* 0x00002c00011a7983 */ /* 0x000ee80000100800 */
[----:B------:R-:W4:Y:S04]  /*37a0*/  LDL R25, [R1+0x30] ;  /* 0x0000300001197983 */ /* 0x000f280000100800 */
[----:B------:R-:W5:Y:S01]  /*37b0*/  LDL R24, [R1+0x34] ;  /* 0x0000340001187983 */ /* 0x000f620000100800 */
[----:B------:R-:W-:Y:S01]  /*37c0*/  IMAD.IADD R76, R13, 0x1, R65 ;  /* 0x000000010d4c7824 */ /* 0x000fe200078e0241 */
[----:B------:R-:W-:Y:S01]  /*37d0*/  IADD3 R67, P5, P6, R48, R64, R60 ;  /* 0x0000004030437210 */ /* 0x000fe20007ebe03c */
[----:B------:R-:W-:Y:S01]  /*37e0*/  BSSY B1, `(.L_x_334) ;  /* 0x00000e3000017945 */ /* 0x000fe20003800000 */
[----:B------:R-:W-:-:S02]  /*37f0*/  IADD3 R13, -R54, R77, RZ ;  /* 0x0000004d360d7210 */ /* 0x000fc40007ffe1ff */
[----:B------:R-:W-:Y:S02]  /*3800*/  IADD3.X R12, R3, R76, R69, P5, P6 ;  /* 0x0000004c030c7210 */ /* 0x000fe40002fec445 */
[----:B------:R-:W-:-:S05]  /*3810*/  IADD3 R66, P5, R67, R62, RZ ;  /* 0x0000003e43427210 */ /* 0x000fca0007fbe0ff */
[----:B------:R-:W-:Y:S01]  /*3820*/  IMAD.X R67, R12, 0x1, R63, P5 ;  /* 0x000000010c437824 */ /* 0x000fe200028e063f */
[C---:B--2---:R-:W-:Y:S02]  /*3830*/  LOP3.LUT P5, RZ, R27.reuse, 0x4, RZ, 0xc0, !PT ;  /* 0x000000041bff7812 */ /* 0x044fe400078ac0ff */
[----:B------:R-:W-:Y:S02]  /*3840*/  LOP3.LUT P6, RZ, R27, 0x1, RZ, 0xc0, !PT ;  /* 0x000000011bff7812 */ /* 0x000fe400078cc0ff */
[----:B------:R-:W-:-:S04]  /*3850*/  SEL R13, R54, R13, !P5 ;  /* 0x0000000d360d7207 */ /* 0x000fc80006800000 */
[----:B------:R-:W-:-:S04]  /*3860*/  SHF.R.S32.HI R12, RZ, 0x1f, R13 ;  /* 0x0000001fff0c7819 */ /* 0x000fc8000001140d */
[----:B------:R-:W-:Y:S01]  /*3870*/  LEA.HI R12, R12, R13, RZ, 0x5 ;  /* 0x0000000d0c0c7211 */ /* 0x000fe200078f28ff */
[----:B------:R-:W-:-:S03]  /*3880*/  IMAD R13, R17, 0x2800, R70 ;  /* 0x00002800110d7824 */ /* 0x000fc600078e0246 */
[----:B------:R-:W-:Y:S01]  /*3890*/  SHF.R.S32.HI R12, RZ, 0x5, R12 ;  /* 0x00000005ff0c7819 */ /* 0x000fe2000001140c */
[----:B------:R-:W-:-:S03]  /*38a0*/  IMAD.IADD R13, R16, 0x1, R13 ;  /* 0x00000001100d7824 */ /* 0x000fc600078e020d */
[----:B------:R-:W-:-:S05]  /*38b0*/  LEA.HI.SX32 R12, R21, R12, 0x1c ;  /* 0x0000000c150c7211 */ /* 0x000fca00078fe2ff */
[----:B------:R-:W-:-:S05]  /*38c0*/  IMAD.SHL.U32 R79, R12, 0x10, RZ ;  /* 0x000000100c4f7824 */ /* 0x000fca00078e00ff */
[----:B---3--:R-:W-:-:S04]  /*38d0*/  LOP3.LUT R12, R26, 0x30, R79, 0xf8, !PT ;  /* 0x000000301a0c7812 */ /* 0x008fc800078ef84f */
[----:B----4-:R-:W-:-:S05]  /*38e0*/  LOP3.LUT R12, R12, R25, RZ, 0x3c, !PT ;  /* 0x000000190c0c7212 */ /* 0x010fca00078e3cff */
[----:B-----5:R-:W-:-:S04]  /*38f0*/  IMAD.IADD R12, R24, 0x1, R12 ;  /* 0x00000001180c7824 */ /* 0x020fc800078e020c */
[----:B------:R-:W-:-:S04]  /*3900*/  IMAD R15, R17, 0x2800, R12 ;  /* 0x00002800110f7824 */ /* 0x000fc800078e020c */
[----:B------:R-:W-:Y:S02]  /*3910*/  IMAD.IADD R24, R16, 0x1, R15 ;  /* 0x0000000110187824 */ /* 0x000fe400078e020f */
[----:B------:R-:W0:Y:S04]  /*3920*/  LDS.128 R12, [R13+0xe000] ;  /* 0x00e000000d0c7984 */ /* 0x000e280000000c00 */
[----:B------:R-:W2:Y:S01]  /*3930*/  LDS.128 R24, [R24+0xe000] ;  /* 0x00e0000018187984 */ /* 0x000ea20000000c00 */
[----:B------:R-:W-:Y:S05]  /*3940*/  @P6 BRA `(.L_x_335) ;  /* 0x0000000c00306947 */ /* 0x000fea0003800000 */
[--C-:B------:R-:W-:Y:S02]  /*3950*/  SHF.R.U32.HI R89, RZ, 0x8, R5.reuse ;  /* 0x00000008ff597819 */ /* 0x100fe40000011605 */
[----:B------:R-:W-:Y:S02]  /*3960*/  LOP3.LUT R4, R5, 0xff0000ff, RZ, 0xc0, !PT ;  /* 0xff0000ff05047812 */ /* 0x000fe400078ec0ff */
[----:B------:R-:W-:Y:S01]  /*3970*/  SHF.R.U32.HI R87, RZ, 0x10, R5 ;  /* 0x00000010ff577819 */ /* 0x000fe20000011605 */
[----:B------:R-:W-:Y:S01]  /*3980*/  IMAD.SHL.U32 R5, R89, 0x100, RZ ;  /* 0x0000010059057824 */ /* 0x000fe200078e00ff */
[----:B------:R-:W-:Y:S02]  /*3990*/  SHF.R.U32.HI R85, RZ, 0x8, R7 ;  /* 0x00000008ff557819 */ /* 0x000fe40000011607 */
[----:B------:R-:W-:Y:S02]  /*39a0*/  SHF.R.U32.HI R83, RZ, 0x8, R11 ;  /* 0x00000008ff537819 */ /* 0x000fe4000001160b */
[----:B------:R-:W-:-:S02]  /*39b0*/  LOP3.LUT R6, R7, 0xff0000ff, RZ, 0xc0, !PT ;  /* 0xff0000ff07067812 */ /* 0x000fc400078ec0ff */
[----:B------:R-:W-:Y:S01]  /*39c0*/  SHF.R.U32.HI R86, RZ, 0x10, R7 ;  /* 0x00000010ff567819 */ /* 0x000fe20000011607 */
[----:B------:R-:W-:Y:S01]  /*39d0*/  IMAD.SHL.U32 R7, R85, 0x100, RZ ;  /* 0x0000010055077824 */ /* 0x000fe200078e00ff */
[----:B------:R-:W-:Y:S01]  /*39e0*/  LOP3.LUT R4, R4, 0xff00, R5, 0xf8, !PT ;  /* 0x0000ff0004047812 */ /* 0x000fe200078ef805 */
[----:B------:R-:W-:Y:S01]  /*39f0*/  IMAD.U32 R5, R87, 0x10000, RZ ;  /* 0x0001000057057824 */ /* 0x000fe200078e00ff */
[----:B------:R-:W-:Y:S02]  /*3a00*/  LOP3.LUT R10, R11, 0xff0000ff, RZ, 0xc0, !PT ;  /* 0xff0000ff0b0a7812 */ /* 0x000fe400078ec0ff */
[----:B------:R-:W-:Y:S01]  /*3a10*/  SHF.R.U32.HI R90, RZ, 0x10, R11 ;  /* 0x00000010ff5a7819 */ /* 0x000fe2000001160b */
[----:B------:R-:W-:Y:S01]  /*3a20*/  IMAD.SHL.U32 R11, R83, 0x100, RZ ;  /* 0x00000100530b7824 */ /* 0x000fe200078e00ff */
[----:B------:R-:W-:Y:S02]  /*3a30*/  SHF.R.U32.HI R84, RZ, 0x8, R9 ;  /* 0x00000008ff547819 */ /* 0x000fe40000011609 */
[----:B------:R-:W-:Y:S01]  /*3a40*/  LOP3.LUT R7, R6, 0xff00, R7, 0xf8, !PT ;  /* 0x0000ff0006077812 */ /* 0x000fe200078ef807 */
[----:B------:R-:W-:Y:S01]  /*3a50*/  IMAD.U32 R90, R90, 0x10000, RZ ;  /* 0x000100005a5a7824 */ /* 0x000fe200078e00ff */
[----:B------:R-:W-:Y:S01]  /*3a60*/  LOP3.LUT R6, R4, 0xff0000, R5, 0xf8, !PT ;  /* 0x00ff000004067812 */ /* 0x000fe200078ef805 */
[----:B------:R-:W-:Y:S01]  /*3a70*/  IMAD.U32 R4, R86, 0x10000, RZ ;  /* 0x0001000056047824 */ /* 0x000fe200078e00ff */
[----:B------:R-:W-:-:S02]  /*3a80*/  LOP3.LUT R8, R9, 0xff0000ff, RZ, 0xc0, !PT ;  /* 0xff0000ff09087812 */ /* 0x000fc400078ec0ff */
[----:B------:R-:W-:Y:S02]  /*3a90*/  SHF.R.U32.HI R88, RZ, 0x10, R9 ;  /* 0x00000010ff587819 */ /* 0x000fe40000011609 */
[----:B------:R-:W-:Y:S02]  /*3aa0*/  LOP3.LUT R87, R10, 0xff00, R11, 0xf8, !PT ;  /* 0x0000ff000a577812 */ /* 0x000fe400078ef80b */
[----:B------:R-:W-:Y:S01]  /*3ab0*/  SHF.L.U32 R9, R84, 0x8, RZ ;  /* 0x0000000854097819 */ /* 0x000fe200000006ff */
[----:B------:R-:W-:Y:S01]  /*3ac0*/  IMAD.U32 R88, R88, 0x10000, RZ ;  /* 0x0001000058587824 */ /* 0x000fe200078e00ff */
[----:B------:R-:W-:Y:S02]  /*3ad0*/  F2FP.F16.E4M3.UNPACK_B R86, R82.H1 ;  /* 0x00000052ff56723e */ /* 0x000fe400030006ff */
[----:B--2---:R-:W-:Y:S02]  /*3ae0*/  F2FP.F16.E4M3.UNPACK_B R11, R24.H1 ;  /* 0x00000018ff0b723e */ /* 0x004fe400030006ff */
[----:B0-----:R-:W-:Y:S01]  /*3af0*/  F2FP.F16.E4M3.UNPACK_B R10, R12.H1 ;  /* 0x0000000cff0a723e */ /* 0x001fe200030006ff */
[----:B------:R-:W-:Y:S01]  /*3b00*/  HADD2.F32 R5, -RZ, R86.H0_H0 ;  /* 0x20000056ff057230 */ /* 0x000fe20000004100 */
[----:B------:R-:W-:Y:S01]  /*3b10*/  LOP3.LUT R85, R8, 0xff00, R9, 0xf8, !PT ;  /* 0x0000ff0008557812 */ /* 0x000fe200078ef809 */
[----:B------:R-:W-:Y:S01]  /*3b20*/  HADD2.F32 R9, -RZ, R11.H0_H0 ;  /* 0x2000000bff097230 */ /* 0x000fe20000004100 */
[----:B------:R-:W-:Y:S01]  /*3b30*/  F2FP.F16.E4M3.UNPACK_B R83, R81.H1 ;  /* 0x00000051ff53723e */ /* 0x000fe200030006ff */
[--C-:B------:R-:W-:Y:S01]  /*3b40*/  HADD2.F32 R8, -RZ, R10.reuse.H0_H0 ;  /* 0x2000000aff087230 */ /* 0x100fe20000004100 */
[----:B------:R-:W-:Y:S01]  /*3b50*/  LOP3.LUT R4, R7, 0xff0000, R4, 0xf8, !PT ;  /* 0x00ff000007047812 */ /* 0x000fe200078ef804 */
[----:B------:R-:W-:-:S02]  /*3b60*/  HADD2.F32 R10, -RZ, R10.H1_H1 ;  /* 0x3000000aff0a7230 */ /* 0x000fc40000004100 */
[-C--:B------:R-:W-:Y:S01]  /*3b70*/  FMUL.FTZ R89, R9, R5.reuse ;  /* 0x0000000509597220 */ /* 0x080fe20000410000 */
[--C-:B------:R-:W-:Y:S02]  /*3b80*/  HADD2.F32 R84, -RZ, R83.reuse.H0_H0 ;  /* 0x20000053ff547230 */ /* 0x100fe40000004100 */
[C---:B------:R-:W-:Y:S01]  /*3b90*/  FMUL.FTZ R92, R8.reuse, R5 ;  /* 0x00000005085c7220 */ /* 0x040fe20000410000 */
[----:B------:R-:W-:Y:S01]  /*3ba0*/  LOP3.LUT R7, R85, 0xff0000, R88, 0xf8, !PT ;  /* 0x00ff000055077812 */ /* 0x000fe200078ef858 */
[----:B------:R-:W-:Y:S01]  /*3bb0*/  HADD2.F32 R85, -RZ, R83.H1_H1 ;  /* 0x30000053ff557230 */ /* 0x000fe20000004100 */
[----:B------:R-:W-:Y:S01]  /*3bc0*/  F2FP.F16.E4M3.UNPACK_B R24, R24 ;  /* 0x00000018ff18723e */ /* 0x000fe200020006ff */
[-C--:B------:R-:W-:Y:S01]  /*3bd0*/  FFMA.FTZ R8, R8, R84.reuse, -R89 ;  /* 0x0000005408087223 */ /* 0x080fe20000010859 */
[----:B------:R-:W-:Y:S01]  /*3be0*/  FFMA.FTZ R9, R9, R84, R92 ;  /* 0x0000005409097223 */ /* 0x000fe2000001005c */
[----:B------:R-:W-:Y:S01]  /*3bf0*/  HADD2.F32 R88, -RZ, R86.H1_H1 ;  /* 0x30000056ff587230 */ /* 0x000fe20000004100 */
[----:B------:R-:W-:Y:S01]  /*3c00*/  F2FP.F16.E4M3.UNPACK_B R86, R82 ;  /* 0x00000052ff56723e */ /* 0x000fe200020006ff */
[----:B------:R-:W-:Y:S01]  /*3c10*/  HADD2.F32 R83, -RZ, R11.H1_H1 ;  /* 0x3000000bff537230 */ /* 0x000fe20000004100 */
[----:B------:R-:W-:Y:S01]  /*3c20*/  F2FP.F16.E4M3.UNPACK_B R84, R81 ;  /* 0x00000051ff54723e */ /* 0x000fe200020006ff */
[----:B------:R-:W-:Y:S01]  /*3c30*/  HADD2.F32 R82, -RZ, R24.H0_H0 ;  /* 0x20000018ff527230 */ /* 0x000fe20000004100 */
[----:B------:R-:W-:-:S02]  /*3c40*/  F2FP.F16.E4M3.UNPACK_B R81, R12 ;  /* 0x0000000cff51723e */ /* 0x000fc400020006ff */
[----:B------:R-:W-:Y:S01]  /*3c50*/  LOP3.LUT R5, R87, 0xff0000, R90, 0xf8, !PT ;  /* 0x00ff000057057812 */ /* 0x000fe200078ef85a */
[CC--:B------:R-:W-:Y:S01]  /*3c60*/  FMUL.FTZ R11, R83.reuse, R88.reuse ;  /* 0x00000058530b7220 */ /* 0x0c0fe20000410000 */
[--C-:B------:R-:W-:Y:S02]  /*3c70*/  HADD2.F32 R87, -RZ, R86.reuse.H0_H0 ;  /* 0x20000056ff577230 */ /* 0x100fe40000004100 */
[C---:B------:R-:W-:Y:S01]  /*3c80*/  FMUL.FTZ R88, R10.reuse, R88 ;  /* 0x000000580a587220 */ /* 0x040fe20000410000 */
[----:B------:R-:W-:Y:S02]  /*3c90*/  HADD2.F32 R12, -RZ, R81.H0_H0 ;  /* 0x20000051ff0c7230 */ /* 0x000fe40000004100 */
[-C--:B------:R-:W-:Y:S01]  /*3ca0*/  FFMA.FTZ R11, R10, R85.reuse, -R11 ;  /* 0x000000550a0b7223 */ /* 0x080fe2000001080b */
[----:B------:R-:W-:Y:S02]  /*3cb0*/  HADD2.F32 R86, -RZ, R86.H1_H1 ;  /* 0x30000056ff567230 */ /* 0x000fe40000004100 */
[----:B------:R-:W-:Y:S01]  /*3cc0*/  FFMA.FTZ R10, R83, R85, R88 ;  /* 0x00000055530a7223 */ /* 0x000fe20000010058 */
[----:B------:R-:W-:-:S02]  /*3cd0*/  HADD2.F32 R85, -RZ, R84.H0_H0 ;  /* 0x20000054ff557230 */ /* 0x000fc40000004100 */
[-C--:B------:R-:W-:Y:S01]  /*3ce0*/  FMUL.FTZ R89, R82, R87.reuse ;  /* 0x0000005752597220 */ /* 0x080fe20000410000 */
[----:B------:R-:W-:Y:S01]  /*3cf0*/  FMUL.FTZ R87, R12, R87 ;  /* 0x000000570c577220 */ /* 0x000fe20000410000 */
[----:B------:R-:W-:Y:S01]  /*3d00*/  HADD2.F32 R83, -RZ, R24.H1_H1 ;  /* 0x30000018ff537230 */ /* 0x000fe20000004100 */
[----:B------:R-:W-:Y:S01]  /*3d10*/  F2FP.F16.E4M3.UNPACK_B R88, R78.H1 ;  /* 0x0000004eff58723e */ /* 0x000fe200030006ff */
[----:B------:R-:W-:Y:S02]  /*3d20*/  HADD2.F32 R81, -RZ, R81.H1_H1 ;  /* 0x30000051ff517230 */ /* 0x000fe40000004100 */
[-C--:B------:R-:W-:Y:S01]  /*3d30*/  FFMA.FTZ R24, R82, R85.reuse, R87 ;  /* 0x0000005552187223 */ /* 0x080fe20000010057 */
[----:B------:R-:W-:Y:S02]  /*3d40*/  HADD2.F32 R84, -RZ, R84.H1_H1 ;  /* 0x30000054ff547230 */ /* 0x000fe40000004100 */
[----:B------:R-:W-:Y:S01]  /*3d50*/  FFMA.FTZ R12, R12, R85, -R89 ;  /* 0x000000550c0c7223 */ /* 0x000fe20000010859 */
[----:B------:R-:W-:Y:S01]  /*3d60*/  FMUL.FTZ R82, R83, R86 ;  /* 0x0000005653527220 */ /* 0x000fe20000410000 */
[----:B------:R-:W-:Y:S01]  /*3d70*/  F2FP.F16.E4M3.UNPACK_B R87, R80.H1 ;  /* 0x00000050ff57723e */ /* 0x000fe200030006ff */
[C---:B------:R-:W-:Y:S01]  /*3d80*/  FMUL.FTZ R90, R81.reuse, R86 ;  /* 0x00000056515a7220 */ /* 0x040fe20000410000 */
[----:B------:R-:W-:Y:S01]  /*3d90*/  F2FP.F16.E4M3.UNPACK_B R85, R26.H1 ;  /* 0x0000001aff55723e */ /* 0x000fe200030006ff */
[----:B------:R-:W-:Y:S01]  /*3da0*/  FFMA.FTZ R81, R81, R84, -R82 ;  /* 0x0000005451517223 */ /* 0x000fe20000010852 */
[----:B------:R-:W-:Y:S01]  /*3db0*/  F2FP.F16.E4M3.UNPACK_B R82, R14.H1 ;  /* 0x0000000eff52723e */ /* 0x000fe200030006ff */
[----:B------:R-:W-:-:S02]  /*3dc0*/  HADD2.F32 R91, -RZ, R87.H0_H0 ;  /* 0x20000057ff5b7230 */ /* 0x000fc40000004100 */
[----:B------:R-:W-:Y:S01]  /*3dd0*/  FFMA.FTZ R83, R83, R84, R90 ;  /* 0x0000005453537223 */ /* 0x000fe2000001005a */
[----:B------:R-:W-:Y:S01]  /*3de0*/  HADD2.F32 R86, -RZ, R85.H0_H0 ;  /* 0x20000055ff567230 */ /* 0x000fe20000004100 */
[----:B------:R-:W-:Y:S01]  /*3df0*/  F2FP.F16.E4M3.UNPACK_B R14, R14 ;  /* 0x0000000eff0e723e */ /* 0x000fe200020006ff */
[----:B------:R-:W-:Y:S01]  /*3e00*/  HADD2.F32 R84, -RZ, R82.H0_H0 ;  /* 0x20000052ff547230 */ /* 0x000fe20000004100 */
[----:B------:R-:W-:Y:S01]  /*3e10*/  F2FP.SATFINITE.E4M3.F32.PACK_AB_MERGE_C R9, R10, R9, RZ ;  /* 0x000000090a09723e */ /* 0x000fe200048070ff */
[----:B------:R-:W-:Y:S02]  /*3e20*/  HADD2.F32 R89, -RZ, R88.H0_H0 ;  /* 0x20000058ff597230 */ /* 0x000fe40000004100 */
[-C--:B------:R-:W-:Y:S01]  /*3e30*/  FMUL.FTZ R93, R86, R91.reuse ;  /* 0x0000005b565d7220 */ /* 0x080fe20000410000 */
[----:B------:R-:W-:Y:S02]  /*3e40*/  HADD2.F32 R90, -RZ, R87.H1_H1 ;  /* 0x30000057ff5a7230 */ /* 0x000fe40000004100 */
[----:B------:R-:W-:Y:S01]  /*3e50*/  FMUL.FTZ R91, R84, R91 ;  /* 0x0000005b545b7220 */ /* 0x000fe20000410000 */
[----:B------:R-:W-:Y:S01]  /*3e60*/  HADD2.F32 R87, -RZ, R85.H1_H1 ;  /* 0x30000055ff577230 */ /* 0x000fe20000004100 */
[----:B------:R-:W-:Y:S01]  /*3e70*/  F2FP.SATFINITE.E4M3.F32.PACK_AB_MERGE_C R8, R11, R8, RZ ;  /* 0x000000080b08723e */ /* 0x000fe200048070ff */
[----:B------:R-:W-:-:S02]  /*3e80*/  HADD2.F32 R85, -RZ, R82.H1_H1 ;  /* 0x30000052ff557230 */ /* 0x000fc40000004100 */
[-C--:B------:R-:W-:Y:S01]  /*3e90*/  FFMA.FTZ R82, R84, R89.reuse, -R93 ;  /* 0x0000005954527223 */ /* 0x080fe2000001085d */
[----:B------:R-:W-:Y:S01]  /*3ea0*/  F2FP.F16.E4M3.UNPACK_B R84, R80 ;  /* 0x00000050ff54723e */ /* 0x000fe200020006ff */
[----:B------:R-:W-:Y:S01]  /*3eb0*/  FFMA.FTZ R86, R86, R89, R91 ;  /* 0x0000005956567223 */ /* 0x000fe2000001005b */
[----:B------:R-:W-:Y:S01]  /*3ec0*/  F2FP.F16.E4M3.UNPACK_B R80, R26 ;  /* 0x0000001aff50723e */ /* 0x000fe200020006ff */
[----:B------:R-:W-:Y:S02]  /*3ed0*/  HADD2.F32 R88, -RZ, R88.H1_H1 ;  /* 0x30000058ff587230 */ /* 0x000fe40000004100 */
[-C--:B------:R-:W-:Y:S01]  /*3ee0*/  FMUL.FTZ R92, R87, R90.reuse ;  /* 0x0000005a575c7220 */ /* 0x080fe20000410000 */
[--C-:B------:R-:W-:Y:S02]  /*3ef0*/  HADD2.F32 R89, -RZ, R84.reuse.H0_H0 ;  /* 0x20000054ff597230 */ /* 0x100fe40000004100 */
[----:B------:R-:W-:Y:S01]  /*3f00*/  FMUL.FTZ R90, R85, R90 ;  /* 0x0000005a555a7220 */ /* 0x000fe20000410000 */
[----:B------:R-:W-:Y:S01]  /*3f10*/  HADD2.F32 R91, -RZ, R84.H1_H1 ;  /* 0x30000054ff5b7230 */ /* 0x000fe20000004100 */
[----:B------:R-:W-:Y:S01]  /*3f20*/  F2FP.F16.E4M3.UNPACK_B R84, R78 ;  /* 0x0000004eff54723e */ /* 0x000fe200020006ff */
[----:B------:R-:W-:-:S02]  /*3f30*/  HADD2.F32 R78, -RZ, R80.H0_H0 ;  /* 0x20000050ff4e7230 */ /* 0x000fc40000004100 */
[-C--:B------:R-:W-:Y:S01]  /*3f40*/  FFMA.FTZ R97, R85, R88.reuse, -R92 ;  /* 0x0000005855617223 */ /* 0x080fe2000001085c */
[----:B------:R-:W-:Y:S02]  /*3f50*/  HADD2.F32 R26, -RZ, R14.H0_H0 ;  /* 0x2000000eff1a7230 */ /* 0x000fe40000004100 */
[----:B------:R-:W-:Y:S01]  /*3f60*/  FFMA.FTZ R99, R87, R88, R90 ;  /* 0x0000005857637223 */ /* 0x000fe2000001005a */
[----:B------:R-:W-:Y:S02]  /*3f70*/  HADD2.F32 R80, -RZ, R80.H1_H1 ;  /* 0x30000050ff507230 */ /* 0x000fe40000004100 */
[-C--:B------:R-:W-:Y:S01]  /*3f80*/  FMUL.FTZ R93, R78, R89.reuse ;  /* 0x000000594e5d7220 */ /* 0x080fe20000410000 */
[----:B------:R-:W-:Y:S02]  /*3f90*/  HADD2.F32 R14, -RZ, R14.H1_H1 ;  /* 0x3000000eff0e7230 */ /* 0x000fe40000004100 */
[----:B------:R-:W-:Y:S01]  /*3fa0*/  FMUL.FTZ R89, R26, R89 ;  /* 0x000000591a597220 */ /* 0x000fe20000410000 */
[----:B------:R-:W-:-:S02]  /*3fb0*/  HADD2.F32 R85, -RZ, R84.H0_H0 ;  /* 0x20000054ff557230 */ /* 0x000fc40000004100 */
[-C--:B------:R-:W-:Y:S01]  /*3fc0*/  FMUL.FTZ R95, R80, R91.reuse ;  /* 0x0000005b505f7220 */ /* 0x080fe20000410000 */
[----:B------:R-:W-:Y:S02]  /*3fd0*/  HADD2.F32 R87, -RZ, R84.H1_H1 ;  /* 0x30000054ff577230 */ /* 0x000fe40000004100 */
[----:B------:R-:W-:Y:S01]  /*3fe0*/  FMUL.FTZ R91, R14, R91 ;  /* 0x0000005b0e5b7220 */ /* 0x000fe20000410000 */
[----:B------:R-:W-:Y:S01]  /*3ff0*/  F2FP.F16.E4M3.UNPACK_B R10, R25 ;  /* 0x00000019ff0a723e */ /* 0x000fe200020006ff */
[----:B------:R-:W-:Y:S01]  /*4000*/  FFMA.FTZ R93, R26, R85, -R93 ;  /* 0x000000551a5d7223 */ /* 0x000fe2000001085d */
[----:B------:R-:W-:Y:S01]  /*4010*/  F2FP.F16.E4M3.UNPACK_B R11, R7 ;  /* 0x00000007ff0b723e */ /* 0x000fe200020006ff */
[----:B------:R-:W-:Y:S01]  /*4020*/  FFMA.FTZ R26, R78, R85, R89 ;  /* 0x000000554e1a7223 */ /* 0x000fe20000010059 */
[----:B------:R-:W-:Y:S01]  /*4030*/  F2FP.SATFINITE.E4M3.F32.PACK_AB_MERGE_C R24, R83, R24, R9 ;  /* 0x000000185318723e */ /* 0x000fe20004807009 */
[----:B------:R-:W-:Y:S01]  /*4040*/  FFMA.FTZ R91, R80, R87, R91 ;  /* 0x00000057505b7223 */ /* 0x000fe2000001005b */
[----:B------:R-:W-:Y:S01]  /*4050*/  F2FP.F16.E4M3.UNPACK_B R9, R13 ;  /* 0x0000000dff09723e */ /* 0x000fe200020006ff */
[----:B------:R-:W-:Y:S01]  /*4060*/  FFMA.FTZ R14, R14, R87, -R95 ;  /* 0x000000570e0e7223 */ /* 0x000fe2000001085f */
[----:B------:R-:W-:Y:S01]  /*4070*/  F2FP.SATFINITE.E4M3.F32.PACK_AB_MERGE_C R12, R81, R12, R8 ;  /* 0x0000000c510c723e */ /* 0x000fe20004807008 */
[----:B------:R-:W-:Y:S01]  /*4080*/  HADD2.F32 R78, -RZ, R10.H0_H0 ;  /* 0x2000000aff4e7230 */ /* 0x000fe20000004100 */
[----:B------:R-:W-:Y:S01]  /*4090*/  F2FP.F16.E4M3.UNPACK_B R80, R6 ;  /* 0x00000006ff50723e */ /* 0x000fe200020006ff */
[----:B------:R-:W-:Y:S01]  /*40a0*/  HADD2.F32 R83, -RZ, R11.H0_H0 ;  /* 0x2000000bff537230 */ /* 0x000fe20000004100 */
[----:B------:R-:W-:Y:S01]  /*40b0*/  F2FP.SATFINITE.E4M3.F32.PACK_AB_MERGE_C R82, R97, R82, RZ ;  /* 0x000000526152723e */ /* 0x000fe200048070ff */
[----:B------:R-:W-:Y:S01]  /*40c0*/  HADD2.F32 R8, -RZ, R9.H0_H0 ;  /* 0x20000009ff087230 */ /* 0x000fe20000004100 */
[----:B------:R-:W-:Y:S01]  /*40d0*/  F2FP.F16.E4M3.UNPACK_B R25, R25.H1 ;  /* 0x00000019ff19723e */ /* 0x000fe200030006ff */
[----:B------:R-:W-:Y:S01]  /*40e0*/  HADD2.F32 R81, -RZ, R80.H0_H0 ;  /* 0x20000050ff517230 */ /* 0x000fe20000004100 */
[----:B------:R-:W-:Y:S01]  /*40f0*/  F2FP.SATFINITE.E4M3.F32.PACK_AB_MERGE_C R14, R14, R93, R82 ;  /* 0x0000005d0e0e723e */ /* 0x000fe20004807052 */
[----:B------:R-:W-:Y:S01]  /*4100*/  FMUL.FTZ R85, R78, R83 ;  /* 0x000000534e557220 */ /* 0x000fe20000410000 */
[----:B------:R-:W-:-:S02]  /*4110*/  HADD2.F32 R10, -RZ, R10.H1_H1 ;  /* 0x3000000aff0a7230 */ /* 0x000fc40000004100 */
[C---:B------:R-:W-:Y:S01]  /*4120*/  FMUL.FTZ R83, R8.reuse, R83 ;  /* 0x0000005308537220 */ /* 0x040fe20000410000 */
[----:B------:R-:W-:Y:S02]  /*4130*/  HADD2.F32 R82, -RZ, R11.H1_H1 ;  /* 0x3000000bff527230 */ /* 0x000fe40000004100 */
[-C--:B------:R-:W-:Y:S01]  /*4140*/  FFMA.FTZ R8, R8, R81.reuse, -R85 ;  /* 0x0000005108087223 */ /* 0x080fe20000010855 */
[----:B------:R-:W-:Y:S02]  /*4150*/  HADD2.F32 R11, -RZ, R9.H1_H1 ;  /* 0x30000009ff0b7230 */ /* 0x000fe40000004100 */
[----:B------:R-:W-:Y:S01]  /*4160*/  FFMA.FTZ R9, R78, R81, R83 ;  /* 0x000000514e097223 */ /* 0x000fe20000010053 */
[----:B------:R-:W-:Y:S02]  /*4170*/  HADD2.F32 R80, -RZ, R80.H1_H1 ;  /* 0x30000050ff507230 */ /* 0x000fe40000004100 */
[-C--:B------:R-:W-:Y:S01]  /*4180*/  FMUL.FTZ R78, R10, R82.reuse ;  /* 0x000000520a4e7220 */ /* 0x080fe20000410000 */
        /* <DEDUP_REMOVED lines=8> */
[----:B------:R-:W-:Y:S01]  /*4210*/  F2FP.SATFINITE.E4M3.F32.PACK_AB_MERGE_C R86, R99, R86, RZ ;  /* 0x000000566356723e */ /* 0x000fe200048070ff */
[----:B------:R-:W-:Y:S01]  /*4220*/  HADD2.F32 R7, -RZ, R13.H0_H0 ;  /* 0x2000000dff077230 */ /* 0x000fe20000004100 */
[-C--:B------:R-:W-:Y:S01]  /*4230*/  F2FP.F16.E4M3.UNPACK_B R88, R5.reuse.H1 ;  /* 0x00000005ff58723e */ /* 0x080fe200030006ff */
[----:B------:R-:W-:Y:S02]  /*4240*/  HADD2.F32 R80, -RZ, R25.H1_H1 ;  /* 0x30000019ff507230 */ /* 0x000fe40000004100 */
[-C--:B------:R-:W-:Y:S01]  /*4250*/  FMUL.FTZ R84, R78, R82.reuse ;  /* 0x000000524e547220 */ /* 0x080fe20000410000 */
[--C-:B------:R-:W-:Y:S02]  /*4260*/  HADD2.F32 R25, -RZ, R6.reuse.H0_H0 ;  /* 0x20000006ff197230 */ /* 0x100fe40000004100 */
[----:B------:R-:W-:Y:S01]  /*4270*/  FMUL.FTZ R83, R7, R82 ;  /* 0x0000005207537220 */ /* 0x000fe20000410000 */
[----:B------:R-:W-:Y:S01]  /*4280*/  HADD2.F32 R13, -RZ, R13.H1_H1 ;  /* 0x3000000dff0d7230 */ /* 0x000fe20000004100 */
[----:B------:R-:W-:Y:S01]  /*4290*/  F2FP.SATFINITE.E4M3.F32.PACK_AB_MERGE_C R26, R91, R26, R86 ;  /* 0x0000001a5b1a723e */ /* 0x000fe20004807056 */
[----:B------:R-:W-:Y:S01]  /*42a0*/  HADD2.F32 R81, -RZ, R81.H1_H1 ;  /* 0x30000051ff517230 */ /* 0x000fe20000004100 */
[----:B------:R-:W-:Y:S01]  /*42b0*/  F2FP.F16.E4M3.UNPACK_B R87, R5 ;  /* 0x00000005ff57723e */ /* 0x000fe200020006ff */
[----:B------:R-:W-:-:S02]  /*42c0*/  HADD2.F32 R82, -RZ, R6.H1_H1 ;  /* 0x30000006ff527230 */ /* 0x000fc40000004100 */
[-C--:B------:R-:W-:Y:S01]  /*42d0*/  FFMA.FTZ R6, R7, R25.reuse, -R84 ;  /* 0x0000001907067223 */ /* 0x080fe20000010854 */
[----:B------:R-:W-:Y:S01]  /*42e0*/  FFMA.FTZ R7, R78, R25, R83 ;  /* 0x000000194e077223 */ /* 0x000fe20000010053 */
[CC--:B------:R-:W-:Y:S01]  /*42f0*/  FMUL.FTZ R86, R80.reuse, R81.reuse ;  /* 0x0000005150567220 */ /* 0x0c0fe20000410000 */
[C---:B------:R-:W-:Y:S01]  /*4300*/  FMUL.FTZ R83, R13.reuse, R81 ;  /* 0x000000510d537220 */ /* 0x040fe20000410000 */
[----:B------:R-:W-:Y:S01]  /*4310*/  F2FP.F16.E4M3.UNPACK_B R25, R15 ;  /* 0x0000000fff19723e */ /* 0x000fe200020006ff */
[--C-:B------:R-:W-:Y:S02]  /*4320*/  HADD2.F32 R89, -RZ, R88.reuse.H0_H0 ;  /* 0x20000058ff597230 */ /* 0x100fe40000004100 */
[-C--:B------:R-:W-:Y:S01]  /*4330*/  FFMA.FTZ R13, R13, R82.reuse, -R86 ;  /* 0x000000520d0d7223 */ /* 0x080fe20000010856 */
[----:B------:R-:W-:Y:S01]  /*4340*/  FFMA.FTZ R78, R80, R82, R83 ;  /* 0x00000052504e7223 */ /* 0x000fe20000010053 */
[----:B------:R-:W-:Y:S01]  /*4350*/  F2FP.F16.E4M3.UNPACK_B R82, R27.H1 ;  /* 0x0000001bff52723e */ /* 0x000fe200030006ff */
[----:B------:R-:W-:Y:S01]  /*4360*/  HADD2.F32 R90, -RZ, R87.H0_H0 ;  /* 0x20000057ff5a7230 */ /* 0x000fe20000004100 */
[----:B------:R-:W-:Y:S01]  /*4370*/  F2FP.F16.E4M3.UNPACK_B R15, R15.H1 ;  /* 0x0000000fff0f723e */ /* 0x000fe200030006ff */
[----:B------:R-:W-:Y:S01]  /*4380*/  HADD2.F32 R88, -RZ, R88.H1_H1 ;  /* 0x30000058ff587230 */ /* 0x000fe20000004100 */
[----:B------:R-:W-:Y:S01]  /*4390*/  F2FP.F16.E4M3.UNPACK_B R81, R27 ;  /* 0x0000001bff51723e */ /* 0x000fe200020006ff */
[----:B------:R-:W-:Y:S01]  /*43a0*/  HADD2.F32 R27, -RZ, R25.H0_H0 ;  /* 0x20000019ff1b7230 */ /* 0x000fe20000004100 */
[-C--:B------:R-:W-:Y:S01]  /*43b0*/  F2FP.F16.E4M3.UNPACK_B R5, R4.reuse ;  /* 0x00000004ff05723e */ /* 0x080fe200020006ff */
[----:B------:R-:W-:Y:S01]  /*43c0*/  HADD2.F32 R80, -RZ, R15.H0_H0 ;  /* 0x2000000fff507230 */ /* 0x000fe20000004100 */
[----:B------:R-:W-:Y:S01]  /*43d0*/  F2FP.F16.E4M3.UNPACK_B R84, R4.H1 ;  /* 0x00000004ff54723e */ /* 0x000fe200030006ff */
[----:B------:R-:W-:Y:S01]  /*43e0*/  HADD2.F32 R4, -RZ, R82.H0_H0 ;  /* 0x20000052ff047230 */ /* 0x000fe20000004100 */
[----:B------:R-:W-:Y:S01]  /*43f0*/  F2FP.SATFINITE.E4M3.F32.PACK_AB_MERGE_C R6, R13, R6, RZ ;  /* 0x000000060d06723e */ /* 0x000fe200048070ff */
[----:B------:R-:W-:Y:S01]  /*4400*/  HADD2.F32 R83, -RZ, R81.H0_H0 ;  /* 0x20000051ff537230 */ /* 0x000fe20000004100 */
[----:B------:R-:W-:Y:S01]  /*4410*/  F2FP.SATFINITE.E4M3.F32.PACK_AB_MERGE_C R7, R78, R7, RZ ;  /* 0x000000074e07723e */ /* 0x000fe200048070ff */
[----:B------:R-:W-:-:S02]  /*4420*/  HADD2.F32 R85, -RZ, R84.H0_H0 ;  /* 0x20000054ff557230 */ /* 0x000fc40000004100 */
[-C--:B------:R-:W-:Y:S01]  /*4430*/  FMUL.FTZ R91, R4, R89.reuse ;  /* 0x00000059045b7220 */ /* 0x080fe20000410000 */
[C---:B------:R-:W-:Y:S01]  /*4440*/  FMUL.FTZ R89, R80.reuse, R89 ;  /* 0x0000005950597220 */ /* 0x040fe20000410000 */
[----:B------:R-:W-:Y:S02]  /*4450*/  HADD2.F32 R82, -RZ, R82.H1_H1 ;  /* 0x30000052ff527230 */ /* 0x000fe40000004100 */
[-C--:B------:R-:W-:Y:S01]  /*4460*/  FMUL.FTZ R92, R83, R90.reuse ;  /* 0x0000005a535c7220 */ /* 0x080fe20000410000 */
[----:B------:R-:W-:Y:S02]  /*4470*/  HADD2.F32 R15, -RZ, R15.H1_H1 ;  /* 0x3000000fff0f7230 */ /* 0x000fe40000004100 */
[-C--:B------:R-:W-:Y:S01]  /*4480*/  FFMA.FTZ R91, R80, R85.reuse, -R91 ;  /* 0x00000055505b7223 */ /* 0x080fe2000001085b */
[----:B------:R-:W-:Y:S02]  /*4490*/  HADD2.F32 R86, -RZ, R5.H0_H0 ;  /* 0x20000005ff567230 */ /* 0x000fe40000004100 */
[----:B------:R-:W-:Y:S01]  /*44a0*/  FMUL.FTZ R90, R27, R90 ;  /* 0x0000005a1b5a7220 */ /* 0x000fe20000410000 */
[----:B------:R-:W-:Y:S01]  /*44b0*/  FFMA.FTZ R89, R4, R85, R89 ;  /* 0x0000005504597223 */ /* 0x000fe20000010059 */
[----:B------:R-:W-:-:S02]  /*44c0*/  HADD2.F32 R81, -RZ, R81.H1_H1 ;  /* 0x30000051ff517230 */ /* 0x000fc40000004100 */
[----:B------:R-:W-:Y:S01]  /*44d0*/  FMUL.FTZ R94, R82, R88 ;  /* 0x00000058525e7220 */ /* 0x000fe20000410000 */
[----:B------:R-:W-:Y:S02]  /*44e0*/  HADD2.F32 R80, -RZ, R87.H1_H1 ;  /* 0x30000057ff507230 */ /* 0x000fe40000004100 */
[-C--:B------:R-:W-:Y:S01]  /*44f0*/  FFMA.FTZ R92, R27, R86.reuse, -R92 ;  /* 0x000000561b5c7223 */ /* 0x080fe2000001085c */
[----:B------:R-:W-:Y:S02]  /*4500*/  HADD2.F32 R84, -RZ, R84.H1_H1 ;  /* 0x30000054ff547230 */ /* 0x000fe40000004100 */
[----:B------:R-:W-:Y:S01]  /*4510*/  FFMA.FTZ R90, R83, R86, R90 ;  /* 0x00000056535a7223 */ /* 0x000fe2000001005a */
[----:B------:R-:W-:Y:S02]  /*4520*/  HADD2.F32 R25, -RZ, R25.H1_H1 ;  /* 0x30000019ff197230 */ /* 0x000fe40000004100 */
[----:B------:R-:W-:Y:S01]  /*4530*/  FMUL.FTZ R86, R81, R80 ;  /* 0x0000005051567220 */ /* 0x000fe20000410000 */
[----:B------:R-:W-:-:S02]  /*4540*/  HADD2.F32 R4, -RZ, R5.H1_H1 ;  /* 0x30000005ff047230 */ /* 0x000fc40000004100 */
[C---:B------:R-:W-:Y:S01]  /*4550*/  FMUL.FTZ R5, R15.reuse, R88 ;  /* 0x000000580f057220 */ /* 0x040fe20000410000 */
[----:B------:R-:W-:Y:S01]  /*4560*/  FFMA.FTZ R94, R15, R84, -R94 ;  /* 0x000000540f5e7223 */ /* 0x000fe2000001085e */
[----:B------:R-:W-:Y:S01]  /*4570*/  FMUL.FTZ R80, R25, R80 ;  /* 0x0000005019507220 */ /* 0x000fe20000410000 */
[----:B------:R-:W-:Y:S01]  /*4580*/  F2FP.SATFINITE.E4M3.F32.PACK_AB_MERGE_C R13, R11, R8, R6 ;  /* 0x000000080b0d723e */ /* 0x000fe20004807006 */
[----:B------:R-:W-:Y:S01]  /*4590*/  FFMA.FTZ R82, R82, R84, R5 ;  /* 0x0000005452527223 */ /* 0x000fe20000010005 */
[-C--:B------:R-:W-:Y:S01]  /*45a0*/  FFMA.FTZ R25, R25, R4.reuse, -R86 ;  /* 0x0000000419197223 */ /* 0x080fe20000010856 */
[----:B------:R-:W-:Y:S01]  /*45b0*/  FFMA.FTZ R81, R81, R4, R80 ;  /* 0x0000000451517223 */ /* 0x000fe20000010050 */
[----:B------:R-:W-:Y:S02]  /*45c0*/  F2FP.SATFINITE.E4M3.F32.PACK_AB_MERGE_C R91, R94, R91, RZ ;  /* 0x0000005b5e5b723e */ /* 0x000fe400048070ff */
[----:B------:R-:W-:Y:S02]  /*45d0*/  F2FP.SATFINITE.E4M3.F32.PACK_AB_MERGE_C R82, R82, R89, RZ ;  /* 0x000000595252723e */ /* 0x000fe400048070ff */
[----:B------:R-:W-:-:S02]  /*45e0*/  F2FP.SATFINITE.E4M3.F32.PACK_AB_MERGE_C R15, R25, R92, R91 ;  /* 0x0000005c190f723e */ /* 0x000fc4000480705b */
[----:B------:R-:W-:Y:S02]  /*45f0*/  F2FP.SATFINITE.E4M3.F32.PACK_AB_MERGE_C R25, R10, R9, R7 ;  /* 0x000000090a19723e */ /* 0x000fe40004807007 */
[----:B------:R-:W-:-:S07]  /*4600*/  F2FP.SATFINITE.E4M3.F32.PACK_AB_MERGE_C R27, R81, R90, R82 ;  /* 0x0000005a511b723e */ /* 0x000fce0004807052 */
.L_x_335:
[----:B------:R-:W-:Y:S05]  /*4610*/  BSYNC B1 ;  /* 0x0000000000017941 */ /* 0x000fea0003800000 */
.L_x_334:
[----:B0-----:R3:W-:Y:S01]  /*4620*/  STG.E.128 desc[UR40][R66.64], R12 ;  /* 0x0000000c42007986 */ /* 0x0017e2000c101d28 */
[----:B------:R-:W-:-:S13]  /*4630*/  ISETP.GE.AND P5, PT, R79, R77, PT ;  /* 0x0000004d4f00720c */ /* 0x000fda0003fa6270 */
[----:B------:R-:W-:Y:S05]  /*4640*/  @P5 BRA `(.L_x_324) ;  /* 0x0000000000645947 */ /* 0x000fea0003800000 */
[--C-:B------:R-:W-:Y:S02]  /*4650*/  SHF.R.S32.HI R4, RZ, 0x1f, R79.reuse ;  /* 0x0000001fff047819 */ /* 0x100fe4000001144f */
[----:B------:R-:W-:-:S04]  /*4660*/  IADD3 R65, P5, P6, R48, R64, R79 ;  /* 0x0000004030417210 */ /* 0x000fc80007ebe04f */
[----:B------:R-:W-:Y:S02]  /*4670*/  IADD3.X R4, R3, R76, R4, P5, P6 ;  /* 0x0000004c03047210 */ /* 0x000fe40002fec404 */
[----:B------:R-:W-:-:S05]  /*4680*/  IADD3 R62, P5, R65, R62, RZ ;  /* 0x0000003e413e7210 */ /* 0x000fca0007fbe0ff */
[----:B------:R-:W-:-:S05]  /*4690*/  IMAD.X R63, R4, 0x1, R63, P5 ;  /* 0x00000001043f7824 */ /* 0x000fca00028e063f */
[----:B--2---:R4:W-:Y:S01]  /*46a0*/  STG.E.128 desc[UR40][R62.64], R24 ;  /* 0x000000183e007986 */ /* 0x0049e2000c101d28 */
[----:B------:R-:W-:Y:S05]  /*46b0*/  BRA `(.L_x_324) ;  /* 0x0000000000487947 */ /* 0x000fea0003800000 */
.L_x_317:
[----:B0-----:R-:W2:Y:S02]  /*46c0*/  LDL R4, [R1+0x8] ;  /* 0x0000080001047983 */ /* 0x001ea40000100800 */
[----:B--2---:R-:W-:-:S13]  /*46d0*/  ISETP.NE.AND P0, PT, R4, 0x3, PT ;  /* 0x000000030400780c */ /* 0x004fda0003f05270 */
[----:B------:R-:W-:Y:S05]  /*46e0*/  @!P0 BRA `(.L_x_336) ;  /* 0x0000000000048947 */ /* 0x000fea0003800000 */
[----:B------:R-:W-:Y:S01]  /*46f0*/  BPT.TRAP 0x1 ;  /* 0x000000040000795c */ /* 0x000fe20000300000 */
.L_x_336:
[----:B------:R-:W-:Y:S01]  /*4700*/  LEA R74, R17, R16, 0x3 ;  /* 0x00000010114a7211 */ /* 0x000fe200078e18ff */
[----:B------:R-:W-:Y:S01]  /*4710*/  IMAD R4, R2, -0xa0, R31 ;  /* 0xffffff6002047824 */ /* 0x000fe200078e021f */
[----:B------:R-:W-:Y:S01]  /*4720*/  SHF.L.U32 R75, R23, 0x1f, RZ ;  /* 0x0000001f174b7819 */ /* 0x000fe200000006ff */
[----:B------:R-:W-:Y:S03]  /*4730*/  BSSY B1, `(.L_x_337) ;  /* 0x0000004000017945 */ /* 0x000fe60003800000 */
[----:B------:R-:W0:Y:S01]  /*4740*/  SYNCS.PHASECHK.TRANS64.TRYWAIT P1, [R74+URZ+0x13290], R75 ;  /* 0x0132904b4a0075a7 */ /* 0x000e22000802017f */
[----:B------:R-:W-:Y:S01]  /*4750*/  VIMNMX R5, R4, 0xa0, PT ;  /* 0x000000a004057848 */ /* 0x000fe20003fe0100 */
[----:B0-----:R-:W-:Y:S06]  /*4760*/  @!P1 BRA `(.L_x_338) ;  /* 0x00000118003c9947 */ /* 0x001fec0003800000 */
.L_x_533:
[----:B------:R-:W-:Y:S05]  /*4770*/  BSYNC B1 ;  /* 0x0000000000017941 */ /* 0x000fea0003800000 */
.L_x_337:
[----:B------:R-:W-:-:S13]  /*4780*/  ISETP.GE.AND P1, PT, R22, R5, PT ;  /* 0x000000051600720c */ /* 0x000fda0003f26270 */
[----:B------:R-:W-:Y:S05]  /*4790*/  @P1 BRA `(.L_x_324) ;  /* 0x0000000000101947 */ /* 0x000fea0003800000 */
[----:B------:R-:W1:Y:S04]  /*47a0*/  @!P3 LDS.128 R4, [R73+0xe000] ;  /* 0x00e000004904b984 */ /* 0x000e680000000c00 */
[----:B------:R-:W2:Y:S04]  /*47b0*/  @!P2 LDS.128 R8, [R72+0xe000] ;  /* 0x00e000004808a984 */ /* 0x000ea80000000c00 */
[----:B-1----:R1:W-:Y:S04]  /*47c0*/  @!P3 STG.E.128 desc[UR40][R12.64], R4 ;  /* 0x000000040c00b986 */ /* 0x0023e8000c101d28 */
[----:B--2---:R1:W-:Y:S02]  /*47d0*/  @!P2 STG.E.128 desc[UR40][R12.64+0x20], R8 ;  /* 0x000020080c00a986 */ /* 0x0043e4000c101d28 */
.L_x_324:
[----:B------:R-:W-:Y:S05]  /*47e0*/  BSYNC B0 ;  /* 0x0000000000007941 */ /* 0x000fea0003800000 */
.L_x_316:
[----:B-1----:R-:W1:Y:S01]  /*47f0*/  S2R R4, SR_TID.X ;  /* 0x0000000000047919 */ /* 0x002e620000002100 */
[----:B------:R-:W-:Y:S01]  /*4800*/  @!PT LDS RZ, [RZ] ;  /* 0x00000000fffff984 */ /* 0x000fe20000000800 */
[----:B------:R-:W-:Y:S01]  /*4810*/  @!PT LDS RZ, [RZ] ;  /* 0x00000000fffff984 */ /* 0x000fe20000000800 */
[----:B------:R-:W-:Y:S01]  /*4820*/  @!PT LDS RZ, [RZ] ;  /* 0x00000000fffff984 */ /* 0x000fe20000000800 */
[----:B------:R-:W-:Y:S01]  /*4830*/  @!PT LDS RZ, [RZ] ;  /* 0x00000000fffff984 */ /* 0x000fe20000000800 */
[----:B------:R5:W-:Y:S06]  /*4840*/  MEMBAR.ALL.CTA ;  /* 0x0000000000007992 */ /* 0x000bec0000008000 */
[----:B-----5:R-:W5:Y:S01]  /*4850*/  FENCE.VIEW.ASYNC.S ;  /* 0x00000000000073c6 */ /* 0x020f620000000000 */
[----:B------:R-:W-:Y:S05]  /*4860*/  WARPSYNC.ALL ;  /* 0x0000000000007948 */ /* 0x000fea0003800000 */
[----:B------:R-:W-:Y:S01]  /*4870*/  BSSY B0, `(.L_x_339) ;  /* 0x0000009000007945 */ /* 0x000fe20003800000 */
[----:B-1----:R-:W-:Y:S01]  /*4880*/  LOP3.LUT R4, R4, 0x7f, RZ, 0xc0, !PT ;  /* 0x0000007f04047812 */ /* 0x002fe200078ec0ff */
[----:B-----5:R1:W-:Y:S03]  /*4890*/  BAR.SYNC.DEFER_BLOCKING R53, 0x80 ;  /* 0x000200350000751d */ /* 0x0203e60000010000 */
[----:B------:R-:W-:-:S13]  /*48a0*/  ISETP.NE.AND P5, PT, R4, RZ, PT ;  /* 0x000000ff0400720c */ /* 0x000fda0003fa5270 */
[----:B------:R-:W-:-:S05]  /*48b0*/  @!P5 VIADD R4, R74, 0x132a0 ;  /* 0x000132a04a04d836 */ /* 0x000fca0000000000 */
[----:B------:R-:W-:-:S04]  /*48c0*/  @!P5 PRMT R4, RZ, 0x654, R4 ;  /* 0x00000654ff04d816 */ /* 0x000fc80000000004 */
[----:B------:R1:W-:Y:S01]  /*48d0*/  @!P5 SYNCS.ARRIVE.TRANS64.RED.A1T0 RZ, [R4+URZ], RZ ;  /* 0x000000ff04ffd9a7 */ /* 0x0003e2000810043f */
[----:B------:R-:W-:Y:S05]  /*48e0*/  @!P0 BRA `(.L_x_340) ;  /* 0x0000000000048947 */ /* 0x000fea0003800000 */
[----:B------:R-:W-:Y:S01]  /*48f0*/  BPT.TRAP 0x1 ;  /* 0x000000040000795c */ /* 0x000fe20000300000 */
.L_x_340:
[----:B------:R-:W-:Y:S05]  /*4900*/  BSYNC B0 ;  /* 0x0000000000007941 */ /* 0x000fea0003800000 */
.L_x_339:
[----:B------:R-:W5:Y:S01]  /*4910*/  SYNCS.PHASECHK.TRANS64.TRYWAIT P0, [R74+URZ+0x132b0], R75 ;  /* 0x0132b04b4a0075a7 */ /* 0x000f62000800017f */
[----:B------:R-:W-:Y:S04]  /*4920*/  BSSY B0, `(.L_x_341) ;  /* 0x0000002000007945 */ /* 0x000fe80003800000 */
[----:B-----5:R-:W-:Y:S05]  /*4930*/  @!P0 BRA `(.L_x_342) ;  /* 0x0000011400dc8947 */ /* 0x020fea0003800000 */
.L_x_534:
[----:B------:R-:W-:Y:S05]  /*4940*/  BSYNC B0 ;  /* 0x0000000000007941 */ /* 0x000fea0003800000 */
.L_x_341:
[----:B------:R-:W-:Y:S04]  /*4950*/  BSSY B0, `(.L_x_343) ;  /* 0x0000013000007945 */ /* 0x000fe80003800000 */
[----:B------:R-:W-:Y:S05]  /*4960*/  @P1 BRA `(.L_x_344) ;  /* 0x0000000000441947 */ /* 0x000fea0003800000 */
[----:B-1----:R-:W-:Y:S01]  /*4970*/  IMAD.WIDE R4, R2, 0xa0, R50 ;  /* 0x000000a002047825 */ /* 0x002fe200078e0232 */
[----:B------:R-:W-:Y:S01]  /*4980*/  ULDC.64 UR4, c[0x0][0x328] ;  /* 0x0000ca0000047ab9 */ /* 0x000fe20000000a00 */
[----:B------:R-:W-:Y:S02]  /*4990*/  ULDC.64 UR6, c[0x0][0x318] ;  /* 0x0000c60000067ab9 */ /* 0x000fe40000000a00 */
[----:B------:R-:W-:Y:S02]  /*49a0*/  IMAD.MOV.U32 R6, RZ, RZ, R46 ;  /* 0x000000ffff067224 */ /* 0x000fe400078e002e */
[----:B------:R-:W-:Y:S02]  /*49b0*/  IMAD.MOV.U32 R7, RZ, RZ, R71 ;  /* 0x000000ffff077224 */ /* 0x000fe400078e0047 */
[----:B------:R-:W-:Y:S02]  /*49c0*/  IMAD R5, R5, UR4, RZ ;  /* 0x0000000405057c24 */ /* 0x000fe4000f8e02ff */
[----:B------:R-:W-:Y:S01]  /*49d0*/  IMAD.WIDE.U32 R6, R4, UR4, R6 ;  /* 0x0000000404067c25 */ /* 0x000fe2000f8e0006 */
[----:B------:R-:W-:-:S03]  /*49e0*/  ULDC UR4, c[0x0][0x2f4] ;  /* 0x0000bd0000047ab9 */ /* 0x000fc60000000800 */
[----:B------:R-:W-:Y:S01]  /*49f0*/  IMAD R5, R4, UR5, R5 ;  /* 0x0000000504057c24 */ /* 0x000fe2000f8e0205 */
[----:B------:R-:W-:-:S04]  /*4a00*/  IADD3 R8, P0, R6, UR6, RZ ;  /* 0x0000000606087c10 */ /* 0x000fc8000ff1e0ff */
[----:B------:R-:W-:Y:S02]  /*4a10*/  IADD3.X R9, R7, UR7, R5, P0, !PT ;  /* 0x0000000707097c10 */ /* 0x000fe400087fe405 */
[----:B------:R-:W-:-:S13]  /*4a20*/  ISETP.GE.AND P0, PT, R18, UR4, PT ;  /* 0x0000000412007c0c */ /* 0x000fda000bf06270 */
[----:B------:R-:W1:Y:S04]  /*4a30*/  @!P0 LDS.128 R4, [R73+0x6000] ;  /* 0x0060000049048984 */ /* 0x000e680000000c00 */
[----:B-1----:R-:W-:Y:S01]  /*4a40*/  @!P0 STG.E.128 desc[UR40][R8.64], R4 ;  /* 0x0000000408008986 */ /* 0x002fe2000c101d28 */
[----:B------:R-:W-:-:S13]  /*4a50*/  ISETP.GE.AND P0, PT, R52, UR4, PT ;  /* 0x0000000434007c0c */ /* 0x000fda000bf06270 */
[----:B------:R-:W1:Y:S04]  /*4a60*/  @!P0 LDS.128 R4, [R72+0x6000] ;  /* 0x0060000048048984 */ /* 0x000e680000000c00 */
[----:B-1----:R1:W-:Y:S02]  /*4a70*/  @!P0 STG.E.128 desc[UR40][R8.64+0x20], R4 ;  /* 0x0000200408008986 */ /* 0x0023e4000c101d28 */
.L_x_344:
[----:B------:R-:W-:Y:S05]  /*4a80*/  BSYNC B0 ;  /* 0x0000000000007941 */ /* 0x000fea0003800000 */
.L_x_343:
[----:B-1----:R-:W5:Y:S01]  /*4a90*/  LDL R4, [R1] ;  /* 0x0000000001047983 */ /* 0x002f620000100800 */
[----:B------:R-:W-:Y:S01]  /*4aa0*/  VIADD R17, R17, 0x1 ;  /* 0x0000000111117836 */ /* 0x000fe20000000000 */
[----:B------:R-:W-:Y:S01]  /*4ab0*/  PLOP3.LUT P0, PT, PT, PT, PT, 0x8, 0x0 ;  /* 0x000000000000781c */ /* 0x000fe20003f0e170 */
[----:B0-----:R-:W-:Y:S01]  /*4ac0*/  @!P5 VIADD R74, R74, 0x132c0 ;  /* 0x000132c04a4ad836 */ /* 0x001fe20000000000 */
[----:B------:R-:W-:Y:S01]  /*4ad0*/  @!PT LDS RZ, [RZ] ;  /* 0x00000000fffff984 */ /* 0x000fe20000000800 */
[----:B------:R-:W-:Y:S01]  /*4ae0*/  @!PT LDS RZ, [RZ] ;  /* 0x00000000fffff984 */ /* 0x000fe20000000800 */
[----:B------:R-:W-:Y:S01]  /*4af0*/  @!PT LDS RZ, [RZ] ;  /* 0x00000000fffff984 */ /* 0x000fe20000000800 */
[----:B------:R-:W-:Y:S01]  /*4b00*/  @!PT LDS RZ, [RZ] ;  /* 0x00000000fffff984 */ /* 0x000fe20000000800 */
[----:B------:R0:W-:Y:S06]  /*4b10*/  MEMBAR.ALL.CTA ;  /* 0x0000000000007992 */ /* 0x0001ec0000008000 */
[----:B0-----:R-:W0:Y:S02]  /*4b20*/  FENCE.VIEW.ASYNC.S ;  /* 0x00000000000073c6 */ /* 0x001e240000000000 */
[----:B0-----:R0:W-:Y:S01]  /*4b30*/  BAR.SYNC.DEFER_BLOCKING R53, 0x80 ;  /* 0x000200350000751d */ /* 0x0011e20000010000 */
[----:B------:R-:W-:-:S02]  /*4b40*/  ISETP.NE.AND P1, PT, R17, 0x2, PT ;  /* 0x000000021100780c */ /* 0x000fc40003f25270 */
[----:B------:R-:W-:Y:S02]  /*4b50*/  @!P5 PRMT R74, RZ, 0x654, R74 ;  /* 0x00000654ff4ad816 */ /* 0x000fe4000000004a */
[----:B------:R-:W-:Y:S02]  /*4b60*/  SEL R17, R17, RZ, P1 ;  /* 0x000000ff11117207 */ /* 0x000fe40000800000 */
[----:B------:R0:W-:Y:S01]  /*4b70*/  @!P5 SYNCS.ARRIVE.TRANS64.RED.A1T0 RZ, [R74+URZ], RZ ;  /* 0x000000ff4affd9a7 */ /* 0x0001e2000810043f */
[----:B-----5:R-:W-:Y:S02]  /*4b80*/  LOP3.LUT P6, RZ, R4, 0x2, RZ, 0xc0, !PT ;  /* 0x0000000204ff7812 */ /* 0x020fe400078cc0ff */
[----:B------:R-:W-:-:S04]  /*4b90*/  SEL R4, RZ, 0x1, P1 ;  /* 0x00000001ff047807 */ /* 0x000fc80000800000 */
[----:B------:R-:W-:-:S07]  /*4ba0*/  LOP3.LUT R23, R23, R4, RZ, 0x3c, !PT ;  /* 0x0000000417177212 */ /* 0x000fce00078e3cff */
[----:B0-----:R-:W-:Y:S05]  /*4bb0*/  @P6 BRA `(.L_x_345) ;  /* 0xffffffd400786947 */ /* 0x001fea000383ffff */
.L_x_311:
[----:B------:R-:W-:Y:S01]  /*4bc0*/  BSSY B0, `(.L_x_346) ;  /* 0x0000018000007945 */ /* 0x000fe20003800000 */
[----:B------:R-:W-:Y:S01]  /*4bd0*/  ISETP.GE.AND P2, PT, R105, 0x1, PT ;  /* 0x000000016900780c */ /* 0x000fe20003f46270 */
[----:B------:R-:W-:Y:S01]  /*4be0*/  IMAD.MOV.U32 R0, RZ, RZ, RZ ;  /* 0x000000ffff007224 */ /* 0x000fe200078e00ff */
[----:B------:R-:W-:Y:S02]  /*4bf0*/  PLOP3.LUT P1, PT, PT, PT, PT, 0x80, 0x0 ;  /* 0x000000000000781c */ /* 0x000fe40003f2f070 */
[----:B------:R-:W-:Y:S02]  /*4c00*/  CS2R R2, SRZ ;  /* 0x0000000000027805 */ /* 0x000fe4000001ff00 */
[----:B------:R-:W-:Y:S02]  /*4c10*/  MOV R55, RZ ;  /* 0x000000ff00377202 */ /* 0x000fe40000000f00 */
[----:B------:R-:W-:Y:S02]  /*4c20*/  CS2R R6, SRZ ;  /* 0x0000000000067805 */ /* 0x000fe4000001ff00 */
[----:B------:R-:W-:-:S02]  /*4c30*/  CS2R R8, SRZ ;  /* 0x0000000000087805 */ /* 0x000fc4000001ff00 */
[----:B------:R-:W-:Y:S02]  /*4c40*/  CS2R R10, SRZ ;  /* 0x00000000000a7805 */ /* 0x000fe4000001ff00 */
[----:B---3--:R-:W-:Y:S02]  /*4c50*/  CS2R R12, SRZ ;  /* 0x00000000000c7805 */ /* 0x008fe4000001ff00 */
[----:B------:R-:W-:Y:S02]  /*4c60*/  CS2R R14, SRZ ;  /* 0x00000000000e7805 */ /* 0x000fe4000001ff00 */
[----:B------:R-:W-:Y:S02]  /*4c70*/  CS2R R20, SRZ ;  /* 0x0000000000147805 */ /* 0x000fe4000001ff00 */
[----:B--2-4-:R-:W-:Y:S02]  /*4c80*/  CS2R R24, SRZ ;  /* 0x0000000000187805 */ /* 0x014fe4000001ff00 */
[----:B------:R-:W-:-:S02]  /*4c90*/  CS2R R32, SRZ ;  /* 0x0000000000207805 */ /* 0x000fc4000001ff00 */
[----:B------:R-:W-:Y:S02]  /*4ca0*/  CS2R R26, SRZ ;  /* 0x00000000001a7805 */ /* 0x000fe4000001ff00 */
[----:B------:R-:W-:Y:S02]  /*4cb0*/  CS2R R56, SRZ ;  /* 0x0000000000387805 */ /* 0x000fe4000001ff00 */
[----:B------:R-:W-:Y:S02]  /*4cc0*/  CS2R R30, SRZ ;  /* 0x00000000001e7805 */ /* 0x000fe4000001ff00 */
[----:B------:R-:W-:Y:S01]  /*4cd0*/  CS2R R36, SRZ ;  /* 0x0000000000247805 */ /* 0x000fe2000001ff00 */
[----:B------:R-:W-:Y:S01]  /*4ce0*/  IMAD.MOV.U32 R40, RZ, RZ, RZ ;  /* 0x000000ffff287224 */ /* 0x000fe200078e00ff */
[----:B------:R-:W-:Y:S01]  /*4cf0*/  CS2R R58, SRZ ;  /* 0x00000000003a7805 */ /* 0x000fe2000001ff00 */
[----:B------:R-:W-:Y:S01]  /*4d00*/  IMAD.MOV.U32 R44, RZ, RZ, RZ ;  /* 0x000000ffff2c7224 */ /* 0x000fe200078e00ff */
[----:B------:R-:W-:Y:S06]  /*4d10*/  @P0 BRA `(.L_x_347) ;  /* 0x0000000000080947 */ /* 0x000fec0003800000 */
[----:B------:R-:W0:Y:S02]  /*4d20*/  FENCE.VIEW.ASYNC.G ;  /* 0x00000000000073c6 */ /* 0x000e240000000100 */
[----:B0-----:R-:W-:Y:S06]  /*4d30*/  BAR.ARV 0xc, 0x200 ;  /* 0x0308000000007b1d */ /* 0x001fec0000002000 */
.L_x_347:
[----:B------:R-:W-:Y:S05]  /*4d40*/  BSYNC B0 ;  /* 0x0000000000007941 */ /* 0x000fea0003800000 */
.L_x_346:
[----:B------:R-:W-:Y:S01]  /*4d50*/  CS2R R60, SRZ ;  /* 0x00000000003c7805 */ /* 0x000fe2000001ff00 */
[----:B------:R-:W-:Y:S06]  /*4d60*/  @!P2 BRA `(.L_x_348) ;  /* 0x0000009800d4a947 */ /* 0x000fec0003800000 */
[----:B------:R-:W0:Y:S01]  /*4d70*/  S2R R4, SR_TID.X ;  /* 0x0000000000047919 */ /* 0x000e220000002100 */
[----:B------:R-:W-:Y:S01]  /*4d80*/  VIADD R30, R16, 0xb000 ;  /* 0x0000b000101e7836 */ /* 0x000fe20000000000 */
[----:B------:R-:W-:Y:S04]  /*4d90*/  BSSY B6, `(.L_x_349) ;  /* 0x000001e000067945 */ /* 0x000fe80003800000 */
[----:B------:R-:W-:Y:S01]  /*4da0*/  LOP3.LUT P0, RZ, R30, 0x9f, RZ, 0xc0, !PT ;  /* 0x0000009f1eff7812 */ /* 0x000fe2000780c0ff */
[----:B0-----:R-:W-:-:S05]  /*4db0*/  VIADD R5, R4, 0xffffff80 ;  /* 0xffffff8004057836 */ /* 0x001fca0000000000 */
[----:B------:R-:W-:-:S04]  /*4dc0*/  SHF.R.S32.HI R4, RZ, 0x1f, R5 ;  /* 0x0000001fff047819 */ /* 0x000fc80000011405 */
[----:B------:R-:W-:-:S04]  /*4dd0*/  LEA.HI R4, R4, R5, RZ, 0x7 ;  /* 0x0000000504047211 */ /* 0x000fc800078f38ff */
[----:B------:R-:W-:-:S05]  /*4de0*/  SHF.R.S32.HI R4, RZ, 0x7, R4 ;  /* 0x00000007ff047819 */ /* 0x000fca0000011404 */
[----:B------:R-:W0:Y:S02]  /*4df0*/  SHFL.IDX PT, R0, R4, RZ, 0x1f ;  /* 0x00001fff04007589 */ /* 0x000e2400000e0000 */
[----:B0-----:R-:W-:-:S05]  /*4e00*/  IMAD.HI R2, R0, 0x55555556, RZ ;  /* 0x5555555600027827 */ /* 0x001fca00078e02ff */
[----:B------:R-:W-:-:S05]  /*4e10*/  LEA.HI R3, R2, R2, RZ, 0x1 ;  /* 0x0000000202037211 */ /* 0x000fca00078f08ff */
[----:B------:R-:W-:-:S04]  /*4e20*/  IMAD R3, R3, -0x3, R0 ;  /* 0xfffffffd03037824 */ /* 0x000fc800078e0200 */
[----:B------:R-:W-:-:S05]  /*4e30*/  IMAD R3, R3, 0x1000, R30 ;  /* 0x0000100003037824 */ /* 0x000fca00078e021e */
[----:B------:R-:W-:-:S04]  /*4e40*/  SHF.R.U32.HI R3, RZ, 0x4, R3 ;  /* 0x00000004ff037819 */ /* 0x000fc80000011603 */
[----:B------:R-:W-:Y:S01]  /*4e50*/  LOP3.LUT R31, R3, 0x3fff, RZ, 0xc0, !PT ;  /* 0x00003fff031f7812 */ /* 0x000fe200078ec0ff */
[----:B------:R-:W-:Y:S06]  /*4e60*/  @!P0 BRA `(.L_x_350) ;  /* 0x0000000000408947 */ /* 0x000fec0003800000 */
[----:B------:R-:W-:Y:S01]  /*4e70*/  MOV R0, 0x0 ;  /* 0x0000000000007802 */ /* 0x000fe20000000f00 */
[----:B------:R-:W-:Y:S01]  /*4e80*/  ULDC.64 UR4, c[0x4][0x98] ;  /* 0x0100260000047ab9 */ /* 0x000fe20000000a00 */
[----:B------:R-:W-:Y:S01]  /*4e90*/  ULDC.64 UR6, c[0x4][0xa0] ;  /* 0x0100280000067ab9 */ /* 0x000fe20000000a00 */
[----:B------:R-:W-:Y:S01]  /*4ea0*/  IMAD.U32 R4, RZ, RZ, UR4 ;  /* 0x00000004ff047e24 */ /* 0x000fe2000f8e00ff */
[----:B------:R0:W1:Y:S01]  /*4eb0*/  LDC.64 R2, c[0x4][R0] ;  /* 0x0100000000027b82 */ /* 0x0000620000000a00 */
[----:B------:R-:W-:Y:S01]  /*4ec0*/  MOV R5, UR5 ;  /* 0x0000000500057c02 */ /* 0x000fe20008000f00 */
[----:B------:R-:W-:Y:S01]  /*4ed0*/  ULDC.64 UR4, c[0x4][0x30] ;  /* 0x01000c0000047ab9 */ /* 0x000fe20000000a00 */
[----:B------:R-:W-:Y:S01]  /*4ee0*/  IMAD.U32 R6, RZ, RZ, UR6 ;  /* 0x00000006ff067e24 */ /* 0x000fe2000f8e00ff */
[----:B------:R-:W-:Y:S01]  /*4ef0*/  MOV R13, RZ ;  /* 0x000000ff000d7202 */ /* 0x000fe20000000f00 */
[----:B------:R-:W-:Y:S02]  /*4f00*/  IMAD.U32 R7, RZ, RZ, UR7 ;  /* 0x00000007ff077e24 */ /* 0x000fe4000f8e00ff */
[----:B------:R-:W-:-:S02]  /*4f10*/  IMAD.U32 R10, RZ, RZ, UR4 ;  /* 0x00000004ff0a7e24 */ /* 0x000fc4000f8e00ff */
[----:B------:R-:W-:Y:S02]  /*4f20*/  IMAD.U32 R11, RZ, RZ, UR5 ;  /* 0x00000005ff0b7e24 */ /* 0x000fe4000f8e00ff */
[----:B------:R-:W-:Y:S02]  /*4f30*/  IMAD.MOV.U32 R8, RZ, RZ, 0x70 ;  /* 0x00000070ff087424 */ /* 0x000fe400078e00ff */
[----:B0-----:R-:W-:-:S07]  /*4f40*/  IMAD.MOV.U32 R12, RZ, RZ, 0x1 ;  /* 0x00000001ff0c7424 */ /* 0x001fce00078e00ff */
[----:B------:R-:W-:-:S07]  /*4f50*/  LEPC R20, `(.L_x_350) ;  /* 0x000000001014794e */ /* 0x000fce0000000000 */
[----:B-1---5:R-:W-:Y:S05]  /*4f60*/  CALL.ABS.NOINC R2 ;  /* 0x0000000002007343 */ /* 0x022fea0003c00000 */
.L_x_350:
[----:B------:R-:W-:Y:S05]  /*4f70*/  BSYNC B6 ;  /* 0x0000000000067941 */ /* 0x000fea0003800000 */
.L_x_349:
[----:B------:R-:W2:Y:S01]  /*4f80*/  LDL R2, [R1+0x54] ;  /* 0x0000540001027983 */ /* 0x000ea20000100800 */
[----:B------:R-:W-:Y:S01]  /*4f90*/  ULDC.64 UR4, c[0x0][0x990] ;  /* 0x0002640000047ab9 */ /* 0x000fe20000000a00 */
[----:B------:R-:W-:Y:S02]  /*4fa0*/  ULDC.64 UR6, c[0x0][0x998] ;  /* 0x0002660000067ab9 */ /* 0x000fe40000000a00 */
[----:B------:R-:W3:Y:S04]  /*4fb0*/  LDL R21, [R1+0x38] ;  /* 0x0000380001157983 */ /* 0x000ee80000100800 */
[----:B------:R-:W4:Y:S01]  /*4fc0*/  LDL R20, [R1+0x18] ;  /* 0x0000180001147983 */ /* 0x000f220000100800 */
[----:B------:R-:W-:Y:S02]  /*4fd0*/  ISETP.NE.U32.AND P0, PT, RZ, UR4, PT ;  /* 0x00000004ff007c0c */ /* 0x000fe4000bf05070 */
[----:B------:R-:W-:-:S02]  /*4fe0*/  ISETP.NE.U32.AND P1, PT, RZ, UR6, PT ;  /* 0x00000006ff007c0c */ /* 0x000fc4000bf25070 */
[----:B------:R-:W-:Y:S02]  /*4ff0*/  ISETP.NE.AND.EX P0, PT, RZ, UR5, PT, P0 ;  /* 0x00000005ff007c0c */ /* 0x000fe4000bf05300 */
[----:B------:R-:W-:-:S11]  /*5000*/  ISETP.NE.AND.EX P1, PT, RZ, UR7, PT, P1 ;  /* 0x00000007ff007c0c */ /* 0x000fd6000bf25310 */
[----:B------:R-:W2:Y:S08]  /*5010*/  @P0 LDC.64 R6, c[0x0][0x9a8] ;  /* 0x00026a00ff060b82 */ /* 0x000eb00000000a00 */
[----:B------:R-:W0:Y:S08]  /*5020*/  @P1 LDC.64 R8, c[0x0][0x9b8] ;  /* 0x00026e00ff081b82 */ /* 0x000e300000000a00 */
[----:B------:R-:W1:Y:S08]  /*5030*/  @P0 LDC.64 R10, c[0x0][0x9b0] ;  /* 0x00026c00ff0a0b82 */ /* 0x000e700000000a00 */
[----:B------:R-:W1:Y:S01]  /*5040*/  @P1 LDC.64 R12, c[0x0][0x9c0] ;  /* 0x00027000ff0c1b82 */ /* 0x000e620000000a00 */
[----:B--2---:R-:W-:-:S02]  /*5050*/  @P0 IMAD R0, R2, R6, RZ ;  /* 0x0000000602000224 */ /* 0x004fc400078e02ff */
[----:B0-----:R-:W-:Y:S02]  /*5060*/  @P1 IMAD R4, R2, R8, RZ ;  /* 0x0000000802041224 */ /* 0x001fe400078e02ff */
[C---:B---3--:R-:W-:Y:S02]  /*5070*/  @P0 IMAD R7, R21.reuse, R7, R0 ;  /* 0x0000000715070224 */ /* 0x048fe400078e0200 */
[----:B------:R-:W-:Y:S01]  /*5080*/  @P0 IMAD.WIDE.U32 R2, R21, R6, RZ ;  /* 0x0000000615020225 */ /* 0x000fe200078e00ff */
[----:B----4-:R-:W-:-:S03]  /*5090*/  @P0 SHF.R.S32.HI R15, RZ, 0x1f, R20 ;  /* 0x0000001fff0f0819 */ /* 0x010fc60000011414 */
[----:B------:R-:W-:Y:S01]  /*50a0*/  @P0 IMAD.IADD R3, R3, 0x1, R7 ;  /* 0x0000000103030824 */ /* 0x000fe200078e0207 */
[----:B------:R-:W-:Y:S01]  /*50b0*/  @P1 SHF.R.S32.HI R7, RZ, 0x1f, R20 ;  /* 0x0000001fff071819 */ /* 0x000fe20000011414 */
[C---:B------:R-:W-:Y:S02]  /*50c0*/  @P1 IMAD R9, R21.reuse, R9, R4 ;  /* 0x0000000915091224 */ /* 0x040fe400078e0204 */
[----:B------:R-:W-:-:S04]  /*50d0*/  @P1 IMAD.WIDE.U32 R4, R21, R8, RZ ;  /* 0x0000000815041225 */ /* 0x000fc800078e00ff */
[----:B-1----:R-:W-:Y:S02]  /*50e0*/  @P0 IMAD R0, R15, R10, RZ ;  /* 0x0000000a0f000224 */ /* 0x002fe400078e02ff */
[----:B------:R-:W-:Y:S02]  /*50f0*/  @P1 IMAD R6, R7, R12, RZ ;  /* 0x0000000c07061224 */ /* 0x000fe400078e02ff */
[----:B------:R-:W-:Y:S02]  /*5100*/  @P1 IMAD.IADD R5, R5, 0x1, R9 ;  /* 0x0000000105051824 */ /* 0x000fe400078e0209 */
[C---:B------:R-:W-:Y:S02]  /*5110*/  @P0 IMAD R9, R20.reuse, R11, R0 ;  /* 0x0000000b14090224 */ /* 0x040fe400078e0200 */
[----:B------:R-:W-:-:S04]  /*5120*/  @P0 IMAD.WIDE.U32 R2, R20, R10, R2 ;  /* 0x0000000a14020225 */ /* 0x000fc800078e0002 */
[C---:B------:R-:W-:Y:S02]  /*5130*/  @P1 IMAD R11, R20.reuse, R13, R6 ;  /* 0x0000000d140b1224 */ /* 0x040fe400078e0206 */
[----:B------:R-:W-:Y:S01]  /*5140*/  @P1 IMAD.WIDE.U32 R6, R20, R12, R4 ;  /* 0x0000000c14061225 */ /* 0x000fe200078e0004 */
[----:B------:R-:W-:Y:S01]  /*5150*/  @P0 LEA R4, P2, R2, UR4, 0x2 ;  /* 0x0000000402040c11 */ /* 0x000fe2000f8410ff */
[----:B------:R-:W-:Y:S02]  /*5160*/  ULDC UR4, c[0x0][0x3f4] ;  /* 0x0000fd0000047ab9 */ /* 0x000fe40000000800 */
[----:B------:R-:W-:Y:S01]  /*5170*/  @P0 IMAD.IADD R5, R3, 0x1, R9 ;  /* 0x0000000103050824 */ /* 0x000fe200078e0209 */
[----:B------:R-:W-:Y:S01]  /*5180*/  @P1 LEA R8, P3, R6, UR6, 0x2 ;  /* 0x0000000606081c11 */ /* 0x000fe2000f8610ff */
[----:B------:R-:W-:Y:S02]  /*5190*/  @P1 IMAD.IADD R3, R7, 0x1, R11 ;  /* 0x0000000107031824 */ /* 0x000fe400078e020b */
[----:B------:R-:W-:Y:S01]  /*51a0*/  IMAD.MOV.U32 R0, RZ, RZ, 0x3f800000 ;  /* 0x3f800000ff007424 */ /* 0x000fe200078e00ff */
[----:B------:R-:W-:-:S02]  /*51b0*/  @P0 LEA.HI.X R5, R2, UR5, R5, 0x2, P2 ;  /* 0x0000000502050c11 */ /* 0x000fc400090f1405 */
[----:B------:R-:W-:Y:S01]  /*51c0*/  @P1 LEA.HI.X R9, R6, UR7, R3, 0x2, P3 ;  /* 0x0000000706091c11 */ /* 0x000fe200098f1403 */
[----:B------:R-:W-:-:S04]  /*51d0*/  IMAD.MOV.U32 R3, RZ, RZ, 0x3f800000 ;  /* 0x3f800000ff037424 */ /* 0x000fc800078e00ff */
[----:B------:R-:W2:Y:S04]  /*51e0*/  @P1 LDG.E R0, desc[UR40][R8.64] ;  /* 0x0000002808001981 */ /* 0x000ea8000c1e1900 */
[----:B------:R-:W2:Y:S01]  /*51f0*/  @P0 LDG.E R3, desc[UR40][R4.64] ;  /* 0x0000002804030981 */ /* 0x000ea2000c1e1900 */
[----:B------:R-:W-:Y:S01]  /*5200*/  ISETP.LT.AND P0, PT, RZ, UR4, PT ;  /* 0x00000004ff007c0c */ /* 0x000fe2000bf01270 */
[----:B------:R-:W-:Y:S01]  /*5210*/  ULDC UR4, c[0x0][0x9d8] ;  /* 0x0002760000047ab9 */ /* 0x000fe20000000800 */
[----:B--2---:R-:W-:-:S04]  /*5220*/  FMUL.FTZ R0, R3, R0 ;  /* 0x0000000003007220 */ /* 0x004fc80000410000 */
[----:B------:R-:W-:-:S07]  /*5230*/  FMUL.FTZ R2, R0, UR4 ;  /* 0x0000000400027c20 */ /* 0x000fce0008410000 */
[----:B------:R-:W-:Y:S05]  /*5240*/  @P0 BRA `(.L_x_351) ;  /* 0x0000000000400947 */ /* 0x000fea0003800000 */
[----:B------:R-:W2:Y:S02]  /*5250*/  LDL R14, [R1+0x4c] ;  /* 0x00004c00010e7983 */ /* 0x000ea40000100800 */
[----:B--2---:R-:W-:-:S04]  /*5260*/  LEA.HI R0, R14, R14, RZ, 0x1 ;  /* 0x0000000e0e007211 */ /* 0x004fc800078f08ff */
[----:B------:R-:W-:-:S04]  /*5270*/  LOP3.LUT R0, R0, 0xfffffffe, RZ, 0xc0, !PT ;  /* 0xfffffffe00007812 */ /* 0x000fc800078ec0ff */
[----:B------:R-:W-:-:S04]  /*5280*/  IADD3 R0, R14, -R0, RZ ;  /* 0x800000000e007210 */ /* 0x000fc80007ffe0ff */
[----:B------:R-:W-:-:S04]  /*5290*/  SHF.L.U32 R3, R0, 0x1f, RZ ;  /* 0x0000001f00037819 */ /* 0x000fc800000006ff */
[----:B------:R0:W1:Y:S03]  /*52a0*/  SYNCS.PHASECHK.TRANS64.TRYWAIT P0, [R16+URZ+0x13200], R3 ;  /* 0x01320003100075a7 */ /* 0x000066000800017f */
[----:B-1----:R-:W-:Y:S05]  /*52b0*/  @!P0 NANOSLEEP.SYNCS 0x989680 ;  /* 0x009896800000895d */ /* 0x002fea0003900000 */
[----:B------:R-:W1:Y:S01]  /*52c0*/  @!P0 SYNCS.PHASECHK.TRANS64 P0, [R16+URZ+0x13200], R3 ;  /* 0x01320003100085a7 */ /* 0x000e62000800007f */
[----:B------:R-:W-:Y:S04]  /*52d0*/  BSSY B0, `(.L_x_352) ;  /* 0x0000006000007945 */ /* 0x000fe80003800000 */
[----:B-1----:R-:W-:Y:S05]  /*52e0*/  @P0 BRA `(.L_x_353) ;  /* 0x0000000000100947 */ /* 0x002fea0003800000 */
.L_x_354:
[----:B-1----:R1:W2:Y:S02]  /*52f0*/  SYNCS.PHASECHK.TRANS64.TRYWAIT P0, [R16+URZ+0x13200], R3 ;  /* 0x01320003100075a7 */ /* 0x0022a4000800017f */
[----:B--2---:R-:W-:Y:S05]  /*5300*/  @!P0 NANOSLEEP.SYNCS 0x989680 ;  /* 0x009896800000895d */ /* 0x004fea0003900000 */
[----:B------:R-:W2:Y:S02]  /*5310*/  @!P0 SYNCS.PHASECHK.TRANS64 P0, [R16+URZ+0x13200], R3 ;  /* 0x01320003100085a7 */ /* 0x000ea4000800007f */
[----:B--2---:R-:W-:Y:S05]  /*5320*/  @!P0 BRA `(.L_x_354) ;  /* 0xfffffffc00f08947 */ /* 0x004fea000383ffff */
.L_x_353:
[----:B------:R-:W-:Y:S05]  /*5330*/  BSYNC B0 ;  /* 0x0000000000007941 */ /* 0x000fea0003800000 */
.L_x_352:
[----:B------:R-:W-:Y:S05]  /*5340*/  BRA `(.L_x_355) ;  /* 0x0000002800287947 */ /* 0x000fea0003800000 */
.L_x_351:
[----:B------:R-:W0:Y:S01]  /*5350*/  LDC.64 R26, c[0x0][0x3e8] ;  /* 0x0000fa00ff1a7b82 */ /* 0x000e220000000a00 */
[----:B------:R-:W-:Y:S01]  /*5360*/  LOP3.LUT P0, RZ, R30, 0x1bf, RZ, 0xc0, !PT ;  /* 0x000001bf1eff7812 */ /* 0x000fe2000780c0ff */
[----:B------:R-:W-:Y:S01]  /*5370*/  ULDC.64 UR4, c[0x0][0x3f8] ;  /* 0x0000fe0000047ab9 */ /* 0x000fe20000000a00 */
[----:B-----5:R-:W-:Y:S01]  /*5380*/  SHF.R.S32.HI R0, RZ, 0x1f, R28 ;  /* 0x0000001fff007819 */ /* 0x020fe2000001141c */
[----:B------:R-:W-:Y:S01]  /*5390*/  ULDC.64 UR6, c[0x0][0x408] ;  /* 0x0001020000067ab9 */ /* 0x000fe20000000a00 */
[----:B------:R-:W-:Y:S03]  /*53a0*/  BSSY B6, `(.L_x_356) ;  /* 0x000001b000067945 */ /* 0x000fe60003800000 */
[----:B------:R-:W1:Y:S01]  /*53b0*/  LDC.64 R24, c[0x0][0x400] ;  /* 0x00010000ff187b82 */ /* 0x000e620000000a00 */
[C---:B------:R-:W-:Y:S02]  /*53c0*/  IMAD R3, R0.reuse, UR4, RZ ;  /* 0x0000000400037c24 */ /* 0x040fe4000f8e02ff */
[----:B------:R-:W-:-:S02]  /*53d0*/  IMAD R5, R0, UR6, RZ ;  /* 0x0000000600057c24 */ /* 0x000fc4000f8e02ff */
[C---:B------:R-:W-:Y:S02]  /*53e0*/  IMAD R3, R28.reuse, UR5, R3 ;  /* 0x000000051c037c24 */ /* 0x040fe4000f8e0203 */
[C---:B------:R-:W-:Y:S02]  /*53f0*/  IMAD R5, R28.reuse, UR7, R5 ;  /* 0x000000071c057c24 */ /* 0x040fe4000f8e0205 */
[----:B0-----:R-:W-:-:S04]  /*5400*/  IMAD.WIDE.U32 R26, R28, UR4, R26 ;  /* 0x000000041c1a7c25 */ /* 0x001fc8000f8e001a */
[----:B-1----:R-:W-:-:S04]  /*5410*/  IMAD.WIDE.U32 R24, R28, UR6, R24 ;  /* 0x000000061c187c25 */ /* 0x002fc8000f8e0018 */
[----:B------:R-:W-:Y:S02]  /*5420*/  IMAD.IADD R28, R3, 0x1, R27 ;  /* 0x00000001031c7824 */ /* 0x000fe400078e021b */
[----:B------:R-:W-:Y:S01]  /*5430*/  IMAD.IADD R30, R5, 0x1, R25 ;  /* 0x00000001051e7824 */ /* 0x000fe200078e0219 */
[----:B------:R-:W-:Y:S06]  /*5440*/  @!P0 BRA `(.L_x_357) ;  /* 0x0000000000408947 */ /* 0x000fec0003800000 */
        /* <DEDUP_REMOVED lines=15> */
[----:B-1----:R-:W-:Y:S05]  /*5540*/  CALL.ABS.NOINC R14 ;  /* 0x000000000e007343 */ /* 0x002fea0003c00000 */
.L_x_357:
[----:B------:R-:W-:Y:S05]  /*5550*/  BSYNC B6 ;  /* 0x0000000000067941 */ /* 0x000fea0003800000 */
.L_x_356:
[----:B------:R-:W2:Y:S01]  /*5560*/  LDL R32, [R1+0x14] ;  /* 0x0000140001207983 */ /* 0x000ea20000100800 */
[----:B------:R-:W-:Y:S01]  /*5570*/  ULDC.U8 UR4, c[0x0][0x410] ;  /* 0x0001040000047ab9 */ /* 0x000fe20000000000 */
[----:B------:R-:W-:Y:S01]  /*5580*/  BSSY B0, `(.L_x_358) ;  /* 0x000025e000007945 */ /* 0x000fe20003800000 */
[----:B------:R-:W-:Y:S01]  /*5590*/  ISETP.NE.AND P0, PT, RZ, UR4, PT ;  /* 0x00000004ff007c0c */ /* 0x000fe2000bf05270 */
[----:B--2---:R-:W-:-:S12]  /*55a0*/  IMAD R4, R32, 0xc0, R22 ;  /* 0x000000c020047824 */ /* 0x004fd800078e0216 */
[----:B------:R-:W-:Y:S05]  /*55b0*/  @!P0 BRA `(.L_x_359) ;  /* 0x0000001000cc8947 */ /* 0x000fea0003800000 */
[----:B------:R-:W-:-:S03]  /*55c0*/  UMOV UR4, 0xffffffff ;  /* 0xffffffff00047882 */ /* 0x000fc60000000000 */
[----:B------:R-:W-:Y:S05]  /*55d0*/  BRA.DIV UR4, `(.L_x_360) ;  /* 0x0000010a04c87947 */ /* 0x000fea000b800000 */
[----:B------:R0:W1:Y:S04]  /*55e0*/  SHFL.IDX PT, R27, R26, RZ, 0x1e1f ;  /* 0x001e1fff1a1b7589 */ /* 0x00006800000e0000 */
[----:B------:R0:W2:Y:S04]  /*55f0*/  SHFL.IDX PT, R14, R24, RZ, 0x1e1f ;  /* 0x001e1fff180e7589 */ /* 0x0000a800000e0000 */
[----:B------:R0:W3:Y:S04]  /*5600*/  SHFL.IDX PT, R0, R28, RZ, 0x1e1f ;  /* 0x001e1fff1c007589 */ /* 0x0000e800000e0000 */
[----:B------:R0:W4:Y:S02]  /*5610*/  SHFL.IDX PT, R3, R30, RZ, 0x1e1f ;  /* 0x001e1fff1e037589 */ /* 0x00012400000e0000 */
.L_x_540:
[----:B------:R-:W5:Y:S01]  /*5620*/  LDL R6, [R1+0x4c] ;  /* 0x00004c0001067983 */ /* 0x000f620000100800 */
[----:B------:R-:W-:Y:S01]  /*5630*/  ULDC UR4, c[0x0][0x448] ;  /* 0x0001120000047ab9 */ /* 0x000fe20000000800 */
[----:B------:R-:W-:Y:S01]  /*5640*/  BSSY B1, `(.L_x_361) ;  /* 0x0000022000017945 */ /* 0x000fe20003800000 */
[----:B------:R-:W-:Y:S01]  /*5650*/  IMAD R29, R29, UR4, RZ ;  /* 0x000000041d1d7c24 */ /* 0x000fe2000f8e02ff */
[----:B------:R-:W-:Y:S02]  /*5660*/  CS2R R12, SRZ ;  /* 0x00000000000c7805 */ /* 0x000fe4000001ff00 */
[----:B------:R-:W-:Y:S02]  /*5670*/  CS2R R8, SRZ ;  /* 0x0000000000087805 */ /* 0x000fe4000001ff00 */
[----:B------:R-:W-:Y:S02]  /*5680*/  CS2R R20, SRZ ;  /* 0x0000000000147805 */ /* 0x000fe4000001ff00 */
[----:B------:R-:W-:-:S02]  /*5690*/  CS2R R10, SRZ ;  /* 0x00000000000a7805 */ /* 0x000fc4000001ff00 */
[----:B------:R-:W-:Y:S02]  /*56a0*/  ISETP.GE.AND P0, PT, R4, R29, PT ;  /* 0x0000001d0400720c */ /* 0x000fe40003f06270 */
[----:B-----5:R-:W-:-:S04]  /*56b0*/  LEA.HI R5, R6, R6, RZ, 0x1 ;  /* 0x0000000606057211 */ /* 0x020fc800078f08ff */
[----:B------:R-:W-:-:S05]  /*56c0*/  LOP3.LUT R5, R5, 0xfffffffe, RZ, 0xc0, !PT ;  /* 0xfffffffe05057812 */ /* 0x000fca00078ec0ff */
[----:B------:R-:W-:-:S05]  /*56d0*/  IMAD.IADD R5, R6, 0x1, -R5 ;  /* 0x0000000106057824 */ /* 0x000fca00078e0a05 */
[----:B------:R-:W-:Y:S01]  /*56e0*/  SHF.L.U32 R25, R5, 0x1f, RZ ;  /* 0x0000001f05197819 */ /* 0x000fe200000006ff */
[----:B------:R-:W-:Y:S06]  /*56f0*/  @P0 BRA `(.L_x_362) ;  /* 0x0000000000580947 */ /* 0x000fec0003800000 */
[----:B------:R-:W4:Y:S01]  /*5700*/  LDL R15, [R1+0x20] ;  /* 0x00002000010f7983 */ /* 0x000f220000100800 */
[----:B------:R-:W-:-:S03]  /*5710*/  ULDC UR4, c[0x0][0x3f4] ;  /* 0x0000fd0000047ab9 */ /* 0x000fc60000000800 */
[----:B0-----:R-:W4:Y:S01]  /*5720*/  LDL R24, [R1+0x60] ;  /* 0x0000600001187983 */ /* 0x001f220000100800 */
[----:B------:R-:W-:Y:S02]  /*5730*/  ISETP.GE.AND P4, PT, R156, UR4, PT ;  /* 0x000000049c007c0c */ /* 0x000fe4000bf86270 */
[----:B------:R-:W-:Y:S02]  /*5740*/  CS2R R10, SRZ ;  /* 0x00000000000a7805 */ /* 0x000fe4000001ff00 */
[----:B------:R-:W-:Y:S02]  /*5750*/  CS2R R8, SRZ ;  /* 0x0000000000087805 */ /* 0x000fe4000001ff00 */
[----:B------:R-:W-:-:S07]  /*5760*/  CS2R R20, SRZ ;  /* 0x0000000000147805 */ /* 0x000fce000001ff00 */
[----:B------:R-:W-:Y:S02]  /*5770*/  @!P4 SHF.R.S32.HI R12, RZ, 0x1f, R156 ;  /* 0x0000001fff0cc819 */ /* 0x000fe4000001149c */
[C---:B--2---:R-:W-:Y:S02]  /*5780*/  @!P4 IADD3 R26, P1, R156.reuse, R14, RZ ;  /* 0x0000000e9c1ac210 */ /* 0x044fe40007f3e0ff */
[----:B-1----:R-:W-:-:S04]  /*5790*/  @!P4 IADD3 R4, P0, R156, R27, RZ ;  /* 0x0000001b9c04c210 */ /* 0x002fc80007f1e0ff */
[----:B---3--:R-:W-:-:S05]  /*57a0*/  @!P4 IADD3.X R5, R0, R12, RZ, P0, !PT ;  /* 0x0000000c0005c210 */ /* 0x008fca00007fe4ff */
[----:B------:R0:W5:Y:S01]  /*57b0*/  @!P4 LD.E.64 R20, desc[UR40][R4.64] ;  /* 0x000000280414c980 */ /* 0x000162000c101b00 */
[----:B----4-:R-:W-:-:S13]  /*57c0*/  ISETP.GE.AND P5, PT, R15, UR4, PT ;  /* 0x000000040f007c0c */ /* 0x010fda000bfa6270 */
[----:B------:R-:W-:Y:S01]  /*57d0*/  @!P5 IADD3 R6, P2, R15, R27, RZ ;  /* 0x0000001b0f06d210 */ /* 0x000fe20007f5e0ff */
[----:B------:R-:W-:Y:S01]  /*57e0*/  @!P4 IMAD.X R27, R3, 0x1, R12, P1 ;  /* 0x00000001031bc824 */ /* 0x000fe200008e060c */
[----:B------:R-:W-:Y:S02]  /*57f0*/  @!P5 IADD3 R14, P3, R15, R14, RZ ;  /* 0x0000000e0f0ed210 */ /* 0x000fe40007f7e0ff */
[----:B------:R-:W-:Y:S01]  /*5800*/  CS2R R12, SRZ ;  /* 0x00000000000c7805 */ /* 0x000fe2000001ff00 */
[--C-:B------:R-:W-:Y:S02]  /*5810*/  @!P5 IMAD.X R7, R0, 0x1, R24.reuse, P2 ;  /* 0x000000010007d824 */ /* 0x100fe400010e0618 */
[----:B------:R-:W-:-:S03]  /*5820*/  @!P5 IMAD.X R15, R3, 0x1, R24, P3 ;  /* 0x00000001030fd824 */ /* 0x000fc600018e0618 */
[----:B------:R0:W5:Y:S04]  /*5830*/  @!P4 LD.E.64 R12, desc[UR40][R26.64] ;  /* 0x000000281a0cc980 */ /* 0x000168000c101b00 */
[----:B------:R0:W5:Y:S04]  /*5840*/  @!P5 LD.E.64 R10, desc[UR40][R6.64] ;  /* 0x00000028060ad980 */ /* 0x000168000c101b00 */
[----:B------:R0:W5:Y:S02]  /*5850*/  @!P5 LD.E.64 R8, desc[UR40][R14.64] ;  /* 0x000000280e08d980 */ /* 0x000164000c101b00 */
.L_x_362:
[----:B------:R-:W-:Y:S05]  /*5860*/  BSYNC B1 ;  /* 0x0000000000017941 */ /* 0x000fea0003800000 */
.L_x_361:
[----:B------:R-:W1:Y:S01]  /*5870*/  SYNCS.PHASECHK.TRANS64.TRYWAIT P0, [R16+URZ+0x13200], R25 ;  /* 0x01320019100075a7 */ /* 0x000e62000800017f */
[----:B---3--:R-:W-:Y:S01]  /*5880*/  IMAD R0, R32, -0xc0, R29 ;  /* 0xffffff4020007824 */ /* 0x008fe200078e021d */
[----:B------:R-:W-:Y:S04]  /*5890*/  BSSY B1, `(.L_x_363) ;  /* 0x0000004000017945 */ /* 0x000fe80003800000 */
[----:B----4-:R-:W-:-:S04]  /*58a0*/  VIMNMX R3, R0, 0xc0, PT ;  /* 0x000000c000037848 */ /* 0x010fc80003fe0100 */
[----:B------:R-:W-:Y:S01]  /*58b0*/  ISETP.GE.AND P1, PT, R22, R3, PT ;  /* 0x000000031600720c */ /* 0x000fe20003f26270 */
[----:B-1----:R-:W-:-:S12]  /*58c0*/  @!P0 BRA `(.L_x_364) ;  /* 0x00000108007c8947 */ /* 0x002fd80003800000 */
.L_x_541:
[----:B------:R-:W-:Y:S05]  /*58d0*/  BSYNC B1 ;  /* 0x0000000000017941 */ /* 0x000fea0003800000 */
.L_x_363:
[----:B------:R-:W-:Y:S05]  /*58e0*/  @P1 BRA `(.L_x_365) ;  /* 0x00000020009c1947 */ /* 0x000fea0003800000 */
[----:B------:R-:W3:Y:S01]  /*58f0*/  LDL R0, [R1+0x20] ;  /* 0x0000200001007983 */ /* 0x000ee20000100800 */
[----:B------:R-:W4:Y:S03]  /*5900*/  LDC R3, c[0x0][0x3f4] ;  /* 0x0000fd00ff037b82 */ /* 0x000f260000000800 */
[----:B------:R0:W5:Y:S01]  /*5910*/  LDL R36, [R1+0x24] ;  /* 0x0000240001247983 */ /* 0x0001620000100800 */
[----:B------:R-:W-:Y:S01]  /*5920*/  BSSY B1, `(.L_x_366) ;  /* 0x000007b000017945 */ /* 0x000fe20003800000 */
[-C--:B----4-:R-:W-:Y:S02]  /*5930*/  ISETP.GE.AND P0, PT, R156, R3.reuse, PT ;  /* 0x000000039c00720c */ /* 0x090fe40003f06270 */
[----:B---3--:R-:W-:-:S11]  /*5940*/  ISETP.GE.AND P1, PT, R0, R3, PT ;  /* 0x000000030000720c */ /* 0x008fd60003f26270 */
[----:B0-----:R-:W-:Y:S05]  /*5950*/  @P0 BRA `(.L_x_367) ;  /* 0x0000000400dc0947 */ /* 0x001fea0003800000 */
[----:B-----5:R-:W-:Y:S01]  /*5960*/  IMAD.IADD R0, R16, 0x1, R36 ;  /* 0x0000000110007824 */ /* 0x020fe200078e0224 */
[----:B--2---:R-:W-:Y:S02]  /*5970*/  SHF.R.U32.HI R14, RZ, 0x8, R20 ;  /* 0x00000008ff0e7819 */ /* 0x004fe40000011614 */
[----:B------:R-:W-:Y:S02]  /*5980*/  LOP3.LUT R3, R20, 0xff, RZ, 0xc0, !PT ;  /* 0x000000ff14037812 */ /* 0x000fe400078ec0ff */
[----:B------:R-:W0:Y:S01]  /*5990*/  LDS.128 R4, [R0+0xb000] ;  /* 0x00b0000000047984 */ /* 0x000e220000000c00 */
[----:B------:R-:W-:Y:S02]  /*59a0*/  LOP3.LUT R14, R14, 0xff, RZ, 0xc0, !PT ;  /* 0x000000ff0e0e7812 */ /* 0x000fe400078ec0ff */
[----:B------:R-:W-:Y:S02]  /*59b0*/  SHF.R.U32.HI R24, RZ, 0x8, R21 ;  /* 0x00000008ff187819 */ /* 0x000fe40000011615 */
[----:B------:R-:W-:-:S02]  /*59c0*/  SHF.R.U32.HI R27, RZ, 0x8, R13 ;  /* 0x00000008ff1b7819 */ /* 0x000fc4000001160d */
[----:B------:R-:W-:Y:S02]  /*59d0*/  PRMT R3, R14, 0x7604, R3 ;  /* 0x000076040e037816 */ /* 0x000fe40000000003 */
[----:B------:R-:W-:Y:S02]  /*59e0*/  LOP3.LUT R15, R21, 0xff, RZ, 0xc0, !PT ;  /* 0x000000ff150f7812 */ /* 0x000fe400078ec0ff */
[----:B------:R-:W-:Y:S02]  /*59f0*/  LOP3.LUT R24, R24, 0xff, RZ, 0xc0, !PT ;  /* 0x000000ff18187812 */ /* 0x000fe400078ec0ff */
[----:B------:R-:W-:Y:S02]  /*5a00*/  SHF.R.U32.HI R28, RZ, 0x10, R21 ;  /* 0x00000010ff1c7819 */ /* 0x000fe40000011615 */
[----:B------:R-:W-:Y:S02]  /*5a10*/  SHF.R.U32.HI R14, RZ, 0x8, R12 ;  /* 0x00000008ff0e7819 */ /* 0x000fe4000001160c */
[----:B------:R-:W-:-:S02]  /*5a20*/  SHF.R.U32.HI R29, RZ, 0x10, R13 ;  /* 0x00000010ff1d7819 */ /* 0x000fc4000001160d */
[----:B------:R-:W-:Y:S02]  /*5a30*/  LOP3.LUT R26, R13, 0xff, RZ, 0xc0, !PT ;  /* 0x000000ff0d1a7812 */ /* 0x000fe400078ec0ff */
[----:B------:R-:W-:Y:S01]  /*5a40*/  LOP3.LUT R27, R27, 0xff, RZ, 0xc0, !PT ;  /* 0x000000ff1b1b7812 */ /* 0x000fe200078ec0ff */
[----:B------:R-:W-:Y:S01]  /*5a50*/  IMAD.U32 R29, R29, 0x10000, RZ ;  /* 0x000100001d1d7824 */ /* 0x000fe200078e00ff */
[----:B------:R-:W-:Y:S02]  /*5a60*/  PRMT R15, R24, 0x7604, R15 ;  /* 0x00007604180f7816 */ /* 0x000fe4000000000f */
[----:B-1----:R-:W-:Y:S01]  /*5a70*/  LOP3.LUT R25, R14, 0xff, RZ, 0xc0, !PT ;  /* 0x000000ff0e197812 */ /* 0x002fe200078ec0ff */
[----:B------:R-:W-:Y:S01]  /*5a80*/  IMAD.U32 R14, R28, 0x10000, RZ ;  /* 0x000100001c0e7824 */ /* 0x000fe200078e00ff */
[----:B------:R-:W-:Y:S02]  /*5a90*/  LOP3.LUT R24, R12, 0xff, RZ, 0xc0, !PT ;  /* 0x000000ff0c187812 */ /* 0x000fe400078ec0ff */
[----:B------:R-:W-:-:S02]  /*5aa0*/  PRMT R26, R27, 0x7604, R26 ;  /* 0x000076041b1a7816 */ /* 0x000fc4000000001a */
[----:B------:R-:W-:Y:S02]  /*5ab0*/  PRMT R27, R25, 0x7604, R24 ;  /* 0x00007604191b7816 */ /* 0x000fe40000000018 */
[----:B------:R-:W-:Y:S02]  /*5ac0*/  LOP3.LUT R25, R15, 0xff0000, R14, 0xf8, !PT ;  /* 0x00ff00000f197812 */ /* 0x000fe400078ef80e */
[----:B------:R-:W-:Y:S02]  /*5ad0*/  LOP3.LUT R29, R26, 0xff0000, R29, 0xf8, !PT ;  /* 0x00ff00001a1d7812 */ /* 0x000fe400078ef81d */
[----:B------:R-:W-:Y:S02]  /*5ae0*/  LOP3.LUT R25, R25, 0xff000000, R21, 0xf8, !PT ;  /* 0xff00000019197812 */ /* 0x000fe400078ef815 */
[----:B------:R-:W-:Y:S02]  /*5af0*/  LOP3.LUT R29, R29, 0xff000000, R13, 0xf8, !PT ;  /* 0xff0000001d1d7812 */ /* 0x000fe400078ef80d */
[----:B------:R-:W-:-:S02]  /*5b00*/  LOP3.LUT R15, R3, 0xff0000, R20, 0xf8, !PT ;  /* 0x00ff0000030f7812 */ /* 0x000fc400078ef814 */
[-C--:B0-----:R-:W-:Y:S02]  /*5b10*/  F2FP.F16.E4M3.UNPACK_B R3, R6.reuse.H1 ;  /* 0x00000006ff03723e */ /* 0x081fe400030006ff */
[--C-:B------:R-:W-:Y:S02]  /*5b20*/  LOP3.LUT R27, R27, 0xff0000, R12.reuse, 0xf8, !PT ;  /* 0x00ff00001b1b7812 */ /* 0x100fe400078ef80c */
[----:B------:R-:W-:Y:S01]  /*5b30*/  F2FP.F16.E4M3.UNPACK_B R26, R29 ;  /* 0x0000001dff1a723e */ /* 0x000fe200020006ff */
[--C-:B------:R-:W-:Y:S01]  /*5b40*/  HADD2.F32 R13, -RZ, R3.reuse.H0_H0 ;  /* 0x20000003ff0d7230 */ /* 0x100fe20000004100 */
[----:B------:R-:W-:Y:S02]  /*5b50*/  F2FP.F16.E4M3.UNPACK_B R21, R25 ;  /* 0x00000019ff15723e */ /* 0x000fe400020006ff */
[----:B------:R-:W-:Y:S01]  /*5b60*/  LOP3.LUT R27, R27, 0xff000000, R12, 0xf8, !PT ;  /* 0xff0000001b1b7812 */ /* 0x000fe200078ef80c */
[----:B------:R-:W-:Y:S01]  /*5b70*/  HADD2.F32 R12, -RZ, R3.H1_H1 ;  /* 0x30000003ff0c7230 */ /* 0x000fe20000004100 */
[----:B------:R-:W-:Y:S01]  /*5b80*/  F2FP.F16.E4M3.UNPACK_B R6, R6 ;  /* 0x00000006ff06723e */ /* 0x000fe200020006ff */
[--C-:B------:R-:W-:Y:S01]  /*5b90*/  HADD2.F32 R28, -RZ, R26.reuse.H1_H1 ;  /* 0x3000001aff1c7230 */ /* 0x100fe20000004100 */
[----:B------:R-:W-:Y:S01]  /*5ba0*/  LOP3.LUT R20, R15, 0xff000000, R20, 0xf8, !PT ;  /* 0xff0000000f147812 */ /* 0x000fe200078ef814 */
[--C-:B------:R-:W-:Y:S01]  /*5bb0*/  HADD2.F32 R24, -RZ, R21.reuse.H1_H1 ;  /* 0x30000015ff187230 */ /* 0x100fe20000004100 */
[-C--:B------:R-:W-:Y:S01]  /*5bc0*/  F2FP.F16.E4M3.UNPACK_B R14, R7.reuse ;  /* 0x00000007ff0e723e */ /* 0x080fe200020006ff */
[----:B------:R-:W-:Y:S01]  /*5bd0*/  HADD2.F32 R26, -RZ, R26.H0_H0 ;  /* 0x2000001aff1a7230 */ /* 0x000fe20000004100 */
[----:B------:R-:W-:Y:S01]  /*5be0*/  F2FP.F16.E4M3.UNPACK_B R15, R7.H1 ;  /* 0x00000007ff0f723e */ /* 0x000fe200030006ff */
[C---:B------:R-:W-:Y:S01]  /*5bf0*/  FMUL.FTZ R30, R12.reuse, R28 ;  /* 0x0000001c0c1e7220 */ /* 0x040fe20000410000 */
[----:B------:R-:W-:Y:S01]  /*5c00*/  FMUL.FTZ R33, R12, R24 ;  /* 0x000000180c217220 */ /* 0x000fe20000410000 */
[-C--:B------:R-:W-:Y:S01]  /*5c10*/  F2FP.F16.E4M3.UNPACK_B R7, R5.reuse ;  /* 0x00000005ff07723e */ /* 0x080fe200020006ff */
[----:B------:R-:W-:Y:S01]  /*5c20*/  HADD2.F32 R21, -RZ, R21.H0_H0 ;  /* 0x20000015ff157230 */ /* 0x000fe20000004100 */
[----:B------:R-:W-:Y:S01]  /*5c30*/  F2FP.F16.E4M3.UNPACK_B R12, R5.H1 ;  /* 0x00000005ff0c723e */ /* 0x000fe200030006ff */
[----:B------:R-:W-:-:S02]  /*5c40*/  HADD2.F32 R5, -RZ, R6.H1_H1 ;  /* 0x30000006ff057230 */ /* 0x000fc40000004100 */
[C---:B------:R-:W-:Y:S01]  /*5c50*/  FFMA.FTZ R30, R13.reuse, R24, -R30 ;  /* 0x000000180d1e7223 */ /* 0x040fe2000001081e */
[----:B------:R-:W-:Y:S01]  /*5c60*/  FFMA.FTZ R35, R13, R28, R33 ;  /* 0x0000001c0d237223 */ /* 0x000fe20000010021 */
[----:B------:R-:W-:Y:S01]  /*5c70*/  HADD2.F32 R6, -RZ, R6.H0_H0 ;  /* 0x20000006ff067230 */ /* 0x000fe20000004100 */
[----:B------:R-:W-:Y:S01]  /*5c80*/  F2FP.F16.E4M3.UNPACK_B R29, R29.H1 ;  /* 0x0000001dff1d723e */ /* 0x000fe200030006ff */
[C---:B------:R-:W-:Y:S01]  /*5c90*/  FMUL.FTZ R13, R5.reuse, R26 ;  /* 0x0000001a050d7220 */ /* 0x040fe20000410000 */
[----:B------:R-:W-:Y:S01]  /*5ca0*/  F2FP.F16.E4M3.UNPACK_B R25, R25.H1 ;  /* 0x00000019ff19723e */ /* 0x000fe200030006ff */
[-C--:B------:R-:W-:Y:S01]  /*5cb0*/  FMUL.FTZ R33, R5, R21.reuse ;  /* 0x0000001505217220 */ /* 0x080fe20000410000 */
[----:B------:R-:W-:Y:S02]  /*5cc0*/  HADD2.F32 R5, -RZ, R14.H1_H1 ;  /* 0x3000000eff057230 */ /* 0x000fe40000004100 */
[----:B------:R-:W-:Y:S01]  /*5cd0*/  FFMA.FTZ R28, R6, R21, -R13 ;  /* 0x00000015061c7223 */ /* 0x000fe2000001080d */
[----:B------:R-:W-:-:S02]  /*5ce0*/  HADD2.F32 R24, -RZ, R29.H0_H0 ;  /* 0x2000001dff187230 */ /* 0x000fc40000004100 */
[----:B------:R-:W-:Y:S01]  /*5cf0*/  FFMA.FTZ R33, R6, R26, R33 ;  /* 0x0000001a06217223 */ /* 0x000fe20000010021 */
[----:B------:R-:W-:Y:S01]  /*5d00*/  HADD2.F32 R13, -RZ, R25.H0_H0 ;  /* 0x20000019ff0d7230 */ /* 0x000fe20000004100 */
[----:B------:R-:W-:Y:S01]  /*5d10*/  F2FP.F16.E4M3.UNPACK_B R3, R4 ;  /* 0x00000004ff03723e */ /* 0x000fe200020006ff */
[----:B------:R-:W-:Y:S02]  /*5d20*/  HADD2.F32 R14, -RZ, R14.H0_H0 ;  /* 0x2000000eff0e7230 */ /* 0x000fe40000004100 */
[C---:B------:R-:W-:Y:S01]  /*5d30*/  FMUL.FTZ R21, R5.reuse, R24 ;  /* 0x0000001805157220 */ /* 0x040fe20000410000 */
[----:B------:R-:W-:Y:S02]  /*5d40*/  HADD2.F32 R29, -RZ, R29.H1_H1 ;  /* 0x3000001dff1d7230 */ /* 0x000fe40000004100 */
[-C--:B------:R-:W-:Y:S01]  /*5d50*/  FMUL.FTZ R5, R5, R13.reuse ;  /* 0x0000000d05057220 */ /* 0x080fe20000410000 */
[----:B------:R-:W-:Y:S02]  /*5d60*/  HADD2.F32 R6, -RZ, R15.H1_H1 ;  /* 0x3000000fff067230 */ /* 0x000fe40000004100 */
[----:B------:R-:W-:Y:S01]  /*5d70*/  FFMA.FTZ R32, R14, R13, -R21 ;  /* 0x0000000d0e207223 */ /* 0x000fe20000010815 */
[----:B------:R-:W-:-:S02]  /*5d80*/  HADD2.F32 R25, -RZ, R25.H1_H1 ;  /* 0x30000019ff197230 */ /* 0x000fc40000004100 */
[----:B------:R-:W-:Y:S01]  /*5d90*/  FFMA.FTZ R37, R14, R24, R5 ;  /* 0x000000180e257223 */ /* 0x000fe20000010005 */
[----:B------:R-:W-:Y:S02]  /*5da0*/  HADD2.F32 R15, -RZ, R15.H0_H0 ;  /* 0x2000000fff0f7230 */ /* 0x000fe40000004100 */
[C---:B------:R-:W-:Y:S01]  /*5db0*/  FMUL.FTZ R26, R6.reuse, R29 ;  /* 0x0000001d061a7220 */ /* 0x040fe20000410000 */
[----:B------:R-:W-:Y:S01]  /*5dc0*/  F2FP.F16.E4M3.UNPACK_B R5, R27 ;  /* 0x0000001bff05723e */ /* 0x000fe200020006ff */
[-C--:B------:R-:W-:Y:S01]  /*5dd0*/  FMUL.FTZ R14, R6, R25.reuse ;  /* 0x00000019060e7220 */ /* 0x080fe20000410000 */
[----:B------:R-:W-:Y:S01]  /*5de0*/  F2FP.F16.E4M3.UNPACK_B R4, R4.H1 ;  /* 0x00000004ff04723e */ /* 0x000fe200030006ff */
[C---:B------:R-:W-:Y:S01]  /*5df0*/  FFMA.FTZ R34, R15.reuse, R25, -R26 ;  /* 0x000000190f227223 */ /* 0x040fe2000001081a */
[-C--:B------:R-:W-:Y:S01]  /*5e00*/  F2FP.F16.E4M3.UNPACK_B R13, R20.reuse ;  /* 0x00000014ff0d723e */ /* 0x080fe200020006ff */
[----:B------:R-:W-:Y:S01]  /*5e10*/  FFMA.FTZ R29, R15, R29, R14 ;  /* 0x0000001d0f1d7223 */ /* 0x000fe2000001000e */
[--C-:B------:R-:W-:Y:S01]  /*5e20*/  HADD2.F32 R21, -RZ, R5.reuse.H1_H1 ;  /* 0x30000005ff157230 */ /* 0x100fe20000004100 */
[----:B------:R-:W-:Y:S01]  /*5e30*/  F2FP.F16.E4M3.UNPACK_B R20, R20.H1 ;  /* 0x00000014ff14723e */ /* 0x000fe200030006ff */
[----:B------:R-:W-:Y:S01]  /*5e40*/  HADD2.F32 R15, -RZ, R5.H0_H0 ;  /* 0x20000005ff0f7230 */ /* 0x000fe20000004100 */
[----:B------:R-:W-:Y:S01]  /*5e50*/  F2FP.F16.E4M3.UNPACK_B R27, R27.H1 ;  /* 0x0000001bff1b723e */ /* 0x000fe200030006ff */
[----:B------:R-:W-:-:S02]  /*5e60*/  HADD2.F32 R6, -RZ, R4.H1_H1 ;  /* 0x30000004ff067230 */ /* 0x000fc40000004100 */
[----:B------:R-:W-:Y:S02]  /*5e70*/  HADD2.F32 R14, -RZ, R13.H1_H1 ;  /* 0x3000000dff0e7230 */ /* 0x000fe40000004100 */
[----:B------:R-:W-:Y:S02]  /*5e80*/  HADD2.F32 R5, -RZ, R4.H0_H0 ;  /* 0x20000004ff057230 */ /* 0x000fe40000004100 */
[C---:B------:R-:W-:Y:S01]  /*5e90*/  FMUL.FTZ R24, R6.reuse, R21 ;  /* 0x0000001506187220 */ /* 0x040fe20000410000 */
[----:B------:R-:W-:Y:S02]  /*5ea0*/  HADD2.F32 R4, -RZ, R3.H1_H1 ;  /* 0x30000003ff047230 */ /* 0x000fe40000004100 */
[-C--:B------:R-:W-:Y:S01]  /*5eb0*/  FMUL.FTZ R26, R6, R14.reuse ;  /* 0x0000000e061a7220 */ /* 0x080fe20000410000 */
[----:B------:R-:W-:Y:S02]  /*5ec0*/  HADD2.F32 R13, -RZ, R13.H0_H0 ;  /* 0x2000000dff0d7230 */ /* 0x000fe40000004100 */
[----:B------:R-:W-:Y:S01]  /*5ed0*/  FFMA.FTZ R24, R5, R14, -R24 ;  /* 0x0000000e05187223 */ /* 0x000fe20000010818 */
[----:B------:R-:W-:-:S02]  /*5ee0*/  HADD2.F32 R3, -RZ, R3.H0_H0 ;  /* 0x20000003ff037230 */ /* 0x000fc40000004100 */
[C---:B------:R-:W-:Y:S01]  /*5ef0*/  FMUL.FTZ R6, R4.reuse, R15 ;  /* 0x0000000f04067220 */ /* 0x040fe20000410000 */
[----:B------:R-:W-:Y:S01]  /*5f00*/  FFMA.FTZ R21, R5, R21, R26 ;  /* 0x0000001505157223 */ /* 0x000fe2000001001a */
[-C--:B------:R-:W-:Y:S01]  /*5f10*/  FMUL.FTZ R4, R4, R13.reuse ;  /* 0x0000000d04047220 */ /* 0x080fe20000410000 */
[----:B------:R-:W-:Y:S02]  /*5f20*/  HADD2.F32 R5, -RZ, R20.H1_H1 ;  /* 0x30000014ff057230 */ /* 0x000fe40000004100 */
[C---:B------:R-:W-:Y:S01]  /*5f30*/  FFMA.FTZ R14, R3.reuse, R13, -R6 ;  /* 0x0000000d030e7223 */ /* 0x040fe20000010806 */
[--C-:B------:R-:W-:Y:S02]  /*5f40*/  HADD2.F32 R13, -RZ, R27.reuse.H1_H1 ;  /* 0x3000001bff0d7230 */ /* 0x100fe40000004100 */
[----:B------:R-:W-:Y:S01]  /*5f50*/  FFMA.FTZ R15, R3, R15, R4 ;  /* 0x0000000f030f7223 */ /* 0x000fe20000010004 */
[----:B------:R-:W-:Y:S02]  /*5f60*/  HADD2.F32 R4, -RZ, R12.H1_H1 ;  /* 0x3000000cff047230 */ /* 0x000fe40000004100 */
[----:B------:R-:W-:-:S02]  /*5f70*/  HADD2.F32 R6, -RZ, R27.H0_H0 ;  /* 0x2000001bff067230 */ /* 0x000fc40000004100 */
[--C-:B------:R-:W-:Y:S02]  /*5f80*/  HADD2.F32 R3, -RZ, R7.reuse.H1_H1 ;  /* 0x30000007ff037230 */ /* 0x100fe40000004100 */
[C---:B------:R-:W-:Y:S01]  /*5f90*/  FMUL.FTZ R25, R4.reuse, R13 ;  /* 0x0000000d04197220 */ /* 0x040fe20000410000 */
[----:B------:R-:W-:Y:S02]  /*5fa0*/  HADD2.F32 R20, -RZ, R20.H0_H0 ;  /* 0x20000014ff147230 */ /* 0x000fe40000004100 */
[-C--:B------:R-:W-:Y:S01]  /*5fb0*/  FMUL.FTZ R26, R4, R5.reuse ;  /* 0x00000005041a7220 */ /* 0x080fe20000410000 */
[----:B------:R-:W-:Y:S02]  /*5fc0*/  HADD2.F32 R12, -RZ, R12.H0_H0 ;  /* 0x2000000cff0c7230 */ /* 0x000fe40000004100 */
[C---:B------:R-:W-:Y:S01]  /*5fd0*/  FMUL.FTZ R4, R3.reuse, R6 ;  /* 0x0000000603047220 */ /* 0x040fe20000410000 */
[----:B------:R-:W-:Y:S02]  /*5fe0*/  HADD2.F32 R7, -RZ, R7.H0_H0 ;  /* 0x20000007ff077230 */ /* 0x000fe40000004100 */
[-C--:B------:R-:W-:Y:S01]  /*5ff0*/  FMUL.FTZ R3, R3, R20.reuse ;  /* 0x0000001403037220 */ /* 0x080fe20000410000 */
[C---:B------:R-:W-:Y:S01]  /*6000*/  FFMA.FTZ R25, R12.reuse, R5, -R25 ;  /* 0x000000050c197223 */ /* 0x040fe20000010819 */
[----:B------:R-:W-:Y:S01]  /*6010*/  FFMA.FTZ R26, R12, R13, R26 ;  /* 0x0000000d0c1a7223 */ /* 0x000fe2000001001a */
[C---:B------:R-:W-:Y:S01]  /*6020*/  FFMA.FTZ R5, R7.reuse, R20, -R4 ;  /* 0x0000001407057223 */ /* 0x040fe20000010804 */
[----:B------:R-:W-:Y:S01]  /*6030*/  FFMA.FTZ R12, R7, R6, R3 ;  /* 0x00000006070c7223 */ /* 0x000fe20000010003 */
[----:B------:R-:W-:-:S02]  /*6040*/  F2FP.SATFINITE.E4M3.F32.PACK_AB_MERGE_C R6, R35, R30, RZ ;  /* 0x0000001e2306723e */ /* 0x000fc400048070ff */
[----:B------:R-:W-:Y:S02]  /*6050*/  F2FP.SATFINITE.E4M3.F32.PACK_AB_MERGE_C R7, R29, R34, RZ ;  /* 0x000000221d07723e */ /* 0x000fe400048070ff */
[----:B------:R-:W-:Y:S02]  /*6060*/  F2FP.SATFINITE.E4M3.F32.PACK_AB_MERGE_C R4, R21, R24, RZ ;  /* 0x000000181504723e */ /* 0x000fe400048070ff */
[----:B------:R-:W-:Y:S02]  /*6070*/  F2FP.SATFINITE.E4M3.F32.PACK_AB_MERGE_C R25, R26, R25, RZ ;  /* 0x000000191a19723e */ /* 0x000fe400048070ff */
[----:B------:R-:W-:Y:S02]  /*6080*/  F2FP.SATFINITE.E4M3.F32.PACK_AB_MERGE_C R6, R33, R28, R6 ;  /* 0x0000001c2106723e */ /* 0x000fe40004807006 */
[----:B------:R-:W-:Y:S02]  /*6090*/  F2FP.SATFINITE.E4M3.F32.PACK_AB_MERGE_C R7, R37, R32, R7 ;  /* 0x000000202507723e */ /* 0x000fe40004807007 */
[----:B------:R-:W-:-:S02]  /*60a0*/  F2FP.SATFINITE.E4M3.F32.PACK_AB_MERGE_C R4, R15, R14, R4 ;  /* 0x0000000e0f04723e */ /* 0x000fc40004807004 */
[----:B------:R-:W-:-:S05]  /*60b0*/  F2FP.SATFINITE.E4M3.F32.PACK_AB_MERGE_C R5, R12, R5, R25 ;  /* 0x000000050c05723e */ /* 0x000fca0004807019 */
[----:B------:R0:W-:Y:S02]  /*60c0*/  STS.128 [R0+0xb000], R4 ;  /* 0x00b0000400007388 */ /* 0x0001e40000000c00 */
.L_x_367:
[----:B------:R-:W-:Y:S05]  /*60d0*/  BSYNC B1 ;  /* 0x0000000000017941 */ /* 0x000fea0003800000 */
.L_x_366:
[----:B------:R-:W-:Y:S05]  /*60e0*/  @P1 BRA `(.L_x_365) ;  /* 0x00000018009c1947 */ /* 0x000fea0003800000 */
[----:B0-----:R-:W3:Y:S01]  /*60f0*/  LDL R0, [R1+0x5c] ;  /* 0x00005c0001007983 */ /* 0x001ee20000100800 */
[----:B-----5:R-:W-:Y:S01]  /*6100*/  IMAD.IADD R3, R16, 0x1, R36 ;  /* 0x0000000110037824 */ /* 0x020fe200078e0224 */
[----:B------:R-:W-:Y:S02]  /*6110*/  SHF.R.U32.HI R13, RZ, 0x8, R11 ;  /* 0x00000008ff0d7819 */ /* 0x000fe4000001160b */
[----:B------:R-:W-:Y:S02]  /*6120*/  SHF.R.U32.HI R24, RZ, 0x8, R9 ;  /* 0x00000008ff187819 */ /* 0x000fe40000011609 */
[----:B------:R-:W-:Y:S02]  /*6130*/  SHF.R.U32.HI R15, RZ, 0x8, R8 ;  /* 0x00000008ff0f7819 */ /* 0x000fe40000011608 */
[----:B--2---:R-:W-:Y:S02]  /*6140*/  LOP3.LUT R14, R11, 0xff, RZ, 0xc0, !PT ;  /* 0x000000ff0b0e7812 */ /* 0x004fe400078ec0ff */
[----:B-1----:R-:W-:-:S02]  /*6150*/  LOP3.LUT R25, R9, 0xff, RZ, 0xc0, !PT ;  /* 0x000000ff09197812 */ /* 0x002fc400078ec0ff */
[----:B------:R-:W-:Y:S02]  /*6160*/  LOP3.LUT R13, R13, 0xff, RZ, 0xc0, !PT ;  /* 0x000000ff0d0d7812 */ /* 0x000fe400078ec0ff */
[----:B------:R-:W-:Y:S02]  /*6170*/  LOP3.LUT R24, R24, 0xff, RZ, 0xc0, !PT ;  /* 0x000000ff18187812 */ /* 0x000fe400078ec0ff */
[----:B------:R-:W-:Y:S02]  /*6180*/  LOP3.LUT R20, R15, 0xff, RZ, 0xc0, !PT ;  /* 0x000000ff0f147812 */ /* 0x000fe400078ec0ff */
[----:B------:R-:W-:Y:S02]  /*6190*/  PRMT R15, R13, 0x7604, R14 ;  /* 0x000076040d0f7816 */ /* 0x000fe4000000000e */
[----:B------:R-:W-:Y:S02]  /*61a0*/  PRMT R25, R24, 0x7604, R25 ;  /* 0x0000760418197816 */ /* 0x000fe40000000019 */
[----:B------:R-:W-:-:S02]  /*61b0*/  SHF.R.U32.HI R14, RZ, 0x10, R11 ;  /* 0x00000010ff0e7819 */ /* 0x000fc4000001160b */
[----:B------:R-:W-:Y:S02]  /*61c0*/  SHF.R.U32.HI R24, RZ, 0x10, R9 ;  /* 0x00000010ff187819 */ /* 0x000fe40000011609 */
[----:B------:R-:W-:Y:S02]  /*61d0*/  LOP3.LUT R12, R10, 0xff, RZ, 0xc0, !PT ;  /* 0x000000ff0a0c7812 */ /* 0x000fe400078ec0ff */
[----:B------:R-:W-:Y:S02]  /*61e0*/  LOP3.LUT R14, R14, 0xff, RZ, 0xc0, !PT ;  /* 0x000000ff0e0e7812 */ /* 0x000fe400078ec0ff */
[----:B------:R-:W-:Y:S02]  /*61f0*/  LOP3.LUT R24, R24, 0xff, RZ, 0xc0, !PT ;  /* 0x000000ff18187812 */ /* 0x000fe400078ec0ff */
[----:B------:R-:W-:Y:S02]  /*6200*/  LOP3.LUT R21, R8, 0xff, RZ, 0xc0, !PT ;  /* 0x000000ff08157812 */ /* 0x000fe400078ec0ff */
[----:B------:R-:W-:-:S02]  /*6210*/  SHF.R.U32.HI R13, RZ, 0x10, R8 ;  /* 0x00000010ff0d7819 */ /* 0x000fc40000011608 */
[----:B------:R-:W-:Y:S02]  /*6220*/  PRMT R15, R14, 0x7054, R15 ;  /* 0x000070540e0f7816 */ /* 0x000fe4000000000f */
[----:B------:R-:W-:Y:S02]  /*6230*/  PRMT R25, R24, 0x7054, R25 ;  /* 0x0000705418197816 */ /* 0x000fe40000000019 */
[----:B------:R-:W-:Y:S02]  /*6240*/  PRMT R21, R20, 0x7604, R21 ;  /* 0x0000760414157816 */ /* 0x000fe40000000015 */
[----:B------:R-:W-:Y:S02]  /*6250*/  LOP3.LUT R20, R13, 0xff, RZ, 0xc0, !PT ;  /* 0x000000ff0d147812 */ /* 0x000fe400078ec0ff */
[----:B------:R-:W-:Y:S02]  /*6260*/  LOP3.LUT R25, R25, 0xff000000, R9, 0xf8, !PT ;  /* 0xff00000019197812 */ /* 0x000fe400078ef809 */
[----:B------:R-:W-:-:S02]  /*6270*/  LOP3.LUT R15, R15, 0xff000000, R11, 0xf8, !PT ;  /* 0xff0000000f0f7812 */ /* 0x000fc400078ef80b */
[----:B------:R-:W-:Y:S02]  /*6280*/  PRMT R21, R20, 0x7054, R21 ;  /* 0x0000705414157816 */ /* 0x000fe40000000015 */
[-C--:B------:R-:W-:Y:S02]  /*6290*/  F2FP.F16.E4M3.UNPACK_B R20, R25.reuse ;  /* 0x00000019ff14723e */ /* 0x080fe400020006ff */
[----:B------:R-:W-:Y:S02]  /*62a0*/  LOP3.LUT R21, R21, 0xff000000, R8, 0xf8, !PT ;  /* 0xff00000015157812 */ /* 0x000fe400078ef808 */
[----:B------:R-:W-:Y:S01]  /*62b0*/  F2FP.F16.E4M3.UNPACK_B R25, R25.H1 ;  /* 0x00000019ff19723e */ /* 0x000fe200030006ff */
[--C-:B------:R-:W-:Y:S02]  /*62c0*/  HADD2.F32 R24, -RZ, R20.reuse.H1_H1 ;  /* 0x30000014ff187230 */ /* 0x100fe40000004100 */
[----:B------:R-:W-:Y:S01]  /*62d0*/  HADD2.F32 R20, -RZ, R20.H0_H0 ;  /* 0x20000014ff147230 */ /* 0x000fe20000004100 */
[----:B---3--:R-:W-:-:S02]  /*62e0*/  LOP3.LUT P0, RZ, R0, 0x2, RZ, 0xc0, !PT ;  /* 0x0000000200ff7812 */ /* 0x008fc4000780c0ff */
[----:B------:R-:W-:-:S11]  /*62f0*/  IADD3 R0, R3, 0x20, RZ ;  /* 0x0000002003007810 */ /* 0x000fd60007ffe0ff */
[----:B------:R-:W-:Y:S01]  /*6300*/  @P0 VIADD R0, R3, 0xffffffe0 ;  /* 0xffffffe003000836 */ /* 0x000fe20000000000 */
[----:B------:R-:W-:-:S04]  /*6310*/  SHF.R.U32.HI R3, RZ, 0x8, R10 ;  /* 0x00000008ff037819 */ /* 0x000fc8000001160a */
[----:B------:R-:W0:Y:S01]  /*6320*/  LDS.128 R4, [R0+0xb000] ;  /* 0x00b0000000047984 */ /* 0x000e220000000c00 */
[----:B------:R-:W-:-:S04]  /*6330*/  LOP3.LUT R3, R3, 0xff, RZ, 0xc0, !PT ;  /* 0x000000ff03037812 */ /* 0x000fc800078ec0ff */
[----:B------:R-:W-:Y:S02]  /*6340*/  PRMT R12, R3, 0x7604, R12 ;  /* 0x00007604030c7816 */ /* 0x000fe4000000000c */
[----:B------:R-:W-:-:S04]  /*6350*/  SHF.R.U32.HI R3, RZ, 0x10, R10 ;  /* 0x00000010ff037819 */ /* 0x000fc8000001160a */
[----:B------:R-:W-:-:S04]  /*6360*/  LOP3.LUT R3, R3, 0xff, RZ, 0xc0, !PT ;  /* 0x000000ff03037812 */ /* 0x000fc800078ec0ff */
[----:B------:R-:W-:Y:S02]  /*6370*/  PRMT R13, R3, 0x7054, R12 ;  /* 0x00007054030d7816 */ /* 0x000fe4000000000c */
[-C--:B------:R-:W-:Y:S02]  /*6380*/  F2FP.F16.E4M3.UNPACK_B R12, R15.reuse ;  /* 0x0000000fff0c723e */ /* 0x080fe400020006ff */
[----:B------:R-:W-:Y:S02]  /*6390*/  LOP3.LUT R13, R13, 0xff000000, R10, 0xf8, !PT ;  /* 0xff0000000d0d7812 */ /* 0x000fe400078ef80a */
[----:B------:R-:W-:Y:S01]  /*63a0*/  F2FP.F16.E4M3.UNPACK_B R15, R15.H1 ;  /* 0x0000000fff0f723e */ /* 0x000fe200030006ff */
[--C-:B------:R-:W-:Y:S02]  /*63b0*/  HADD2.F32 R14, -RZ, R12.reuse.H1_H1 ;  /* 0x3000000cff0e7230 */ /* 0x100fe40000004100 */
[----:B------:R-:W-:Y:S01]  /*63c0*/  HADD2.F32 R12, -RZ, R12.H0_H0 ;  /* 0x2000000cff0c7230 */ /* 0x000fe20000004100 */
[----:B0-----:R-:W-:-:S02]  /*63d0*/  F2FP.F16.E4M3.UNPACK_B R3, R6.H1 ;  /* 0x00000006ff03723e */ /* 0x001fc400030006ff */
[----:B------:R-:W-:Y:S02]  /*63e0*/  F2FP.F16.E4M3.UNPACK_B R6, R6 ;  /* 0x00000006ff06723e */ /* 0x000fe400020006ff */
[-C--:B------:R-:W-:Y:S01]  /*63f0*/  F2FP.F16.E4M3.UNPACK_B R10, R7.reuse ;  /* 0x00000007ff0a723e */ /* 0x080fe200020006ff */
[--C-:B------:R-:W-:Y:S01]  /*6400*/  HADD2.F32 R8, -RZ, R3.reuse.H1_H1 ;  /* 0x30000003ff087230 */ /* 0x100fe20000004100 */
[----:B------:R-:W-:Y:S01]  /*6410*/  F2FP.F16.E4M3.UNPACK_B R11, R7.H1 ;  /* 0x00000007ff0b723e */ /* 0x000fe200030006ff */
[----:B------:R-:W-:Y:S01]  /*6420*/  HADD2.F32 R9, -RZ, R3.H0_H0 ;  /* 0x20000003ff097230 */ /* 0x000fe20000004100 */
[-C--:B------:R-:W-:Y:S02]  /*6430*/  F2FP.F16.E4M3.UNPACK_B R7, R5.reuse ;  /* 0x00000005ff07723e */ /* 0x080fe400020006ff */
[C---:B------:R-:W-:Y:S01]  /*6440*/  FMUL.FTZ R26, R8.reuse, R24 ;  /* 0x00000018081a7220 */ /* 0x040fe20000410000 */
[----:B------:R-:W-:Y:S01]  /*6450*/  FMUL.FTZ R27, R8, R14 ;  /* 0x0000000e081b7220 */ /* 0x000fe20000410000 */
[----:B------:R-:W-:Y:S01]  /*6460*/  F2FP.F16.E4M3.UNPACK_B R8, R5.H1 ;  /* 0x00000005ff08723e */ /* 0x000fe200030006ff */
[----:B------:R-:W-:-:S02]  /*6470*/  HADD2.F32 R5, -RZ, R6.H1_H1 ;  /* 0x30000006ff057230 */ /* 0x000fc40000004100 */
[C---:B------:R-:W-:Y:S01]  /*6480*/  FFMA.FTZ R26, R9.reuse, R14, -R26 ;  /* 0x0000000e091a7223 */ /* 0x040fe2000001081a */
[----:B------:R-:W-:Y:S01]  /*6490*/  FFMA.FTZ R29, R9, R24, R27 ;  /* 0x00000018091d7223 */ /* 0x000fe2000001001b */
[----:B------:R-:W-:Y:S01]  /*64a0*/  HADD2.F32 R6, -RZ, R6.H0_H0 ;  /* 0x20000006ff067230 */ /* 0x000fe20000004100 */
[----:B------:R-:W-:Y:S01]  /*64b0*/  F2FP.F16.E4M3.UNPACK_B R3, R4 ;  /* 0x00000004ff03723e */ /* 0x000fe200020006ff */
[C---:B------:R-:W-:Y:S01]  /*64c0*/  FMUL.FTZ R9, R5.reuse, R20 ;  /* 0x0000001405097220 */ /* 0x040fe20000410000 */
[----:B------:R-:W-:Y:S01]  /*64d0*/  FMUL.FTZ R27, R5, R12 ;  /* 0x0000000c051b7220 */ /* 0x000fe20000410000 */
[----:B------:R-:W-:Y:S01]  /*64e0*/  HADD2.F32 R5, -RZ, R10.H1_H1 ;  /* 0x3000000aff057230 */ /* 0x000fe20000004100 */
[----:B------:R-:W-:Y:S01]  /*64f0*/  F2FP.F16.E4M3.UNPACK_B R4, R4.H1 ;  /* 0x00000004ff04723e */ /* 0x000fe200030006ff */
[----:B------:R-:W-:Y:S02]  /*6500*/  HADD2.F32 R14, -RZ, R25.H0_H0 ;  /* 0x20000019ff0e7230 */ /* 0x000fe40000004100 */
[----:B------:R-:W-:Y:S01]  /*6510*/  FFMA.FTZ R24, R6, R12, -R9 ;  /* 0x0000000c06187223 */ /* 0x000fe20000010809 */
[----:B------:R-:W-:-:S02]  /*6520*/  HADD2.F32 R9, -RZ, R15.H0_H0 ;  /* 0x2000000fff097230 */ /* 0x000fc40000004100 */
[----:B------:R-:W-:Y:S01]  /*6530*/  FFMA.FTZ R27, R6, R20, R27 ;  /* 0x00000014061b7223 */ /* 0x000fe2000001001b */
        /* <DEDUP_REMOVED lines=11> */
[----:B------:R-:W-:Y:S01]  /*65f0*/  FMUL.FTZ R10, R6, R15 ;  /* 0x0000000f060a7220 */ /* 0x000fe20000410000 */
[----:B------:R-:W-:Y:S01]  /*6600*/  F2FP.F16.E4M3.UNPACK_B R9, R13 ;  /* 0x0000000dff09723e */ /* 0x000fe200020006ff */
[C---:B------:R-:W-:Y:S01]  /*6610*/  FFMA.FTZ R30, R11.reuse, R15, -R12 ;  /* 0x0000000f0b1e7223 */ /* 0x040fe2000001080c */
[----:B------:R-:W-:Y:S02]  /*6620*/  HADD2.F32 R6, -RZ, R4.H1_H1 ;  /* 0x30000004ff067230 */ /* 0x000fe40000004100 */
[----:B------:R-:W-:Y:S01]  /*6630*/  FFMA.FTZ R25, R11, R25, R10 ;  /* 0x000000190b197223 */ /* 0x000fe2000001000a */
[--C-:B------:R-:W-:Y:S01]  /*6640*/  HADD2.F32 R12, -RZ, R5.reuse.H1_H1 ;  /* 0x30000005ff0c7230 */ /* 0x100fe20000004100 */
[----:B------:R-:W-:Y:S01]  /*6650*/  F2FP.F16.E4M3.UNPACK_B R13, R13.H1 ;  /* 0x0000000dff0d723e */ /* 0x000fe200030006ff */
[----:B------:R-:W-:Y:S01]  /*6660*/  HADD2.F32 R11, -RZ, R5.H0_H0 ;  /* 0x20000005ff0b7230 */ /* 0x000fe20000004100 */
[----:B------:R-:W-:Y:S01]  /*6670*/  F2FP.F16.E4M3.UNPACK_B R21, R21.H1 ;  /* 0x00000015ff15723e */ /* 0x000fe200030006ff */
[----:B------:R-:W-:-:S02]  /*6680*/  HADD2.F32 R10, -RZ, R9.H1_H1 ;  /* 0x30000009ff0a7230 */ /* 0x000fc40000004100 */
[C---:B------:R-:W-:Y:S01]  /*6690*/  FMUL.FTZ R14, R6.reuse, R12 ;  /* 0x0000000c060e7220 */ /* 0x040fe20000410000 */
[----:B------:R-:W-:Y:S02]  /*66a0*/  HADD2.F32 R5, -RZ, R4.H0_H0 ;  /* 0x20000004ff057230 */ /* 0x000fe40000004100 */
[----:B------:R-:W-:Y:S02]  /*66b0*/  HADD2.F32 R4, -RZ, R3.H1_H1 ;  /* 0x30000003ff047230 */ /* 0x000fe40000004100 */
[-C--:B------:R-:W-:Y:S01]  /*66c0*/  FMUL.FTZ R20, R6, R10.reuse ;  /* 0x0000000a06147220 */ /* 0x080fe20000410000 */
[----:B------:R-:W-:Y:S02]  /*66d0*/  HADD2.F32 R9, -RZ, R9.H0_H0 ;  /* 0x20000009ff097230 */ /* 0x000fe40000004100 */
[C---:B------:R-:W-:Y:S01]  /*66e0*/  FFMA.FTZ R14, R5.reuse, R10, -R14 ;  /* 0x0000000a050e7223 */ /* 0x040fe2000001080e */
[----:B------:R-:W-:Y:S02]  /*66f0*/  HADD2.F32 R3, -RZ, R3.H0_H0 ;  /* 0x20000003ff037230 */ /* 0x000fe40000004100 */
[C---:B------:R-:W-:Y:S01]  /*6700*/  FMUL.FTZ R6, R4.reuse, R11 ;  /* 0x0000000b04067220 */ /* 0x040fe20000410000 */
[----:B------:R-:W-:Y:S01]  /*6710*/  FFMA.FTZ R15, R5, R12, R20 ;  /* 0x0000000c050f7223 */ /* 0x000fe20000010014 */
[----:B------:R-:W-:Y:S01]  /*6720*/  FMUL.FTZ R4, R4, R9 ;  /* 0x0000000904047220 */ /* 0x000fe20000410000 */
[----:B------:R-:W-:-:S02]  /*6730*/  HADD2.F32 R5, -RZ, R13.H1_H1 ;  /* 0x3000000dff057230 */ /* 0x000fc40000004100 */
[C---:B------:R-:W-:Y:S01]  /*6740*/  FFMA.FTZ R12, R3.reuse, R9, -R6 ;  /* 0x00000009030c7223 */ /* 0x040fe20000010806 */
[--C-:B------:R-:W-:Y:S02]  /*6750*/  HADD2.F32 R9, -RZ, R21.reuse.H1_H1 ;  /* 0x30000015ff097230 */ /* 0x100fe40000004100 */
[----:B------:R-:W-:Y:S01]  /*6760*/  FFMA.FTZ R11, R3, R11, R4 ;  /* 0x0000000b030b7223 */ /* 0x000fe20000010004 */
[----:B------:R-:W-:Y:S02]  /*6770*/  HADD2.F32 R4, -RZ, R8.H1_H1 ;  /* 0x30000008ff047230 */ /* 0x000fe40000004100 */
[----:B------:R-:W-:Y:S02]  /*6780*/  HADD2.F32 R10, -RZ, R21.H0_H0 ;  /* 0x20000015ff0a7230 */ /* 0x000fe40000004100 */
[----:B------:R-:W-:Y:S02]  /*6790*/  HADD2.F32 R3, -RZ, R7.H1_H1 ;  /* 0x30000007ff037230 */ /* 0x000fe40000004100 */
[----:B------:R-:W-:Y:S01]  /*67a0*/  FMUL.FTZ R20, R4, R5 ;  /* 0x0000000504147220 */ /* 0x000fe20000410000 */
[----:B------:R-:W-:-:S02]  /*67b0*/  HADD2.F32 R6, -RZ, R13.H0_H0 ;  /* 0x2000000dff067230 */ /* 0x000fc40000004100 */
[----:B------:R-:W-:Y:S01]  /*67c0*/  FMUL.FTZ R13, R4, R9 ;  /* 0x00000009040d7220 */ /* 0x000fe20000410000 */
        /* <DEDUP_REMOVED lines=16> */
[----:B------:R3:W-:Y:S01]  /*68d0*/  STS.128 [R0+0xb000], R4 ;  /* 0x00b0000400007388 */ /* 0x0007e20000000c00 */
[----:B------:R-:W-:Y:S05]  /*68e0*/  BRA `(.L_x_365) ;  /* 0x00000010009c7947 */ /* 0x000fea0003800000 */
.L_x_359:
[----:B------:R-:W-:-:S03]  /*68f0*/  UMOV UR4, 0xffffffff ;  /* 0xffffffff00047882 */ /* 0x000fc60000000000 */
[----:B------:R-:W-:Y:S05]  /*6900*/  BRA.DIV UR4, `(.L_x_368) ;  /* 0x000000fa04807947 */ /* 0x000fea000b800000 */
[----:B------:R0:W1:Y:S04]  /*6910*/  SHFL.IDX PT, R27, R26, RZ, 0x1e1f ;  /* 0x001e1fff1a1b7589 */ /* 0x00006800000e0000 */
[----:B------:R0:W2:Y:S04]  /*6920*/  SHFL.IDX PT, R14, R24, RZ, 0x1e1f ;  /* 0x001e1fff180e7589 */ /* 0x0000a800000e0000 */
[----:B------:R0:W3:Y:S04]  /*6930*/  SHFL.IDX PT, R0, R28, RZ, 0x1e1f ;  /* 0x001e1fff1c007589 */ /* 0x0000e800000e0000 */
[----:B------:R0:W4:Y:S02]  /*6940*/  SHFL.IDX PT, R3, R30, RZ, 0x1e1f ;  /* 0x001e1fff1e037589 */ /* 0x00012400000e0000 */
.L_x_547:
[----:B------:R-:W5:Y:S01]  /*6950*/  LDL R6, [R1+0x4c] ;  /* 0x00004c0001067983 */ /* 0x000f620000100800 */
[----:B------:R-:W-:Y:S01]  /*6960*/  ULDC UR4, c[0x0][0x448] ;  /* 0x0001120000047ab9 */ /* 0x000fe20000000800 */
[----:B------:R-:W0:Y:S01]  /*6970*/  LDC R37, c[0x0][0x3f4] ;  /* 0x0000fd00ff257b82 */ /* 0x000e220000000800 */
[----:B------:R-:W-:Y:S01]  /*6980*/  IMAD R29, R29, UR4, RZ ;  /* 0x000000041d1d7c24 */ /* 0x000fe2000f8e02ff */
[----:B------:R-:W-:Y:S01]  /*6990*/  BSSY B1, `(.L_x_369) ;  /* 0x0000016000017945 */ /* 0x000fe20003800000 */
[----:B------:R-:W-:Y:S02]  /*69a0*/  CS2R R8, SRZ ;  /* 0x0000000000087805 */ /* 0x000fe4000001ff00 */
[----:B------:R-:W-:Y:S02]  /*69b0*/  CS2R R10, SRZ ;  /* 0x00000000000a7805 */ /* 0x000fe4000001ff00 */
[----:B------:R-:W-:Y:S02]  /*69c0*/  ISETP.GE.AND P0, PT, R4, R29, PT ;  /* 0x0000001d0400720c */ /* 0x000fe40003f06270 */
[----:B-----5:R-:W-:-:S04]  /*69d0*/  LEA.HI R5, R6, R6, RZ, 0x1 ;  /* 0x0000000606057211 */ /* 0x020fc800078f08ff */
[----:B------:R-:W-:-:S05]  /*69e0*/  LOP3.LUT R5, R5, 0xfffffffe, RZ, 0xc0, !PT ;  /* 0xfffffffe05057812 */ /* 0x000fca00078ec0ff */
[----:B------:R-:W-:Y:S01]  /*69f0*/  IMAD.IADD R21, R6, 0x1, -R5 ;  /* 0x0000000106157824 */ /* 0x000fe200078e0a05 */
[----:B------:R-:W-:Y:S02]  /*6a00*/  CS2R R4, SRZ ;  /* 0x0000000000047805 */ /* 0x000fe4000001ff00 */
[----:B------:R-:W-:Y:S02]  /*6a10*/  CS2R R6, SRZ ;  /* 0x0000000000067805 */ /* 0x000fe4000001ff00 */
[----:B------:R-:W-:Y:S01]  /*6a20*/  SHF.L.U32 R21, R21, 0x1f, RZ ;  /* 0x0000001f15157819 */ /* 0x000fe200000006ff */
[----:B0-----:R-:W-:Y:S06]  /*6a30*/  @P0 BRA `(.L_x_370) ;  /* 0x00000000002c0947 */ /* 0x001fec0003800000 */
[----:B------:R-:W-:Y:S01]  /*6a40*/  ULDC UR4, c[0x0][0x3f4] ;  /* 0x0000fd0000047ab9 */ /* 0x000fe20000000800 */
[C---:B-1----:R-:W-:Y:S02]  /*6a50*/  IADD3 R12, P0, R18.reuse, R27, RZ ;  /* 0x0000001b120c7210 */ /* 0x042fe40007f1e0ff */
[C---:B------:R-:W-:Y:S02]  /*6a60*/  ISETP.GE.AND P2, PT, R18.reuse, UR4, PT ;  /* 0x0000000412007c0c */ /* 0x040fe4000bf46270 */
[----:B------:R-:W-:Y:S02]  /*6a70*/  SHF.R.S32.HI R4, RZ, 0x1f, R18 ;  /* 0x0000001fff047819 */ /* 0x000fe40000011412 */
[----:B--2---:R-:W-:-:S03]  /*6a80*/  IADD3 R14, P1, R18, R14, RZ ;  /* 0x0000000e120e7210 */ /* 0x004fc60007f3e0ff */
[--C-:B---3--:R-:W-:Y:S02]  /*6a90*/  IMAD.X R13, R0, 0x1, R4.reuse, P0 ;  /* 0x00000001000d7824 */ /* 0x108fe400000e0604 */
[----:B----4-:R-:W-:Y:S01]  /*6aa0*/  IMAD.X R15, R3, 0x1, R4, P1 ;  /* 0x00000001030f7824 */ /* 0x010fe200008e0604 */
[----:B------:R-:W-:-:S03]  /*6ab0*/  CS2R R4, SRZ ;  /* 0x0000000000047805 */ /* 0x000fc6000001ff00 */
[----:B------:R-:W-:Y:S05]  /*6ac0*/  @P2 BRA `(.L_x_370) ;  /* 0x0000000000082947 */ /* 0x000fea0003800000 */
[----:B------:R0:W5:Y:S04]  /*6ad0*/  LD.E.128 R4, desc[UR40][R12.64] ;  /* 0x000000280c047980 */ /* 0x000168000c101d00 */
[----:B------:R0:W5:Y:S02]  /*6ae0*/  LD.E.128 R8, desc[UR40][R14.64] ;  /* 0x000000280e087980 */ /* 0x000164000c101d00 */
.L_x_370:
[----:B------:R-:W-:Y:S05]  /*6af0*/  BSYNC B1 ;  /* 0x0000000000017941 */ /* 0x000fea0003800000 */
.L_x_369:
[----:B---3--:R-:W3:Y:S01]  /*6b00*/  LDL.LU R0, [R1+0x14] ;  /* 0x0000140001007983 */ /* 0x008ee20000300800 */
[----:B------:R-:W1:Y:S01]  /*6b10*/  SYNCS.PHASECHK.TRANS64.TRYWAIT P1, [R16+URZ+0x13200], R21 ;  /* 0x01320015100075a7 */ /* 0x000e62000802017f */
[----:B------:R-:W-:Y:S01]  /*6b20*/  ISETP.GE.AND P0, PT, R18, R37, PT ;  /* 0x000000251200720c */ /* 0x000fe20003f06270 */
[----:B------:R-:W-:Y:S01]  /*6b30*/  BSSY B1, `(.L_x_371) ;  /* 0x0000005000017945 */ /* 0x000fe20003800000 */
[----:B---3--:R-:W-:-:S05]  /*6b40*/  IMAD R0, R0, -0xc0, R29 ;  /* 0xffffff4000007824 */ /* 0x008fca00078e021d */
[----:B----4-:R-:W-:-:S04]  /*6b50*/  VIMNMX R3, R0, 0xc0, PT ;  /* 0x000000c000037848 */ /* 0x010fc80003fe0100 */
[----:B------:R-:W-:Y:S01]  /*6b60*/  ISETP.GE.OR P0, PT, R22, R3, P0 ;  /* 0x000000031600720c */ /* 0x000fe20000706670 */
[----:B-1----:R-:W-:-:S12]  /*6b70*/  @!P1 BRA `(.L_x_372) ;  /* 0x000000f800549947 */ /* 0x002fd80003800000 */
.L_x_548:
[----:B------:R-:W-:Y:S05]  /*6b80*/  BSYNC B1 ;  /* 0x0000000000017941 */ /* 0x000fea0003800000 */
.L_x_371:
[----:B------:R-:W-:Y:S05]  /*6b90*/  @P0 BRA `(.L_x_365) ;  /* 0x0000000c00f00947 */ /* 0x000fea0003800000 */
[----:B------:R-:W3:Y:S04]  /*6ba0*/  LDL R36, [R1+0x2c] ;  /* 0x00002c0001247983 */ /* 0x000ee80000100800 */
[----:B------:R-:W4:Y:S04]  /*6bb0*/  LDL R34, [R1+0x30] ;  /* 0x0000300001227983 */ /* 0x000f280000100800 */
[----:B------:R-:W4:Y:S04]  /*6bc0*/  LDL R29, [R1+0x34] ;  /* 0x00003400011d7983 */ /* 0x000f280000100800 */
[----:B------:R-:W4:Y:S01]  /*6bd0*/  LDL R50, [R1+0x64] ;  /* 0x0000640001327983 */ /* 0x000f220000100800 */
[----:B-----5:R-:W-:-:S02]  /*6be0*/  SHF.R.U32.HI R0, RZ, 0x8, R4 ;  /* 0x00000008ff007819 */ /* 0x020fc40000011604 */
[----:B------:R-:W-:Y:S02]  /*6bf0*/  LOP3.LUT R3, R4, 0xff, RZ, 0xc0, !PT ;  /* 0x000000ff04037812 */ /* 0x000fe400078ec0ff */
[----:B------:R-:W-:Y:S02]  /*6c00*/  LOP3.LUT R0, R0, 0xff, RZ, 0xc0, !PT ;  /* 0x000000ff00007812 */ /* 0x000fe400078ec0ff */
[----:B------:R-:W-:Y:S02]  /*6c10*/  SHF.R.U32.HI R25, RZ, 0x8, R5 ;  /* 0x00000008ff197819 */ /* 0x000fe40000011605 */
[----:B------:R-:W-:Y:S02]  /*6c20*/  PRMT R20, R0, 0x7604, R3 ;  /* 0x0000760400147816 */ /* 0x000fe40000000003 */
[----:B0-----:R-:W-:Y:S02]  /*6c30*/  LOP3.LUT R13, R5, 0xff, RZ, 0xc0, !PT ;  /* 0x000000ff050d7812 */ /* 0x001fe400078ec0ff */
[----:B------:R-:W-:-:S02]  /*6c40*/  SHF.R.U32.HI R3, RZ, 0x8, R6 ;  /* 0x00000008ff037819 */ /* 0x000fc40000011606 */
[----:B------:R-:W-:Y:S02]  /*6c50*/  LOP3.LUT R0, R25, 0xff, RZ, 0xc0, !PT ;  /* 0x000000ff19007812 */ /* 0x000fe400078ec0ff */
[----:B------:R-:W-:Y:S02]  /*6c60*/  LOP3.LUT R12, R6, 0xff, RZ, 0xc0, !PT ;  /* 0x000000ff060c7812 */ /* 0x000fe400078ec0ff */
[----:B------:R-:W-:Y:S02]  /*6c70*/  LOP3.LUT R3, R3, 0xff, RZ, 0xc0, !PT ;  /* 0x000000ff03037812 */ /* 0x000fe400078ec0ff */
[----:B------:R-:W-:Y:S01]  /*6c80*/  PRMT R28, R0, 0x7604, R13 ;  /* 0x00007604001c7816 */ /* 0x000fe2000000000d */
[----:B------:R-:W-:Y:S01]  /*6c90*/  IMAD.IADD R0, R18, 0x1, R37 ;  /* 0x0000000112007824 */ /* 0x000fe200078e0225 */
[----:B-1----:R-:W-:Y:S02]  /*6ca0*/  SHF.R.U32.HI R21, RZ, 0x8, R8 ;  /* 0x00000008ff157819 */ /* 0x002fe40000011608 */
[----:B------:R-:W-:-:S02]  /*6cb0*/  PRMT R30, R3, 0x7604, R12 ;  /* 0x00007604031e7816 */ /* 0x000fc4000000000c */
[----:B------:R-:W-:Y:S02]  /*6cc0*/  LOP3.LUT R24, R8, 0xff, RZ, 0xc0, !PT ;  /* 0x000000ff08187812 */ /* 0x000fe400078ec0ff */
[----:B------:R-:W-:Y:S02]  /*6cd0*/  LOP3.LUT R21, R21, 0xff, RZ, 0xc0, !PT ;  /* 0x000000ff15157812 */ /* 0x000fe400078ec0ff */
[----:B------:R-:W-:Y:S02]  /*6ce0*/  SHF.R.U32.HI R3, RZ, 0x8, R10 ;  /* 0x00000008ff037819 */ /* 0x000fe4000001160a */
[----:B------:R-:W-:Y:S02]  /*6cf0*/  PRMT R35, R21, 0x7604, R24 ;  /* 0x0000760415237816 */ /* 0x000fe40000000018 */
[----:B------:R-:W-:Y:S02]  /*6d00*/  SHF.R.U32.HI R27, RZ, 0x8, R11 ;  /* 0x00000008ff1b7819 */ /* 0x000fe4000001160b */
[----:B------:R-:W-:-:S02]  /*6d10*/  LOP3.LUT R25, R3, 0xff, RZ, 0xc0, !PT ;  /* 0x000000ff03197812 */ /* 0x000fc400078ec0ff */
[----:B------:R-:W-:Y:S02]  /*6d20*/  SHF.R.U32.HI R21, RZ, 0x8, R9 ;  /* 0x00000008ff157819 */ /* 0x000fe40000011609 */
[----:B--2---:R-:W-:Y:S02]  /*6d30*/  SHF.R.U32.HI R14, RZ, 0x8, R7 ;  /* 0x00000008ff0e7819 */ /* 0x004fe40000011607 */
[----:B------:R-:W-:Y:S02]  /*6d40*/  LOP3.LUT R24, R9, 0xff, RZ, 0xc0, !PT ;  /* 0x000000ff09187812 */ /* 0x000fe400078ec0ff */
[----:B------:R-:W-:Y:S02]  /*6d50*/  LOP3.LUT R26, R10, 0xff, RZ, 0xc0, !PT ;  /* 0x000000ff0a1a7812 */ /* 0x000fe400078ec0ff */
[----:B------:R-:W-:Y:S02]  /*6d60*/  LOP3.LUT R27, R27, 0xff, RZ, 0xc0, !PT ;  /* 0x000000ff1b1b7812 */ /* 0x000fe400078ec0ff */
[----:B------:R-:W-:-:S02]  /*6d70*/  LOP3.LUT R32, R11, 0xff, RZ, 0xc0, !PT ;  /* 0x000000ff0b207812 */ /* 0x000fc400078ec0ff */
[----:B------:R-:W-:Y:S02]  /*6d80*/  LOP3.LUT R21, R21, 0xff, RZ, 0xc0, !PT ;  /* 0x000000ff15157812 */ /* 0x000fe400078ec0ff */
[----:B------:R-:W-:Y:S02]  /*6d90*/  LOP3.LUT R15, R7, 0xff, RZ, 0xc0, !PT ;  /* 0x000000ff070f7812 */ /* 0x000fe400078ec0ff */
[----:B------:R-:W-:Y:S02]  /*6da0*/  LOP3.LUT R14, R14, 0xff, RZ, 0xc0, !PT ;  /* 0x000000ff0e0e7812 */ /* 0x000fe400078ec0ff */
[----:B------:R-:W-:Y:S02]  /*6db0*/  PRMT R37, R21, 0x7604, R24 ;  /* 0x0000760415257816 */ /* 0x000fe40000000018 */
[----:B------:R-:W-:Y:S02]  /*6dc0*/  PRMT R39, R25, 0x7604, R26 ;  /* 0x0000760419277816 */ /* 0x000fe4000000001a */
[----:B------:R-:W-:-:S02]  /*6dd0*/  PRMT R43, R27, 0x7604, R32 ;  /* 0x000076041b2b7816 */ /* 0x000fc40000000020 */
[----:B------:R-:W-:Y:S02]  /*6de0*/  PRMT R33, R14, 0x7604, R15 ;  /* 0x000076040e217816 */ /* 0x000fe4000000000f */
[----:B------:R-:W-:Y:S02]  /*6df0*/  SHF.R.U32.HI R21, RZ, 0x10, R5 ;  /* 0x00000010ff157819 */ /* 0x000fe40000011605 */
[----:B------:R-:W-:Y:S02]  /*6e00*/  SHF.R.U32.HI R32, RZ, 0x10, R7 ;  /* 0x00000010ff207819 */ /* 0x000fe40000011607 */
[----:B------:R-:W-:Y:S02]  /*6e10*/  LOP3.LUT R21, R21, 0xff, RZ, 0xc0, !PT ;  /* 0x000000ff15157812 */ /* 0x000fe400078ec0ff */
[----:B------:R-:W-:Y:S02]  /*6e20*/  LOP3.LUT R32, R32, 0xff, RZ, 0xc0, !PT ;  /* 0x000000ff20207812 */ /* 0x000fe400078ec0ff */
[----:B------:R-:W-:-:S02]  /*6e30*/  PRMT R21, R21, 0x7054, R28 ;  /* 0x0000705415157816 */ /* 0x000fc4000000001c */
[----:B------:R-:W-:Y:S02]  /*6e40*/  SHF.R.U32.HI R28, RZ, 0x10, R9 ;  /* 0x00000010ff1c7819 */ /* 0x000fe40000011609 */
[----:B------:R-:W-:Y:S02]  /*6e50*/  PRMT R33, R32, 0x7054, R33 ;  /* 0x0000705420217816 */ /* 0x000fe40000000021 */
[----:B------:R-:W-:Y:S02]  /*6e60*/  SHF.R.U32.HI R32, RZ, 0x10, R11 ;  /* 0x00000010ff207819 */ /* 0x000fe4000001160b */
[----:B------:R-:W-:Y:S02]  /*6e70*/  LOP3.LUT R28, R28, 0xff, RZ, 0xc0, !PT ;  /* 0x000000ff1c1c7812 */ /* 0x000fe400078ec0ff */
[----:B------:R-:W-:Y:S02]  /*6e80*/  LOP3.LUT R32, R32, 0xff, RZ, 0xc0, !PT ;  /* 0x000000ff20207812 */ /* 0x000fe400078ec0ff */
[----:B------:R-:W-:-:S02]  /*6e90*/  PRMT R37, R28, 0x7054, R37 ;  /* 0x000070541c257816 */ /* 0x000fc40000000025 */
[----:B------:R-:W-:-:S04]  /*6ea0*/  PRMT R43, R32, 0x7054, R43 ;  /* 0x00007054202b7816 */ /* 0x000fc8000000002b */
[----:B------:R-:W-:Y:S02]  /*6eb0*/  LOP3.LUT R43, R43, 0xff000000, R11, 0xf8, !PT ;  /* 0xff0000002b2b7812 */ /* 0x000fe400078ef80b */
[----:B---3--:R-:W-:Y:S02]  /*6ec0*/  LOP3.LUT R0, R36, 0x30, R0, 0xf8, !PT ;  /* 0x0000003024007812 */ /* 0x008fe400078ef800 */
[----:B------:R-:W-:Y:S02]  /*6ed0*/  LOP3.LUT R36, R33, 0xff000000, R7, 0xf8, !PT ;  /* 0xff00000021247812 */ /* 0x000fe400078ef807 */
[----:B----4-:R-:W-:Y:S02]  /*6ee0*/  LOP3.LUT R3, R0, R34, RZ, 0x3c, !PT ;  /* 0x0000002200037212 */ /* 0x010fe400078e3cff */
[----:B------:R-:W-:Y:S02]  /*6ef0*/  LOP3.LUT R34, R21, 0xff000000, R5, 0xf8, !PT ;  /* 0xff00000015227812 */ /* 0x000fe400078ef805 */
[----:B------:R-:W-:-:S02]  /*6f00*/  IADD3 R0, R16, R29, R3 ;  /* 0x0000001d10007210 */ /* 0x000fc40007ffe003 */
[----:B------:R-:W-:Y:S01]  /*6f10*/  SHF.R.U32.HI R29, RZ, 0x10, R6 ;  /* 0x00000010ff1d7819 */ /* 0x000fe20000011606 */
[----:B------:R-:W0:Y:S01]  /*6f20*/  LDS.128 R12, [R50+0xb000] ;  /* 0x00b00000320c7984 */ /* 0x000e220000000c00 */
[----:B------:R-:W-:Y:S02]  /*6f30*/  SHF.R.U32.HI R3, RZ, 0x10, R4 ;  /* 0x00000010ff037819 */ /* 0x000fe40000011604 */
[----:B------:R-:W-:Y:S01]  /*6f40*/  LOP3.LUT R29, R29, 0xff, RZ, 0xc0, !PT ;  /* 0x000000ff1d1d7812 */ /* 0x000fe200078ec0ff */
[----:B------:R-:W1:Y:S01]  /*6f50*/  LDS.128 R24, [R0+0xb000] ;  /* 0x00b0000000187984 */ /* 0x000e620000000c00 */
[----:B------:R-:W-:Y:S02]  /*6f60*/  LOP3.LUT R3, R3, 0xff, RZ, 0xc0, !PT ;  /* 0x000000ff03037812 */ /* 0x000fe400078ec0ff */
[----:B------:R-:W-:Y:S02]  /*6f70*/  PRMT R29, R29, 0x7054, R30 ;  /* 0x000070541d1d7816 */ /* 0x000fe4000000001e */
[----:B------:R-:W-:-:S02]  /*6f80*/  SHF.R.U32.HI R30, RZ, 0x10, R10 ;  /* 0x00000010ff1e7819 */ /* 0x000fc4000001160a */
[----:B------:R-:W-:Y:S02]  /*6f90*/  PRMT R3, R3, 0x7054, R20 ;  /* 0x0000705403037816 */ /* 0x000fe40000000014 */
[----:B------:R-:W-:Y:S02]  /*6fa0*/  SHF.R.U32.HI R20, RZ, 0x10, R8 ;  /* 0x00000010ff147819 */ /* 0x000fe40000011608 */
[----:B------:R-:W-:Y:S02]  /*6fb0*/  LOP3.LUT R30, R30, 0xff, RZ, 0xc0, !PT ;  /* 0x000000ff1e1e7812 */ /* 0x000fe400078ec0ff */
[----:B------:R-:W-:Y:S02]  /*6fc0*/  LOP3.LUT R20, R20, 0xff, RZ, 0xc0, !PT ;  /* 0x000000ff14147812 */ /* 0x000fe400078ec0ff */
[----:B------:R-:W-:Y:S02]  /*6fd0*/  PRMT R41, R30, 0x7054, R39 ;  /* 0x000070541e297816 */ /* 0x000fe40000000027 */
[----:B------:R-:W-:-:S02]  /*6fe0*/  LOP3.LUT R39, R37, 0xff000000, R9, 0xf8, !PT ;  /* 0xff00000025277812 */ /* 0x000fc400078ef809 */
[----:B------:R-:W-:Y:S02]  /*6ff0*/  PRMT R35, R20, 0x7054, R35 ;  /* 0x0000705414237816 */ /* 0x000fe40000000023 */
[----:B------:R-:W-:Y:S02]  /*7000*/  LOP3.LUT R20, R3, 0xff000000, R4, 0xf8, !PT ;  /* 0xff00000003147812 */ /* 0x000fe400078ef804 */
[----:B------:R-:W-:Y:S02]  /*7010*/  LOP3.LUT R4, R41, 0xff000000, R10, 0xf8, !PT ;  /* 0xff00000029047812 */ /* 0x000fe400078ef80a */
[----:B------:R-:W-:Y:S02]  /*7020*/  F2FP.F16.E4M3.UNPACK_B R40, R39 ;  /* 0x00000027ff28723e */ /* 0x000fe400020006ff */
[----:B------:R-:W-:Y:S02]  /*7030*/  F2FP.F16.E4M3.UNPACK_B R11, R34 ;  /* 0x00000022ff0b723e */ /* 0x000fe400020006ff */
[----:B------:R-:W-:-:S02]  /*7040*/  LOP3.LUT R3, R29, 0xff000000, R6, 0xf8, !PT ;  /* 0xff0000001d037812 */ /* 0x000fc400078ef806 */
[----:B------:R-:W-:Y:S02]  /*7050*/  LOP3.LUT R28, R35, 0xff000000, R8, 0xf8, !PT ;  /* 0xff000000231c7812 */ /* 0x000fe400078ef808 */
[----:B------:R-:W-:Y:S02]  /*7060*/  F2FP.F16.E4M3.UNPACK_B R39, R39.H1 ;  /* 0x00000027ff27723e */ /* 0x000fe400030006ff */
[----:B------:R-:W-:Y:S02]  /*7070*/  F2FP.F16.E4M3.UNPACK_B R34, R34.H1 ;  /* 0x00000022ff22723e */ /* 0x000fe400030006ff */
[-C--:B0-----:R-:W-:Y:S02]  /*7080*/  F2FP.F16.E4M3.UNPACK_B R8, R13.reuse ;  /* 0x0000000dff08723e */ /* 0x081fe400020006ff */
[----:B------:R-:W-:Y:S02]  /*7090*/  F2FP.F16.E4M3.UNPACK_B R29, R13.H1 ;  /* 0x0000000dff1d723e */ /* 0x000fe400030006ff */
[----:B-1----:R-:W-:Y:S01]  /*70a0*/  F2FP.F16.E4M3.UNPACK_B R10, R25 ;  /* 0x00000019ff0a723e */ /* 0x002fe200020006ff */
[--C-:B------:R-:W-:Y:S01]  /*70b0*/  HADD2.F32 R9, -RZ, R8.reuse.H0_H0 ;  /* 0x20000008ff097230 */ /* 0x100fe20000004100 */
[-C--:B------:R-:W-:Y:S01]  /*70c0*/  F2FP.F16.E4M3.UNPACK_B R30, R15.reuse ;  /* 0x0000000fff1e723e */ /* 0x080fe200020006ff */
[----:B------:R-:W-:Y:S01]  /*70d0*/  HADD2.F32 R8, -RZ, R8.H1_H1 ;  /* 0x30000008ff087230 */ /* 0x000fe20000004100 */
[----:B------:R-:W-:Y:S01]  /*70e0*/  F2FP.F16.E4M3.UNPACK_B R35, R15.H1 ;  /* 0x0000000fff23723e */ /* 0x000fe200030006ff */
[----:B------:R-:W-:Y:S01]  /*70f0*/  HADD2.F32 R15, -RZ, R40.H0_H0 ;  /* 0x20000028ff0f7230 */ /* 0x000fe20000004100 */
[-C--:B------:R-:W-:Y:S01]  /*7100*/  F2FP.F16.E4M3.UNPACK_B R13, R12.reuse ;  /* 0x0000000cff0d723e */ /* 0x080fe200020006ff */
[--C-:B------:R-:W-:Y:S01]  /*7110*/  HADD2.F32 R6, -RZ, R10.reuse.H0_H0 ;  /* 0x2000000aff067230 */ /* 0x100fe20000004100 */
[----:B------:R-:W-:Y:S01]  /*7120*/  F2FP.F16.E4M3.UNPACK_B R32, R12.H1 ;  /* 0x0000000cff20723e */ /* 0x000fe200030006ff */
[----:B------:R-:W-:Y:S01]  /*7130*/  HADD2.F32 R12, -RZ, R11.H0_H0 ;  /* 0x2000000bff0c7230 */ /* 0x000fe20000004100 */
[-C--:B------:R-:W-:Y:S01]  /*7140*/  F2FP.F16.E4M3.UNPACK_B R21, R24.reuse ;  /* 0x00000018ff15723e */ /* 0x080fe200020006ff */
[----:B------:R-:W-:Y:S01]  /*7150*/  HADD2.F32 R10, -RZ, R10.H1_H1 ;  /* 0x3000000aff0a7230 */ /* 0x000fe20000004100 */
[----:B------:R-:W-:Y:S01]  /*7160*/  F2FP.F16.E4M3.UNPACK_B R37, R24.H1 ;  /* 0x00000018ff25723e */ /* 0x000fe200030006ff */
[C---:B------:R-:W-:Y:S01]  /*7170*/  FMUL.FTZ R24, R6.reuse, R15 ;  /* 0x0000000f06187220 */ /* 0x040fe20000410000 */
[----:B------:R-:W-:Y:S01]  /*7180*/  FMUL.FTZ R42, R6, R12 ;  /* 0x0000000c062a7220 */ /* 0x000fe20000410000 */
[----:B------:R-:W-:-:S02]  /*7190*/  F2FP.F16.E4M3.UNPACK_B R25, R25.H1 ;  /* 0x00000019ff19723e */ /* 0x000fc400030006ff */
[-C--:B------:R-:W-:Y:S01]  /*71a0*/  F2FP.F16.E4M3.UNPACK_B R33, R27.reuse ;  /* 0x0000001bff21723e */ /* 0x080fe200020006ff */
[C---:B------:R-:W-:Y:S01]  /*71b0*/  FFMA.FTZ R6, R9.reuse, R12, -R24 ;  /* 0x0000000c09067223 */ /* 0x040fe20000010818 */
[----:B------:R-:W-:Y:S01]  /*71c0*/  F2FP.F16.E4M3.UNPACK_B R38, R27.H1 ;  /* 0x0000001bff26723e */ /* 0x000fe200030006ff */
[----:B------:R-:W-:Y:S02]  /*71d0*/  HADD2.F32 R27, -RZ, R40.H1_H1 ;  /* 0x30000028ff1b7230 */ /* 0x000fe40000004100 */
[----:B------:R-:W-:Y:S01]  /*71e0*/  FFMA.FTZ R9, R9, R15, R42 ;  /* 0x0000000f09097223 */ /* 0x000fe2000001002a */
[----:B------:R-:W-:Y:S01]  /*71f0*/  HADD2.F32 R15, -RZ, R11.H1_H1 ;  /* 0x3000000bff0f7230 */ /* 0x000fe20000004100 */
[----:B------:R-:W-:Y:S01]  /*7200*/  F2FP.F16.E4M3.UNPACK_B R7, R26 ;  /* 0x0000001aff07723e */ /* 0x000fe200020006ff */
[----:B------:R-:W-:Y:S02]  /*7210*/  HADD2.F32 R40, -RZ, R39.H0_H0 ;  /* 0x20000027ff287230 */ /* 0x000fe40000004100 */
[----:B------:R-:W-:Y:S01]  /*7220*/  FMUL.FTZ R41, R10, R27 ;  /* 0x0000001b0a297220 */ /* 0x000fe20000410000 */
[----:B------:R-:W-:-:S02]  /*7230*/  HADD2.F32 R11, -RZ, R25.H0_H0 ;  /* 0x20000019ff0b7230 */ /* 0x000fc40000004100 */
[-C--:B------:R-:W-:Y:S01]  /*7240*/  FMUL.FTZ R10, R10, R15.reuse ;  /* 0x0000000f0a0a7220 */ /* 0x080fe20000410000 */
[--C-:B------:R-:W-:Y:S01]  /*7250*/  HADD2.F32 R24, -RZ, R34.reuse.H0_H0 ;  /* 0x20000022ff187230 */ /* 0x100fe20000004100 */
[----:B------:R-:W-:Y:S01]  /*7260*/  F2FP.F16.E4M3.UNPACK_B R26, R26.H1 ;  /* 0x0000001aff1a723e */ /* 0x000fe200030006ff */
[----:B------:R-:W-:Y:S02]  /*7270*/  HADD2.F32 R12, -RZ, R29.H0_H0 ;  /* 0x2000001dff0c7230 */ /* 0x000fe40000004100 */
[C---:B------:R-:W-:Y:S01]  /*7280*/  FMUL.FTZ R45, R11.reuse, R40 ;  /* 0x000000280b2d7220 */ /* 0x040fe20000410000 */
[----:B------:R-:W-:Y:S02]  /*7290*/  HADD2.F32 R42, -RZ, R39.H1_H1 ;  /* 0x30000027ff2a7230 */ /* 0x000fe40000004100 */
[----:B------:R-:W-:Y:S01]  /*72a0*/  FMUL.FTZ R47, R11, R24 ;  /* 0x000000180b2f7220 */ /* 0x000fe20000410000 */
[C---:B------:R-:W-:Y:S01]  /*72b0*/  FFMA.FTZ R11, R8.reuse, R15, -R41 ;  /* 0x0000000f080b7223 */ /* 0x040fe20000010829 */
[----:B------:R-:W-:Y:S01]  /*72c0*/  F2FP.F16.E4M3.UNPACK_B R41, R43 ;  /* 0x0000002bff29723e */ /* 0x000fe200020006ff */
[----:B------:R-:W-:Y:S01]  /*72d0*/  FFMA.FTZ R8, R8, R27, R10 ;  /* 0x0000001b08087223 */ /* 0x000fe2000001000a */
[----:B------:R-:W-:Y:S01]  /*72e0*/  F2FP.F16.E4M3.UNPACK_B R39, R36 ;  /* 0x00000024ff27723e */ /* 0x000fe200020006ff */
[----:B------:R-:W-:Y:S01]  /*72f0*/  FFMA.FTZ R10, R12, R24, -R45 ;  /* 0x000000180c0a7223 */ /* 0x000fe2000001082d */
[----:B------:R-:W-:-:S02]  /*7300*/  HADD2.F32 R34, -RZ, R34.H1_H1 ;  /* 0x30000022ff227230 */ /* 0x000fc40000004100 */
[----:B------:R-:W-:Y:S01]  /*7310*/  FFMA.FTZ R12, R12, R40, R47 ;  /* 0x000000280c0c7223 */ /* 0x000fe2000001002f */
[----:B------:R-:W-:Y:S01]  /*7320*/  HADD2.F32 R25, -RZ, R25.H1_H1 ;  /* 0x30000019ff197230 */ /* 0x000fe20000004100 */
[----:B------:R-:W-:Y:S01]  /*7330*/  F2FP.F16.E4M3.UNPACK_B R36, R36.H1 ;  /* 0x00000024ff24723e */ /* 0x000fe200030006ff */
[----:B------:R-:W-:Y:S01]  /*7340*/  HADD2.F32 R44, -RZ, R41.H0_H0 ;  /* 0x20000029ff2c7230 */ /* 0x000fe20000004100 */
[----:B------:R-:W-:Y:S01]  /*7350*/  F2FP.F16.E4M3.UNPACK_B R5, R14 ;  /* 0x0000000eff05723e */ /* 0x000fe200020006ff */
[----:B------:R-:W-:Y:S02]  /*7360*/  HADD2.F32 R15, -RZ, R33.H0_H0 ;  /* 0x20000021ff0f7230 */ /* 0x000fe40000004100 */
[C---:B------:R-:W-:Y:S01]  /*7370*/  FMUL.FTZ R46, R25.reuse, R42 ;  /* 0x0000002a192e7220 */ /* 0x040fe20000410000 */
[----:B------:R-:W-:Y:S02]  /*7380*/  HADD2.F32 R40, -RZ, R39.H0_H0 ;  /* 0x20000027ff287230 */ /* 0x000fe40000004100 */
[----:B------:R-:W-:Y:S01]  /*7390*/  FMUL.FTZ R27, R25, R34 ;  /* 0x00000022191b7220 */ /* 0x000fe20000410000 */
[----:B------:R-:W-:-:S02]  /*73a0*/  HADD2.F32 R24, -RZ, R30.H0_H0 ;  /* 0x2000001eff187230 */ /* 0x000fc40000004100 */
[C---:B------:R-:W-:Y:S01]  /*73b0*/  FMUL.FTZ R25, R15.reuse, R44 ;  /* 0x0000002c0f197220 */ /* 0x040fe20000410000 */
[----:B------:R-:W-:Y:S02]  /*73c0*/  HADD2.F32 R29, -RZ, R29.H1_H1 ;  /* 0x3000001dff1d7230 */ /* 0x000fe40000004100 */
[-C--:B------:R-:W-:Y:S01]  /*73d0*/  FMUL.FTZ R45, R15, R40.reuse ;  /* 0x000000280f2d7220 */ /* 0x080fe20000410000 */
[----:B------:R-:W-:Y:S02]  /*73e0*/  HADD2.F32 R33, -RZ, R33.H1_H1 ;  /* 0x30000021ff217230 */ /* 0x000fe40000004100 */
[C---:B------:R-:W-:Y:S01]  /*73f0*/  FFMA.FTZ R25, R24.reuse, R40, -R25 ;  /* 0x0000002818197223 */ /* 0x040fe20000010819 */
[----:B------:R-:W-:Y:S02]  /*7400*/  HADD2.F32 R40, -RZ, R39.H1_H1 ;  /* 0x30000027ff287230 */ /* 0x000fe40000004100 */
[----:B------:R-:W-:Y:S01]  /*7410*/  FFMA.FTZ R24, R24, R44, R45 ;  /* 0x0000002c18187223 */ /* 0x000fe2000001002d */
[----:B------:R-:W-:Y:S01]  /*7420*/  F2FP.F16.E4M3.UNPACK_B R44, R43.H1 ;  /* 0x0000002bff2c723e */ /* 0x000fe200030006ff */
[C---:B------:R-:W-:Y:S01]  /*7430*/  FFMA.FTZ R27, R29.reuse, R42, R27 ;  /* 0x0000002a1d1b7223 */ /* 0x040fe2000001001b */
[----:B------:R-:W-:Y:S01]  /*7440*/  FFMA.FTZ R15, R29, R34, -R46 ;  /* 0x000000221d0f7223 */ /* 0x000fe2000001082e */
[----:B------:R-:W-:Y:S01]  /*7450*/  HADD2.F32 R42, -RZ, R41.H1_H1 ;  /* 0x30000029ff2a7230 */ /* 0x000fe20000004100 */
[----:B------:R-:W-:Y:S01]  /*7460*/  F2FP.F16.E4M3.UNPACK_B R14, R14.H1 ;  /* 0x0000000eff0e723e */ /* 0x000fe200030006ff */
[----:B------:R-:W-:Y:S01]  /*7470*/  HADD2.F32 R29, -RZ, R30.H1_H1 ;  /* 0x3000001eff1d7230 */ /* 0x000fe20000004100 */
[----:B------:R-:W-:Y:S01]  /*7480*/  F2FP.SATFINITE.E4M3.F32.PACK_AB_MERGE_C R12, R27, R12, RZ ;  /* 0x0000000c1b0c723e */ /* 0x000fe200048070ff */
[----:B------:R-:W-:-:S02]  /*7490*/  HADD2.F32 R41, -RZ, R44.H0_H0 ;  /* 0x2000002cff297230 */ /* 0x000fc40000004100 */
[C---:B------:R-:W-:Y:S01]  /*74a0*/  FMUL.FTZ R46, R33.reuse, R42 ;  /* 0x0000002a212e7220 */ /* 0x040fe20000410000 */
[----:B------:R-:W-:Y:S02]  /*74b0*/  HADD2.F32 R30, -RZ, R38.H0_H0 ;  /* 0x20000026ff1e7230 */ /* 0x000fe40000004100 */
[-C--:B------:R-:W-:Y:S01]  /*74c0*/  FMUL.FTZ R33, R33, R40.reuse ;  /* 0x0000002821217220 */ /* 0x080fe20000410000 */
[----:B------:R-:W-:Y:S01]  /*74d0*/  HADD2.F32 R39, -RZ, R36.H0_H0 ;  /* 0x20000024ff277230 */ /* 0x000fe20000004100 */
[----:B------:R-:W-:Y:S01]  /*74e0*/  F2FP.SATFINITE.E4M3.F32.PACK_AB_MERGE_C R9, R8, R9, R12 ;  /* 0x000000090809723e */ /* 0x000fe2000480700c */
[----:B------:R-:W-:Y:S02]  /*74f0*/  HADD2.F32 R34, -RZ, R35.H0_H0 ;  /* 0x20000023ff227230 */ /* 0x000fe40000004100 */
[C---:B------:R-:W-:Y:S01]  /*7500*/  FMUL.FTZ R43, R30.reuse, R41 ;  /* 0x000000291e2b7220 */ /* 0x040fe20000410000 */
[----:B------:R-:W-:Y:S02]  /*7510*/  HADD2.F32 R45, -RZ, R44.H1_H1 ;  /* 0x3000002cff2d7230 */ /* 0x000fe40000004100 */
[-C--:B------:R-:W-:Y:S01]  /*7520*/  FMUL.FTZ R48, R30, R39.reuse ;  /* 0x000000271e307220 */ /* 0x080fe20000410000 */
[C---:B------:R-:W-:Y:S01]  /*7530*/  FFMA.FTZ R30, R29.reuse, R40, -R46 ;  /* 0x000000281d1e7223 */ /* 0x040fe2000001082e */
[----:B------:R-:W-:Y:S01]  /*7540*/  FFMA.FTZ R29, R29, R42, R33 ;  /* 0x0000002a1d1d7223 */ /* 0x000fe20000010021 */
[C---:B------:R-:W-:Y:S01]  /*7550*/  FFMA.FTZ R33, R34.reuse, R39, -R43 ;  /* 0x0000002722217223 */ /* 0x040fe2000001082b */
[----:B------:R-:W-:Y:S01]  /*7560*/  F2FP.F16.E4M3.UNPACK_B R43, R28.H1 ;  /* 0x0000001cff2b723e */ /* 0x000fe200030006ff */
[----:B------:R-:W-:Y:S01]  /*7570*/  FFMA.FTZ R34, R34, R41, R48 ;  /* 0x0000002922227223 */ /* 0x000fe20000010030 */
[----:B------:R-:W-:Y:S01]  /*7580*/  F2FP.F16.E4M3.UNPACK_B R40, R20.H1 ;  /* 0x00000014ff28723e */ /* 0x000fe200030006ff */
[----:B------:R-:W-:-:S02]  /*7590*/  HADD2.F32 R42, -RZ, R36.H1_H1 ;  /* 0x30000024ff2a7230 */ /* 0x000fc40000004100 */
[----:B------:R-:W-:Y:S02]  /*75a0*/  HADD2.F32 R39, -RZ, R38.H1_H1 ;  /* 0x30000026ff277230 */ /* 0x000fe40000004100 */
[----:B------:R-:W-:Y:S02]  /*75b0*/  HADD2.F32 R44, -RZ, R43.H0_H0 ;  /* 0x2000002bff2c7230 */ /* 0x000fe40000004100 */
[----:B------:R-:W-:Y:S02]  /*75c0*/  HADD2.F32 R38, -RZ, R37.H0_H0 ;  /* 0x20000025ff267230 */ /* 0x000fe40000004100 */
[C---:B------:R-:W-:Y:S01]  /*75d0*/  FMUL.FTZ R47, R39.reuse, R45 ;  /* 0x0000002d272f7220 */ /* 0x040fe20000410000 */
[----:B------:R-:W-:Y:S02]  /*75e0*/  HADD2.F32 R41, -RZ, R40.H0_H0 ;  /* 0x20000028ff297230 */ /* 0x000fe40000004100 */
[----:B------:R-:W-:Y:S01]  /*75f0*/  FMUL.FTZ R48, R39, R42 ;  /* 0x0000002a27307220 */ /* 0x000fe20000410000 */
[----:B------:R-:W-:-:S02]  /*7600*/  HADD2.F32 R36, -RZ, R35.H1_H1 ;  /* 0x30000023ff247230 */ /* 0x000fc40000004100 */
[C---:B------:R-:W-:Y:S01]  /*7610*/  FMUL.FTZ R46, R38.reuse, R44 ;  /* 0x0000002c262e7220 */ /* 0x040fe20000410000 */
[----:B------:R-:W-:Y:S02]  /*7620*/  HADD2.F32 R35, -RZ, R32.H0_H0 ;  /* 0x20000020ff237230 */ /* 0x000fe40000004100 */
[----:B------:R-:W-:Y:S01]  /*7630*/  FMUL.FTZ R39, R38, R41 ;  /* 0x0000002926277220 */ /* 0x000fe20000410000 */
[----:B------:R-:W-:Y:S02]  /*7640*/  HADD2.F32 R43, -RZ, R43.H1_H1 ;  /* 0x3000002bff2b7230 */ /* 0x000fe40000004100 */
[C---:B------:R-:W-:Y:S01]  /*7650*/  FFMA.FTZ R42, R36.reuse, R42, -R47 ;  /* 0x0000002a242a7223 */ /* 0x040fe2000001082f */
[----:B------:R-:W-:Y:S01]  /*7660*/  FFMA.FTZ R49, R36, R45, R48 ;  /* 0x0000002d24317223 */ /* 0x000fe20000010030 */
[C---:B------:R-:W-:Y:S01]  /*7670*/  FFMA.FTZ R46, R35.reuse, R41, -R46 ;  /* 0x00000029232e7223 */ /* 0x040fe2000001082e */
[----:B------:R-:W-:Y:S01]  /*7680*/  FFMA.FTZ R44, R35, R44, R39 ;  /* 0x0000002c232c7223 */ /* 0x000fe20000010027 */
[----:B------:R-:W-:Y:S01]  /*7690*/  HADD2.F32 R37, -RZ, R37.H1_H1 ;  /* 0x30000025ff257230 */ /* 0x000fe20000004100 */
[----:B------:R-:W-:Y:S01]  /*76a0*/  F2FP.F16.E4M3.UNPACK_B R36, R28 ;  /* 0x0000001cff24723e */ /* 0x000fe200020006ff */
[----:B------:R-:W-:Y:S01]  /*76b0*/  HADD2.F32 R40, -RZ, R40.H1_H1 ;  /* 0x30000028ff287230 */ /* 0x000fe20000004100 */
[----:B------:R-:W-:Y:S01]  /*76c0*/  F2FP.F16.E4M3.UNPACK_B R35, R20 ;  /* 0x00000014ff23723e */ /* 0x000fe200020006ff */
[----:B------:R-:W-:-:S02]  /*76d0*/  HADD2.F32 R32, -RZ, R32.H1_H1 ;  /* 0x30000020ff207230 */ /* 0x000fc40000004100 */
[CC--:B------:R-:W-:Y:S01]  /*76e0*/  FMUL.FTZ R41, R37.reuse, R43.reuse ;  /* 0x0000002b25297220 */ /* 0x0c0fe20000410000 */
[----:B------:R-:W-:Y:S02]  /*76f0*/  HADD2.F32 R39, -RZ, R36.H0_H0 ;  /* 0x20000024ff277230 */ /* 0x000fe40000004100 */
[-C--:B------:R-:W-:Y:S01]  /*7700*/  FMUL.FTZ R20, R37, R40.reuse ;  /* 0x0000002825147220 */ /* 0x080fe20000410000 */
[----:B------:R-:W-:Y:S02]  /*7710*/  HADD2.F32 R28, -RZ, R21.H0_H0 ;  /* 0x20000015ff1c7230 */ /* 0x000fe40000004100 */
[C---:B------:R-:W-:Y:S01]  /*7720*/  FFMA.FTZ R45, R32.reuse, R40, -R41 ;  /* 0x00000028202d7223 */ /* 0x040fe20000010829 */
[----:B------:R-:W-:Y:S02]  /*7730*/  HADD2.F32 R37, -RZ, R35.H0_H0 ;  /* 0x20000023ff257230 */ /* 0x000fe40000004100 */
[----:B------:R-:W-:Y:S01]  /*7740*/  FFMA.FTZ R47, R32, R43, R20 ;  /* 0x0000002b202f7223 */ /* 0x000fe20000010014 */
[----:B------:R-:W-:-:S02]  /*7750*/  HADD2.F32 R20, -RZ, R13.H0_H0 ;  /* 0x2000000dff147230 */ /* 0x000fc40000004100 */
[C---:B------:R-:W-:Y:S01]  /*7760*/  FMUL.FTZ R41, R28.reuse, R39 ;  /* 0x000000271c297220 */ /* 0x040fe20000410000 */
[----:B------:R-:W-:Y:S02]  /*7770*/  HADD2.F32 R36, -RZ, R36.H1_H1 ;  /* 0x30000024ff247230 */ /* 0x000fe40000004100 */
[-C--:B------:R-:W-:Y:S01]  /*7780*/  FMUL.FTZ R43, R28, R37.reuse ;  /* 0x000000251c2b7220 */ /* 0x080fe20000410000 */
[----:B------:R-:W-:Y:S02]  /*7790*/  HADD2.F32 R21, -RZ, R21.H1_H1 ;  /* 0x30000015ff157230 */ /* 0x000fe40000004100 */
[C---:B------:R-:W-:Y:S01]  /*77a0*/  FFMA.FTZ R41, R20.reuse, R37, -R41 ;  /* 0x0000002514297223 */ /* 0x040fe20000010829 */
[----:B------:R-:W-:Y:S01]  /*77b0*/  HADD2.F32 R28, -RZ, R35.H1_H1 ;  /* 0x30000023ff1c7230 */ /* 0x000fe20000004100 */
[----:B------:R-:W-:Y:S01]  /*77c0*/  F2FP.F16.E4M3.UNPACK_B R37, R4.H1 ;  /* 0x00000004ff25723e */ /* 0x000fe200030006ff */
[----:B------:R-:W-:Y:S02]  /*77d0*/  HADD2.F32 R13, -RZ, R13.H1_H1 ;  /* 0x3000000dff0d7230 */ /* 0x000fe40000004100 */
[C---:B------:R-:W-:Y:S01]  /*77e0*/  FMUL.FTZ R38, R21.reuse, R36 ;  /* 0x0000002415267220 */ /* 0x040fe20000410000 */
[----:B------:R-:W-:Y:S01]  /*77f0*/  F2FP.F16.E4M3.UNPACK_B R32, R3.H1 ;  /* 0x00000003ff20723e */ /* 0x000fe200030006ff */
[-C--:B------:R-:W-:Y:S01]  /*7800*/  FMUL.FTZ R21, R21, R28.reuse ;  /* 0x0000001c15157220 */ /* 0x080fe20000410000 */
[----:B------:R-:W-:Y:S01]  /*7810*/  FFMA.FTZ R43, R20, R39, R43 ;  /* 0x00000027142b7223 */ /* 0x000fe2000001002b */
[----:B------:R-:W-:Y:S01]  /*7820*/  FFMA.FTZ R38, R13, R28, -R38 ;  /* 0x0000001c0d267223 */ /* 0x000fe20000010826 */
[----:B------:R-:W-:-:S02]  /*7830*/  HADD2.F32 R28, -RZ, R37.H0_H0 ;  /* 0x20000025ff1c7230 */ /* 0x000fc40000004100 */
[----:B------:R-:W-:Y:S01]  /*7840*/  FFMA.FTZ R36, R13, R36, R21 ;  /* 0x000000240d247223 */ /* 0x000fe20000010015 */
[----:B------:R-:W-:Y:S01]  /*7850*/  HADD2.F32 R20, -RZ, R26.H0_H0 ;  /* 0x2000001aff147230 */ /* 0x000fe20000004100 */
[----:B------:R-:W-:Y:S01]  /*7860*/  F2FP.F16.E4M3.UNPACK_B R3, R3 ;  /* 0x00000003ff03723e */ /* 0x000fe200020006ff */
[--C-:B------:R-:W-:Y:S01]  /*7870*/  HADD2.F32 R21, -RZ, R32.reuse.H0_H0 ;  /* 0x20000020ff157230 */ /* 0x100fe20000004100 */
[----:B------:R-:W-:Y:S01]  /*7880*/  F2FP.SATFINITE.E4M3.F32.PACK_AB_MERGE_C R34, R49, R34, RZ ;  /* 0x000000223122723e */ /* 0x000fe200048070ff */
[----:B------:R-:W-:Y:S02]  /*7890*/  HADD2.F32 R35, -RZ, R32.H1_H1 ;  /* 0x30000020ff237230 */ /* 0x000fe40000004100 */
[C---:B------:R-:W-:Y:S01]  /*78a0*/  FMUL.FTZ R32, R20.reuse, R28 ;  /* 0x0000001c14207220 */ /* 0x040fe20000410000 */
[----:B------:R-:W-:Y:S02]  /*78b0*/  HADD2.F32 R13, -RZ, R14.H0_H0 ;  /* 0x2000000eff0d7230 */ /* 0x000fe40000004100 */
[----:B------:R-:W-:Y:S01]  /*78c0*/  FMUL.FTZ R20, R20, R21 ;  /* 0x0000001514147220 */ /* 0x000fe20000410000 */
[----:B------:R-:W-:Y:S01]  /*78d0*/  HADD2.F32 R37, -RZ, R37.H1_H1 ;  /* 0x30000025ff257230 */ /* 0x000fe20000004100 */
[----:B------:R-:W-:Y:S01]  /*78e0*/  F2FP.SATFINITE.E4M3.F32.PACK_AB_MERGE_C R44, R47, R44, RZ ;  /* 0x0000002c2f2c723e */ /* 0x000fe200048070ff */
[----:B------:R-:W-:-:S02]  /*78f0*/  HADD2.F32 R26, -RZ, R26.H1_H1 ;  /* 0x3000001aff1a7230 */ /* 0x000fc40000004100 */
[C---:B------:R-:W-:Y:S01]  /*7900*/  FFMA.FTZ R32, R13.reuse, R21, -R32 ;  /* 0x000000150d207223 */ /* 0x040fe20000010820 */
[----:B------:R-:W-:Y:S02]  /*7910*/  HADD2.F32 R14, -RZ, R14.H1_H1 ;  /* 0x3000000eff0e7230 */ /* 0x000fe40000004100 */
[----:B------:R-:W-:Y:S01]  /*7920*/  FFMA.FTZ R39, R13, R28, R20 ;  /* 0x0000001c0d277223 */ /* 0x000fe20000010014 */
[----:B------:R-:W-:Y:S01]  /*7930*/  F2FP.F16.E4M3.UNPACK_B R20, R4 ;  /* 0x00000004ff14723e */ /* 0x000fe200020006ff */
[C---:B------:R-:W-:Y:S01]  /*7940*/  FMUL.FTZ R21, R26.reuse, R37 ;  /* 0x000000251a157220 */ /* 0x040fe20000410000 */
[----:B------:R-:W-:Y:S01]  /*7950*/  FMUL.FTZ R26, R26, R35 ;  /* 0x000000231a1a7220 */ /* 0x000fe20000410000 */
[----:B------:R-:W-:Y:S01]  /*7960*/  HADD2.F32 R4, -RZ, R7.H0_H0 ;  /* 0x20000007ff047230 */ /* 0x000fe20000004100 */
[----:B------:R-:W-:Y:S01]  /*7970*/  F2FP.SATFINITE.E4M3.F32.PACK_AB_MERGE_C R8, R36, R43, R44 ;  /* 0x0000002b2408723e */ /* 0x000fe2000480702c */
[----:B------:R-:W-:Y:S01]  /*7980*/  FFMA.FTZ R35, R14, R35, -R21 ;  /* 0x000000230e237223 */ /* 0x000fe20000010815 */
[----:B------:R-:W-:-:S02]  /*7990*/  HADD2.F32 R21, -RZ, R20.H0_H0 ;  /* 0x20000014ff157230 */ /* 0x000fc40000004100 */
[----:B------:R-:W-:Y:S01]  /*79a0*/  FFMA.FTZ R40, R14, R37, R26 ;  /* 0x000000250e287223 */ /* 0x000fe2000001001a */
[----:B------:R-:W-:Y:S02]  /*79b0*/  HADD2.F32 R20, -RZ, R20.H1_H1 ;  /* 0x30000014ff147230 */ /* 0x000fe40000004100 */
[----:B------:R-:W-:Y:S02]  /*79c0*/  HADD2.F32 R7, -RZ, R7.H1_H1 ;  /* 0x30000007ff077230 */ /* 0x000fe40000004100 */
[----:B------:R-:W-:Y:S01]  /*79d0*/  FMUL.FTZ R26, R4, R21 ;  /* 0x00000015041a7220 */ /* 0x000fe20000410000 */
[--C-:B------:R-:W-:Y:S01]  /*79e0*/  HADD2.F32 R14, -RZ, R3.reuse.H1_H1 ;  /* 0x30000003ff0e7230 */ /* 0x100fe20000004100 */
[----:B------:R-:W-:Y:S01]  /*79f0*/  F2FP.SATFINITE.E4M3.F32.PACK_AB_MERGE_C R32, R35, R32, RZ ;  /* 0x000000202320723e */ /* 0x000fe200048070ff */
[----:B------:R-:W-:Y:S02]  /*7a00*/  HADD2.F32 R13, -RZ, R3.H0_H0 ;  /* 0x20000003ff0d7230 */ /* 0x000fe40000004100 */
[----:B------:R-:W-:Y:S01]  /*7a10*/  FMUL.FTZ R28, R7, R20 ;  /* 0x00000014071c7220 */ /* 0x000fe20000410000 */
[----:B------:R-:W-:-:S02]  /*7a20*/  HADD2.F32 R3, -RZ, R5.H0_H0 ;  /* 0x20000005ff037230 */ /* 0x000fc40000004100 */
[-C--:B------:R-:W-:Y:S01]  /*7a30*/  FMUL.FTZ R7, R7, R14.reuse ;  /* 0x0000000e07077220 */ /* 0x080fe20000410000 */
[----:B------:R-:W-:Y:S02]  /*7a40*/  HADD2.F32 R5, -RZ, R5.H1_H1 ;  /* 0x30000005ff057230 */ /* 0x000fe40000004100 */
[-C--:B------:R-:W-:Y:S01]  /*7a50*/  FMUL.FTZ R4, R4, R13.reuse ;  /* 0x0000000d04047220 */ /* 0x080fe20000410000 */
[----:B------:R-:W-:Y:S02]  /*7a60*/  FFMA.FTZ R26, R3, R13, -R26 ;  /* 0x0000000d031a7223 */ /* 0x000fe4000001081a */
[C---:B------:R-:W-:Y:S01]  /*7a70*/  FFMA.FTZ R13, R5.reuse, R14, -R28 ;  /* 0x0000000e050d7223 */ /* 0x040fe2000001081c */
[----:B------:R-:W-:Y:S01]  /*7a80*/  FFMA.FTZ R20, R5, R20, R7 ;  /* 0x0000001405147223 */ /* 0x000fe20000010007 */
[----:B------:R-:W-:Y:S01]  /*7a90*/  FFMA.FTZ R3, R3, R21, R4 ;  /* 0x0000001503037223 */ /* 0x000fe20000010004 */
[----:B------:R-:W-:Y:S02]  /*7aa0*/  F2FP.SATFINITE.E4M3.F32.PACK_AB_MERGE_C R5, R15, R10, RZ ;  /* 0x0000000a0f05723e */ /* 0x000fe400048070ff */
[----:B------:R-:W-:-:S02]  /*7ab0*/  F2FP.SATFINITE.E4M3.F32.PACK_AB_MERGE_C R7, R42, R33, RZ ;  /* 0x000000212a07723e */ /* 0x000fc400048070ff */
[----:B------:R-:W-:Y:S02]  /*7ac0*/  F2FP.SATFINITE.E4M3.F32.PACK_AB_MERGE_C R4, R45, R46, RZ ;  /* 0x0000002e2d04723e */ /* 0x000fe400048070ff */
[----:B------:R-:W-:Y:S02]  /*7ad0*/  F2FP.SATFINITE.E4M3.F32.PACK_AB_MERGE_C R10, R40, R39, RZ ;  /* 0x00000027280a723e */ /* 0x000fe400048070ff */
[----:B------:R-:W-:Y:S02]  /*7ae0*/  F2FP.SATFINITE.E4M3.F32.PACK_AB_MERGE_C R5, R11, R6, R5 ;  /* 0x000000060b05723e */ /* 0x000fe40004807005 */
[----:B------:R-:W-:Y:S02]  /*7af0*/  F2FP.SATFINITE.E4M3.F32.PACK_AB_MERGE_C R7, R30, R25, R7 ;  /* 0x000000191e07723e */ /* 0x000fe40004807007 */
[----:B------:R-:W-:Y:S02]  /*7b00*/  F2FP.SATFINITE.E4M3.F32.PACK_AB_MERGE_C R4, R38, R41, R4 ;  /* 0x000000292604723e */ /* 0x000fe40004807004 */
[----:B------:R-:W-:-:S02]  /*7b10*/  F2FP.SATFINITE.E4M3.F32.PACK_AB_MERGE_C R6, R13, R26, R32 ;  /* 0x0000001a0d06723e */ /* 0x000fc40004807020 */
[----:B------:R-:W-:Y:S02]  /*7b20*/  F2FP.SATFINITE.E4M3.F32.PACK_AB_MERGE_C R11, R29, R24, R34 ;  /* 0x000000181d0b723e */ /* 0x000fe40004807022 */
[----:B------:R-:W-:Y:S01]  /*7b30*/  F2FP.SATFINITE.E4M3.F32.PACK_AB_MERGE_C R10, R20, R3, R10 ;  /* 0x00000003140a723e */ /* 0x000fe2000480700a */
[----:B------:R4:W-:Y:S04]  /*7b40*/  STS.128 [R50+0xb000], R4 ;  /* 0x00b0000432007388 */ /* 0x0009e80000000c00 */
[----:B------:R4:W-:Y:S02]  /*7b50*/  STS.128 [R0+0xb000], R8 ;  /* 0x00b0000800007388 */ /* 0x0009e40000000c00 */
.L_x_365:
[----:B------:R-:W-:Y:S05]  /*7b60*/  BSYNC B0 ;  /* 0x0000000000007941 */ /* 0x000fea0003800000 */
.L_x_358:
[----:B------:R-:W-:Y:S01]  /*7b70*/  @!PT LDS RZ, [RZ] ;  /* 0x00000000fffff984 */ /* 0x000fe20000000800 */
[----:B------:R-:W-:Y:S01]  /*7b80*/  @!PT LDS RZ, [RZ] ;  /* 0x00000000fffff984 */ /* 0x000fe20000000800 */
[----:B------:R-:W-:Y:S01]  /*7b90*/  @!PT LDS RZ, [RZ] ;  /* 0x00000000fffff984 */ /* 0x000fe20000000800 */
[----:B------:R-:W-:Y:S01]  /*7ba0*/  @!PT LDS RZ, [RZ] ;  /* 0x00000000fffff984 */ /* 0x000fe20000000800 */
[----:B------:R0:W-:Y:S06]  /*7bb0*/  MEMBAR.ALL.CTA ;  /* 0x0000000000007992 */ /* 0x0001ec0000008000 */
[----:B0-----:R-:W0:Y:S01]  /*7bc0*/  FENCE.VIEW.ASYNC.S ;  /* 0x00000000000073c6 */ /* 0x001e220000000000 */
[----:B------:R-:W-:Y:S05]  /*7bd0*/  WARPSYNC.ALL ;  /* 0x0000000000007948 */ /* 0x000fea0003800000 */
[----:B0-----:R-:W-:Y:S06]  /*7be0*/  BAR.SYNC.DEFER_BLOCKING 0xd, 0x180 ;  /* 0x0346000000007b1d */ /* 0x001fec0000010000 */
.L_x_355:
[----:B---34-:R-:W3:Y:S02]  /*7bf0*/  LDL R0, [R1+0x8] ;  /* 0x0000080001007983 */ /* 0x018ee40000100800 */
[----:B---3--:R-:W-:-:S13]  /*7c00*/  ISETP.NE.AND P0, PT, R0, 0x3, PT ;  /* 0x000000030000780c */ /* 0x008fda0003f05270 */
[----:B------:R-:W-:Y:S05]  /*7c10*/  @!P0 BRA `(.L_x_373) ;  /* 0x0000000000048947 */ /* 0x000fea0003800000 */
[----:B------:R-:W-:Y:S01]  /*7c20*/  BPT.TRAP 0x1 ;  /* 0x000000040000795c */ /* 0x000fe20000300000 */
.L_x_373:
[----:B------:R-:W3:Y:S04]  /*7c30*/  LDL R0, [R1+0x4] ;  /* 0x0000040001007983 */ /* 0x000ee80000100800 */
[----:B01----:R-:W4:Y:S01]  /*7c40*/  LDL R3, [R1+0xc] ;  /* 0x00000c0001037983 */ /* 0x003f220000100800 */
[----:B---3--:R-:W-:Y:S01]  /*7c50*/  IMAD R0, R0, 0x8, R16 ;  /* 0x0000000800007824 */ /* 0x008fe200078e0210 */
[----:B----45:R-:W-:-:S04]  /*7c60*/  SHF.L.U32 R7, R3, 0x1f, RZ ;  /* 0x0000001f03077819 */ /* 0x030fc800000006ff */
[----:B------:R0:W1:Y:S01]  /*7c70*/  SYNCS.PHASECHK.TRANS64.TRYWAIT P1, [R0+URZ+0x13230], R7 ;  /* 0x01323007000075a7 */ /* 0x000062000802017f */
[----:B------:R-:W-:Y:S05]  /*7c80*/  @!P0 BRA `(.L_x_374) ;  /* 0x0000000000048947 */ /* 0x000fea0003800000 */
[----:B------:R-:W-:Y:S01]  /*7c90*/  BPT.TRAP 0x1 ;  /* 0x000000040000795c */ /* 0x000fe20000300000 */
.L_x_374:
[----:B------:R-:W-:Y:S01]  /*7ca0*/  IADD3 R3, R16, 0xe000, RZ ;  /* 0x0000e00010037810 */ /* 0x000fe20007ffe0ff */
[----:B------:R-:W-:Y:S01]  /*7cb0*/  IMAD.MOV.U32 R5, RZ, RZ, -0x7fffffe0 ;  /* 0x80000020ff057424 */ /* 0x000fe200078e00ff */
[----:B------:R-:W-:Y:S02]  /*7cc0*/  LOP3.LUT R4, R31, 0x10000, RZ, 0xfc, !PT ;  /* 0x000100001f047812 */ /* 0x000fe400078efcff */
[----:B------:R-:W-:-:S04]  /*7cd0*/  SHF.R.U32.HI R3, RZ, 0x4, R3 ;  /* 0x00000004ff037819 */ /* 0x000fc80000011603 */
[----:B------:R-:W-:-:S04]  /*7ce0*/  LOP3.LUT R3, R3, 0x3fff, RZ, 0xc0, !PT ;  /* 0x00003fff03037812 */ /* 0x000fc800078ec0ff */
[----:B------:R-:W-:-:S05]  /*7cf0*/  LOP3.LUT R3, R3, 0x10000, RZ, 0xfc, !PT ;  /* 0x0001000003037812 */ /* 0x000fca00078efcff */
[----:B------:R3:W-:Y:S01]  /*7d00*/  STL [R1+0x10], R3 ;  /* 0x0000100301007387 */ /* 0x0007e20000100800 */
[----:B-1----:R-:W-:Y:S05]  /*7d10*/  @P1 BRA `(.L_x_375) ;  /* 0x0000000000081947 */ /* 0x002fea0003800000 */
[----:B------:R-:W1:Y:S02]  /*7d20*/  SYNCS.PHASECHK.TRANS64.TRYWAIT P1, [R0+URZ+0x13230], R7 ;  /* 0x01323007000075a7 */ /* 0x000e64000802017f */
[----:B-1----:R-:W-:Y:S05]  /*7d30*/  @!P1 BRA `(.L_x_376) ;  /* 0x000000e400f89947 */ /* 0x002fea0003800000 */
.L_x_375:
[----:B---3--:R-:W3:Y:S04]  /*7d40*/  LDL R3, [R1+0x10] ;  /* 0x0000100001037983 */ /* 0x008ee80000100800 */
[----:B------:R-:W3:Y:S01]  /*7d50*/  LDL R108, [R1+0x4] ;  /* 0x00000400016c7983 */ /* 0x000ee20000100800 */
[----:B------:R-:W-:Y:S01]  /*7d60*/  IMAD.MOV.U32 R9, RZ, RZ, -0x7fffffe0 ;  /* 0x80000020ff097424 */ /* 0x000fe200078e00ff */
[----:B------:R-:W-:Y:S05]  /*7d70*/  WARPSYNC.ALL ;  /* 0x0000000000007948 */ /* 0x000fea0003800000 */
[----:B------:R-:W-:Y:S01]  /*7d80*/  R2UR UR4, R4 ;  /* 0x00000000040472ca */ /* 0x000fe200000e0000 */
[----:B------:R-:W4:Y:S01]  /*7d90*/  LDL R107, [R1+0x70] ;  /* 0x00007000016b7983 */ /* 0x000f220000100800 */
[----:B------:R-:W-:-:S02]  /*7da0*/  R2UR UR5, R5 ;  /* 0x00000000050572ca */ /* 0x000fc400000e0000 */
[----:B------:R-:W-:Y:S01]  /*7db0*/  R2UR UR7, R9 ;  /* 0x00000000090772ca */ /* 0x000fe200000e0000 */
[----:B------:R-:W-:Y:S01]  /*7dc0*/  WARPGROUP.ARRIVE ;  /* 0x00000000000079c5 */ /* 0x000fe20000000000 */
[----:B01----:R-:W-:Y:S01]  /*7dd0*/  IMAD.MOV.U32 R7, RZ, RZ, -0x7fffffe0 ;  /* 0x80000020ff077424 */ /* 0x003fe200078e00ff */
[----:B------:R-:W-:Y:S02]  /*7de0*/  MOV R11, 0x80000020 ;  /* 0x80000020000b7802 */ /* 0x000fe40000000f00 */
[C---:B------:R-:W-:Y:S02]  /*7df0*/  R2UR UR8, R4.reuse ;  /* 0x00000000040872ca */ /* 0x040fe400000e0000 */
[----:B------:R-:W-:Y:S02]  /*7e00*/  R2UR UR11, R11 ;  /* 0x000000000b0b72ca */ /* 0x000fe400000e0000 */
[----:B------:R-:W-:Y:S02]  /*7e10*/  R2UR UR9, R5 ;  /* 0x00000000050972ca */ /* 0x000fe400000e0000 */
[----:B------:R-:W-:-:S02]  /*7e20*/  R2UR UR12, R4 ;  /* 0x00000000040c72ca */ /* 0x000fc400000e0000 */
[----:B------:R-:W-:Y:S01]  /*7e30*/  R2UR UR13, R5 ;  /* 0x00000000050d72ca */ /* 0x000fe200000e0000 */
[----:B------:R-:W-:Y:S01]  /*7e40*/  IMAD.MOV.U32 R11, RZ, RZ, -0x7fffffe0 ;  /* 0x80000020ff0b7424 */ /* 0x000fe200078e00ff */
[----:B------:R-:W-:Y:S02]  /*7e50*/  R2UR UR16, R4 ;  /* 0x00000000041072ca */ /* 0x000fe400000e0000 */
[----:B------:R-:W-:Y:S01]  /*7e60*/  P2R R106, PR, RZ, 0x1 ;  /* 0x00000001ff6a7803 */ /* 0x000fe20000000000 */
[----:B---3--:R-:W-:-:S05]  /*7e70*/  IMAD R8, R108, 0x280, R3 ;  /* 0x000002806c087824 */ /* 0x008fca00078e0203 */
[----:B------:R-:W-:-:S13]  /*7e80*/  R2UR UR6, R8 ;  /* 0x00000000080672ca */ /* 0x000fda00000e0000 */
[----:B------:R-:W-:Y:S01]  /*7e90*/  QGMMA.64x32x32.F32.E4M3.E4M3 R88, gdesc[UR4], RZ, !UPT, gsb0 ;  /* 0x00600000045879f3 */ /* 0x000fe2000c0008ff */
[----:B------:R-:W-:Y:S01]  /*7ea0*/  VIADD R6, R8, 0x80 ;  /* 0x0000008008067836 */ /* 0x000fe20000000000 */
[----:B------:R-:W-:Y:S02]  /*7eb0*/  R2UR UR7, R7 ;  /* 0x00000000070772ca */ /* 0x000fe400000e0000 */
[----:B------:R-:W-:Y:S02]  /*7ec0*/  R2UR UR4, R4 ;  /* 0x00000000040472ca */ /* 0x000fe400000e0000 */
[----:B------:R-:W-:Y:S02]  /*7ed0*/  R2UR UR6, R6 ;  /* 0x00000000060672ca */ /* 0x000fe400000e0000 */
[----:B------:R-:W-:Y:S01]  /*7ee0*/  R2UR UR5, R5 ;  /* 0x00000000050572ca */ /* 0x000fe200000e0000 */
[----:B------:R-:W-:Y:S02]  /*7ef0*/  WARPGROUP.DEPBAR.LE gsb0, 0x0 ;  /* 0x00008000000079c5 */ /* 0x000fe40000010000 */
[----:B------:R-:W-:-:S10]  /*7f00*/  WARPGROUP.ARRIVE ;  /* 0x00000000000079c5 */ /* 0x000fd40000000000 */
[----:B------:R-:W-:Y:S01]  /*7f10*/  QGMMA.64x32x32.F32.E4M3.E4M3 R72, gdesc[UR4], RZ, !UPT, gsb0 ;  /* 0x00600000044879f3 */ /* 0x000fe2000c0008ff */
[----:B------:R-:W-:-:S05]  /*7f20*/  VIADD R10, R8, 0x100 ;  /* 0x00000100080a7836 */ /* 0x000fca0000000000 */
[----:B------:R-:W-:Y:S01]  /*7f30*/  R2UR UR10, R10 ;  /* 0x000000000a0a72ca */ /* 0x000fe200000e0000 */
[----:B------:R-:W-:Y:S02]  /*7f40*/  WARPGROUP.DEPBAR.LE gsb0, 0x0 ;  /* 0x00008000000079c5 */ /* 0x000fe40000010000 */
[----:B------:R-:W-:-:S10]  /*7f50*/  WARPGROUP.ARRIVE ;  /* 0x00000000000079c5 */ /* 0x000fd40000000000 */
[----:B------:R-:W-:Y:S01]  /*7f60*/  QGMMA.64x32x32.F32.E4M3.E4M3 R56, gdesc[UR8], RZ, !UPT, gsb0 ;  /* 0x00600000083879f3 */ /* 0x000fe2000c0008ff */
[----:B------:R-:W-:Y:S02]  /*7f70*/  VIADD R6, R8, 0x180 ;  /* 0x0000018008067836 */ /* 0x000fe40000000000 */
[----:B------:R-:W-:-:S03]  /*7f80*/  IMAD.MOV.U32 R7, RZ, RZ, -0x7fffffe0 ;  /* 0x80000020ff077424 */ /* 0x000fc600078e00ff */
[----:B------:R-:W-:Y:S02]  /*7f90*/  R2UR UR14, R6 ;  /* 0x00000000060e72ca */ /* 0x000fe400000e0000 */
[----:B------:R-:W-:Y:S01]  /*7fa0*/  R2UR UR15, R7 ;  /* 0x00000000070f72ca */ /* 0x000fe200000e0000 */
[----:B------:R-:W-:Y:S02]  /*7fb0*/  WARPGROUP.DEPBAR.LE gsb0, 0x0 ;  /* 0x00008000000079c5 */ /* 0x000fe40000010000 */
[----:B------:R-:W-:-:S10]  /*7fc0*/  WARPGROUP.ARRIVE ;  /* 0x00000000000079c5 */ /* 0x000fd40000000000 */
[----:B------:R-:W-:Y:S01]  /*7fd0*/  QGMMA.64x32x32.F32.E4M3.E4M3 R40, gdesc[UR12], RZ, !UPT, gsb0 ;  /* 0x006000000c2879f3 */ /* 0x000fe2000c0008ff */
[----:B------:R-:W-:Y:S01]  /*7fe0*/  VIADD R10, R8, 0x200 ;  /* 0x00000200080a7836 */ /* 0x000fe20000000000 */
[----:B------:R-:W-:Y:S02]  /*7ff0*/  R2UR UR19, R11 ;  /* 0x000000000b1372ca */ /* 0x000fe400000e0000 */
[----:B------:R-:W-:Y:S02]  /*8000*/  R2UR UR17, R5 ;  /* 0x00000000051172ca */ /* 0x000fe400000e0000 */
[----:B------:R-:W-:Y:S01]  /*8010*/  R2UR UR18, R10 ;  /* 0x000000000a1272ca */ /* 0x000fe200000e0000 */
[----:B------:R-:W-:Y:S02]  /*8020*/  WARPGROUP.DEPBAR.LE gsb0, 0x0 ;  /* 0x00008000000079c5 */ /* 0x000fe40000010000 */
[----:B------:R-:W-:-:S10]  /*8030*/  WARPGROUP.ARRIVE ;  /* 0x00000000000079c5 */ /* 0x000fd40000000000 */
[----:B------:R-:W-:Y:S01]  /*8040*/  QGMMA.64x32x32.F32.E4M3.E4M3 R24, gdesc[UR16], RZ, !UPT, gsb0 ;  /* 0x00600000101879f3 */ /* 0x000fe2000c0008ff */
[----:B------:R-:W-:Y:S01]  /*8050*/  VIADD R12, R8, 0x2 ;  /* 0x00000002080c7836 */ /* 0x000fe20000000000 */
[----:B------:R-:W-:Y:S01]  /*8060*/  MOV R7, 0x80000020 ;  /* 0x8000002000077802 */ /* 0x000fe20000000f00 */
[----:B------:R-:W-:Y:S02]  /*8070*/  VIADD R6, R4, 0x2 ;  /* 0x0000000204067836 */ /* 0x000fe40000000000 */
[----:B------:R-:W-:Y:S01]  /*8080*/  IMAD.MOV.U32 R13, RZ, RZ, -0x7fffffe0 ;  /* 0x80000020ff0d7424 */ /* 0x000fe200078e00ff */
[----:B------:R-:W-:Y:S02]  /*8090*/  R2UR UR22, R12 ;  /* 0x000000000c1672ca */ /* 0x000fe400000e0000 */
[----:B------:R-:W-:Y:S02]  /*80a0*/  R2UR UR20, R6 ;  /* 0x00000000061472ca */ /* 0x000fe400000e0000 */
[----:B------:R-:W-:-:S02]  /*80b0*/  R2UR UR23, R13 ;  /* 0x000000000d1772ca */ /* 0x000fc400000e0000 */
[----:B------:R-:W-:Y:S01]  /*80c0*/  R2UR UR21, R7 ;  /* 0x00000000071572ca */ /* 0x000fe200000e0000 */
[----:B------:R-:W-:Y:S02]  /*80d0*/  WARPGROUP.DEPBAR.LE gsb0, 0x0 ;  /* 0x00008000000079c5 */ /* 0x000fe40000010000 */
[----:B------:R-:W-:-:S10]  /*80e0*/  WARPGROUP.ARRIVE ;  /* 0x00000000000079c5 */ /* 0x000fd40000000000 */
[----:B------:R-:W-:Y:S01]  /*80f0*/  QGMMA.64x32x32.F32.E4M3.E4M3 R88, gdesc[UR20], R88, gsb0 ;  /* 0x00600000145879f3 */ /* 0x000fe20008000858 */
[----:B------:R-:W-:Y:S02]  /*8100*/  VIADD R10, R8, 0x82 ;  /* 0x00000082080a7836 */ /* 0x000fe40000000000 */
[----:B------:R-:W-:Y:S01]  /*8110*/  IMAD.MOV.U32 R11, RZ, RZ, -0x7fffffe0 ;  /* 0x80000020ff0b7424 */ /* 0x000fe200078e00ff */
[----:B------:R-:W-:Y:S02]  /*8120*/  R2UR UR4, R6 ;  /* 0x00000000060472ca */ /* 0x000fe400000e0000 */
[----:B------:R-:W-:Y:S02]  /*8130*/  R2UR UR6, R10 ;  /* 0x000000000a0672ca */ /* 0x000fe400000e0000 */
[----:B------:R-:W-:Y:S02]  /*8140*/  R2UR UR7, R11 ;  /* 0x000000000b0772ca */ /* 0x000fe400000e0000 */
[----:B------:R-:W-:Y:S01]  /*8150*/  R2UR UR5, R7 ;  /* 0x00000000070572ca */ /* 0x000fe200000e0000 */
[----:B------:R-:W-:-:S02]  /*8160*/  WARPGROUP.DEPBAR.LE gsb0, 0x0 ;  /* 0x00008000000079c5 */ /* 0x000fc40000010000 */
        /* <DEDUP_REMOVED lines=17> */
[C---:B------:R-:W-:Y:S01]  /*8280*/  FMUL.FTZ R3, R2.reuse, R88 ;  /* 0x0000005802037220 */ /* 0x040fe20000410000 */
[----:B------:R-:W-:Y:S01]  /*8290*/  FMUL.FTZ R12, R2, R89 ;  /* 0x00000059020c7220 */ /* 0x000fe20000410000 */
[----:B------:R-:W-:-:S02]  /*82a0*/  WARPGROUP.DEPBAR.LE gsb0, 0x0 ;  /* 0x00008000000079c5 */ /* 0x000fc40000010000 */
[----:B------:R-:W-:-:S08]  /*82b0*/  WARPGROUP.ARRIVE ;  /* 0x00000000000079c5 */ /* 0x000fd00000000000 */
[----:B------:R-:W-:Y:S01]  /*82c0*/  QGMMA.64x32x32.F32.E4M3.E4M3 R40, gdesc[UR4], R40, gsb0 ;  /* 0x00600000042879f3 */ /* 0x000fe20008000828 */
[C---:B------:R-:W-:Y:S01]  /*82d0*/  FMUL.FTZ R20, R2.reuse, R93 ;  /* 0x0000005d02147220 */ /* 0x040fe20000410000 */
[C---:B------:R-:W-:Y:S01]  /*82e0*/  FMUL.FTZ R15, R2.reuse, R92 ;  /* 0x0000005c020f7220 */ /* 0x040fe20000410000 */
[----:B------:R-:W0:Y:S01]  /*82f0*/  MUFU.TANH R3, R3 ;  /* 0x0000000300037308 */ /* 0x000e220000002400 */
[C---:B------:R-:W-:Y:S01]  /*8300*/  FMUL.FTZ R10, R2.reuse, R58 ;  /* 0x0000003a020a7220 */ /* 0x040fe20000410000 */
[C---:B------:R-:W-:Y:S01]  /*8310*/  FMUL.FTZ R58, R2.reuse, R60 ;  /* 0x0000003c023a7220 */ /* 0x040fe20000410000 */
[----:B------:R-:W-:Y:S01]  /*8320*/  FMUL.FTZ R60, R2, R62 ;  /* 0x0000003e023c7220 */ /* 0x000fe20000410000 */
[----:B----4-:R-:W-:-:S04]  /*8330*/  IADD3 R9, R107, R105, RZ ;  /* 0x000000696b097210 */ /* 0x010fc80007ffe0ff */
[----:B------:R-:W1:Y:S01]  /*8340*/  MUFU.TANH R12, R12 ;  /* 0x0000000c000c7308 */ /* 0x000e620000002400 */
[C---:B------:R-:W-:Y:S01]  /*8350*/  FMUL.FTZ R62, R2.reuse, R64 ;  /* 0x00000040023e7220 */ /* 0x040fe20000410000 */
[C---:B------:R-:W-:Y:S01]  /*8360*/  FMUL.FTZ R64, R2.reuse, R66 ;  /* 0x0000004202407220 */ /* 0x040fe20000410000 */
[C---:B------:R-:W-:Y:S01]  /*8370*/  FMUL.FTZ R89, R2.reuse, R96 ;  /* 0x0000006002597220 */ /* 0x040fe20000410000 */
[----:B------:R-:W-:-:S04]  /*8380*/  FMUL.FTZ R66, R2, R68 ;  /* 0x0000004402427220 */ /* 0x000fc80000410000 */
[----:B------:R-:W3:Y:S01]  /*8390*/  MUFU.TANH R20, R20 ;  /* 0x0000001400147308 */ /* 0x000ee20000002400 */
[----:B------:R-:W-:Y:S01]  /*83a0*/  FMUL.FTZ R68, R2, R70 ;  /* 0x0000004602447220 */ /* 0x000fe20000410000 */
[----:B------:R-:W-:Y:S02]  /*83b0*/  IMAD R70, R104, -0xa0, R9 ;  /* 0xffffff6068467824 */ /* 0x000fe400078e0209 */
[----:B------:R-:W-:-:S04]  /*83c0*/  FMUL.FTZ R13, R2, R90 ;  /* 0x0000005a020d7220 */ /* 0x000fc80000410000 */
[----:B------:R-:W4:Y:S01]  /*83d0*/  MUFU.TANH R15, R15 ;  /* 0x0000000f000f7308 */ /* 0x000f220000002400 */
[C---:B------:R-:W-:Y:S01]  /*83e0*/  FMUL.FTZ R90, R2.reuse, R97 ;  /* 0x00000061025a7220 */ /* 0x040fe20000410000 */
[C---:B------:R-:W-:Y:S01]  /*83f0*/  FMUL.FTZ R11, R2.reuse, R59 ;  /* 0x0000003b020b7220 */ /* 0x040fe20000410000 */
[C---:B------:R-:W-:Y:S01]  /*8400*/  FMUL.FTZ R59, R2.reuse, R61 ;  /* 0x0000003d023b7220 */ /* 0x040fe20000410000 */
[C---:B------:R-:W-:Y:S01]  /*8410*/  FMUL.FTZ R61, R2.reuse, R63 ;  /* 0x0000003f023d7220 */ /* 0x040fe20000410000 */
[C---:B--2---:R-:W-:Y:S01]  /*8420*/  FMUL.FTZ R14, R2.reuse, R91 ;  /* 0x0000005b020e7220 */ /* 0x044fe20000410000 */
[----:B------:R-:W-:Y:S01]  /*8430*/  FMUL.FTZ R63, R2, R65 ;  /* 0x00000041023f7220 */ /* 0x000fe20000410000 */
[C---:B------:R-:W-:Y:S01]  /*8440*/  ISETP.GT.AND P4, PT, R70.reuse, RZ, PT ;  /* 0x000000ff4600720c */ /* 0x040fe20003f84270 */
[----:B------:R-:W2:Y:S01]  /*8450*/  MUFU.TANH R89, R89 ;  /* 0x0000005900597308 */ /* 0x000ea20000002400 */
[----:B------:R-:W-:Y:S01]  /*8460*/  ISETP.GT.AND P3, PT, R70, 0x1, PT ;  /* 0x000000014600780c */ /* 0x000fe20003f64270 */
[C---:B------:R-:W-:Y:S01]  /*8470*/  FMUL.FTZ R93, R2.reuse, R100 ;  /* 0x00000064025d7220 */ /* 0x040fe20000410000 */
[----:B------:R-:W-:Y:S01]  /*8480*/  FMUL.FTZ R65, R2, R67 ;  /* 0x0000004302417220 */ /* 0x000fe20000410000 */
[----:B------:R-:W-:-:S02]  /*8490*/  VIADD R8, R8, 0x202 ;  /* 0x0000020208087836 */ /* 0x000fc40000000000 */
[----:B------:R-:W-:Y:S01]  /*84a0*/  FMUL.FTZ R67, R2, R69 ;  /* 0x0000004502437220 */ /* 0x000fe20000410000 */
[----:B------:R-:W-:Y:S01]  /*84b0*/  ISETP.GT.AND P2, PT, R70, 0x9, PT ;  /* 0x000000094600780c */ /* 0x000fe20003f44270 */
[C---:B------:R-:W-:Y:S01]  /*84c0*/  FMUL.FTZ R69, R2.reuse, R71 ;  /* 0x0000004702457220 */ /* 0x040fe20000410000 */
[----:B------:R-:W5:Y:S01]  /*84d0*/  MUFU.TANH R13, R13 ;  /* 0x0000000d000d7308 */ /* 0x000f620000002400 */
[----:B------:R-:W-:Y:S01]  /*84e0*/  FMUL.FTZ R21, R2, R94 ;  /* 0x0000005e02157220 */ /* 0x000fe20000410000 */
[----:B------:R-:W-:Y:S01]  /*84f0*/  ISETP.GT.AND P1, PT, R70, 0x8, PT ;  /* 0x000000084600780c */ /* 0x000fe20003f24270 */
[----:B------:R-:W-:Y:S01]  /*8500*/  FMUL.FTZ R94, R2, R101 ;  /* 0x00000065025e7220 */ /* 0x000fe20000410000 */
[----:B0-----:R-:W-:Y:S02]  /*8510*/  FSEL R3, R3, -INF , P4 ;  /* 0xff80000003037808 */ /* 0x001fe40002000000 */
[----:B-1----:R-:W-:Y:S02]  /*8520*/  FSEL R12, R12, -INF , P3 ;  /* 0xff8000000c0c7808 */ /* 0x002fe40001800000 */
[----:B------:R-:W0:Y:S01]  /*8530*/  MUFU.TANH R90, R90 ;  /* 0x0000005a005a7308 */ /* 0x000e220000002400 */
[----:B------:R-:W-:Y:S01]  /*8540*/  R2UR UR6, R8 ;  /* 0x00000000080672ca */ /* 0x000fe200000e0000 */
[----:B------:R-:W-:Y:S01]  /*8550*/  FMUL.FTZ R88, R2, R95 ;  /* 0x0000005f02587220 */ /* 0x000fe20000410000 */
[----:B------:R-:W-:-:S02]  /*8560*/  WARPGROUP.DEPBAR.LE gsb0, 0x0 ;  /* 0x00008000000079c5 */ /* 0x000fc40000010000 */
[C---:B------:R-:W-:Y:S01]  /*8570*/  FMUL.FTZ R45, R2.reuse, R45 ;  /* 0x0000002d022d7220 */ /* 0x040fe20000410000 */
[C---:B------:R-:W-:Y:S01]  /*8580*/  FMUL.FTZ R48, R2.reuse, R48 ;  /* 0x0000003002307220 */ /* 0x040fe20000410000 */
[C---:B------:R-:W-:Y:S01]  /*8590*/  FMUL.FTZ R71, R2.reuse, R46 ;  /* 0x0000002e02477220 */ /* 0x040fe20000410000 */
[----:B------:R-:W-:Y:S01]  /*85a0*/  FMUL.FTZ R46, R2, R47 ;  /* 0x0000002f022e7220 */ /* 0x000fe20000410000 */
[----:B------:R-:W1:Y:S01]  /*85b0*/  MUFU.TANH R14, R14 ;  /* 0x0000000e000e7308 */ /* 0x000e620000002400 */
[----:B---3--:R-:W-:Y:S01]  /*85c0*/  FSEL R47, R20, -INF , P2 ;  /* 0xff800000142f7808 */ /* 0x008fe20001000000 */
[C---:B------:R-:W-:Y:S01]  /*85d0*/  FMUL.FTZ R72, R2.reuse, R72 ;  /* 0x0000004802487220 */ /* 0x040fe20000410000 */
[----:B------:R-:W-:-:S05]  /*85e0*/  FMUL.FTZ R91, R2, R98 ;  /* 0x00000062025b7220 */ /* 0x000fca0000410000 */
[----:B------:R-:W3:Y:S01]  /*85f0*/  MUFU.TANH R93, R93 ;  /* 0x0000005d005d7308 */ /* 0x000ee20000002400 */
[----:B------:R-:W-:Y:S01]  /*8600*/  ISETP.GT.AND P6, PT, R70, 0x10, PT ;  /* 0x000000104600780c */ /* 0x000fe20003fc4270 */
[----:B------:R-:W-:-:S06]  /*8610*/  FMUL.FTZ R73, R2, R73 ;  /* 0x0000004902497220 */ /* 0x000fcc0000410000 */
[----:B------:R4:W-:Y:S08]  /*8620*/  MUFU.TANH R8, R45 ;  /* 0x0000002d00087308 */ /* 0x0009f00000002400 */
[----:B------:R2:W-:Y:S01]  /*8630*/  MUFU.TANH R20, R48 ;  /* 0x0000003000147308 */ /* 0x0005e20000002400 */
[----:B----4-:R-:W-:Y:S02]  /*8640*/  FSEL R45, R15, -INF , P1 ;  /* 0xff8000000f2d7808 */ /* 0x010fe40000800000 */
[----:B--2---:R-:W-:-:S05]  /*8650*/  FMNMX.FTZ R48, R3, R12, !PT ;  /* 0x0000000c03307209 */ /* 0x004fca0007810000 */
[----:B------:R-:W2:Y:S01]  /*8660*/  MUFU.TANH R21, R21 ;  /* 0x0000001500157308 */ /* 0x000ea20000002400 */
[----:B------:R-:W-:-:S07]  /*8670*/  FMNMX.FTZ R48, R45, R48, !PT ;  /* 0x000000302d307209 */ /* 0x000fce0007810000 */
[----:B------:R-:W4:Y:S01]  /*8680*/  MUFU.TANH R94, R94 ;  /* 0x0000005e005e7308 */ /* 0x000f220000002400 */
[----:B------:R-:W-:Y:S01]  /*8690*/  FMUL.FTZ R92, R2, R99 ;  /* 0x00000063025c7220 */ /* 0x000fe20000410000 */
[----:B------:R-:W-:Y:S01]  /*86a0*/  ISETP.GT.AND P5, PT, R70, 0x11, PT ;  /* 0x000000114600780c */ /* 0x000fe20003fa4270 */
[C---:B------:R-:W-:Y:S01]  /*86b0*/  FMUL.FTZ R76, R2.reuse, R76 ;  /* 0x0000004c024c7220 */ /* 0x040fe20000410000 */
[----:B------:R-:W-:Y:S02]  /*86c0*/  FSEL R89, R89, -INF , P6 ;  /* 0xff80000059597808 */ /* 0x000fe40003000000 */
[----:B------:R-:W-:Y:S02]  /*86d0*/  FMNMX.FTZ R48, R47, R48, !PT ;  /* 0x000000302f307209 */ /* 0x000fe40007810000 */
[----:B------:R-:W4:Y:S01]  /*86e0*/  MUFU.TANH R88, R88 ;  /* 0x0000005800587308 */ /* 0x000f220000002400 */
[----:B------:R-:W-:Y:S01]  /*86f0*/  IMAD.MOV.U32 R9, RZ, RZ, -0x7fffffe0 ;  /* 0x80000020ff097424 */ /* 0x000fe200078e00ff */
[----:B-----5:R-:W-:Y:S01]  /*8700*/  FSEL R13, R13, -INF , P4 ;  /* 0xff8000000d0d7808 */ /* 0x020fe20002000000 */
[----:B------:R-:W-:-:S05]  /*8710*/  FMUL.FTZ R95, R2, R102 ;  /* 0x00000066025f7220 */ /* 0x000fca0000410000 */
[----:B------:R-:W5:Y:S01]  /*8720*/  MUFU.TANH R72, R72 ;  /* 0x0000004800487308 */ /* 0x000f620000002400 */
[----:B------:R-:W-:Y:S01]  /*8730*/  ISETP.GT.AND P4, PT, R70, 0x18, PT ;  /* 0x000000184600780c */ /* 0x000fe20003f84270 */
[----:B------:R-:W-:Y:S01]  /*8740*/  FMUL.FTZ R77, R2, R77 ;  /* 0x0000004d024d7220 */ /* 0x000fe20000410000 */
[----:B0-----:R-:W-:Y:S02]  /*8750*/  FSEL R97, R90, -INF , P5 ;  /* 0xff8000005a617808 */ /* 0x001fe40002800000 */
[----:B------:R-:W-:-:S03]  /*8760*/  FMNMX.FTZ R48, R89, R48, !PT ;  /* 0x0000003059307209 */ /* 0x000fc60007810000 */
[----:B------:R-:W0:Y:S01]  /*8770*/  MUFU.TANH R91, R91 ;  /* 0x0000005b005b7308 */ /* 0x000e220000002400 */
[----:B-1----:R-:W-:Y:S01]  /*8780*/  FSEL R14, R14, -INF , P3 ;  /* 0xff8000000e0e7808 */ /* 0x002fe20001800000 */
[----:B------:R-:W-:Y:S01]  /*8790*/  FMUL.FTZ R96, R2, R103 ;  /* 0x0000006702607220 */ /* 0x000fe20000410000 */
[----:B------:R-:W-:-:S05]  /*87a0*/  R2UR UR7, R9 ;  /* 0x00000000090772ca */ /* 0x000fca00000e0000 */
[----:B------:R-:W1:Y:S01]  /*87b0*/  MUFU.TANH R73, R73 ;  /* 0x0000004900497308 */ /* 0x000e620000002400 */
[----:B------:R-:W-:Y:S01]  /*87c0*/  ISETP.GT.AND P3, PT, R70, 0x19, PT ;  /* 0x000000194600780c */ /* 0x000fe20003f64270 */
[----:B------:R-:W-:Y:S01]  /*87d0*/  FMUL.FTZ R80, R2, R80 ;  /* 0x0000005002507220 */ /* 0x000fe20000410000 */
[----:B------:R-:W-:Y:S02]  /*87e0*/  R2UR UR4, R6 ;  /* 0x00000000060472ca */ /* 0x000fe400000e0000 */
[----:B------:R-:W-:-:S03]  /*87f0*/  R2UR UR5, R7 ;  /* 0x00000000070572ca */ /* 0x000fc600000e0000 */
[----:B------:R-:W-:Y:S01]  /*8800*/  MUFU.TANH R92, R92 ;  /* 0x0000005c005c7308 */ /* 0x000fe20000002400 */
[----:B---3--:R-:W-:Y:S02]  /*8810*/  FSEL R99, R93, -INF , P4 ;  /* 0xff8000005d637808 */ /* 0x008fe40002000000 */
[----:B------:R-:W-:-:S05]  /*8820*/  FMNMX.FTZ R48, R97, R48, !PT ;  /* 0x0000003061307209 */ /* 0x000fca0007810000 */
[----:B------:R-:W3:Y:S01]  /*8830*/  MUFU.TANH R76, R76 ;  /* 0x0000004c004c7308 */ /* 0x000ee20000002400 */
[----:B--2---:R-:W-:Y:S01]  /*8840*/  FSEL R21, R21, -INF , P1 ;  /* 0xff80000015157808 */ /* 0x004fe20000800000 */
[----:B------:R-:W-:Y:S01]  /*8850*/  FMUL.FTZ R74, R2, R74 ;  /* 0x0000004a024a7220 */ /* 0x000fe20000410000 */
[----:B------:R-:W-:Y:S01]  /*8860*/  ISETP.GT.AND P1, PT, R70, 0x20, PT ;  /* 0x000000204600780c */ /* 0x000fe20003f24270 */
[----:B------:R-:W-:Y:S01]  /*8870*/  FMUL.FTZ R81, R2, R81 ;  /* 0x0000005102517220 */ /* 0x000fe20000410000 */
[----:B----4-:R-:W-:-:S03]  /*8880*/  FSEL R101, R94, -INF , P3 ;  /* 0xff8000005e657808 */ /* 0x010fc60001800000 */
[----:B------:R-:W2:Y:S01]  /*8890*/  MUFU.TANH R95, R95 ;  /* 0x0000005f005f7308 */ /* 0x000ea20000002400 */
[----:B------:R-:W-:Y:S01]  /*88a0*/  FMNMX.FTZ R48, R99, R48, !PT ;  /* 0x0000003063307209 */ /* 0x000fe20007810000 */
[----:B------:R-:W-:Y:S01]  /*88b0*/  WARPGROUP.ARRIVE ;  /* 0x00000000000079c5 */ /* 0x000fe20000000000 */
[----:B------:R-:W-:-:S05]  /*88c0*/  FSEL R15, R88, -INF , P2 ;  /* 0xff800000580f7808 */ /* 0x000fca0001000000 */
[----:B------:R-:W4:Y:S01]  /*88d0*/  MUFU.TANH R77, R77 ;  /* 0x0000004d004d7308 */ /* 0x000f220000002400 */
[----:B------:R-:W-:Y:S01]  /*88e0*/  FMUL.FTZ R75, R2, R75 ;  /* 0x0000004b024b7220 */ /* 0x000fe20000410000 */
[----:B------:R-:W-:Y:S01]  /*88f0*/  ISETP.GT.AND P2, PT, R70, 0x21, PT ;  /* 0x000000214600780c */ /* 0x000fe20003f44270 */
[----:B------:R-:W-:Y:S01]  /*8900*/  FMUL.FTZ R84, R2, R84 ;  /* 0x0000005402547220 */ /* 0x000fe20000410000 */
[----:B-----5:R-:W-:Y:S01]  /*8910*/  FSEL R107, R72, -INF , P1 ;  /* 0xff800000486b7808 */ /* 0x020fe20000800000 */
[C---:B------:R-:W-:Y:S01]  /*8920*/  FMUL.FTZ R78, R2.reuse, R78 ;  /* 0x0000004e024e7220 */ /* 0x040fe20000410000 */
[----:B------:R-:W-:Y:S01]  /*8930*/  FMNMX.FTZ R48, R101, R48, !PT ;  /* 0x0000003065307209 */ /* 0x000fe20007810000 */
[----:B------:R-:W-:Y:S01]  /*8940*/  FMUL.FTZ R85, R2, R85 ;  /* 0x0000005502557220 */ /* 0x000fe20000410000 */
[----:B------:R-:W5:Y:S01]  /*8950*/  MUFU.TANH R96, R96 ;  /* 0x0000006000607308 */ /* 0x000f620000002400 */
[----:B0-----:R-:W-:Y:S01]  /*8960*/  FSEL R91, R91, -INF , P6 ;  /* 0xff8000005b5b7808 */ /* 0x001fe20003000000 */
[----:B------:R-:W-:Y:S01]  /*8970*/  QGMMA.64x32x32.F32.E4M3.E4M3 R24, gdesc[UR4], R24, gsb0 ;  /* 0x00600000041879f3 */ /* 0x000fe20008000818 */
[----:B------:R-:W-:Y:S01]  /*8980*/  ISETP.GT.AND P6, PT, R70, 0x28, PT ;  /* 0x000000284600780c */ /* 0x000fe20003fc4270 */
[----:B------:R-:W-:-:S04]  /*8990*/  FMUL.FTZ R79, R2, R79 ;  /* 0x0000004f024f7220 */ /* 0x000fc80000410000 */
[----:B------:R-:W0:Y:S01]  /*89a0*/  MUFU.TANH R80, R80 ;  /* 0x0000005000507308 */ /* 0x000e220000002400 */
[----:B-1----:R-:W-:Y:S01]  /*89b0*/  FSEL R109, R73, -INF , P2 ;  /* 0xff800000496d7808 */ /* 0x002fe20001000000 */
[C---:B------:R-:W-:Y:S01]  /*89c0*/  FMUL.FTZ R56, R2.reuse, R56 ;  /* 0x0000003802387220 */ /* 0x040fe20000410000 */
[----:B------:R-:W-:Y:S01]  /*89d0*/  FMNMX.FTZ R48, R107, R48, !PT ;  /* 0x000000306b307209 */ /* 0x000fe20007810000 */
[----:B------:R-:W-:-:S04]  /*89e0*/  FMUL.FTZ R82, R2, R82 ;  /* 0x0000005202527220 */ /* 0x000fc80000410000 */
[----:B------:R-:W1:Y:S01]  /*89f0*/  MUFU.TANH R74, R74 ;  /* 0x0000004a004a7308 */ /* 0x000e620000002400 */
[----:B---3--:R-:W-:Y:S01]  /*8a00*/  FSEL R111, R76, -INF , P6 ;  /* 0xff8000004c6f7808 */ /* 0x008fe20003000000 */
[C---:B------:R-:W-:Y:S01]  /*8a10*/  FMUL.FTZ R57, R2.reuse, R57 ;  /* 0x0000003902397220 */ /* 0x040fe20000410000 */
[----:B------:R-:W-:Y:S01]  /*8a20*/  FMNMX.FTZ R48, R109, R48, !PT ;  /* 0x000000306d307209 */ /* 0x000fe20007810000 */
[----:B------:R-:W-:-:S04]  /*8a30*/  FMUL.FTZ R83, R2, R83 ;  /* 0x0000005302537220 */ /* 0x000fc80000410000 */
[----:B------:R-:W3:Y:S01]  /*8a40*/  MUFU.TANH R81, R81 ;  /* 0x0000005100517308 */ /* 0x000ee20000002400 */
[----:B--2---:R-:W-:Y:S01]  /*8a50*/  FSEL R95, R95, -INF , P4 ;  /* 0xff8000005f5f7808 */ /* 0x004fe20002000000 */
[----:B------:R-:W-:-:S06]  /*8a60*/  FMUL.FTZ R86, R2, R86 ;  /* 0x0000005602567220 */ /* 0x000fcc0000410000 */
[----:B------:R-:W2:Y:S01]  /*8a70*/  MUFU.TANH R75, R75 ;  /* 0x0000004b004b7308 */ /* 0x000ea20000002400 */
[----:B------:R-:W-:Y:S01]  /*8a80*/  ISETP.GT.AND P4, PT, R70, 0x30, PT ;  /* 0x000000304600780c */ /* 0x000fe20003f84270 */
[----:B------:R-:W-:-:S06]  /*8a90*/  FMUL.FTZ R87, R2, R87 ;  /* 0x0000005702577220 */ /* 0x000fcc0000410000 */
[----:B------:R4:W-:Y:S01]  /*8aa0*/  MUFU.TANH R9, R71 ;  /* 0x0000004700097308 */ /* 0x0009e20000002400 */
[----:B------:R-:W-:-:S07]  /*8ab0*/  FMNMX.FTZ R48, R111, R48, !PT ;  /* 0x000000306f307209 */ /* 0x000fce0007810000 */
[----:B------:R-:W-:Y:S01]  /*8ac0*/  MUFU.TANH R58, R58 ;  /* 0x0000003a003a7308 */ /* 0x000fe20000002400 */
[----:B----4-:R-:W-:-:S07]  /*8ad0*/  FSEL R71, R92, -INF , P5 ;  /* 0xff8000005c477808 */ /* 0x010fce0002800000 */
[----:B------:R-:W-:Y:S01]  /*8ae0*/  MUFU.TANH R59, R59 ;  /* 0x0000003b003b7308 */ /* 0x000fe20000002400 */
[----:B------:R-:W-:-:S07]  /*8af0*/  ISETP.GT.AND P5, PT, R70, 0x29, PT ;  /* 0x000000294600780c */ /* 0x000fce0003fa4270 */
[----:B------:R-:W-:Y:S01]  /*8b00*/  MUFU.TANH R62, R62 ;  /* 0x0000003e003e7308 */ /* 0x000fe20000002400 */
[----:B------:R-:W-:-:S07]  /*8b10*/  FSEL R113, R77, -INF , P5 ;  /* 0xff8000004d717808 */ /* 0x000fce0002800000 */
[----:B------:R-:W-:Y:S08]  /*8b20*/  MUFU.TANH R10, R10 ;  /* 0x0000000a000a7308 */ /* 0x000ff00000002400 */
[----:B------:R-:W4:Y:S01]  /*8b30*/  MUFU.TANH R84, R84 ;  /* 0x0000005400547308 */ /* 0x000f220000002400 */
[----:B-----5:R-:W-:Y:S01]  /*8b40*/  FSEL R93, R96, -INF , P3 ;  /* 0xff800000605d7808 */ /* 0x020fe20001800000 */
[----:B------:R-:W-:-:S06]  /*8b50*/  FMUL.FTZ R40, R2, R40 ;  /* 0x0000002802287220 */ /* 0x000fcc0000410000 */
[----:B------:R-:W5:Y:S01]  /*8b60*/  MUFU.TANH R78, R78 ;  /* 0x0000004e004e7308 */ /* 0x000f620000002400 */
[----:B------:R-:W-:-:S07]  /*8b70*/  ISETP.GT.AND P3, PT, R70, 0x31, PT ;  /* 0x000000314600780c */ /* 0x000fce0003f64270 */
[----:B------:R-:W-:Y:S01]  /*8b80*/  MUFU.TANH R63, R63 ;  /* 0x0000003f003f7308 */ /* 0x000fe20000002400 */
[----:B0-----:R-:W-:-:S07]  /*8b90*/  FSEL R115, R80, -INF , P4 ;  /* 0xff80000050737808 */ /* 0x001fce0002000000 */
[----:B------:R-:W-:Y:S01]  /*8ba0*/  MUFU.TANH R11, R11 ;  /* 0x0000000b000b7308 */ /* 0x000fe20000002400 */
[----:B------:R-:W-:Y:S01]  /*8bb0*/  FMNMX.FTZ R48, R113, R48, !PT ;  /* 0x0000003071307209 */ /* 0x000fe20007810000 */
[----:B------:R-:W-:-:S06]  /*8bc0*/  FMUL.FTZ R41, R2, R41 ;  /* 0x0000002902297220 */ /* 0x000fcc0000410000 */
[----:B------:R-:W0:Y:S01]  /*8bd0*/  MUFU.TANH R85, R85 ;  /* 0x0000005500557308 */ /* 0x000e220000002400 */
[----:B-1----:R-:W-:-:S07]  /*8be0*/  FSEL R103, R74, -INF , P1 ;  /* 0xff8000004a677808 */ /* 0x002fce0000800000 */
[----:B------:R-:W-:Y:S01]  /*8bf0*/  MUFU.TANH R66, R66 ;  /* 0x0000004200427308 */ /* 0x000fe20000002400 */
[----:B------:R-:W-:-:S07]  /*8c00*/  ISETP.GT.AND P1, PT, R70, 0x38, PT ;  /* 0x000000384600780c */ /* 0x000fce0003f24270 */
[----:B------:R-:W-:Y:S01]  /*8c10*/  MUFU.TANH R60, R60 ;  /* 0x0000003c003c7308 */ /* 0x000fe20000002400 */
[----:B---3--:R-:W-:Y:S01]  /*8c20*/  FSEL R117, R81, -INF , P3 ;  /* 0xff80000051757808 */ /* 0x008fe20001800000 */
[----:B------:R-:W-:-:S06]  /*8c30*/  FMUL.FTZ R44, R2, R44 ;  /* 0x0000002c022c7220 */ /* 0x000fcc0000410000 */
[----:B------:R-:W-:Y:S01]  /*8c40*/  MUFU.TANH R67, R67 ;  /* 0x0000004300437308 */ /* 0x000fe20000002400 */
[----:B------:R-:W-:-:S07]  /*8c50*/  FMNMX.FTZ R48, R115, R48, !PT ;  /* 0x0000003073307209 */ /* 0x000fce0007810000 */
[----:B------:R-:W-:Y:S08]  /*8c60*/  MUFU.TANH R61, R61 ;  /* 0x0000003d003d7308 */ /* 0x000ff00000002400 */
[----:B------:R-:W-:Y:S01]  /*8c70*/  MUFU.TANH R64, R64 ;  /* 0x0000004000407308 */ /* 0x000fe20000002400 */
[----:B------:R-:W-:-:S07]  /*8c80*/  FMUL.FTZ R42, R2, R42 ;  /* 0x0000002a022a7220 */ /* 0x000fce0000410000 */
[----:B------:R-:W-:Y:S01]  /*8c90*/  MUFU.TANH R65, R65 ;  /* 0x0000004100417308 */ /* 0x000fe20000002400 */
[C---:B------:R-:W-:Y:S01]  /*8ca0*/  FMUL.FTZ R49, R2.reuse, R49 ;  /* 0x0000003102317220 */ /* 0x040fe20000410000 */
[----:B------:R-:W-:-:S06]  /*8cb0*/  FMUL.FTZ R43, R2, R43 ;  /* 0x0000002b022b7220 */ /* 0x000fcc0000410000 */
[----:B------:R-:W-:Y:S01]  /*8cc0*/  MUFU.TANH R68, R68 ;  /* 0x0000004400447308 */ /* 0x000fe20000002400 */
[----:B------:R-:W-:-:S07]  /*8cd0*/  FMUL.FTZ R52, R2, R52 ;  /* 0x0000003402347220 */ /* 0x000fce0000410000 */
[----:B------:R-:W-:Y:S01]  /*8ce0*/  MUFU.TANH R69, R69 ;  /* 0x0000004500457308 */ /* 0x000fe20000002400 */
[C---:B------:R-:W-:Y:S01]  /*8cf0*/  FMUL.FTZ R53, R2.reuse, R53 ;  /* 0x0000003502357220 */ /* 0x040fe20000410000 */
[C---:B------:R-:W-:Y:S01]  /*8d00*/  FMUL.FTZ R50, R2.reuse, R50 ;  /* 0x0000003202327220 */ /* 0x040fe20000410000 */
[C---:B------:R-:W-:Y:S01]  /*8d10*/  FMUL.FTZ R51, R2.reuse, R51 ;  /* 0x0000003302337220 */ /* 0x040fe20000410000 */
[C---:B------:R-:W-:Y:S01]  /*8d20*/  FMUL.FTZ R54, R2.reuse, R54 ;  /* 0x0000003602367220 */ /* 0x040fe20000410000 */
[----:B------:R-:W-:Y:S01]  /*8d30*/  FMUL.FTZ R55, R2, R55 ;  /* 0x0000003702377220 */ /* 0x000fe20000410000 */
[----:B------:R-:W-:Y:S02]  /*8d40*/  ULDC UR4, c[0x0][0x988] ;  /* 0x0002620000047ab9 */ /* 0x000fe40000000800 */
[----:B------:R-:W1:Y:S08]  /*8d50*/  MUFU.TANH R79, R79 ;  /* 0x0000004f004f7308 */ /* 0x000e700000002400 */
[----:B------:R-:W3:Y:S01]  /*8d60*/  MUFU.TANH R56, R56 ;  /* 0x0000003800387308 */ /* 0x000ee20000002400 */
[----:B--2---:R-:W-:-:S07]  /*8d70*/  FSEL R75, R75, -INF , P2 ;  /* 0xff8000004b4b7808 */ /* 0x004fce0001000000 */
[----:B------:R-:W2:Y:S01]  /*8d80*/  MUFU.TANH R82, R82 ;  /* 0x0000005200527308 */ /* 0x000ea20000002400 */
[----:B------:R-:W-:Y:S02]  /*8d90*/  ISETP.GT.AND P2, PT, R70, 0x39, PT ;  /* 0x000000394600780c */ /* 0x000fe40003f44270 */
[----:B----4-:R-:W-:-:S05]  /*8da0*/  FSEL R119, R84, -INF , P1 ;  /* 0xff80000054777808 */ /* 0x010fca0000800000 */
[----:B------:R-:W4:Y:S01]  /*8db0*/  MUFU.TANH R57, R57 ;  /* 0x0000003900397308 */ /* 0x000f220000002400 */
[----:B------:R-:W-:Y:S02]  /*8dc0*/  FMNMX.FTZ R48, R117, R48, !PT ;  /* 0x0000003075307209 */ /* 0x000fe40007810000 */
[----:B-----5:R-:W-:-:S05]  /*8dd0*/  FSEL R73, R78, -INF , P6 ;  /* 0xff8000004e497808 */ /* 0x020fca0003000000 */
[----:B------:R-:W5:Y:S01]  /*8de0*/  MUFU.TANH R83, R83 ;  /* 0x0000005300537308 */ /* 0x000f620000002400 */
[----:B------:R-:W-:Y:S02]  /*8df0*/  ISETP.GT.AND P6, PT, R70, 0x40, PT ;  /* 0x000000404600780c */ /* 0x000fe40003fc4270 */
[----:B0-----:R-:W-:Y:S02]  /*8e00*/  FSEL R85, R85, -INF , P2 ;  /* 0xff80000055557808 */ /* 0x001fe40001000000 */
[----:B------:R-:W-:-:S03]  /*8e10*/  FMNMX.FTZ R48, R119, R48, !PT ;  /* 0x0000003077307209 */ /* 0x000fc60007810000 */
[----:B------:R-:W0:Y:S01]  /*8e20*/  MUFU.TANH R86, R86 ;  /* 0x0000005600567308 */ /* 0x000e220000002400 */
[----:B-1----:R-:W-:Y:S02]  /*8e30*/  FSEL R79, R79, -INF , P5 ;  /* 0xff8000004f4f7808 */ /* 0x002fe40002800000 */
[----:B------:R-:W-:Y:S02]  /*8e40*/  ISETP.GT.AND P5, PT, R70, 0x41, PT ;  /* 0x000000414600780c */ /* 0x000fe40003fa4270 */
[----:B---3--:R-:W-:-:S03]  /*8e50*/  FSEL R123, R56, -INF , P6 ;  /* 0xff800000387b7808 */ /* 0x008fc60003000000 */
[----:B------:R-:W1:Y:S01]  /*8e60*/  MUFU.TANH R87, R87 ;  /* 0x0000005700577308 */ /* 0x000e620000002400 */
[----:B------:R-:W-:Y:S02]  /*8e70*/  FMNMX.FTZ R48, R85, R48, !PT ;  /* 0x0000003055307209 */ /* 0x000fe40007810000 */
[----:B--2---:R-:W-:Y:S02]  /*8e80*/  FSEL R77, R82, -INF , P4 ;  /* 0xff800000524d7808 */ /* 0x004fe40002000000 */
[----:B------:R-:W-:Y:S02]  /*8e90*/  ISETP.GT.AND P4, PT, R70, 0x48, PT ;  /* 0x000000484600780c */ /* 0x000fe40003f84270 */
[----:B----4-:R-:W-:Y:S02]  /*8ea0*/  FSEL R57, R57, -INF , P5 ;  /* 0xff80000039397808 */ /* 0x010fe40002800000 */
[----:B------:R-:W-:Y:S02]  /*8eb0*/  FMNMX.FTZ R48, R123, R48, !PT ;  /* 0x000000307b307209 */ /* 0x000fe40007810000 */
[----:B-----5:R-:W-:-:S02]  /*8ec0*/  FSEL R83, R83, -INF , P3 ;  /* 0xff80000053537808 */ /* 0x020fc40001800000 */
[----:B------:R-:W-:Y:S02]  /*8ed0*/  ISETP.GT.AND P3, PT, R70, 0x49, PT ;  /* 0x000000494600780c */ /* 0x000fe40003f64270 */
[----:B------:R-:W-:Y:S02]  /*8ee0*/  FSEL R127, R58, -INF , P4 ;  /* 0xff8000003a7f7808 */ /* 0x000fe40002000000 */
[----:B------:R-:W-:Y:S02]  /*8ef0*/  FMNMX.FTZ R48, R57, R48, !PT ;  /* 0x0000003039307209 */ /* 0x000fe40007810000 */
[----:B0-----:R-:W-:Y:S02]  /*8f00*/  FSEL R81, R86, -INF , P1 ;  /* 0xff80000056517808 */ /* 0x001fe40000800000 */
[----:B------:R-:W-:Y:S02]  /*8f10*/  ISETP.GT.AND P1, PT, R70, 0x50, PT ;  /* 0x000000504600780c */ /* 0x000fe40003f24270 */
[----:B------:R-:W-:-:S02]  /*8f20*/  FSEL R129, R59, -INF , P3 ;  /* 0xff8000003b817808 */ /* 0x000fc40001800000 */
[----:B------:R-:W-:Y:S01]  /*8f30*/  FMNMX.FTZ R48, R127, R48, !PT ;  /* 0x000000307f307209 */ /* 0x000fe20007810000 */
[----:B------:R-:W0:Y:S01]  /*8f40*/  MUFU.TANH R40, R40 ;  /* 0x0000002800287308 */ /* 0x000e220000002400 */
[----:B-1----:R-:W-:Y:S02]  /*8f50*/  FSEL R87, R87, -INF , P2 ;  /* 0xff80000057577808 */ /* 0x002fe40001000000 */
[----:B------:R-:W-:Y:S02]  /*8f60*/  ISETP.GT.AND P2, PT, R70, 0x51, PT ;  /* 0x000000514600780c */ /* 0x000fe40003f44270 */
[----:B------:R-:W-:Y:S02]  /*8f70*/  FSEL R131, R62, -INF , P1 ;  /* 0xff8000003e837808 */ /* 0x000fe40000800000 */
[----:B------:R-:W-:Y:S01]  /*8f80*/  FMNMX.FTZ R56, R129, R48, !PT ;  /* 0x0000003081387209 */ /* 0x000fe20007810000 */
[----:B------:R-:W1:Y:S01]  /*8f90*/  MUFU.TANH R41, R41 ;  /* 0x0000002900297308 */ /* 0x000e620000002400 */
[----:B------:R-:W-:-:S02]  /*8fa0*/  FSEL R121, R10, -INF , P6 ;  /* 0xff8000000a797808 */ /* 0x000fc40003000000 */
[C---:B------:R-:W-:Y:S02]  /*8fb0*/  ISETP.GT.AND P6, PT, R70.reuse, 0x58, PT ;  /* 0x000000584600780c */ /* 0x040fe40003fc4270 */
[----:B------:R-:W-:Y:S02]  /*8fc0*/  FSEL R133, R63, -INF , P2 ;  /* 0xff8000003f857808 */ /* 0x000fe40001000000 */
[----:B------:R-:W-:Y:S01]  /*8fd0*/  FMNMX.FTZ R56, R131, R56, !PT ;  /* 0x0000003883387209 */ /* 0x000fe20007810000 */
[----:B------:R-:W2:Y:S01]  /*8fe0*/  MUFU.TANH R44, R44 ;  /* 0x0000002c002c7308 */ /* 0x000ea20000002400 */
[----:B------:R-:W-:Y:S02]  /*8ff0*/  FSEL R11, R11, -INF , P5 ;  /* 0xff8000000b0b7808 */ /* 0x000fe40002800000 */
[----:B------:R-:W-:Y:S02]  /*9000*/  ISETP.GT.AND P5, PT, R70, 0x59, PT ;  /* 0x000000594600780c */ /* 0x000fe40003fa4270 */
[----:B------:R-:W-:-:S02]  /*9010*/  FSEL R135, R66, -INF , P6 ;  /* 0xff80000042877808 */ /* 0x000fc40003000000 */
[----:B------:R-:W-:Y:S02]  /*9020*/  FMNMX.FTZ R56, R133, R56, !PT ;  /* 0x0000003885387209 */ /* 0x000fe40007810000 */
[----:B------:R-:W-:Y:S02]  /*9030*/  FSEL R125, R60, -INF , P4 ;  /* 0xff8000003c7d7808 */ /* 0x000fe40002000000 */
[C---:B------:R-:W-:Y:S02]  /*9040*/  ISETP.GT.AND P4, PT, R70.reuse, 0x60, PT ;  /* 0x000000604600780c */ /* 0x040fe40003f84270 */
[----:B------:R-:W-:Y:S02]  /*9050*/  FSEL R67, R67, -INF , P5 ;  /* 0xff80000043437808 */ /* 0x000fe40002800000 */
[----:B------:R-:W-:Y:S02]  /*9060*/  FMNMX.FTZ R56, R135, R56, !PT ;  /* 0x0000003887387209 */ /* 0x000fe40007810000 */
[----:B------:R-:W-:Y:S01]  /*9070*/  FSEL R61, R61, -INF , P3 ;  /* 0xff8000003d3d7808 */ /* 0x000fe20001800000 */
[----:B------:R-:W3:Y:S01]  /*9080*/  MUFU.TANH R42, R42 ;  /* 0x0000002a002a7308 */ /* 0x000ee20000002400 */
[----:B------:R-:W-:Y:S01]  /*9090*/  ISETP.GT.AND P3, PT, R70, 0x61, PT ;  /* 0x000000614600780c */ /* 0x000fe20003f64270 */
[----:B------:R-:W-:-:S02]  /*90a0*/  WARPGROUP.DEPBAR.LE gsb0, 0x0 ;  /* 0x00008000000079c5 */ /* 0x000fc40000010000 */
[----:B0-----:R-:W-:Y:S01]  /*90b0*/  FSEL R137, R40, -INF , P4 ;  /* 0xff80000028897808 */ /* 0x001fe20002000000 */
[C---:B------:R-:W-:Y:S01]  /*90c0*/  FMUL.FTZ R10, R2.reuse, R24 ;  /* 0x00000018020a7220 */ /* 0x040fe20000410000 */
[----:B------:R-:W-:Y:S01]  /*90d0*/  FMNMX.FTZ R56, R67, R56, !PT ;  /* 0x0000003843387209 */ /* 0x000fe20007810000 */
[----:B------:R-:W-:Y:S01]  /*90e0*/  FMUL.FTZ R24, R2, R25 ;  /* 0x0000001902187220 */ /* 0x000fe20000410000 */
[----:B------:R-:W0:Y:S01]  /*90f0*/  MUFU.TANH R49, R49 ;  /* 0x0000003100317308 */ /* 0x000e220000002400 */
[----:B------:R-:W-:Y:S02]  /*9100*/  FSEL R25, R64, -INF , P1 ;  /* 0xff80000040197808 */ /* 0x000fe40000800000 */
[----:B------:R-:W-:Y:S02]  /*9110*/  ISETP.GT.AND P1, PT, R70, 0x68, PT ;  /* 0x000000684600780c */ /* 0x000fe40003f24270 */
[----:B-1----:R-:W-:Y:S02]  /*9120*/  FSEL R41, R41, -INF , P3 ;  /* 0xff80000029297808 */ /* 0x002fe40001800000 */
[----:B------:R-:W-:Y:S01]  /*9130*/  FMNMX.FTZ R56, R137, R56, !PT ;  /* 0x0000003889387209 */ /* 0x000fe20007810000 */
[----:B------:R-:W1:Y:S01]  /*9140*/  MUFU.TANH R43, R43 ;  /* 0x0000002b002b7308 */ /* 0x000e620000002400 */
[----:B------:R-:W-:-:S02]  /*9150*/  FSEL R65, R65, -INF , P2 ;  /* 0xff80000041417808 */ /* 0x000fc40001000000 */
[----:B------:R-:W-:Y:S02]  /*9160*/  ISETP.GT.AND P2, PT, R70, 0x69, PT ;  /* 0x000000694600780c */ /* 0x000fe40003f44270 */
[----:B--2---:R-:W-:Y:S02]  /*9170*/  FSEL R139, R44, -INF , P1 ;  /* 0xff8000002c8b7808 */ /* 0x004fe40000800000 */
[----:B------:R-:W-:Y:S01]  /*9180*/  FMNMX.FTZ R56, R41, R56, !PT ;  /* 0x0000003829387209 */ /* 0x000fe20007810000 */
[----:B------:R-:W2:Y:S01]  /*9190*/  MUFU.TANH R52, R52 ;  /* 0x0000003400347308 */ /* 0x000ea20000002400 */
[----:B------:R-:W-:Y:S02]  /*91a0*/  FSEL R63, R68, -INF , P6 ;  /* 0xff800000443f7808 */ /* 0x000fe40003000000 */
[----:B------:R-:W-:Y:S02]  /*91b0*/  ISETP.GT.AND P6, PT, R70, 0x70, PT ;  /* 0x000000704600780c */ /* 0x000fe40003fc4270 */
[----:B------:R-:W-:-:S03]  /*91c0*/  FSEL R141, R8, -INF , P2 ;  /* 0xff800000088d7808 */ /* 0x000fc60001000000 */
[----:B------:R-:W4:Y:S01]  /*91d0*/  MUFU.TANH R46, R46 ;  /* 0x0000002e002e7308 */ /* 0x000f220000002400 */
[----:B------:R-:W-:Y:S02]  /*91e0*/  FMNMX.FTZ R56, R139, R56, !PT ;  /* 0x000000388b387209 */ /* 0x000fe40007810000 */
[----:B------:R-:W-:-:S05]  /*91f0*/  FSEL R69, R69, -INF , P5 ;  /* 0xff80000045457808 */ /* 0x000fca0002800000 */
[----:B------:R-:W5:Y:S01]  /*9200*/  MUFU.TANH R53, R53 ;  /* 0x0000003500357308 */ /* 0x000f620000002400 */
[----:B------:R-:W-:Y:S01]  /*9210*/  ISETP.GT.AND P5, PT, R70, 0x71, PT ;  /* 0x000000714600780c */ /* 0x000fe20003fa4270 */
[----:B------:R-:W-:Y:S01]  /*9220*/  FMUL.FTZ R48, R2, R27 ;  /* 0x0000001b02307220 */ /* 0x000fe20000410000 */
[----:B------:R-:W-:Y:S01]  /*9230*/  FSEL R143, R20, -INF , P6 ;  /* 0xff800000148f7808 */ /* 0x000fe20003000000 */
[----:B------:R-:W-:Y:S01]  /*9240*/  FMUL.FTZ R153, R2, R28 ;  /* 0x0000001c02997220 */ /* 0x000fe20000410000 */
[----:B------:R-:W-:-:S03]  /*9250*/  FMNMX.FTZ R56, R141, R56, !PT ;  /* 0x000000388d387209 */ /* 0x000fc60007810000 */
[----:B------:R-:W5:Y:S01]  /*9260*/  MUFU.TANH R10, R10 ;  /* 0x0000000a000a7308 */ /* 0x000f620000002400 */
[----:B---3--:R-:W-:Y:S02]  /*9270*/  FSEL R27, R42, -INF , P4 ;  /* 0xff8000002a1b7808 */ /* 0x008fe40002000000 */
[----:B------:R-:W-:Y:S01]  /*9280*/  FMNMX.FTZ R42, R13, R14, !PT ;  /* 0x0000000e0d2a7209 */ /* 0x000fe20007810000 */
[----:B------:R-:W-:Y:S01]  /*9290*/  FMUL.FTZ R151, R2, R29 ;  /* 0x0000001d02977220 */ /* 0x000fe20000410000 */
[----:B------:R-:W-:-:S03]  /*92a0*/  ISETP.GT.AND P4, PT, R70, 0x78, PT ;  /* 0x000000784600780c */ /* 0x000fc60003f84270 */
[----:B------:R-:W3:Y:S01]  /*92b0*/  MUFU.TANH R50, R50 ;  /* 0x0000003200327308 */ /* 0x000ee20000002400 */
[----:B0-----:R-:W-:Y:S02]  /*92c0*/  FSEL R49, R49, -INF , P5 ;  /* 0xff80000031317808 */ /* 0x001fe40002800000 */
[----:B------:R-:W-:-:S05]  /*92d0*/  FMNMX.FTZ R56, R143, R56, !PT ;  /* 0x000000388f387209 */ /* 0x000fca0007810000 */
[----:B------:R-:W0:Y:S01]  /*92e0*/  MUFU.TANH R24, R24 ;  /* 0x0000001800187308 */ /* 0x000e220000002400 */
[----:B-1----:R-:W-:Y:S02]  /*92f0*/  FSEL R43, R43, -INF , P3 ;  /* 0xff8000002b2b7808 */ /* 0x002fe40001800000 */
[----:B------:R-:W-:Y:S01]  /*9300*/  FMNMX.FTZ R42, R21, R42, !PT ;  /* 0x0000002a152a7209 */ /* 0x000fe20007810000 */
[----:B------:R-:W-:Y:S01]  /*9310*/  FMUL.FTZ R155, R2, R32 ;  /* 0x00000020029b7220 */ /* 0x000fe20000410000 */
[----:B------:R-:W-:-:S03]  /*9320*/  ISETP.GT.AND P3, PT, R70, 0x79, PT ;  /* 0x000000794600780c */ /* 0x000fc60003f64270 */
[----:B------:R-:W1:Y:S01]  /*9330*/  MUFU.TANH R51, R51 ;  /* 0x0000003300337308 */ /* 0x000e620000002400 */
[----:B--2---:R-:W-:Y:S02]  /*9340*/  FSEL R145, R52, -INF , P4 ;  /* 0xff80000034917808 */ /* 0x004fe40002000000 */
[----:B------:R-:W-:-:S05]  /*9350*/  FMNMX.FTZ R56, R49, R56, !PT ;  /* 0x0000003831387209 */ /* 0x000fca0007810000 */
[----:B------:R-:W2:Y:S01]  /*9360*/  MUFU.TANH R153, R153 ;  /* 0x0000009900997308 */ /* 0x000ea20000002400 */
[----:B----4-:R-:W-:Y:S01]  /*9370*/  FSEL R29, R46, -INF , P2 ;  /* 0xff8000002e1d7808 */ /* 0x010fe20001000000 */
[C---:B------:R-:W-:Y:S01]  /*9380*/  FMUL.FTZ R26, R2.reuse, R26 ;  /* 0x0000001a021a7220 */ /* 0x040fe20000410000 */
[----:B------:R-:W-:Y:S01]  /*9390*/  FMNMX.FTZ R44, R15, R42, !PT ;  /* 0x0000002a0f2c7209 */ /* 0x000fe20007810000 */
[----:B------:R-:W-:Y:S01]  /*93a0*/  FMUL.FTZ R8, R2, R33 ;  /* 0x0000002102087220 */ /* 0x000fe20000410000 */
[----:B------:R-:W-:-:S03]  /*93b0*/  ISETP.GT.AND P2, PT, R70, 0x80, PT ;  /* 0x000000804600780c */ /* 0x000fc60003f44270 */
[----:B------:R-:W4:Y:S01]  /*93c0*/  MUFU.TANH R54, R54 ;  /* 0x0000003600367308 */ /* 0x000f220000002400 */
[----:B-----5:R-:W-:Y:S02]  /*93d0*/  FSEL R53, R53, -INF , P3 ;  /* 0xff80000035357808 */ /* 0x020fe40001800000 */
[----:B------:R-:W-:-:S05]  /*93e0*/  FMNMX.FTZ R56, R145, R56, !PT ;  /* 0x0000003891387209 */ /* 0x000fca0007810000 */
[----:B------:R-:W5:Y:S01]  /*93f0*/  MUFU.TANH R151, R151 ;  /* 0x0000009700977308 */ /* 0x000f620000002400 */
[----:B------:R-:W-:Y:S02]  /*9400*/  FSEL R9, R9, -INF , P1 ;  /* 0xff80000009097808 */ /* 0x000fe40000800000 */
[----:B------:R-:W-:Y:S01]  /*9410*/  FMNMX.FTZ R44, R91, R44, !PT ;  /* 0x0000002c5b2c7209 */ /* 0x000fe20007810000 */
[----:B------:R-:W-:Y:S01]  /*9420*/  FMUL.FTZ R36, R2, R36 ;  /* 0x0000002402247220 */ /* 0x000fe20000410000 */
[----:B------:R-:W-:-:S03]  /*9430*/  ISETP.GT.AND P1, PT, R70, 0x81, PT ;  /* 0x000000814600780c */ /* 0x000fc60003f24270 */
[----:B------:R-:W5:Y:S01]  /*9440*/  MUFU.TANH R55, R55 ;  /* 0x0000003700377308 */ /* 0x000f620000002400 */
[----:B------:R-:W-:Y:S02]  /*9450*/  FSEL R147, R10, -INF , P2 ;  /* 0xff8000000a937808 */ /* 0x000fe40001000000 */
[----:B------:R-:W-:-:S05]  /*9460*/  FMNMX.FTZ R56, R53, R56, !PT ;  /* 0x0000003835387209 */ /* 0x000fca0007810000 */
        /* <DEDUP_REMOVED lines=10> */
[----:B------:R-:W-:Y:S02]  /*9510*/  FMNMX.FTZ R44, R95, R44, !PT ;  /* 0x0000002c5f2c7209 */ /* 0x000fe40007810000 */
[----:B------:R-:W-:-:S03]  /*9520*/  ISETP.GT.AND P5, PT, R70, 0x89, PT ;  /* 0x000000894600780c */ /* 0x000fc60003fa4270 */
[----:B------:R-:W1:Y:S01]  /*9530*/  MUFU.TANH R48, R48 ;  /* 0x0000003000307308 */ /* 0x000e620000002400 */
[----:B--2---:R-:W-:Y:S02]  /*9540*/  FSEL R153, R153, -INF , P6 ;  /* 0xff80000099997808 */ /* 0x004fe40003000000 */
[----:B------:R-:W-:-:S05]  /*9550*/  FMNMX.FTZ R56, R149, R56, !PT ;  /* 0x0000003895387209 */ /* 0x000fca0007810000 */
[----:B------:R-:W2:Y:S01]  /*9560*/  MUFU.TANH R36, R36 ;  /* 0x0000002400247308 */ /* 0x000ea20000002400 */
[----:B----4-:R-:W-:Y:S02]  /*9570*/  FSEL R37, R54, -INF , P4 ;  /* 0xff80000036257808 */ /* 0x010fe40002000000 */
[----:B------:R-:W-:Y:S02]  /*9580*/  FMNMX.FTZ R46, R93, R44, !PT ;  /* 0x0000002c5d2e7209 */ /* 0x000fe40007810000 */
[----:B------:R-:W-:Y:S02]  /*9590*/  ISETP.GT.AND P4, PT, R70, 0x90, PT ;  /* 0x000000904600780c */ /* 0x000fe40003f84270 */
[----:B-----5:R-:W-:Y:S01]  /*95a0*/  FSEL R151, R151, -INF , P5 ;  /* 0xff80000097977808 */ /* 0x020fe20002800000 */
[----:B------:R-:W4:Y:S01]  /*95b0*/  MUFU.TANH R10, R10 ;  /* 0x0000000a000a7308 */ /* 0x000f220000002400 */
[----:B------:R-:W-:Y:S02]  /*95c0*/  FMNMX.FTZ R56, R153, R56, !PT ;  /* 0x0000003899387209 */ /* 0x000fe40007810000 */
[----:B------:R-:W-:-:S02]  /*95d0*/  FSEL R55, R55, -INF , P3 ;  /* 0xff80000037377808 */ /* 0x000fc40001800000 */
[----:B------:R-:W-:Y:S02]  /*95e0*/  FMNMX.FTZ R46, R103, R46, !PT ;  /* 0x0000002e672e7209 */ /* 0x000fe40007810000 */
[----:B------:R-:W-:Y:S02]  /*95f0*/  ISETP.GT.AND P3, PT, R70, 0x91, PT ;  /* 0x000000914600780c */ /* 0x000fe40003f64270 */
[----:B------:R-:W-:Y:S02]  /*9600*/  FSEL R155, R155, -INF , P4 ;  /* 0xff8000009b9b7808 */ /* 0x000fe40002000000 */
[----:B------:R-:W-:Y:S02]  /*9610*/  FMNMX.FTZ R56, R151, R56, !PT ;  /* 0x0000003897387209 */ /* 0x000fe40007810000 */
[----:B---3--:R-:W-:Y:S02]  /*9620*/  FSEL R26, R26, -INF , P2 ;  /* 0xff8000001a1a7808 */ /* 0x008fe40001000000 */
[----:B------:R-:W-:-:S02]  /*9630*/  FMNMX.FTZ R46, R75, R46, !PT ;  /* 0x0000002e4b2e7209 */ /* 0x000fc40007810000 */
[----:B------:R-:W-:Y:S02]  /*9640*/  ISETP.GT.AND P2, PT, R70, 0x98, PT ;  /* 0x000000984600780c */ /* 0x000fe40003f44270 */
[----:B0-----:R-:W-:Y:S02]  /*9650*/  FSEL R8, R8, -INF , P3 ;  /* 0xff80000008087808 */ /* 0x001fe40001800000 */
[----:B------:R-:W-:Y:S02]  /*9660*/  FMNMX.FTZ R59, R155, R56, !PT ;  /* 0x000000389b3b7209 */ /* 0x000fe40007810000 */
[----:B-1----:R-:W-:Y:S02]  /*9670*/  FSEL R48, R48, -INF , P1 ;  /* 0xff80000030307808 */ /* 0x002fe40000800000 */
[----:B------:R-:W-:Y:S02]  /*9680*/  FMNMX.FTZ R46, R73, R46, !PT ;  /* 0x0000002e492e7209 */ /* 0x000fe40007810000 */
[----:B------:R-:W-:-:S02]  /*9690*/  ISETP.GT.AND P1, PT, R70, 0x99, PT ;  /* 0x000000994600780c */ /* 0x000fc40003f24270 */
[----:B--2---:R-:W-:Y:S02]  /*96a0*/  FSEL R24, R36, -INF , P2 ;  /* 0xff80000024187808 */ /* 0x004fe40001000000 */
[----:B------:R-:W-:Y:S02]  /*96b0*/  FMNMX.FTZ R59, R8, R59, !PT ;  /* 0x0000003b083b7209 */ /* 0x000fe40007810000 */
[----:B------:R-:W-:Y:S02]  /*96c0*/  FMNMX.FTZ R50, R79, R46, !PT ;  /* 0x0000002e4f327209 */ /* 0x000fe40007810000 */
[----:B----4-:R-:W-:Y:S02]  /*96d0*/  FSEL R20, R10, -INF , P1 ;  /* 0xff8000000a147808 */ /* 0x010fe40000800000 */
[----:B------:R-:W-:Y:S02]  /*96e0*/  FMNMX.FTZ R59, R24, R59, !PT ;  /* 0x0000003b183b7209 */ /* 0x000fe40007810000 */
[----:B------:R-:W-:-:S02]  /*96f0*/  FMNMX.FTZ R50, R77, R50, !PT ;  /* 0x000000324d327209 */ /* 0x000fc40007810000 */
[----:B------:R-:W-:Y:S02]  /*9700*/  FMNMX.FTZ R32, R20, R59, !PT ;  /* 0x0000003b14207209 */ /* 0x000fe40007810000 */
[----:B------:R-:W-:-:S03]  /*9710*/  FMNMX.FTZ R50, R83, R50, !PT ;  /* 0x0000003253327209 */ /* 0x000fc60007810000 */
[----:B------:R-:W0:Y:S01]  /*9720*/  SHFL.BFLY PT, R59, R32, 0x2, 0x1f ;  /* 0x0c401f00203b7f89 */ /* 0x000e2200000e0000 */
[----:B------:R-:W-:-:S04]  /*9730*/  FMNMX.FTZ R50, R81, R50, !PT ;  /* 0x0000003251327209 */ /* 0x000fc80007810000 */
[----:B------:R-:W-:-:S04]  /*9740*/  FMNMX.FTZ R52, R87, R50, !PT ;  /* 0x0000003257347209 */ /* 0x000fc80007810000 */
[----:B------:R-:W-:-:S04]  /*9750*/  FMNMX.FTZ R52, R121, R52, !PT ;  /* 0x0000003479347209 */ /* 0x000fc80007810000 */
[----:B------:R-:W-:-:S04]  /*9760*/  FMNMX.FTZ R52, R11, R52, !PT ;  /* 0x000000340b347209 */ /* 0x000fc80007810000 */
[----:B------:R-:W-:-:S04]  /*9770*/  FMNMX.FTZ R52, R125, R52, !PT ;  /* 0x000000347d347209 */ /* 0x000fc80007810000 */
[----:B------:R-:W-:Y:S02]  /*9780*/  FMNMX.FTZ R54, R61, R52, !PT ;  /* 0x000000343d367209 */ /* 0x000fe40007810000 */
[----:B0-----:R-:W-:Y:S02]  /*9790*/  FMNMX.FTZ R36, R32, R59, !PT ;  /* 0x0000003b20247209 */ /* 0x001fe40007810000 */
[----:B------:R-:W-:-:S03]  /*97a0*/  FMNMX.FTZ R54, R25, R54, !PT ;  /* 0x0000003619367209 */ /* 0x000fc60007810000 */
[----:B------:R-:W0:Y:S01]  /*97b0*/  SHFL.BFLY PT, R59, R36, 0x1, 0x1f ;  /* 0x0c201f00243b7f89 */ /* 0x000e2200000e0000 */
[----:B------:R-:W-:-:S04]  /*97c0*/  FMNMX.FTZ R54, R65, R54, !PT ;  /* 0x0000003641367209 */ /* 0x000fc80007810000 */
[----:B------:R-:W-:-:S04]  /*97d0*/  FMNMX.FTZ R54, R63, R54, !PT ;  /* 0x000000363f367209 */ /* 0x000fc80007810000 */
[----:B------:R-:W-:-:S04]  /*97e0*/  FMNMX.FTZ R56, R69, R54, !PT ;  /* 0x0000003645387209 */ /* 0x000fc80007810000 */
[----:B------:R-:W-:-:S04]  /*97f0*/  FMNMX.FTZ R56, R27, R56, !PT ;  /* 0x000000381b387209 */ /* 0x000fc80007810000 */
[----:B------:R-:W-:-:S04]  /*9800*/  FMNMX.FTZ R56, R43, R56, !PT ;  /* 0x000000382b387209 */ /* 0x000fc80007810000 */
[----:B------:R-:W-:Y:S01]  /*9810*/  FMNMX.FTZ R56, R9, R56, !PT ;  /* 0x0000003809387209 */ /* 0x000fe20007810000 */
[----:B------:R-:W-:Y:S02]  /*9820*/  IMAD.U32 R58, RZ, RZ, UR4 ;  /* 0x00000004ff3a7e24 */ /* 0x000fe4000f8e00ff */
[----:B------:R-:W-:Y:S01]  /*9830*/  FMUL.FTZ R28, R2, R30 ;  /* 0x0000001e021c7220 */ /* 0x000fe20000410000 */
[----:B0-----:R-:W-:Y:S02]  /*9840*/  FMNMX.FTZ R59, R36, R59, !PT ;  /* 0x0000003b243b7209 */ /* 0x001fe40007810000 */
[----:B------:R-:W-:Y:S01]  /*9850*/  FMNMX.FTZ R60, R29, R56, !PT ;  /* 0x000000381d3c7209 */ /* 0x000fe20007810000 */
[----:B------:R-:W-:Y:S01]  /*9860*/  FMUL.FTZ R30, R2, R31 ;  /* 0x0000001f021e7220 */ /* 0x000fe20000410000 */
[C---:B------:R-:W-:Y:S01]  /*9870*/  FSETP.NEU.FTZ.AND P0, PT, R59.reuse, -INF , PT ;  /* 0xff8000003b00780b */ /* 0x040fe20003f1d000 */
[----:B------:R-:W-:-:S01]  /*9880*/  FFMA.FTZ R10, R59, R58, -8 ;  /* 0xc10000003b0a7423 */ /* 0x000fc2000001003a */
[----:B------:R-:W-:Y:S01]  /*9890*/  FMNMX.FTZ R60, R33, R60, !PT ;  /* 0x0000003c213c7209 */ /* 0x000fe20007810000 */
[----:B------:R-:W0:Y:S01]  /*98a0*/  MUFU.TANH R28, R28 ;  /* 0x0000001c001c7308 */ /* 0x000e220000002400 */
[----:B------:R-:W-:-:S02]  /*98b0*/  FMUL.FTZ R31, R2, R34 ;  /* 0x00000022021f7220 */ /* 0x000fc40000410000 */
[----:B------:R-:W-:Y:S02]  /*98c0*/  FMNMX.FTZ R60, R51, R60, !PT ;  /* 0x0000003c333c7209 */ /* 0x000fe40007810000 */
[----:B------:R-:W-:Y:S01]  /*98d0*/  FSEL R10, R10, RZ, P0 ;  /* 0x000000ff0a0a7208 */ /* 0x000fe20000000000 */
[C---:B------:R-:W-:Y:S01]  /*98e0*/  FMUL.FTZ R32, R2.reuse, R35 ;  /* 0x0000002302207220 */ /* 0x040fe20000410000 */
[----:B------:R-:W-:Y:S01]  /*98f0*/  FMNMX.FTZ R60, R37, R60, !PT ;  /* 0x0000003c253c7209 */ /* 0x000fe20007810000 */
[----:B------:R-:W1:Y:S01]  /*9900*/  MUFU.TANH R30, R30 ;  /* 0x0000001e001e7308 */ /* 0x000e620000002400 */
[----:B------:R-:W-:Y:S01]  /*9910*/  FMUL.FTZ R34, R2, R38 ;  /* 0x0000002602227220 */ /* 0x000fe20000410000 */
[-CC-:B------:R-:W-:Y:S01]  /*9920*/  FFMA.FTZ R38, R89, R58.reuse, -R10.reuse ;  /* 0x0000003a59267223 */ /* 0x180fe2000001080a */
[----:B------:R-:W-:-:S01]  /*9930*/  FFMA.FTZ R89, R109, R58, -R10 ;  /* 0x0000003a6d597223 */ /* 0x000fc2000001080a */
[----:B------:R-:W-:Y:S01]  /*9940*/  FFMA.FTZ R111, R111, R58, -R10 ;  /* 0x0000003a6f6f7223 */ /* 0x000fe2000001080a */
[----:B------:R-:W-:-:S03]  /*9950*/  FMNMX.FTZ R109, R55, R60, !PT ;  /* 0x0000003c376d7209 */ /* 0x000fc60007810000 */
[----:B------:R-:W2:Y:S01]  /*9960*/  MUFU.TANH R31, R31 ;  /* 0x0000001f001f7308 */ /* 0x000ea20000002400 */
[----:B------:R-:W-:-:S07]  /*9970*/  FMUL.FTZ R35, R2, R39 ;  /* 0x0000002702237220 */ /* 0x000fce0000410000 */
[----:B------:R-:W3:Y:S08]  /*9980*/  MUFU.TANH R32, R32 ;  /* 0x0000002000207308 */ /* 0x000ef00000002400 */
[----:B------:R4:W-:Y:S01]  /*9990*/  MUFU.EX2 R44, R111 ;  /* 0x0000006f002c7308 */ /* 0x0009e20000000800 */
[----:B------:R-:W-:-:S01]  /*99a0*/  FFMA.FTZ R60, R67, R58, -R10 ;  /* 0x0000003a433c7223 */ /* 0x000fc2000001080a */
[----:B----4-:R-:W-:-:S06]  /*99b0*/  FMNMX.FTZ R111, R26, R109, !PT ;  /* 0x0000006d1a6f7209 */ /* 0x010fcc0007810000 */
[----:B------:R-:W4:Y:S01]  /*99c0*/  MUFU.TANH R34, R34 ;  /* 0x0000002200227308 */ /* 0x000f220000002400 */
[----:B0-----:R-:W-:Y:S02]  /*99d0*/  FSEL R109, R28, -INF , P6 ;  /* 0xff8000001c6d7808 */ /* 0x001fe40003000000 */
[----:B------:R-:W-:Y:S02]  /*99e0*/  FMNMX.FTZ R28, R48, R111, !PT ;  /* 0x0000006f301c7209 */ /* 0x000fe40007810000 */
[----:B-1----:R-:W-:Y:S02]  /*99f0*/  FSEL R67, R30, -INF , P5 ;  /* 0xff8000001e437808 */ /* 0x002fe40002800000 */
[----:B------:R-:W-:Y:S01]  /*9a00*/  FMNMX.FTZ R28, R109, R28, !PT ;  /* 0x0000001c6d1c7209 */ /* 0x000fe20007810000 */
[----:B------:R-:W0:Y:S01]  /*9a10*/  MUFU.TANH R35, R35 ;  /* 0x0000002300237308 */ /* 0x000e220000002400 */
[----:B--2---:R-:W-:Y:S01]  /*9a20*/  FSEL R31, R31, -INF , P4 ;  /* 0xff8000001f1f7808 */ /* 0x004fe20002000000 */
[--C-:B------:R-:W-:Y:S01]  /*9a30*/  FFMA.FTZ R36, R45, R58, -R10.reuse ;  /* 0x0000003a2d247223 */ /* 0x100fe2000001080a */
[----:B------:R-:W-:Y:S01]  /*9a40*/  FMNMX.FTZ R30, R67, R28, !PT ;  /* 0x0000001c431e7209 */ /* 0x000fe20007810000 */
[-CC-:B------:R-:W-:Y:S01]  /*9a50*/  FFMA.FTZ R45, R97, R58.reuse, -R10.reuse ;  /* 0x0000003a612d7223 */ /* 0x180fe2000001080a */
[----:B------:R-:W-:-:S01]  /*9a60*/  FFMA.FTZ R97, R113, R58, -R10 ;  /* 0x0000003a71617223 */ /* 0x000fc2000001080a */
[----:B------:R-:W-:Y:S01]  /*9a70*/  FFMA.FTZ R115, R115, R58, -R10 ;  /* 0x0000003a73737223 */ /* 0x000fe2000001080a */
[----:B---3--:R-:W-:-:S02]  /*9a80*/  FSEL R113, R32, -INF , P3 ;  /* 0xff80000020717808 */ /* 0x008fc40001800000 */
[----:B------:R-:W-:Y:S01]  /*9a90*/  FMNMX.FTZ R30, R31, R30, !PT ;  /* 0x0000001e1f1e7209 */ /* 0x000fe20007810000 */
[----:B------:R4:W-:Y:S03]  /*9aa0*/  MUFU.EX2 R46, R115 ;  /* 0x00000073002e7308 */ /* 0x0009e60000000800 */
[----:B------:R-:W-:Y:S02]  /*9ab0*/  FMNMX.FTZ R30, R113, R30, !PT ;  /* 0x0000001e711e7209 */ /* 0x000fe40007810000 */
[----:B----4-:R-:W-:Y:S01]  /*9ac0*/  FSEL R115, R34, -INF , P2 ;  /* 0xff80000022737808 */ /* 0x010fe20001000000 */
[----:B------:R-:W-:-:S01]  /*9ad0*/  FFMA.FTZ R34, R41, R58, -R10 ;  /* 0x0000003a29227223 */ /* 0x000fc2000001080a */
[----:B0-----:R-:W-:Y:S02]  /*9ae0*/  FSEL R41, R35, -INF , P1 ;  /* 0xff80000023297808 */ /* 0x001fe40000800000 */
[----:B------:R-:W-:Y:S01]  /*9af0*/  FMNMX.FTZ R30, R115, R30, !PT ;  /* 0x0000001e731e7209 */ /* 0x000fe20007810000 */
[----:B------:R-:W-:Y:S01]  /*9b00*/  FFMA.FTZ R119, R119, R58, -R10 ;  /* 0x0000003a77777223 */ /* 0x000fe2000001080a */
[----:B------:R0:W-:Y:S02]  /*9b10*/  MUFU.EX2 R111, R60 ;  /* 0x0000003c006f7308 */ /* 0x0001e40000000800 */
[----:B0-----:R-:W-:-:S06]  /*9b20*/  FMNMX.FTZ R60, R41, R30, !PT ;  /* 0x0000001e293c7209 */ /* 0x001fcc0007810000 */
[----:B------:R0:W-:Y:S02]  /*9b30*/  MUFU.EX2 R50, R119 ;  /* 0x0000007700327308 */ /* 0x0001e40000000800 */
[----:B0-----:R-:W0:Y:S01]  /*9b40*/  SHFL.BFLY PT, R119, R60, 0x2, 0x1f ;  /* 0x0c401f003c777f89 */ /* 0x001e2200000e0000 */
[----:B------:R-:W-:-:S05]  /*9b50*/  FFMA.FTZ R127, R127, R58, -R10 ;  /* 0x0000003a7f7f7223 */ /* 0x000fca000001080a */
[----:B------:R1:W-:Y:S01]  /*9b60*/  MUFU.EX2 R54, R127 ;  /* 0x0000007f00367308 */ /* 0x0003e20000000800 */
[----:B0-----:R-:W-:-:S05]  /*9b70*/  FMNMX.FTZ R70, R60, R119, !PT ;  /* 0x000000773c467209 */ /* 0x001fca0007810000 */
[----:B-1----:R-:W0:Y:S01]  /*9b80*/  SHFL.BFLY PT, R127, R70, 0x1, 0x1f ;  /* 0x0c201f00467f7f89 */ /* 0x002e2200000e0000 */
[----:B------:R-:W-:-:S01]  /*9b90*/  FFMA.FTZ R72, R8, R58, -R10 ;  /* 0x0000003a08487223 */ /* 0x000fc2000001080a */
[-CC-:B------:R-:W-:Y:S01]  /*9ba0*/  FFMA.FTZ R107, R107, R58.reuse, -R10.reuse ;  /* 0x0000003a6b6b7223 */ /* 0x180fe2000001080a */
[----:B------:R-:W-:-:S01]  /*9bb0*/  FFMA.FTZ R123, R123, R58, -R10 ;  /* 0x0000003a7b7b7223 */ /* 0x000fc2000001080a */
[-CC-:B------:R-:W-:Y:S01]  /*9bc0*/  FFMA.FTZ R8, R24, R58.reuse, -R10.reuse ;  /* 0x0000003a18087223 */ /* 0x180fe2000001080a */
[----:B------:R-:W-:-:S01]  /*9bd0*/  FFMA.FTZ R39, R47, R58, -R10 ;  /* 0x0000003a2f277223 */ /* 0x000fc2000001080a */
[-CC-:B------:R-:W-:Y:S01]  /*9be0*/  FFMA.FTZ R40, R99, R58.reuse, -R10.reuse ;  /* 0x0000003a63287223 */ /* 0x180fe2000001080a */
[----:B------:R-:W-:-:S01]  /*9bf0*/  FFMA.FTZ R47, R101, R58, -R10 ;  /* 0x0000003a652f7223 */ /* 0x000fc2000001080a */
[----:B------:R1:W-:Y:S01]  /*9c00*/  MUFU.EX2 R42, R107 ;  /* 0x0000006b002a7308 */ /* 0x0003e20000000800 */
[----:B------:R-:W-:-:S01]  /*9c10*/  FFMA.FTZ R99, R117, R58, -R10 ;  /* 0x0000003a75637223 */ /* 0x000fc2000001080a */
[-CC-:B------:R-:W-:Y:S01]  /*9c20*/  FFMA.FTZ R101, R129, R58.reuse, -R10.reuse ;  /* 0x0000003a81657223 */ /* 0x180fe2000001080a */
[----:B------:R-:W-:-:S01]  /*9c30*/  FFMA.FTZ R3, R3, R58, -R10 ;  /* 0x0000003a03037223 */ /* 0x000fc2000001080a */
[-CC-:B------:R-:W-:Y:S01]  /*9c40*/  FFMA.FTZ R12, R12, R58.reuse, -R10.reuse ;  /* 0x0000003a0c0c7223 */ /* 0x180fe2000001080a */
[----:B------:R-:W-:-:S01]  /*9c50*/  FFMA.FTZ R85, R85, R58, -R10 ;  /* 0x0000003a55557223 */ /* 0x000fc2000001080a */
[-CC-:B------:R-:W-:Y:S01]  /*9c60*/  FFMA.FTZ R57, R57, R58.reuse, -R10.reuse ;  /* 0x0000003a39397223 */ /* 0x180fe2000001080a */
[----:B------:R-:W-:-:S01]  /*9c70*/  FFMA.FTZ R131, R131, R58, -R10 ;  /* 0x0000003a83837223 */ /* 0x000fc2000001080a */
[----:B------:R-:W-:Y:S01]  /*9c80*/  MUFU.EX2 R52, R123 ;  /* 0x0000007b00347308 */ /* 0x000fe20000000800 */
[----:B0-----:R-:W-:-:S07]  /*9c90*/  FMNMX.FTZ R60, R70, R127, !PT ;  /* 0x0000007f463c7209 */ /* 0x001fce0007810000 */
[----:B------:R0:W-:Y:S01]  /*9ca0*/  MUFU.EX2 R35, R34 ;  /* 0x0000002200237308 */ /* 0x0001e20000000800 */
[C---:B------:R-:W-:Y:S01]  /*9cb0*/  FSETP.NEU.FTZ.AND P1, PT, R60.reuse, -INF , PT ;  /* 0xff8000003c00780b */ /* 0x040fe20003f3d000 */
[-C--:B------:R-:W-:Y:S01]  /*9cc0*/  FFMA.FTZ R24, R60, R58.reuse, -8 ;  /* 0xc10000003c187423 */ /* 0x080fe2000001003a */
[----:B-1----:R-:W-:-:S01]  /*9cd0*/  FFMA.FTZ R107, R133, R58, -R10 ;  /* 0x0000003a856b7223 */ /* 0x002fc2000001080a */
[-CC-:B------:R-:W-:Y:S01]  /*9ce0*/  FFMA.FTZ R62, R135, R58.reuse, -R10.reuse ;  /* 0x0000003a873e7223 */ /* 0x180fe2000001080a */
[----:B------:R-:W-:-:S01]  /*9cf0*/  FFMA.FTZ R137, R137, R58, -R10 ;  /* 0x0000003a89897223 */ /* 0x000fc2000001080a */
[-CC-:B------:R-:W-:Y:S01]  /*9d00*/  FFMA.FTZ R139, R139, R58.reuse, -R10.reuse ;  /* 0x0000003a8b8b7223 */ /* 0x180fe2000001080a */
[----:B------:R-:W-:-:S01]  /*9d10*/  FFMA.FTZ R117, R141, R58, -R10 ;  /* 0x0000003a8d757223 */ /* 0x000fc2000001080a */
[-CC-:B------:R-:W-:Y:S01]  /*9d20*/  FFMA.FTZ R32, R143, R58.reuse, -R10.reuse ;  /* 0x0000003a8f207223 */ /* 0x180fe2000001080a */
[----:B------:R-:W-:-:S01]  /*9d30*/  FFMA.FTZ R49, R49, R58, -R10 ;  /* 0x0000003a31317223 */ /* 0x000fc2000001080a */
[-CC-:B0-----:R-:W-:Y:S01]  /*9d40*/  FFMA.FTZ R34, R145, R58.reuse, -R10.reuse ;  /* 0x0000003a91227223 */ /* 0x181fe2000001080a */
[----:B------:R-:W-:-:S01]  /*9d50*/  FFMA.FTZ R53, R53, R58, -R10 ;  /* 0x0000003a35357223 */ /* 0x000fc2000001080a */
[-CC-:B------:R-:W-:Y:S01]  /*9d60*/  FFMA.FTZ R64, R147, R58.reuse, -R10.reuse ;  /* 0x0000003a93407223 */ /* 0x180fe2000001080a */
[----:B------:R-:W-:-:S01]  /*9d70*/  FFMA.FTZ R119, R149, R58, -R10 ;  /* 0x0000003a95777223 */ /* 0x000fc2000001080a */
[-CC-:B------:R-:W-:Y:S01]  /*9d80*/  FFMA.FTZ R66, R153, R58.reuse, -R10.reuse ;  /* 0x0000003a99427223 */ /* 0x180fe2000001080a */
[----:B------:R-:W-:-:S01]  /*9d90*/  FFMA.FTZ R123, R151, R58, -R10 ;  /* 0x0000003a977b7223 */ /* 0x000fc2000001080a */
[-CC-:B------:R-:W-:Y:S01]  /*9da0*/  FFMA.FTZ R68, R155, R58.reuse, -R10.reuse ;  /* 0x0000003a9b447223 */ /* 0x180fe2000001080a */
[----:B------:R-:W-:-:S01]  /*9db0*/  FFMA.FTZ R129, R20, R58, -R10 ;  /* 0x0000003a14817223 */ /* 0x000fc2000001080a */
[----:B------:R-:W-:Y:S01]  /*9dc0*/  FSEL R10, R24, RZ, P1 ;  /* 0x000000ff180a7208 */ /* 0x000fe20000800000 */
[----:B------:R-:W0:Y:S04]  /*9dd0*/  S2R R110, SR_TID.X ;  /* 0x00000000006e7919 */ /* 0x000e280000002100 */
[----:B------:R-:W-:-:S01]  /*9de0*/  FFMA.FTZ R13, R13, R58, -R10 ;  /* 0x0000003a0d0d7223 */ /* 0x000fc2000001080a */
[-CC-:B------:R-:W-:Y:S01]  /*9df0*/  FFMA.FTZ R14, R14, R58.reuse, -R10.reuse ;  /* 0x0000003a0e0e7223 */ /* 0x180fe2000001080a */
[----:B------:R-:W-:-:S01]  /*9e00*/  FFMA.FTZ R20, R21, R58, -R10 ;  /* 0x0000003a15147223 */ /* 0x000fc2000001080a */
[----:B------:R-:W-:Y:S01]  /*9e10*/  MUFU.EX2 R3, R3 ;  /* 0x0000000300037308 */ /* 0x000fe20000000800 */
[----:B------:R-:W-:-:S07]  /*9e20*/  FFMA.FTZ R15, R15, R58, -R10 ;  /* 0x0000003a0f0f7223 */ /* 0x000fce000001080a */
[----:B------:R-:W1:Y:S01]  /*9e30*/  MUFU.EX2 R12, R12 ;  /* 0x0000000c000c7308 */ /* 0x000e620000000800 */
[----:B------:R-:W-:-:S07]  /*9e40*/  FFMA.FTZ R21, R91, R58, -R10 ;  /* 0x0000003a5b157223 */ /* 0x000fce000001080a */
[----:B------:R-:W-:Y:S08]  /*9e50*/  MUFU.EX2 R13, R13 ;  /* 0x0000000d000d7308 */ /* 0x000ff00000000800 */
[----:B------:R-:W2:Y:S01]  /*9e60*/  MUFU.EX2 R14, R14 ;  /* 0x0000000e000e7308 */ /* 0x000ea20000000800 */
[----:B------:R-:W-:-:S07]  /*9e70*/  FFMA.FTZ R24, R71, R58, -R10 ;  /* 0x0000003a47187223 */ /* 0x000fce000001080a */
[----:B------:R-:W3:Y:S08]  /*9e80*/  MUFU.EX2 R36, R36 ;  /* 0x0000002400247308 */ /* 0x000ef00000000800 */
[----:B------:R-:W4:Y:S01]  /*9e90*/  MUFU.EX2 R20, R20 ;  /* 0x0000001400147308 */ /* 0x000f220000000800 */
[----:B------:R-:W-:-:S07]  /*9ea0*/  FFMA.FTZ R70, R95, R58, -R10 ;  /* 0x0000003a5f467223 */ /* 0x000fce000001080a */
[----:B------:R-:W5:Y:S01]  /*9eb0*/  MUFU.EX2 R39, R39 ;  /* 0x0000002700277308 */ /* 0x000f620000000800 */
[----:B------:R-:W-:-:S07]  /*9ec0*/  FFMA.FTZ R78, R11, R58, -R10 ;  /* 0x0000003a0b4e7223 */ /* 0x000fce000001080a */
[----:B------:R-:W5:Y:S01]  /*9ed0*/  MUFU.EX2 R15, R15 ;  /* 0x0000000f000f7308 */ /* 0x000f620000000800 */
[----:B------:R-:W-:-:S01]  /*9ee0*/  FFMA.FTZ R84, R61, R58, -R10 ;  /* 0x0000003a3d547223 */ /* 0x000fc2000001080a */
[-CC-:B------:R-:W-:Y:S01]  /*9ef0*/  FFMA.FTZ R11, R25, R58.reuse, -R10.reuse ;  /* 0x0000003a190b7223 */ /* 0x180fe2000001080a */
[----:B------:R-:W-:-:S05]  /*9f00*/  FFMA.FTZ R25, R63, R58, -R10 ;  /* 0x0000003a3f197223 */ /* 0x000fca000001080a */
[----:B------:R-:W5:Y:S01]  /*9f10*/  MUFU.EX2 R38, R38 ;  /* 0x0000002600267308 */ /* 0x000f620000000800 */
[----:B-1----:R-:W-:-:S01]  /*9f20*/  FADD.FTZ R61, R3, R12 ;  /* 0x0000000c033d7221 */ /* 0x002fc20000010000 */
[----:B--2---:R-:W-:-:S06]  /*9f30*/  FADD.FTZ R63, R13, R14 ;  /* 0x0000000e0d3f7221 */ /* 0x004fcc0000010000 */
[----:B------:R-:W1:Y:S01]  /*9f40*/  MUFU.EX2 R21, R21 ;  /* 0x0000001500157308 */ /* 0x000e620000000800 */
[----:B------:R-:W-:-:S01]  /*9f50*/  FFMA.FTZ R91, R93, R58, -R10 ;  /* 0x0000003a5d5b7223 */ /* 0x000fc2000001080a */
[----:B---3--:R-:W-:-:S06]  /*9f60*/  FADD.FTZ R88, R36, R61 ;  /* 0x0000003d24587221 */ /* 0x008fcc0000010000 */
[----:B------:R-:W2:Y:S01]  /*9f70*/  MUFU.EX2 R45, R45 ;  /* 0x0000002d002d7308 */ /* 0x000ea20000000800 */
[----:B----4-:R-:W-:-:S01]  /*9f80*/  FADD.FTZ R90, R20, R63 ;  /* 0x0000003f145a7221 */ /* 0x010fc20000010000 */
[----:B------:R-:W-:-:S06]  /*9f90*/  FFMA.FTZ R71, R103, R58, -R10 ;  /* 0x0000003a67477223 */ /* 0x000fcc000001080a */
[----:B------:R-:W3:Y:S01]  /*9fa0*/  MUFU.EX2 R24, R24 ;  /* 0x0000001800187308 */ /* 0x000ee20000000800 */
[----:B0-----:R-:W-:Y:S01]  /*9fb0*/  LOP3.LUT R98, R110, 0x7f, RZ, 0xc0, !PT ;  /* 0x0000007f6e627812 */ /* 0x001fe200078ec0ff */
[----:B-----5:R-:W-:-:S06]  /*9fc0*/  FADD.FTZ R63, R39, R88 ;  /* 0x00000058273f7221 */ /* 0x020fcc0000010000 */
[----:B------:R-:W0:Y:S01]  /*9fd0*/  MUFU.EX2 R40, R40 ;  /* 0x0000002800287308 */ /* 0x000e220000000800 */
[----:B------:R-:W-:-:S07]  /*9fe0*/  FADD.FTZ R90, R15, R90 ;  /* 0x0000005a0f5a7221 */ /* 0x000fce0000010000 */
[----:B------:R-:W4:Y:S01]  /*9ff0*/  MUFU.EX2 R70, R70 ;  /* 0x0000004600467308 */ /* 0x000f220000000800 */
[----:B------:R-:W-:-:S01]  /*a000*/  FFMA.FTZ R80, R65, R58, -R10 ;  /* 0x0000003a41507223 */ /* 0x000fc2000001080a */
[----:B------:R-:W-:Y:S01]  /*a010*/  ISETP.NE.AND P2, PT, R98, RZ, PT ;  /* 0x000000ff6200720c */ /* 0x000fe20003f45270 */
[----:B------:R-:W-:-:S05]  /*a020*/  FADD.FTZ R88, R38, R63 ;  /* 0x0000003f26587221 */ /* 0x000fca0000010000 */
[----:B------:R-:W5:Y:S01]  /*a030*/  MUFU.EX2 R47, R47 ;  /* 0x0000002f002f7308 */ /* 0x000f620000000800 */
[----:B-1----:R-:W-:-:S01]  /*a040*/  FADD.FTZ R65, R21, R90 ;  /* 0x0000005a15417221 */ /* 0x002fc20000010000 */
[----:B------:R-:W-:-:S06]  /*a050*/  FFMA.FTZ R73, R73, R58, -R10 ;  /* 0x0000003a49497223 */ /* 0x000fcc000001080a */
[----:B------:R-:W1:Y:S01]  /*a060*/  MUFU.EX2 R91, R91 ;  /* 0x0000005b005b7308 */ /* 0x000e620000000800 */
[----:B------:R-:W-:-:S07]  /*a070*/  FFMA.FTZ R63, R43, R58, -R10 ;  /* 0x0000003a2b3f7223 */ /* 0x000fce000001080a */
[----:B------:R3:W-:Y:S01]  /*a080*/  MUFU.EX2 R127, R72 ;  /* 0x00000048007f7308 */ /* 0x0007e20000000800 */
[----:B------:R-:W-:-:S01]  /*a090*/  FFMA.FTZ R86, R69, R58, -R10 ;  /* 0x0000003a45567223 */ /* 0x000fc2000001080a */
[----:B--2---:R-:W-:Y:S01]  /*a0a0*/  FADD.FTZ R43, R45, R88 ;  /* 0x000000582d2b7221 */ /* 0x004fe20000010000 */
[----:B---3--:R-:W-:-:S05]  /*a0b0*/  FFMA.FTZ R72, R75, R58, -R10 ;  /* 0x0000003a4b487223 */ /* 0x008fca000001080a */
[----:B------:R-:W2:Y:S01]  /*a0c0*/  MUFU.EX2 R71, R71 ;  /* 0x0000004700477308 */ /* 0x000ea20000000800 */
[----:B------:R-:W-:-:S01]  /*a0d0*/  FADD.FTZ R69, R24, R65 ;  /* 0x0000004118457221 */ /* 0x000fc20000010000 */
[----:B------:R-:W-:Y:S01]  /*a0e0*/  FFMA.FTZ R76, R79, R58, -R10 ;  /* 0x0000003a4f4c7223 */ /* 0x000fe2000001080a */
[----:B0-----:R-:W-:-:S05]  /*a0f0*/  FADD.FTZ R88, R40, R43 ;  /* 0x0000002b28587221 */ /* 0x001fca0000010000 */
[----:B------:R-:W0:Y:S01]  /*a100*/  MUFU.EX2 R89, R89 ;  /* 0x0000005900597308 */ /* 0x000e220000000800 */
[----:B----4-:R-:W-:-:S01]  /*a110*/  FADD.FTZ R90, R70, R69 ;  /* 0x00000045465a7221 */ /* 0x010fc20000010000 */
[----:B------:R-:W-:-:S06]  /*a120*/  FFMA.FTZ R74, R77, R58, -R10 ;  /* 0x0000003a4d4a7223 */ /* 0x000fcc000001080a */
[----:B------:R-:W3:Y:S01]  /*a130*/  MUFU.EX2 R72, R72 ;  /* 0x0000004800487308 */ /* 0x000ee20000000800 */
[----:B------:R-:W-:-:S01]  /*a140*/  FFMA.FTZ R65, R29, R58, -R10 ;  /* 0x0000003a1d417223 */ /* 0x000fc2000001080a */
[----:B------:R-:W-:Y:S01]  /*a150*/  FFMA.FTZ R29, R33, R58, -R10 ;  /* 0x0000003a211d7223 */ /* 0x000fe2000001080a */
[----:B-----5:R-:W-:-:S05]  /*a160*/  FADD.FTZ R33, R47, R88 ;  /* 0x000000582f217221 */ /* 0x020fca0000010000 */
[----:B------:R-:W4:Y:S01]  /*a170*/  MUFU.EX2 R73, R73 ;  /* 0x0000004900497308 */ /* 0x000f220000000800 */
[----:B------:R-:W-:Y:S02]  /*a180*/  @!P2 VIADD R0, R0, 0x13240 ;  /* 0x000132400000a836 */ /* 0x000fe40000000000 */
[----:B-1----:R-:W-:Y:S01]  /*a190*/  FADD.FTZ R90, R91, R90 ;  /* 0x0000005a5b5a7221 */ /* 0x002fe20000010000 */
[----:B------:R-:W-:-:S01]  /*a1a0*/  FFMA.FTZ R75, R83, R58, -R10 ;  /* 0x0000003a534b7223 */ /* 0x000fc2000001080a */
[----:B------:R-:W-:-:S03]  /*a1b0*/  FFMA.FTZ R61, R27, R58, -R10 ;  /* 0x0000003a1b3d7223 */ /* 0x000fc6000001080a */
[----:B------:R-:W-:Y:S01]  /*a1c0*/  MUFU.EX2 R97, R97 ;  /* 0x0000006100617308 */ /* 0x000fe20000000800 */
[----:B------:R-:W-:-:S01]  /*a1d0*/  FADD.FTZ R88, R42, R33 ;  /* 0x000000212a587221 */ /* 0x000fc20000010000 */
[----:B------:R-:W-:Y:S01]  /*a1e0*/  FFMA.FTZ R43, R37, R58, -R10 ;  /* 0x0000003a252b7223 */ /* 0x000fe2000001080a */
[----:B--2---:R-:W-:-:S05]  /*a1f0*/  FADD.FTZ R37, R71, R90 ;  /* 0x0000005a47257221 */ /* 0x004fca0000010000 */
[----:B------:R-:W1:Y:S01]  /*a200*/  MUFU.EX2 R76, R76 ;  /* 0x0000004c004c7308 */ /* 0x000e620000000800 */
[----:B------:R-:W-:-:S01]  /*a210*/  FFMA.FTZ R79, R81, R58, -R10 ;  /* 0x0000003a514f7223 */ /* 0x000fc2000001080a */
[----:B------:R-:W-:Y:S01]  /*a220*/  @!P2 PRMT R27, RZ, 0x654, R0 ;  /* 0x00000654ff1ba816 */ /* 0x000fe20000000000 */
[----:B------:R-:W-:-:S05]  /*a230*/  FFMA.FTZ R82, R87, R58, -R10 ;  /* 0x0000003a57527223 */ /* 0x000fca000001080a */
[----:B------:R-:W-:Y:S01]  /*a240*/  MUFU.EX2 R99, R99 ;  /* 0x0000006300637308 */ /* 0x000fe20000000800 */
[----:B------:R2:W-:Y:S07]  /*a250*/  @!P2 SYNCS.ARRIVE.TRANS64.RED.A1T0 RZ, [R27+URZ], RZ ;  /* 0x000000ff1bffa9a7 */ /* 0x0005ee000810043f */
[----:B------:R-:W5:Y:S01]  /*a260*/  MUFU.EX2 R74, R74 ;  /* 0x0000004a004a7308 */ /* 0x000f620000000800 */
[----:B------:R-:W-:-:S07]  /*a270*/  FFMA.FTZ R77, R121, R58, -R10 ;  /* 0x0000003a794d7223 */ /* 0x000fce000001080a */
[----:B------:R0:W-:Y:S01]  /*a280*/  MUFU.EX2 R0, R61 ;  /* 0x0000003d00007308 */ /* 0x0001e20000000800 */
[----:B--2---:R-:W-:-:S07]  /*a290*/  FFMA.FTZ R27, R9, R58, -R10 ;  /* 0x0000003a091b7223 */ /* 0x004fce000001080a */
[----:B------:R-:W2:Y:S01]  /*a2a0*/  MUFU.EX2 R75, R75 ;  /* 0x0000004b004b7308 */ /* 0x000ea20000000800 */
[----:B0-----:R-:W-:-:S01]  /*a2b0*/  FADD.FTZ R61, R89, R88 ;  /* 0x00000058593d7221 */ /* 0x001fc20000010000 */
[----:B---3--:R-:W-:-:S03]  /*a2c0*/  FADD.FTZ R88, R72, R37 ;  /* 0x0000002548587221 */ /* 0x008fc60000010000 */
[----:B------:R-:W-:Y:S01]  /*a2d0*/  FADD.FTZ R90, R44, R61 ;  /* 0x0000003d2c5a7221 */ /* 0x000fe20000010000 */
[----:B----4-:R-:W-:-:S02]  /*a2e0*/  FADD.FTZ R61, R73, R88 ;  /* 0x00000058493d7221 */ /* 0x010fc40000010000 */
[----:B------:R-:W0:Y:S02]  /*a2f0*/  MUFU.EX2 R79, R79 ;  /* 0x0000004f004f7308 */ /* 0x000e240000000800 */
[----:B-1----:R-:W-:-:S01]  /*a300*/  FADD.FTZ R61, R76, R61 ;  /* 0x0000003d4c3d7221 */ /* 0x002fc20000010000 */
[----:B------:R-:W-:-:S05]  /*a310*/  FFMA.FTZ R37, R48, R58, -R10 ;  /* 0x0000003a30257223 */ /* 0x000fca000001080a */
[----:B------:R-:W1:Y:S01]  /*a320*/  MUFU.EX2 R85, R85 ;  /* 0x0000005500557308 */ /* 0x000e620000000800 */
[----:B-----5:R-:W-:-:S07]  /*a330*/  FADD.FTZ R88, R74, R61 ;  /* 0x0000003d4a587221 */ /* 0x020fce0000010000 */
[----:B------:R3:W-:Y:S01]  /*a340*/  MUFU.EX2 R9, R63 ;  /* 0x0000003f00097308 */ /* 0x0007e20000000800 */
[----:B------:R-:W-:-:S07]  /*a350*/  FFMA.FTZ R81, R125, R58, -R10 ;  /* 0x0000003a7d517223 */ /* 0x000fce000001080a */
[----:B------:R-:W4:Y:S01]  /*a360*/  MUFU.EX2 R82, R82 ;  /* 0x0000005200527308 */ /* 0x000f220000000800 */
[----:B---3--:R-:W-:-:S04]  /*a370*/  FADD.FTZ R63, R97, R90 ;  /* 0x0000005a613f7221 */ /* 0x008fc80000010000 */
[----:B------:R-:W-:-:S03]  /*a380*/  FADD.FTZ R48, R46, R63 ;  /* 0x0000003f2e307221 */ /* 0x000fc60000010000 */
[----:B------:R-:W3:Y:S01]  /*a390*/  MUFU.EX2 R77, R77 ;  /* 0x0000004d004d7308 */ /* 0x000ee20000000800 */
[----:B------:R-:W-:-:S01]  /*a3a0*/  FADD.FTZ R61, R99, R48 ;  /* 0x00000030633d7221 */ /* 0x000fc20000010000 */
[----:B--2---:R-:W-:Y:S01]  /*a3b0*/  FADD.FTZ R88, R75, R88 ;  /* 0x000000584b587221 */ /* 0x004fe20000010000 */
[----:B------:R-:W-:-:S01]  /*a3c0*/  FFMA.FTZ R51, R51, R58, -R10 ;  /* 0x0000003a33337223 */ /* 0x000fc2000001080a */
[----:B------:R-:W-:-:S04]  /*a3d0*/  FFMA.FTZ R55, R55, R58, -R10 ;  /* 0x0000003a37377223 */ /* 0x000fc8000001080a */
[----:B------:R-:W2:Y:S01]  /*a3e0*/  MUFU.EX2 R57, R57 ;  /* 0x0000003900397308 */ /* 0x000ea20000000800 */
[----:B------:R-:W-:-:S01]  /*a3f0*/  FFMA.FTZ R33, R26, R58, -R10 ;  /* 0x0000003a1a217223 */ /* 0x000fc2000001080a */
[-CC-:B------:R-:W-:Y:S01]  /*a400*/  FFMA.FTZ R109, R109, R58.reuse, -R10.reuse ;  /* 0x0000003a6d6d7223 */ /* 0x180fe2000001080a */
[----:B------:R-:W-:-:S01]  /*a410*/  FFMA.FTZ R67, R67, R58, -R10 ;  /* 0x0000003a43437223 */ /* 0x000fc2000001080a */
[-CC-:B------:R-:W-:Y:S01]  /*a420*/  FFMA.FTZ R31, R31, R58.reuse, -R10.reuse ;  /* 0x0000003a1f1f7223 */ /* 0x180fe2000001080a */
[----:B------:R-:W-:-:S03]  /*a430*/  FFMA.FTZ R113, R113, R58, -R10 ;  /* 0x0000003a71717223 */ /* 0x000fc6000001080a */
[----:B------:R-:W5:Y:S01]  /*a440*/  MUFU.EX2 R78, R78 ;  /* 0x0000004e004e7308 */ /* 0x000f620000000800 */
[----:B------:R-:W-:-:S01]  /*a450*/  FFMA.FTZ R115, R115, R58, -R10 ;  /* 0x0000003a73737223 */ /* 0x000fc2000001080a */
[----:B------:R-:W-:Y:S01]  /*a460*/  FADD.FTZ R90, R50, R61 ;  /* 0x0000003d325a7221 */ /* 0x000fe20000010000 */
[----:B------:R-:W-:-:S01]  /*a470*/  FFMA.FTZ R10, R41, R58, -R10 ;  /* 0x0000003a290a7223 */ /* 0x000fc2000001080a */
[----:B0-----:R-:W-:Y:S01]  /*a480*/  FADD.FTZ R41, R79, R88 ;  /* 0x000000584f297221 */ /* 0x001fe20000010000 */
[----:B------:R-:W-:-:S03]  /*a490*/  F2FP.SATFINITE.E4M3.F32.PACK_AB_MERGE_C R152, R39, R36, RZ ;  /* 0x000000242798723e */ /* 0x000fc600048070ff */
[----:B------:R-:W0:Y:S01]  /*a4a0*/  MUFU.EX2 R81, R81 ;  /* 0x0000005100517308 */ /* 0x000e220000000800 */
[----:B-1----:R-:W-:-:S01]  /*a4b0*/  FADD.FTZ R39, R85, R90 ;  /* 0x0000005a55277221 */ /* 0x002fc20000010000 */
[----:B----4-:R-:W-:Y:S01]  /*a4c0*/  FADD.FTZ R36, R82, R41 ;  /* 0x0000002952247221 */ /* 0x010fe20000010000 */
[----:B------:R-:W-:-:S05]  /*a4d0*/  F2FP.SATFINITE.E4M3.F32.PACK_AB_MERGE_C R154, R47, R40, RZ ;  /* 0x000000282f9a723e */ /* 0x000fca00048070ff */
[----:B------:R-:W1:Y:S01]  /*a4e0*/  MUFU.EX2 R101, R101 ;  /* 0x0000006500657308 */ /* 0x000e620000000800 */
[----:B------:R-:W-:-:S01]  /*a4f0*/  FADD.FTZ R40, R52, R39 ;  /* 0x0000002734287221 */ /* 0x000fc20000010000 */
[----:B---3--:R-:W-:-:S06]  /*a500*/  FADD.FTZ R39, R77, R36 ;  /* 0x000000244d277221 */ /* 0x008fcc0000010000 */
[----:B------:R-:W3:Y:S01]  /*a510*/  MUFU.EX2 R84, R84 ;  /* 0x0000005400547308 */ /* 0x000ee20000000800 */
[----:B--2---:R-:W-:-:S01]  /*a520*/  FADD.FTZ R41, R57, R40 ;  /* 0x0000002839297221 */ /* 0x004fc20000010000 */
[----:B-----5:R-:W-:-:S06]  /*a530*/  FADD.FTZ R36, R78, R39 ;  /* 0x000000274e247221 */ /* 0x020fcc0000010000 */
[----:B------:R-:W2:Y:S08]  /*a540*/  MUFU.EX2 R56, R131 ;  /* 0x0000008300387308 */ /* 0x000eb00000000800 */
[----:B------:R-:W4:Y:S01]  /*a550*/  MUFU.EX2 R11, R11 ;  /* 0x0000000b000b7308 */ /* 0x000f220000000800 */
[----:B------:R-:W-:-:S01]  /*a560*/  FADD.FTZ R40, R54, R41 ;  /* 0x0000002936287221 */ /* 0x000fc20000010000 */
[----:B0-----:R-:W-:-:S06]  /*a570*/  FADD.FTZ R39, R81, R36 ;  /* 0x0000002451277221 */ /* 0x001fcc0000010000 */
[----:B------:R-:W0:Y:S01]  /*a580*/  MUFU.EX2 R107, R107 ;  /* 0x0000006b006b7308 */ /* 0x000e220000000800 */
[----:B-1----:R-:W-:-:S07]  /*a590*/  F2FP.SATFINITE.E4M3.F32.PACK_AB_MERGE_C R136, R101, R54, RZ ;  /* 0x000000366588723e */ /* 0x002fce00048070ff */
[----:B------:R-:W1:Y:S01]  /*a5a0*/  MUFU.EX2 R80, R80 ;  /* 0x0000005000507308 */ /* 0x000e620000000800 */
[----:B------:R-:W-:-:S01]  /*a5b0*/  FADD.FTZ R101, R101, R40 ;  /* 0x0000002865657221 */ /* 0x000fc20000010000 */
[----:B---3--:R-:W-:-:S06]  /*a5c0*/  FADD.FTZ R36, R84, R39 ;  /* 0x0000002754247221 */ /* 0x008fcc0000010000 */
[----:B------:R-:W3:Y:S08]  /*a5d0*/  MUFU.EX2 R62, R62 ;  /* 0x0000003e003e7308 */ /* 0x000ef00000000800 */
[----:B------:R-:W5:Y:S01]  /*a5e0*/  MUFU.EX2 R25, R25 ;  /* 0x0000001900197308 */ /* 0x000f620000000800 */
[----:B--2---:R-:W-:-:S01]  /*a5f0*/  FADD.FTZ R40, R56, R101 ;  /* 0x0000006538287221 */ /* 0x004fc20000010000 */
[----:B----4-:R-:W-:-:S06]  /*a600*/  FADD.FTZ R39, R11, R36 ;  /* 0x000000240b277221 */ /* 0x010fcc0000010000 */
[----:B------:R-:W2:Y:S01]  /*a610*/  MUFU.EX2 R86, R86 ;  /* 0x0000005600567308 */ /* 0x000ea20000000800 */
[----:B0-----:R-:W-:-:S01]  /*a620*/  FADD.FTZ R41, R107, R40 ;  /* 0x000000286b297221 */ /* 0x001fc20000010000 */
[----:B-1----:R-:W-:-:S06]  /*a630*/  FADD.FTZ R36, R80, R39 ;  /* 0x0000002750247221 */ /* 0x002fcc0000010000 */
[----:B------:R-:W0:Y:S01]  /*a640*/  MUFU.EX2 R28, R137 ;  /* 0x00000089001c7308 */ /* 0x000e220000000800 */
[----:B------:R-:W-:Y:S01]  /*a650*/  F2FP.SATFINITE.E4M3.F32.PACK_AB_MERGE_C R152, R12, R3, R152 ;  /* 0x000000030c98723e */ /* 0x000fe20004807098 */
[----:B---3--:R-:W-:Y:S01]  /*a660*/  FADD.FTZ R40, R62, R41 ;  /* 0x000000293e287221 */ /* 0x008fe20000010000 */
[----:B-----5:R-:W-:-:S01]  /*a670*/  FADD.FTZ R3, R25, R36 ;  /* 0x0000002419037221 */ /* 0x020fc20000010000 */
[----:B------:R-:W-:-:S04]  /*a680*/  F2FP.SATFINITE.E4M3.F32.PACK_AB_MERGE_C R138, R111, R62, RZ ;  /* 0x0000003e6f8a723e */ /* 0x000fc800048070ff */
[----:B------:R-:W1:Y:S01]  /*a690*/  MUFU.EX2 R30, R139 ;  /* 0x0000008b001e7308 */ /* 0x000e620000000800 */
[----:B------:R-:W-:-:S01]  /*a6a0*/  FADD.FTZ R111, R111, R40 ;  /* 0x000000286f6f7221 */ /* 0x000fc20000010000 */
[----:B--2---:R-:W-:-:S06]  /*a6b0*/  FADD.FTZ R3, R86, R3 ;  /* 0x0000000356037221 */ /* 0x004fcc0000010000 */
[----:B------:R-:W2:Y:S01]  /*a6c0*/  MUFU.EX2 R27, R27 ;  /* 0x0000001b001b7308 */ /* 0x000ea20000000800 */
[----:B------:R-:W-:Y:S01]  /*a6d0*/  F2FP.SATFINITE.E4M3.F32.PACK_AB_MERGE_C R154, R45, R38, R154 ;  /* 0x000000262d9a723e */ /* 0x000fe2000480709a */
[----:B0-----:R-:W-:-:S06]  /*a6e0*/  FADD.FTZ R36, R28, R111 ;  /* 0x0000006f1c247221 */ /* 0x001fcc0000010000 */
[----:B------:R-:W0:Y:S01]  /*a6f0*/  MUFU.EX2 R117, R117 ;  /* 0x0000007500757308 */ /* 0x000e220000000800 */
[----:B------:R-:W-:-:S07]  /*a700*/  FADD.FTZ R38, R0, R3 ;  /* 0x0000000300267221 */ /* 0x000fce0000010000 */
[----:B------:R-:W-:Y:S01]  /*a710*/  MUFU.EX2 R26, R65 ;  /* 0x00000041001a7308 */ /* 0x000fe20000000800 */
[----:B------:R-:W-:-:S01]  /*a720*/  FADD.FTZ R3, R35, R36 ;  /* 0x0000002423037221 */ /* 0x000fc20000010000 */
[----:B------:R-:W-:-:S06]  /*a730*/  FADD.FTZ R38, R9, R38 ;  /* 0x0000002609267221 */ /* 0x000fcc0000010000 */
[----:B------:R-:W3:Y:S08]  /*a740*/  MUFU.EX2 R32, R32 ;  /* 0x0000002000207308 */ /* 0x000ef00000000800 */
[----:B------:R-:W4:Y:S01]  /*a750*/  MUFU.EX2 R29, R29 ;  /* 0x0000001d001d7308 */ /* 0x000f220000000800 */
[----:B-1----:R-:W-:-:S01]  /*a760*/  FADD.FTZ R40, R30, R3 ;  /* 0x000000031e287221 */ /* 0x002fc20000010000 */
[----:B--2---:R-:W-:-:S06]  /*a770*/  FADD.FTZ R3, R27, R38 ;  /* 0x000000261b037221 */ /* 0x004fcc0000010000 */
[----:B------:R-:W1:Y:S01]  /*a780*/  MUFU.EX2 R49, R49 ;  /* 0x0000003100317308 */ /* 0x000e620000000800 */
[----:B------:R-:W-:-:S07]  /*a790*/  F2FP.SATFINITE.E4M3.F32.PACK_AB_MERGE_C R15, R15, R20, RZ ;  /* 0x000000140f0f723e */ /* 0x000fce00048070ff */
[----:B------:R-:W2:Y:S01]  /*a7a0*/  MUFU.EX2 R48, R51 ;  /* 0x0000003300307308 */ /* 0x000ea20000000800 */
[C---:B0-----:R-:W-:Y:S01]  /*a7b0*/  F2FP.SATFINITE.E4M3.F32.PACK_AB_MERGE_C R140, R117.reuse, R30, RZ ;  /* 0x0000001e758c723e */ /* 0x041fe200048070ff */
[----:B------:R-:W-:-:S06]  /*a7c0*/  FADD.FTZ R117, R117, R40 ;  /* 0x0000002875757221 */ /* 0x000fcc0000010000 */
[----:B------:R-:W-:Y:S08]  /*a7d0*/  MUFU.EX2 R34, R34 ;  /* 0x0000002200227308 */ /* 0x000ff00000000800 */
[----:B------:R-:W0:Y:S08]  /*a7e0*/  MUFU.EX2 R53, R53 ;  /* 0x0000003500357308 */ /* 0x000e300000000800 */
[----:B------:R-:W5:Y:S01]  /*a7f0*/  MUFU.EX2 R43, R43 ;  /* 0x0000002b002b7308 */ /* 0x000f620000000800 */
[----:B---3--:R-:W-:-:S07]  /*a800*/  FADD.FTZ R30, R32, R117 ;  /* 0x00000075201e7221 */ /* 0x008fce0000010000 */
[----:B------:R-:W3:Y:S08]  /*a810*/  MUFU.EX2 R20, R55 ;  /* 0x0000003700147308 */ /* 0x000ef00000000800 */
[----:B------:R4:W-:Y:S01]  /*a820*/  MUFU.EX2 R12, R37 ;  /* 0x00000025000c7308 */ /* 0x0009e20000000800 */
[----:B------:R-:W-:Y:S02]  /*a830*/  F2FP.SATFINITE.E4M3.F32.PACK_AB_MERGE_C R140, R35, R28, R140 ;  /* 0x0000001c238c723e */ /* 0x000fe4000480708c */
[C---:B----4-:R-:W-:Y:S01]  /*a840*/  F2FP.SATFINITE.E4M3.F32.PACK_AB_MERGE_C R37, R26.reuse, R27, RZ ;  /* 0x0000001b1a25723e */ /* 0x050fe200048070ff */
[----:B------:R-:W-:-:S04]  /*a850*/  FADD.FTZ R26, R26, R3 ;  /* 0x000000031a1a7221 */ /* 0x000fc80000010000 */
[----:B------:R-:W-:Y:S01]  /*a860*/  MUFU.EX2 R66, R66 ;  /* 0x0000004200427308 */ /* 0x000fe20000000800 */
[----:B------:R-:W-:-:S07]  /*a870*/  FADD.FTZ R3, R29, R26 ;  /* 0x0000001a1d037221 */ /* 0x000fce0000010000 */
[----:B------:R-:W-:Y:S01]  /*a880*/  MUFU.EX2 R123, R123 ;  /* 0x0000007b007b7308 */ /* 0x000fe20000000800 */
[----:B-1----:R-:W-:-:S01]  /*a890*/  FADD.FTZ R27, R49, R30 ;  /* 0x0000001e311b7221 */ /* 0x002fc20000010000 */
[----:B--2---:R-:W-:-:S06]  /*a8a0*/  FADD.FTZ R28, R48, R3 ;  /* 0x00000003301c7221 */ /* 0x004fcc0000010000 */
[----:B------:R-:W1:Y:S01]  /*a8b0*/  MUFU.EX2 R64, R64 ;  /* 0x0000004000407308 */ /* 0x000e620000000800 */
[----:B0-----:R-:W-:-:S07]  /*a8c0*/  F2FP.SATFINITE.E4M3.F32.PACK_AB_MERGE_C R142, R53, R34, RZ ;  /* 0x00000022358e723e */ /* 0x001fce00048070ff */
[----:B------:R-:W0:Y:S01]  /*a8d0*/  MUFU.EX2 R33, R33 ;  /* 0x0000002100217308 */ /* 0x000e220000000800 */
[----:B------:R-:W-:-:S07]  /*a8e0*/  FADD.FTZ R34, R34, R27 ;  /* 0x0000001b22227221 */ /* 0x000fce0000010000 */
[----:B------:R-:W2:Y:S01]  /*a8f0*/  MUFU.EX2 R119, R119 ;  /* 0x0000007700777308 */ /* 0x000ea20000000800 */
[----:B-----5:R-:W-:-:S01]  /*a900*/  FADD.FTZ R3, R43, R28 ;  /* 0x0000001c2b037221 */ /* 0x020fc20000010000 */
[----:B------:R-:W-:Y:S01]  /*a910*/  FADD.FTZ R53, R53, R34 ;  /* 0x0000002235357221 */ /* 0x000fe20000010000 */
[----:B---3--:R-:W-:-:S05]  /*a920*/  F2FP.SATFINITE.E4M3.F32.PACK_AB_MERGE_C R43, R20, R43, RZ ;  /* 0x0000002b142b723e */ /* 0x008fca00048070ff */
[----:B------:R-:W3:Y:S01]  /*a930*/  MUFU.EX2 R109, R109 ;  /* 0x0000006d006d7308 */ /* 0x000ee20000000800 */
[----:B------:R-:W-:-:S01]  /*a940*/  FADD.FTZ R20, R20, R3 ;  /* 0x0000000314147221 */ /* 0x000fc20000010000 */
[----:B------:R-:W-:Y:S01]  /*a950*/  F2FP.SATFINITE.E4M3.F32.PACK_AB_MERGE_C R153, R14, R13, R15 ;  /* 0x0000000d0e99723e */ /* 0x000fe2000480700f */
[----:B-1----:R-:W-:-:S01]  /*a960*/  FADD.FTZ R14, R64, R53 ;  /* 0x00000035400e7221 */ /* 0x002fc20000010000 */
[----:B------:R-:W-:-:S04]  /*a970*/  F2FP.SATFINITE.E4M3.F32.PACK_AB_MERGE_C R144, R123, R66, RZ ;  /* 0x000000427b90723e */ /* 0x000fc800048070ff */
[----:B------:R-:W1:Y:S01]  /*a980*/  MUFU.EX2 R36, R67 ;  /* 0x0000004300247308 */ /* 0x000e620000000800 */
[----:B0-----:R-:W-:-:S01]  /*a990*/  FADD.FTZ R3, R33, R20 ;  /* 0x0000001421037221 */ /* 0x001fc20000010000 */
[----:B--2---:R-:W-:-:S06]  /*a9a0*/  F2FP.SATFINITE.E4M3.F32.PACK_AB_MERGE_C R144, R119, R64, R144 ;  /* 0x000000407790723e */ /* 0x004fcc0004807090 */
[----:B------:R-:W-:Y:S01]  /*a9b0*/  MUFU.EX2 R8, R8 ;  /* 0x0000000800087308 */ /* 0x000fe20000000800 */
[----:B------:R-:W-:-:S07]  /*a9c0*/  FADD.FTZ R119, R119, R14 ;  /* 0x0000000e77777221 */ /* 0x000fce0000010000 */
[----:B------:R-:W-:Y:S01]  /*a9d0*/  MUFU.EX2 R129, R129 ;  /* 0x0000008100817308 */ /* 0x000fe20000000800 */
[----:B------:R-:W-:-:S07]  /*a9e0*/  FADD.FTZ R14, R12, R3 ;  /* 0x000000030c0e7221 */ /* 0x000fce0000010000 */
[----:B------:R-:W0:Y:S08]  /*a9f0*/  MUFU.EX2 R68, R68 ;  /* 0x0000004400447308 */ /* 0x000e300000000800 */
[----:B------:R-:W2:Y:S01]  /*aa00*/  MUFU.EX2 R31, R31 ;  /* 0x0000001f001f7308 */ /* 0x000ea20000000800 */
[----:B------:R-:W-:-:S01]  /*aa10*/  FADD.FTZ R66, R66, R119 ;  /* 0x0000007742427221 */ /* 0x000fc20000010000 */
[----:B---3--:R-:W-:-:S06]  /*aa20*/  FADD.FTZ R3, R109, R14 ;  /* 0x0000000e6d037221 */ /* 0x008fcc0000010000 */
[----:B------:R-:W3:Y:S01]  /*aa30*/  MUFU.EX2 R26, R113 ;  /* 0x00000071001a7308 */ /* 0x000ee20000000800 */
[----:B------:R-:W-:-:S01]  /*aa40*/  FADD.FTZ R123, R123, R66 ;  /* 0x000000427b7b7221 */ /* 0x000fc20000010000 */
[----:B-1----:R-:W-:-:S06]  /*aa50*/  F2FP.SATFINITE.E4M3.F32.PACK_AB_MERGE_C R109, R36, R109, RZ ;  /* 0x0000006d246d723e */ /* 0x002fcc00048070ff */
[----:B------:R-:W1:Y:S01]  /*aa60*/  MUFU.EX2 R115, R115 ;  /* 0x0000007300737308 */ /* 0x000e620000000800 */
[----:B------:R-:W-:-:S07]  /*aa70*/  FADD.FTZ R36, R36, R3 ;  /* 0x0000000324247221 */ /* 0x000fce0000010000 */
[----:B------:R-:W4:Y:S01]  /*aa80*/  MUFU.EX2 R10, R10 ;  /* 0x0000000a000a7308 */ /* 0x000f220000000800 */
[----:B------:R-:W-:Y:S02]  /*aa90*/  ISETP.GE.AND P1, PT, R105, 0xa1, PT ;  /* 0x000000a16900780c */ /* 0x000fe40003f26270 */
[----:B------:R-:W-:Y:S01]  /*aaa0*/  F2FP.SATFINITE.E4M3.F32.PACK_AB_MERGE_C R141, R9, R0, R37 ;  /* 0x00000000098d723e */ /* 0x000fe20004807025 */
[----:B0-----:R-:W-:-:S01]  /*aab0*/  FADD.FTZ R0, R68, R123 ;  /* 0x0000007b44007221 */ /* 0x001fc20000010000 */
[----:B------:R-:W-:Y:S01]  /*aac0*/  F2FP.SATFINITE.E4M3.F32.PACK_AB_MERGE_C R9, R129, R8, RZ ;  /* 0x000000088109723e */ /* 0x000fe200048070ff */
[----:B--2---:R-:W-:-:S03]  /*aad0*/  FADD.FTZ R3, R31, R36 ;  /* 0x000000241f037221 */ /* 0x004fc60000010000 */
[C---:B------:R-:W-:Y:S01]  /*aae0*/  F2FP.SATFINITE.E4M3.F32.PACK_AB_MERGE_C R146, R127.reuse, R68, R9 ;  /* 0x000000447f92723e */ /* 0x040fe20004807009 */
[----:B------:R-:W-:-:S01]  /*aaf0*/  FADD.FTZ R127, R127, R0 ;  /* 0x000000007f7f7221 */ /* 0x000fc20000010000 */
[----:B---3--:R-:W-:Y:S01]  /*ab00*/  FADD.FTZ R0, R26, R3 ;  /* 0x000000031a007221 */ /* 0x008fe20000010000 */
[----:B------:R-:W-:Y:S01]  /*ab10*/  F2FP.SATFINITE.E4M3.F32.PACK_AB_MERGE_C R148, R97, R44, RZ ;  /* 0x0000002c6194723e */ /* 0x000fe200048070ff */
[----:B------:R-:W-:Y:S01]  /*ab20*/  IMAD.MOV.U32 R55, RZ, RZ, RZ ;  /* 0x000000ffff377224 */ /* 0x000fe200078e00ff */
[----:B------:R-:W-:Y:S01]  /*ab30*/  F2FP.SATFINITE.E4M3.F32.PACK_AB_MERGE_C R150, R85, R50, RZ ;  /* 0x000000325596723e */ /* 0x000fe200048070ff */
[----:B------:R-:W-:Y:S01]  /*ab40*/  FADD.FTZ R8, R8, R127 ;  /* 0x0000007f08087221 */ /* 0x000fe20000010000 */
[----:B------:R-:W-:Y:S01]  /*ab50*/  F2FP.SATFINITE.E4M3.F32.PACK_AB_MERGE_C R70, R91, R70, RZ ;  /* 0x000000465b46723e */ /* 0x000fe200048070ff */
[----:B-1----:R-:W-:Y:S01]  /*ab60*/  FADD.FTZ R15, R115, R0 ;  /* 0x00000000730f7221 */ /* 0x002fe20000010000 */
[----:B------:R-:W-:Y:S02]  /*ab70*/  F2FP.SATFINITE.E4M3.F32.PACK_AB_MERGE_C R25, R86, R25, RZ ;  /* 0x000000195619723e */ /* 0x000fe400048070ff */
[----:B----4-:R-:W-:Y:S01]  /*ab80*/  F2FP.SATFINITE.E4M3.F32.PACK_AB_MERGE_C R3, R10, R115, RZ ;  /* 0x000000730a03723e */ /* 0x010fe200048070ff */
[----:B------:R-:W-:Y:S01]  /*ab90*/  BSSY B0, `(.L_x_377) ;  /* 0x0000336000007945 */ /* 0x000fe20003800000 */
[----:B------:R-:W-:-:S02]  /*aba0*/  F2FP.SATFINITE.E4M3.F32.PACK_AB_MERGE_C R73, R76, R73, RZ ;  /* 0x000000494c49723e */ /* 0x000fc400048070ff */
[----:B------:R-:W-:Y:S02]  /*abb0*/  F2FP.SATFINITE.E4M3.F32.PACK_AB_MERGE_C R79, R82, R79, RZ ;  /* 0x0000004f524f723e */ /* 0x000fe400048070ff */
[----:B------:R-:W-:Y:S01]  /*abc0*/  F2FP.SATFINITE.E4M3.F32.PACK_AB_MERGE_C R81, R84, R81, RZ ;  /* 0x000000515451723e */ /* 0x000fe200048070ff */
[----:B------:R-:W-:Y:S01]  /*abd0*/  FADD.FTZ R20, R129, R8 ;  /* 0x0000000881147221 */ /* 0x000fe20000010000 */
[----:B------:R-:W-:Y:S01]  /*abe0*/  F2FP.SATFINITE.E4M3.F32.PACK_AB_MERGE_C R148, R89, R42, R148 ;  /* 0x0000002a5994723e */ /* 0x000fe20004807094 */
[----:B------:R-:W-:Y:S01]  /*abf0*/  FADD.FTZ R15, R10, R15 ;  /* 0x0000000f0a0f7221 */ /* 0x000fe20000010000 */
[----:B------:R-:W-:Y:S01]  /*ac00*/  F2FP.SATFINITE.E4M3.F32.PACK_AB_MERGE_C R150, R99, R46, R150 ;  /* 0x0000002e6396723e */ /* 0x000fe20004807096 */
[--C-:B------:R-:W-:Y:S01]  /*ac10*/  IMAD.MOV.U32 R54, RZ, RZ, R55.reuse ;  /* 0x000000ffff367224 */ /* 0x100fe200078e0037 */
[----:B------:R-:W-:Y:S01]  /*ac20*/  F2FP.SATFINITE.E4M3.F32.PACK_AB_MERGE_C R136, R57, R52, R136 ;  /* 0x000000343988723e */ /* 0x000fe20004807088 */
[--C-:B------:R-:W-:Y:S01]  /*ac30*/  IMAD.MOV.U32 R52, RZ, RZ, R55.reuse ;  /* 0x000000ffff347224 */ /* 0x100fe200078e0037 */
[----:B------:R-:W-:Y:S01]  /*ac40*/  F2FP.SATFINITE.E4M3.F32.PACK_AB_MERGE_C R142, R49, R32, R142 ;  /* 0x00000020318e723e */ /* 0x000fe2000480708e */
[--C-:B------:R-:W-:Y:S01]  /*ac50*/  IMAD.MOV.U32 R51, RZ, RZ, R55.reuse ;  /* 0x000000ffff337224 */ /* 0x100fe200078e0037 */
[----:B------:R-:W-:Y:S01]  /*ac60*/  F2FP.SATFINITE.E4M3.F32.PACK_AB_MERGE_C R155, R24, R21, R70 ;  /* 0x00000015189b723e */ /* 0x000fe20004807046 */
[----:B------:R-:W-:Y:S01]  /*ac70*/  IMAD.MOV.U32 R50, RZ, RZ, R55 ;  /* 0x000000ffff327224 */ /* 0x000fe200078e0037 */
[----:B------:R-:W-:Y:S01]  /*ac80*/  F2FP.SATFINITE.E4M3.F32.PACK_AB_MERGE_C R139, R80, R11, R25 ;  /* 0x0000000b508b723e */ /* 0x000fe20004807019 */
[----:B------:R-:W-:Y:S01]  /*ac90*/  IMAD.MOV.U32 R49, RZ, RZ, R55 ;  /* 0x000000ffff317224 */ /* 0x000fe200078e0037 */
[----:B------:R-:W-:Y:S01]  /*aca0*/  F2FP.SATFINITE.E4M3.F32.PACK_AB_MERGE_C R143, R48, R29, R43 ;  /* 0x0000001d308f723e */ /* 0x000fe2000480702b */
[----:B------:R-:W-:Y:S01]  /*acb0*/  IMAD.MOV.U32 R48, RZ, RZ, R55 ;  /* 0x000000ffff307224 */ /* 0x000fe200078e0037 */
[----:B------:R-:W-:Y:S01]  /*acc0*/  F2FP.SATFINITE.E4M3.F32.PACK_AB_MERGE_C R145, R12, R33, R109 ;  /* 0x000000210c91723e */ /* 0x000fe2000480706d */
[----:B------:R-:W-:Y:S01]  /*acd0*/  IMAD.MOV.U32 R47, RZ, RZ, R55 ;  /* 0x000000ffff2f7224 */ /* 0x000fe200078e0037 */
[----:B------:R-:W-:Y:S01]  /*ace0*/  F2FP.SATFINITE.E4M3.F32.PACK_AB_MERGE_C R147, R26, R31, R3 ;  /* 0x0000001f1a93723e */ /* 0x000fe20004807003 */
[--C-:B------:R-:W-:Y:S01]  /*acf0*/  IMAD.MOV.U32 R45, RZ, RZ, R55.reuse ;  /* 0x000000ffff2d7224 */ /* 0x100fe200078e0037 */
[----:B------:R-:W-:Y:S01]  /*ad00*/  ISETP.NE.AND P0, PT, R106, RZ, PT ;  /* 0x000000ff6a00720c */ /* 0x000fe20003f05270 */
        /* <DEDUP_REMOVED lines=9> */
[-C--:B------:R-:W-:Y:S01]  /*ada0*/  MOV R53, R55.reuse ;  /* 0x0000003700357202 */ /* 0x080fe20000000f00 */
[--C-:B------:R-:W-:Y:S01]  /*adb0*/  IMAD.MOV.U32 R38, RZ, RZ, R55.reuse ;  /* 0x000000ffff267224 */ /* 0x100fe200078e0037 */
[-C--:B------:R-:W-:Y:S01]  /*adc0*/  MOV R46, R55.reuse ;  /* 0x00000037002e7202 */ /* 0x080fe20000000f00 */
[--C-:B------:R-:W-:Y:S01]  /*add0*/  IMAD.MOV.U32 R37, RZ, RZ, R55.reuse ;  /* 0x000000ffff257224 */ /* 0x100fe200078e0037 */
[-C--:B------:R-:W-:Y:S01]  /*ade0*/  MOV R39, R55.reuse ;  /* 0x0000003700277202 */ /* 0x080fe20000000f00 */
[--C-:B------:R-:W-:Y:S01]  /*adf0*/  IMAD.MOV.U32 R36, RZ, RZ, R55.reuse ;  /* 0x000000ffff247224 */ /* 0x100fe200078e0037 */
[-C--:B------:R-:W-:Y:S01]  /*ae00*/  MOV R32, R55.reuse ;  /* 0x0000003700207202 */ /* 0x080fe20000000f00 */
[--C-:B------:R-:W-:Y:S01]  /*ae10*/  IMAD.MOV.U32 R35, RZ, RZ, R55.reuse ;  /* 0x000000ffff237224 */ /* 0x100fe200078e0037 */
[----:B------:R-:W-:Y:S01]  /*ae20*/  MOV R25, R55 ;  /* 0x0000003700197202 */ /* 0x000fe20000000f00 */
[----:B------:R-:W-:-:S02]  /*ae30*/  IMAD.MOV.U32 R34, RZ, RZ, R55 ;  /* 0x000000ffff227224 */ /* 0x000fc400078e0037 */
[--C-:B------:R-:W-:Y:S02]  /*ae40*/  IMAD.MOV.U32 R33, RZ, RZ, R55.reuse ;  /* 0x000000ffff217224 */ /* 0x100fe400078e0037 */
[--C-:B------:R-:W-:Y:S02]  /*ae50*/  IMAD.MOV.U32 R31, RZ, RZ, R55.reuse ;  /* 0x000000ffff1f7224 */ /* 0x100fe400078e0037 */
[--C-:B------:R-:W-:Y:S02]  /*ae60*/  IMAD.MOV.U32 R30, RZ, RZ, R55.reuse ;  /* 0x000000ffff1e7224 */ /* 0x100fe400078e0037 */
[--C-:B------:R-:W-:Y:S02]  /*ae70*/  IMAD.MOV.U32 R29, RZ, RZ, R55.reuse ;  /* 0x000000ffff1d7224 */ /* 0x100fe400078e0037 */
[--C-:B------:R-:W-:Y:S02]  /*ae80*/  IMAD.MOV.U32 R28, RZ, RZ, R55.reuse ;  /* 0x000000ffff1c7224 */ /* 0x100fe400078e0037 */
[----:B------:R-:W-:-:S02]  /*ae90*/  IMAD.MOV.U32 R27, RZ, RZ, R55 ;  /* 0x000000ffff1b7224 */ /* 0x000fc400078e0037 */
[--C-:B------:R-:W-:Y:S02]  /*aea0*/  IMAD.MOV.U32 R26, RZ, RZ, R55.reuse ;  /* 0x000000ffff1a7224 */ /* 0x100fe400078e0037 */
[----:B------:R-:W-:Y:S01]  /*aeb0*/  IMAD.MOV.U32 R24, RZ, RZ, R55 ;  /* 0x000000ffff187224 */ /* 0x000fe200078e0037 */
[----:B------:R-:W-:Y:S06]  /*aec0*/  @!P1 BRA `(.L_x_378) ;  /* 0x0000003000089947 */ /* 0x000fec0003800000 */
[----:B------:R0:W5:Y:S01]  /*aed0*/  LDL.LU R9, [R1+0xc] ;  /* 0x00000c0001097983 */ /* 0x0001620000300800 */
[----:B------:R-:W-:Y:S01]  /*aee0*/  VIADD R0, R104, 0xfffffffe ;  /* 0xfffffffe68007836 */ /* 0x000fe20000000000 */
[----:B------:R-:W-:Y:S01]  /*aef0*/  CS2R R54, SRZ ;  /* 0x0000000000367805 */ /* 0x000fe2000001ff00 */
[----:B------:R-:W-:Y:S01]  /*af00*/  IMAD.MOV.U32 R3, RZ, RZ, R60 ;  /* 0x000000ffff037224 */ /* 0x000fe200078e003c */
[----:B------:R-:W-:Y:S01]  /*af10*/  CS2R R52, SRZ ;  /* 0x0000000000347805 */ /* 0x000fe2000001ff00 */
[----:B------:R-:W-:Y:S01]  /*af20*/  IMAD.MOV.U32 R12, RZ, RZ, R59 ;  /* 0x000000ffff0c7224 */ /* 0x000fe200078e003b */
[----:B------:R-:W-:Y:S01]  /*af30*/  CS2R R50, SRZ ;  /* 0x0000000000327805 */ /* 0x000fe2000001ff00 */
[----:B------:R-:W-:Y:S01]  /*af40*/  IMAD.MOV.U32 R8, RZ, RZ, R108 ;  /* 0x000000ffff087224 */ /* 0x000fe200078e006c */
        /* <DEDUP_REMOVED lines=12> */
[----:B0-----:R-:W-:-:S07]  /*b010*/  CS2R R24, SRZ ;  /* 0x0000000000187805 */ /* 0x001fce000001ff00 */
.L_x_390:
[----:B-----5:R-:W-:-:S04]  /*b020*/  ISETP.NE.AND P1, PT, R8, 0x1, PT ;  /* 0x000000010800780c */ /* 0x020fc80003f25270 */
[----:B------:R-:W-:-:S04]  /*b030*/  SEL R10, RZ, 0x1, P1 ;  /* 0x00000001ff0a7807 */ /* 0x000fc80000800000 */
[----:B-----5:R-:W-:-:S05]  /*b040*/  LOP3.LUT R13, R9, R10, RZ, 0x3c, !PT ;  /* 0x0000000a090d7212 */ /* 0x020fca00078e3cff */
[----:B0-----:R0:W-:Y:S01]  /*b050*/  STL [R1+0xc], R13 ;  /* 0x00000c0d01007387 */ /* 0x0011e20000100800 */
[----:B------:R-:W-:Y:S05]  /*b060*/  @!P0 BRA `(.L_x_379) ;  /* 0x0000000000048947 */ /* 0x000fea0003800000 */
[----:B------:R-:W-:Y:S01]  /*b070*/  BPT.TRAP 0x1 ;  /* 0x000000040000795c */ /* 0x000fe20000300000 */
.L_x_379:
[----:B------:R-:W-:-:S05]  /*b080*/  VIADD R10, R8, 0x1 ;  /* 0x00000001080a7836 */ /* 0x000fca0000000000 */
[----:B------:R-:W-:-:S04]  /*b090*/  ISETP.NE.AND P1, PT, R10, 0x2, PT ;  /* 0x000000020a00780c */ /* 0x000fc80003f25270 */
[----:B------:R-:W-:Y:S02]  /*b0a0*/  SEL R11, R10, RZ, P1 ;  /* 0x000000ff0a0b7207 */ /* 0x000fe40000800000 */
[----:B------:R-:W-:Y:S02]  /*b0b0*/  SHF.L.U32 R10, R13, 0x1f, RZ ;  /* 0x0000001f0d0a7819 */ /* 0x000fe400000006ff */
[----:B0-----:R-:W-:Y:S01]  /*b0c0*/  LEA R13, R11, R16, 0x3 ;  /* 0x000000100b0d7211 */ /* 0x001fe200078e18ff */
[----:B------:R0:W-:Y:S03]  /*b0d0*/  STL [R1+0x4], R11 ;  /* 0x0000040b01007387 */ /* 0x0001e60000100800 */
[----:B------:R0:W1:Y:S01]  /*b0e0*/  SYNCS.PHASECHK.TRANS64.TRYWAIT P1, [R13+URZ+0x13230], R10 ;  /* 0x0132300a0d0075a7 */ /* 0x000062000802017f */
[----:B------:R-:W-:Y:S05]  /*b0f0*/  @!P0 BRA `(.L_x_380) ;  /* 0x0000000000048947 */ /* 0x000fea0003800000 */
[----:B------:R-:W-:Y:S01]  /*b100*/  BPT.TRAP 0x1 ;  /* 0x000000040000795c */ /* 0x000fe20000300000 */
.L_x_380:
[----:B------:R-:W2:Y:S01]  /*b110*/  LDL R14, [R1+0x10] ;  /* 0x00001000010e7983 */ /* 0x000ea20000100800 */
[----:B------:R-:W-:Y:S01]  /*b120*/  BSSY B1, `(.L_x_381) ;  /* 0x0000007000017945 */ /* 0x000fe20003800000 */
[----:B--2---:R-:W-:-:S04]  /*b130*/  IMAD R14, R11, 0x280, R14 ;  /* 0x000002800b0e7824 */ /* 0x004fc800078e020e */
[C---:B------:R-:W-:Y:S02]  /*b140*/  VIADD R56, R14.reuse, 0x80 ;  /* 0x000000800e387836 */ /* 0x040fe40000000000 */
[----:B------:R-:W-:Y:S01]  /*b150*/  VIADD R21, R14, 0x100 ;  /* 0x000001000e157836 */ /* 0x000fe20000000000 */
[----:B-1----:R-:W-:Y:S06]  /*b160*/  @P1 BRA `(.L_x_382) ;  /* 0x0000000000081947 */ /* 0x002fec0003800000 */
[----:B------:R-:W1:Y:S02]  /*b170*/  SYNCS.PHASECHK.TRANS64.TRYWAIT P1, [R13+URZ+0x13230], R10 ;  /* 0x0132300a0d0075a7 */ /* 0x000e64000802017f */
[----:B-1----:R-:W-:Y:S05]  /*b180*/  @!P1 BRA `(.L_x_383) ;  /* 0x000000b000f89947 */ /* 0x002fea0003800000 */
.L_x_382:
[----:B------:R-:W-:Y:S05]  /*b190*/  BSYNC B1 ;  /* 0x0000000000017941 */ /* 0x000fea0003800000 */
.L_x_381:
[----:B01----:R-:W-:Y:S01]  /*b1a0*/  IMAD.MOV.U32 R10, RZ, RZ, R14 ;  /* 0x000000ffff0a7224 */ /* 0x003fe200078e000e */
[----:B------:R-:W-:Y:S01]  /*b1b0*/  R2UR UR4, R4 ;  /* 0x00000000040472ca */ /* 0x000fe200000e0000 */
[----:B------:R-:W-:Y:S01]  /*b1c0*/  IMAD.MOV.U32 R11, RZ, RZ, -0x7fffffe0 ;  /* 0x80000020ff0b7424 */ /* 0x000fe200078e00ff */
[----:B------:R-:W-:Y:S01]  /*b1d0*/  R2UR UR5, R5 ;  /* 0x00000000050572ca */ /* 0x000fe200000e0000 */
[----:B------:R-:W-:Y:S01]  /*b1e0*/  WARPGROUP.ARRIVE ;  /* 0x00000000000079c5 */ /* 0x000fe20000000000 */
[----:B------:R-:W-:Y:S01]  /*b1f0*/  R2UR UR6, R10 ;  /* 0x000000000a0672ca */ /* 0x000fe200000e0000 */
[----:B------:R-:W-:Y:S01]  /*b200*/  IMAD.MOV.U32 R57, RZ, RZ, -0x7fffffe0 ;  /* 0x80000020ff397424 */ /* 0x000fe200078e00ff */
[----:B------:R-:W-:Y:S01]  /*b210*/  R2UR UR7, R11 ;  /* 0x000000000b0772ca */ /* 0x000fe200000e0000 */
[----:B------:R-:W-:Y:S01]  /*b220*/  VIADD R58, R14, 0x182 ;  /* 0x000001820e3a7836 */ /* 0x000fe20000000000 */
[----:B------:R-:W-:Y:S01]  /*b230*/  R2UR UR10, R56 ;  /* 0x00000000380a72ca */ /* 0x000fe200000e0000 */
[----:B------:R-:W-:Y:S01]  /*b240*/  VIADD R56, R14, 0x180 ;  /* 0x000001800e387836 */ /* 0x000fe20000000000 */
[----:B------:R-:W-:Y:S01]  /*b250*/  R2UR UR11, R57 ;  /* 0x00000000390b72ca */ /* 0x000fe200000e0000 */
[----:B------:R-:W-:Y:S01]  /*b260*/  IMAD.MOV.U32 R59, RZ, RZ, -0x7fffffe0 ;  /* 0x80000020ff3b7424 */ /* 0x000fe200078e00ff */
[----:B------:R-:W-:-:S02]  /*b270*/  R2UR UR8, R4 ;  /* 0x00000000040872ca */ /* 0x000fc400000e0000 */
[----:B------:R-:W-:Y:S02]  /*b280*/  R2UR UR9, R5 ;  /* 0x00000000050972ca */ /* 0x000fe400000e0000 */
[----:B------:R-:W-:Y:S02]  /*b290*/  MOV R10, R21 ;  /* 0x00000015000a7202 */ /* 0x000fe40000000f00 */
[----:B------:R-:W-:Y:S01]  /*b2a0*/  R2UR UR15, R11 ;  /* 0x000000000b0f72ca */ /* 0x000fe200000e0000 */
[----:B------:R-:W-:Y:S01]  /*b2b0*/  QGMMA.64x32x32.F32.E4M3.E4M3 R120, gdesc[UR4], RZ, !UPT, gsb0 ;  /* 0x00600000047879f3 */ /* 0x000fe2000c0008ff */
[----:B------:R-:W-:Y:S01]  /*b2c0*/  R2UR UR14, R10 ;  /* 0x000000000a0e72ca */ /* 0x000fe200000e0000 */
[----:B------:R-:W-:Y:S01]  /*b2d0*/  VIADD R10, R14, 0x200 ;  /* 0x000002000e0a7836 */ /* 0x000fe20000000000 */
[----:B------:R-:W-:Y:S02]  /*b2e0*/  R2UR UR12, R4 ;  /* 0x00000000040c72ca */ /* 0x000fe400000e0000 */
[----:B------:R-:W-:-:S02]  /*b2f0*/  R2UR UR13, R5 ;  /* 0x00000000050d72ca */ /* 0x000fc400000e0000 */
[----:B------:R-:W-:Y:S01]  /*b300*/  R2UR UR18, R56 ;  /* 0x00000000381272ca */ /* 0x000fe200000e0000 */
[----:B------:R-:W-:Y:S01]  /*b310*/  VIADD R56, R14, 0x2 ;  /* 0x000000020e387836 */ /* 0x000fe20000000000 */
[----:B------:R-:W-:Y:S02]  /*b320*/  R2UR UR19, R57 ;  /* 0x00000000391372ca */ /* 0x000fe400000e0000 */
[----:B------:R-:W-:Y:S02]  /*b330*/  R2UR UR16, R4 ;  /* 0x00000000041072ca */ /* 0x000fe400000e0000 */
[----:B------:R-:W-:Y:S02]  /*b340*/  R2UR UR17, R5 ;  /* 0x00000000051172ca */ /* 0x000fe400000e0000 */
[----:B------:R-:W-:Y:S01]  /*b350*/  R2UR UR22, R10 ;  /* 0x000000000a1672ca */ /* 0x000fe200000e0000 */
[----:B------:R-:W-:Y:S01]  /*b360*/  VIADD R10, R14, 0x82 ;  /* 0x000000820e0a7836 */ /* 0x000fe20000000000 */
[----:B------:R-:W-:Y:S01]  /*b370*/  R2UR UR23, R11 ;  /* 0x000000000b1772ca */ /* 0x000fe200000e0000 */
[----:B------:R-:W-:Y:S01]  /*b380*/  IMAD.MOV.U32 R11, RZ, RZ, -0x7fffffe0 ;  /* 0x80000020ff0b7424 */ /* 0x000fe200078e00ff */
[----:B------:R-:W-:Y:S01]  /*b390*/  R2UR UR26, R56 ;  /* 0x00000000381a72ca */ /* 0x000fe200000e0000 */
[----:B------:R-:W-:Y:S01]  /*b3a0*/  VIADD R56, R14, 0x102 ;  /* 0x000001020e387836 */ /* 0x000fe20000000000 */
[----:B------:R-:W-:Y:S01]  /*b3b0*/  R2UR UR27, R57 ;  /* 0x00000000391b72ca */ /* 0x000fe200000e0000 */
[----:B------:R-:W-:Y:S01]  /*b3c0*/  IMAD.MOV.U32 R57, RZ, RZ, -0x7fffffe0 ;  /* 0x80000020ff397424 */ /* 0x000fe200078e00ff */
[----:B------:R-:W-:-:S02]  /*b3d0*/  R2UR UR20, R4 ;  /* 0x00000000041472ca */ /* 0x000fc400000e0000 */
[----:B------:R-:W-:Y:S02]  /*b3e0*/  R2UR UR21, R5 ;  /* 0x00000000051572ca */ /* 0x000fe400000e0000 */
[----:B------:R-:W-:Y:S02]  /*b3f0*/  R2UR UR24, R6 ;  /* 0x00000000061872ca */ /* 0x000fe400000e0000 */
[----:B------:R-:W-:Y:S02]  /*b400*/  R2UR UR25, R7 ;  /* 0x00000000071972ca */ /* 0x000fe400000e0000 */
[----:B------:R-:W-:Y:S02]  /*b410*/  R2UR UR6, R10 ;  /* 0x000000000a0672ca */ /* 0x000fe400000e0000 */
[----:B------:R-:W-:Y:S01]  /*b420*/  R2UR UR7, R11 ;  /* 0x000000000b0772ca */ /* 0x000fe200000e0000 */
[----:B------:R-:W-:Y:S01]  /*b430*/  IMAD.MOV.U32 R11, RZ, RZ, -0x7fffffe0 ;  /* 0x80000020ff0b7424 */ /* 0x000fe200078e00ff */
[----:B------:R-:W-:-:S02]  /*b440*/  R2UR UR4, R6 ;  /* 0x00000000060472ca */ /* 0x000fc400000e0000 */
[----:B------:R-:W-:Y:S02]  /*b450*/  R2UR UR5, R7 ;  /* 0x00000000070572ca */ /* 0x000fe400000e0000 */
[----:B------:R-:W-:Y:S01]  /*b460*/  IADD3 R10, R14, 0x202, RZ ;  /* 0x000002020e0a7810 */ /* 0x000fe20007ffe0ff */
[----:B------:R-:W-:Y:S02]  /*b470*/  WARPGROUP.DEPBAR.LE gsb0, 0x0 ;  /* 0x00008000000079c5 */ /* 0x000fe40000010000 */
[----:B------:R-:W-:-:S06]  /*b480*/  WARPGROUP.ARRIVE ;  /* 0x00000000000079c5 */ /* 0x000fcc0000000000 */
[----:B------:R-:W-:Y:S01]  /*b490*/  QGMMA.64x32x32.F32.E4M3.E4M3 R104, gdesc[UR8], RZ, !UPT, gsb0 ;  /* 0x00600000086879f3 */ /* 0x000fe2000c0008ff */
[----:B------:R-:W-:Y:S02]  /*b4a0*/  R2UR UR10, R56 ;  /* 0x00000000380a72ca */ /* 0x000fe400000e0000 */
[----:B------:R-:W-:Y:S02]  /*b4b0*/  R2UR UR11, R57 ;  /* 0x00000000390b72ca */ /* 0x000fe400000e0000 */
[----:B------:R-:W-:Y:S02]  /*b4c0*/  R2UR UR8, R6 ;  /* 0x00000000060872ca */ /* 0x000fe400000e0000 */
[----:B------:R-:W-:Y:S01]  /*b4d0*/  R2UR UR9, R7 ;  /* 0x00000000070972ca */ /* 0x000fe200000e0000 */
        /* <DEDUP_REMOVED lines=16> */
[----:B------:R-:W-:Y:S03]  /*b5e0*/  QGMMA.64x32x32.F32.E4M3.E4M3 R56, gdesc[UR20], RZ, !UPT, gsb0 ;  /* 0x00600000143879f3 */ /* 0x000fe6000c0008ff */
        /* <DEDUP_REMOVED lines=16> */
[----:B------:R-:W-:Y:S05]  /*b6f0*/  @!P0 BRA `(.L_x_384) ;  /* 0x0000000000048947 */ /* 0x000fea0003800000 */
[----:B------:R-:W-:Y:S01]  /*b700*/  BPT.TRAP 0x1 ;  /* 0x000000040000795c */ /* 0x000fe20000300000 */
.L_x_384:
[----:B------:R-:W-:Y:S01]  /*b710*/  SHF.L.U32 R9, R9, 0x1f, RZ ;  /* 0x0000001f09097819 */ /* 0x000fe200000006ff */
[----:B------:R-:W-:-:S04]  /*b720*/  IMAD R14, R8, 0x8, R16 ;  /* 0x00000008080e7824 */ /* 0x000fc800078e0210 */
[----:B------:R0:W1:Y:S01]  /*b730*/  SYNCS.PHASECHK.TRANS64.TRYWAIT P1, [R14+URZ+0x13250], R9 ;  /* 0x013250090e0075a7 */ /* 0x000062000802017f */
[----:B------:R-:W-:Y:S05]  /*b740*/  @!P0 BRA `(.L_x_385) ;  /* 0x0000000000048947 */ /* 0x000fea0003800000 */
[----:B------:R-:W-:Y:S01]  /*b750*/  BPT.TRAP 0x1 ;  /* 0x000000040000795c */ /* 0x000fe20000300000 */
.L_x_385:
[----:B------:R-:W-:Y:S04]  /*b760*/  BSSY B1, `(.L_x_386) ;  /* 0x0000004000017945 */ /* 0x000fe80003800000 */
[----:B-1----:R-:W-:Y:S05]  /*b770*/  @P1 BRA `(.L_x_387) ;  /* 0x0000000000081947 */ /* 0x002fea0003800000 */
[----:B------:R-:W1:Y:S02]  /*b780*/  SYNCS.PHASECHK.TRANS64.TRYWAIT P1, [R14+URZ+0x13250], R9 ;  /* 0x013250090e0075a7 */ /* 0x000e64000802017f */
[----:B-1----:R-:W-:Y:S05]  /*b790*/  @!P1 BRA `(.L_x_388) ;  /* 0x000000ac00889947 */ /* 0x002fea0003800000 */
.L_x_387:
[----:B------:R-:W-:Y:S05]  /*b7a0*/  BSYNC B1 ;  /* 0x0000000000017941 */ /* 0x000fea0003800000 */
.L_x_386:
[----:B01----:R-:W-:Y:S01]  /*b7b0*/  VIADD R9, R16, 0x1000 ;  /* 0x0000100010097836 */ /* 0x003fe20000000000 */
[----:B------:R-:W-:Y:S01]  /*b7c0*/  WARPGROUP.ARRIVE ;  /* 0x00000000000079c5 */ /* 0x000fe20000000000 */
[----:B------:R-:W-:Y:S02]  /*b7d0*/  IMAD.MOV.U32 R11, RZ, RZ, -0x3ffffff0 ;  /* 0xc0000010ff0b7424 */ /* 0x000fe400078e00ff */
[C---:B------:R-:W-:Y:S01]  /*b7e0*/  FMUL.FTZ R21, R2.reuse, R123 ;  /* 0x0000007b02157220 */ /* 0x040fe20000410000 */
[C---:B------:R-:W-:Y:S01]  /*b7f0*/  FMUL.FTZ R123, R2.reuse, R127 ;  /* 0x0000007f027b7220 */ /* 0x040fe20000410000 */
[----:B------:R-:W-:Y:S01]  /*b800*/  SHF.R.U32.HI R9, RZ, 0x4, R9 ;  /* 0x00000004ff097819 */ /* 0x000fe20000011609 */
[C---:B------:R-:W-:Y:S01]  /*b810*/  FMUL.FTZ R127, R2.reuse, R131 ;  /* 0x00000083027f7220 */ /* 0x040fe20000410000 */
[C---:B------:R-:W-:Y:S01]  /*b820*/  FMUL.FTZ R104, R2.reuse, R104 ;  /* 0x0000006802687220 */ /* 0x040fe20000410000 */
[C---:B------:R-:W-:Y:S01]  /*b830*/  FMUL.FTZ R131, R2.reuse, R135 ;  /* 0x0000008702837220 */ /* 0x040fe20000410000 */
[----:B------:R-:W-:Y:S01]  /*b840*/  LOP3.LUT R9, R9, 0x3fff, RZ, 0xc0, !PT ;  /* 0x00003fff09097812 */ /* 0x000fe200078ec0ff */
[----:B------:R-:W-:Y:S01]  /*b850*/  MUFU.TANH R21, R21 ;  /* 0x0000001500157308 */ /* 0x000fe20000002400 */
[C---:B------:R-:W-:Y:S01]  /*b860*/  FMUL.FTZ R105, R2.reuse, R105 ;  /* 0x0000006902697220 */ /* 0x040fe20000410000 */
[C---:B------:R-:W-:Y:S01]  /*b870*/  FMUL.FTZ R106, R2.reuse, R106 ;  /* 0x0000006a026a7220 */ /* 0x040fe20000410000 */
[----:B------:R-:W-:Y:S01]  /*b880*/  LOP3.LUT R9, R9, 0x10000, RZ, 0xfc, !PT ;  /* 0x0001000009097812 */ /* 0x000fe200078efcff */
[C---:B------:R-:W-:Y:S01]  /*b890*/  FMUL.FTZ R108, R2.reuse, R108 ;  /* 0x0000006c026c7220 */ /* 0x040fe20000410000 */
[C---:B------:R-:W-:Y:S01]  /*b8a0*/  FMUL.FTZ R107, R2.reuse, R107 ;  /* 0x0000006b026b7220 */ /* 0x040fe20000410000 */
[C---:B------:R-:W-:Y:S01]  /*b8b0*/  FMUL.FTZ R109, R2.reuse, R109 ;  /* 0x0000006d026d7220 */ /* 0x040fe20000410000 */
[----:B------:R-:W-:Y:S01]  /*b8c0*/  FMUL.FTZ R110, R2, R110 ;  /* 0x0000006e026e7220 */ /* 0x000fe20000410000 */
[----:B------:R-:W-:Y:S01]  /*b8d0*/  IMAD R8, R8, 0x280, R9 ;  /* 0x0000028008087824 */ /* 0x000fe200078e0209 */
[----:B------:R-:W-:Y:S01]  /*b8e0*/  MUFU.TANH R123, R123 ;  /* 0x0000007b007b7308 */ /* 0x000fe20000002400 */
[----:B------:R-:W-:-:S02]  /*b8f0*/  IMAD.MOV.U32 R9, RZ, RZ, -0x3ffffff0 ;  /* 0xc0000010ff097424 */ /* 0x000fc400078e00ff */
[C---:B------:R-:W-:Y:S01]  /*b900*/  FMUL.FTZ R112, R2.reuse, R112 ;  /* 0x0000007002707220 */ /* 0x040fe20000410000 */
[----:B------:R-:W-:Y:S01]  /*b910*/  FMUL.FTZ R111, R2, R111 ;  /* 0x0000006f026f7220 */ /* 0x000fe20000410000 */
[----:B------:R-:W-:Y:S01]  /*b920*/  R2UR UR6, R8 ;  /* 0x00000000080672ca */ /* 0x000fe200000e0000 */
[C---:B------:R-:W-:Y:S01]  /*b930*/  FMUL.FTZ R113, R2.reuse, R113 ;  /* 0x0000007102717220 */ /* 0x040fe20000410000 */
[----:B------:R-:W-:Y:S01]  /*b940*/  R2UR UR7, R9 ;  /* 0x00000000090772ca */ /* 0x000fe200000e0000 */
[----:B------:R-:W-:Y:S01]  /*b950*/  FMUL.FTZ R9, R2, R120 ;  /* 0x0000007802097220 */ /* 0x000fe20000410000 */
[----:B------:R-:W-:Y:S01]  /*b960*/  IADD3 R10, R8, 0x80, RZ ;  /* 0x00000080080a7810 */ /* 0x000fe20007ffe0ff */
[C---:B------:R-:W-:Y:S01]  /*b970*/  FMUL.FTZ R120, R2.reuse, R124 ;  /* 0x0000007c02787220 */ /* 0x040fe20000410000 */
        /* <DEDUP_REMOVED lines=8> */
[----:B------:R-:W-:Y:S01]  /*ba00*/  FMUL.FTZ R118, R2, R118 ;  /* 0x0000007602767220 */ /* 0x000fe20000410000 */
[----:B------:R-:W-:Y:S01]  /*ba10*/  QGMMA.64x64x32.F32.E4M3.E4M3 R24, R152, gdesc[UR4], R24, gsb0 ;  /* 0x00e0000498187df3 */ /* 0x000fe20008000818 */
[----:B------:R-:W-:Y:S01]  /*ba20*/  R2UR UR6, R10 ;  /* 0x000000000a0672ca */ /* 0x000fe200000e0000 */
[----:B------:R-:W-:Y:S01]  /*ba30*/  VIADD R10, R8, 0x100 ;  /* 0x00000100080a7836 */ /* 0x000fe20000000000 */
[----:B------:R-:W-:Y:S01]  /*ba40*/  R2UR UR7, R11 ;  /* 0x000000000b0772ca */ /* 0x000fe200000e0000 */
[----:B------:R-:W-:Y:S01]  /*ba50*/  IMAD.MOV.U32 R11, RZ, RZ, -0x3ffffff0 ;  /* 0xc0000010ff0b7424 */ /* 0x000fe200078e00ff */
        /* <DEDUP_REMOVED lines=51> */
[----:B------:R-:W-:Y:S01]  /*bd90*/  FMUL.FTZ R71, R2, R71 ;  /* 0x0000004702477220 */ /* 0x000fe20000410000 */
[----:B------:R-:W-:-:S04]  /*bda0*/  ULDC UR4, c[0x0][0x988] ;  /* 0x0002620000047ab9 */ /* 0x000fc80000000800 */
[----:B------:R-:W-:Y:S08]  /*bdb0*/  MUFU.TANH R106, R106 ;  /* 0x0000006a006a7308 */ /* 0x000ff00000002400 */
[----:B------:R-:W-:Y:S08]  /*bdc0*/  MUFU.TANH R108, R108 ;  /* 0x0000006c006c7308 */ /* 0x000ff00000002400 */
[----:B------:R-:W-:Y:S01]  /*bdd0*/  MUFU.TANH R107, R107 ;  /* 0x0000006b006b7308 */ /* 0x000fe20000002400 */
[----:B------:R-:W-:-:S02]  /*bde0*/  WARPGROUP.DEPBAR.LE gsb0, 0x0 ;  /* 0x00008000000079c5 */ /* 0x000fc40000010000 */
[----:B------:R-:W-:-:S06]  /*bdf0*/  WARPGROUP.ARRIVE ;  /* 0x00000000000079c5 */ /* 0x000fcc0000000000 */
[----:B------:R-:W1:Y:S01]  /*be00*/  S2R R155, SR_TID.X ;  /* 0x00000000009b7919 */ /* 0x000e620000002100 */
[----:B------:R-:W-:Y:S01]  /*be10*/  MUFU.TANH R109, R109 ;  /* 0x0000006d006d7308 */ /* 0x000fe20000002400 */
[----:B------:R-:W-:Y:S01]  /*be20*/  QGMMA.64x64x32.F32.E4M3.E4M3 R24, R148, gdesc[UR4], R24, gsb0 ;  /* 0x00e0000494187df3 */ /* 0x000fe20008000818 */
[----:B------:R-:W-:Y:S01]  /*be30*/  R2UR UR6, R10 ;  /* 0x000000000a0672ca */ /* 0x000fe200000e0000 */
[C---:B------:R-:W-:Y:S01]  /*be40*/  FMUL.FTZ R10, R2.reuse, R121 ;  /* 0x00000079020a7220 */ /* 0x040fe20000410000 */
[----:B------:R-:W-:Y:S01]  /*be50*/  R2UR UR7, R11 ;  /* 0x000000000b0772ca */ /* 0x000fe200000e0000 */
[C---:B------:R-:W-:Y:S01]  /*be60*/  FMUL.FTZ R11, R2.reuse, R122 ;  /* 0x0000007a020b7220 */ /* 0x040fe20000410000 */
[C---:B------:R-:W-:Y:S01]  /*be70*/  FMUL.FTZ R121, R2.reuse, R125 ;  /* 0x0000007d02797220 */ /* 0x040fe20000410000 */
[C---:B------:R-:W-:Y:S01]  /*be80*/  FMUL.FTZ R122, R2.reuse, R126 ;  /* 0x0000007e027a7220 */ /* 0x040fe20000410000 */
[C---:B------:R-:W-:Y:S01]  /*be90*/  FMUL.FTZ R125, R2.reuse, R129 ;  /* 0x00000081027d7220 */ /* 0x040fe20000410000 */
[----:B------:R-:W2:Y:S01]  /*bea0*/  MUFU.TANH R10, R10 ;  /* 0x0000000a000a7308 */ /* 0x000ea20000002400 */
[C---:B------:R-:W-:Y:S01]  /*beb0*/  FMUL.FTZ R129, R2.reuse, R133 ;  /* 0x0000008502817220 */ /* 0x040fe20000410000 */
[C---:B------:R-:W-:Y:S01]  /*bec0*/  FMUL.FTZ R126, R2.reuse, R130 ;  /* 0x00000082027e7220 */ /* 0x040fe20000410000 */
[----:B0-----:R-:W-:Y:S01]  /*bed0*/  FMNMX.FTZ R133, R9, R12, !PT ;  /* 0x0000000c09857209 */ /* 0x001fe20007810000 */
[----:B------:R-:W-:-:S04]  /*bee0*/  FMUL.FTZ R130, R2, R134 ;  /* 0x0000008602827220 */ /* 0x000fc80000410000 */
[----:B------:R-:W0:Y:S08]  /*bef0*/  MUFU.TANH R11, R11 ;  /* 0x0000000b000b7308 */ /* 0x000e300000002400 */
[----:B------:R-:W3:Y:S01]  /*bf00*/  MUFU.TANH R121, R121 ;  /* 0x0000007900797308 */ /* 0x000ee20000002400 */
[----:B--2---:R-:W-:Y:S02]  /*bf10*/  FMNMX.FTZ R133, R10, R133, !PT ;  /* 0x000000850a857209 */ /* 0x004fe40007810000 */
[----:B-1----:R-:W-:-:S02]  /*bf20*/  LOP3.LUT R155, R155, 0x7f, RZ, 0xc0, !PT ;  /* 0x0000007f9b9b7812 */ /* 0x002fc400078ec0ff */
[----:B------:R-:W-:Y:S02]  /*bf30*/  FMNMX.FTZ R133, R120, R133, !PT ;  /* 0x0000008578857209 */ /* 0x000fe40007810000 */
[----:B------:R-:W-:Y:S01]  /*bf40*/  ISETP.NE.AND P1, PT, R155, RZ, PT ;  /* 0x000000ff9b00720c */ /* 0x000fe20003f25270 */
[----:B------:R-:W1:Y:S01]  /*bf50*/  MUFU.TANH R122, R122 ;  /* 0x0000007a007a7308 */ /* 0x000e620000002400 */
[----:B0-----:R-:W-:-:S04]  /*bf60*/  FMNMX.FTZ R134, R11, R3, !PT ;  /* 0x000000030b867209 */ /* 0x001fc80007810000 */
[----:B------:R-:W-:-:S03]  /*bf70*/  FMNMX.FTZ R134, R21, R134, !PT ;  /* 0x0000008615867209 */ /* 0x000fc60007810000 */
[----:B------:R-:W0:Y:S01]  /*bf80*/  MUFU.TANH R125, R125 ;  /* 0x0000007d007d7308 */ /* 0x000e220000002400 */
[----:B---3--:R-:W-:-:S03]  /*bf90*/  FMNMX.FTZ R133, R121, R133, !PT ;  /* 0x0000008579857209 */ /* 0x008fc60007810000 */
[----:B------:R-:W-:Y:S01]  /*bfa0*/  @!P1 VIADD R13, R13, 0x13240 ;  /* 0x000132400d0d9836 */ /* 0x000fe20000000000 */
[----:B------:R-:W-:-:S03]  /*bfb0*/  FMNMX.FTZ R133, R124, R133, !PT ;  /* 0x000000857c857209 */ /* 0x000fc60007810000 */
[----:B------:R-:W2:Y:S01]  /*bfc0*/  MUFU.TANH R126, R126 ;  /* 0x0000007e007e7308 */ /* 0x000ea20000002400 */
[----:B-1----:R-:W-:Y:S02]  /*bfd0*/  FMNMX.FTZ R134, R122, R134, !PT ;  /* 0x000000867a867209 */ /* 0x002fe40007810000 */
[----:B------:R-:W-:Y:S02]  /*bfe0*/  @!P1 PRMT R13, RZ, 0x654, R13 ;  /* 0x00000654ff0d9816 */ /* 0x000fe4000000000d */
[----:B------:R-:W-:-:S03]  /*bff0*/  FMNMX.FTZ R134, R123, R134, !PT ;  /* 0x000000867b867209 */ /* 0x000fc60007810000 */
[----:B------:R-:W1:Y:S01]  /*c000*/  MUFU.TANH R129, R129 ;  /* 0x0000008100817308 */ /* 0x000e620000002400 */
[----:B0-----:R-:W-:-:S04]  /*c010*/  FMNMX.FTZ R133, R125, R133, !PT ;  /* 0x000000857d857209 */ /* 0x001fc80007810000 */
[----:B------:R-:W-:-:S03]  /*c020*/  FMNMX.FTZ R133, R128, R133, !PT ;  /* 0x0000008580857209 */ /* 0x000fc60007810000 */
[----:B------:R-:W0:Y:S01]  /*c030*/  MUFU.TANH R130, R130 ;  /* 0x0000008200827308 */ /* 0x000e220000002400 */
[----:B--2---:R-:W-:Y:S01]  /*c040*/  FMNMX.FTZ R56, R126, R134, !PT ;  /* 0x000000867e387209 */ /* 0x004fe20007810000 */
[----:B------:R-:W-:-:S03]  /*c050*/  FMUL.FTZ R134, R2, R57 ;  /* 0x0000003902867220 */ /* 0x000fc60000410000 */
[----:B------:R-:W-:-:S03]  /*c060*/  FMNMX.FTZ R56, R127, R56, !PT ;  /* 0x000000387f387209 */ /* 0x000fc60007810000 */
[----:B------:R-:W2:Y:S01]  /*c070*/  MUFU.TANH R110, R110 ;  /* 0x0000006e006e7308 */ /* 0x000ea20000002400 */
[----:B-1----:R-:W-:-:S04]  /*c080*/  FMNMX.FTZ R133, R129, R133, !PT ;  /* 0x0000008581857209 */ /* 0x002fc80007810000 */
[----:B------:R-:W-:Y:S01]  /*c090*/  FMNMX.FTZ R57, R104, R133, !PT ;  /* 0x0000008568397209 */ /* 0x000fe20007810000 */
[----:B------:R-:W-:Y:S02]  /*c0a0*/  WARPGROUP.DEPBAR.LE gsb0, 0x0 ;  /* 0x00008000000079c5 */ /* 0x000fe40000010000 */
[----:B------:R-:W1:Y:S01]  /*c0b0*/  MUFU.TANH R112, R112 ;  /* 0x0000007000707308 */ /* 0x000e620000002400 */
[----:B0-----:R-:W-:Y:S01]  /*c0c0*/  FMNMX.FTZ R56, R130, R56, !PT ;  /* 0x0000003882387209 */ /* 0x001fe20007810000 */
[----:B------:R-:W-:Y:S01]  /*c0d0*/  WARPGROUP.ARRIVE ;  /* 0x00000000000079c5 */ /* 0x000fe20000000000 */
[----:B------:R-:W-:Y:S02]  /*c0e0*/  FMNMX.FTZ R57, R105, R57, !PT ;  /* 0x0000003969397209 */ /* 0x000fe40007810000 */
[----:B------:R-:W-:Y:S02]  /*c0f0*/  FMNMX.FTZ R56, R131, R56, !PT ;  /* 0x0000003883387209 */ /* 0x000fe40007810000 */
[----:B------:R-:W-:Y:S01]  /*c100*/  FMNMX.FTZ R57, R108, R57, !PT ;  /* 0x000000396c397209 */ /* 0x000fe20007810000 */
[----:B------:R-:W0:Y:S01]  /*c110*/  MUFU.TANH R111, R111 ;  /* 0x0000006f006f7308 */ /* 0x000e220000002400 */
[----:B------:R-:W-:Y:S01]  /*c120*/  FMNMX.FTZ R56, R106, R56, !PT ;  /* 0x000000386a387209 */ /* 0x000fe20007810000 */
[----:B------:R-:W-:Y:S01]  /*c130*/  QGMMA.64x64x32.F32.E4M3.E4M3 R24, R136, gdesc[UR4], R24, gsb0 ;  /* 0x00e0000488187df3 */ /* 0x000fe20008000818 */
[----:B------:R-:W-:-:S02]  /*c140*/  FMNMX.FTZ R57, R109, R57, !PT ;  /* 0x000000396d397209 */ /* 0x000fc40007810000 */
[----:B------:R-:W-:-:S03]  /*c150*/  FMNMX.FTZ R56, R107, R56, !PT ;  /* 0x000000386b387209 */ /* 0x000fc60007810000 */
[----:B------:R-:W3:Y:S01]  /*c160*/  MUFU.TANH R113, R113 ;  /* 0x0000007100717308 */ /* 0x000ee20000002400 */
[----:B--2---:R-:W-:Y:S02]  /*c170*/  FMNMX.FTZ R56, R110, R56, !PT ;  /* 0x000000386e387209 */ /* 0x004fe40007810000 */
[----:B-1----:R-:W-:-:S05]  /*c180*/  FMNMX.FTZ R57, R112, R57, !PT ;  /* 0x0000003970397209 */ /* 0x002fca0007810000 */
        /* <DEDUP_REMOVED lines=18> */
[----:B------:R-:W-:Y:S02]  /*c2b0*/  WARPGROUP.DEPBAR.LE gsb0, 0x0 ;  /* 0x00008000000079c5 */ /* 0x000fe40000010000 */
[----:B------:R-:W-:Y:S01]  /*c2c0*/  FMUL.FTZ R136, R2, R60 ;  /* 0x0000003c02887220 */ /* 0x000fe20000410000 */
[----:B------:R-:W-:-:S03]  /*c2d0*/  WARPGROUP.ARRIVE ;  /* 0x00000000000079c5 */ /* 0x000fc60000000000 */
        /* <DEDUP_REMOVED lines=58> */
[----:B------:R2:W3:Y:S01]  /*c680*/  MUFU.TANH R133, R134 ;  /* 0x0000008600857308 */ /* 0x0004e20000002400 */
[----:B-1----:R-:W-:-:S07]  /*c690*/  FMNMX.FTZ R56, R86, R56, !PT ;  /* 0x0000003856387209 */ /* 0x002fce0007810000 */
[----:B------:R-:W1:Y:S01]  /*c6a0*/  MUFU.TANH R87, R87 ;  /* 0x0000005700577308 */ /* 0x000e620000002400 */
[----:B--2---:R-:W-:Y:S01]  /*c6b0*/  FMUL.FTZ R134, R2, R58 ;  /* 0x0000003a02867220 */ /* 0x004fe20000410000 */
[----:B0-----:R-:W-:-:S06]  /*c6c0*/  FMNMX.FTZ R57, R132, R57, !PT ;  /* 0x0000003984397209 */ /* 0x001fcc0007810000 */
        /* <DEDUP_REMOVED lines=28> */
[----:B------:R-:W-:-:S05]  /*c890*/  IMAD.MOV.U32 R57, RZ, RZ, -0x3ffffff0 ;  /* 0xc0000010ff397424 */ /* 0x000fca00078e00ff */
[----:B------:R-:W-:Y:S02]  /*c8a0*/  R2UR UR7, R57 ;  /* 0x00000000390772ca */ /* 0x000fe400000e0000 */
[----:B0-----:R-:W-:Y:S02]  /*c8b0*/  FMNMX.FTZ R58, R70, R56, !PT ;  /* 0x00000038463a7209 */ /* 0x001fe40007810000 */
[----:B------:R-:W0:Y:S02]  /*c8c0*/  SHFL.BFLY PT, R56, R59, 0x2, 0x1f ;  /* 0x0c401f003b387f89 */ /* 0x000e2400000e0000 */
[----:B--2---:R-:W-:-:S05]  /*c8d0*/  FMNMX.FTZ R58, R71, R58, !PT ;  /* 0x0000003a473a7209 */ /* 0x004fca0007810000 */
[----:B------:R-:W1:Y:S01]  /*c8e0*/  SHFL.BFLY PT, R60, R58, 0x2, 0x1f ;  /* 0x0c401f003a3c7f89 */ /* 0x000e6200000e0000 */
[----:B0-----:R-:W-:Y:S01]  /*c8f0*/  FMNMX.FTZ R59, R59, R56, !PT ;  /* 0x000000383b3b7209 */ /* 0x001fe20007810000 */
[----:B------:R-:W-:-:S04]  /*c900*/  VIADD R56, R8, 0x180 ;  /* 0x0000018008387836 */ /* 0x000fc80000000000 */
[----:B------:R-:W0:Y:S01]  /*c910*/  SHFL.BFLY PT, R57, R59, 0x1, 0x1f ;  /* 0x0c201f003b397f89 */ /* 0x000e2200000e0000 */
[----:B------:R-:W-:Y:S02]  /*c920*/  R2UR UR6, R56 ;  /* 0x00000000380672ca */ /* 0x000fe400000e0000 */
[----:B-1----:R-:W-:Y:S01]  /*c930*/  FMNMX.FTZ R60, R58, R60, !PT ;  /* 0x0000003c3a3c7209 */ /* 0x002fe20007810000 */
[----:B------:R-:W-:-:S04]  /*c940*/  IMAD.U32 R58, RZ, RZ, UR4 ;  /* 0x00000004ff3a7e24 */ /* 0x000fc8000f8e00ff */
[----:B------:R-:W1:Y:S06]  /*c950*/  SHFL.BFLY PT, R56, R60, 0x1, 0x1f ;  /* 0x0c201f003c387f89 */ /* 0x000e6c00000e0000 */
[----:B------:R-:W-:Y:S01]  /*c960*/  QGMMA.64x64x32.F32.E4M3.E4M3 R24, R140, gdesc[UR4], R24, gsb0 ;  /* 0x00e000048c187df3 */ /* 0x000fe20008000818 */
[----:B0-----:R-:W-:Y:S01]  /*c970*/  FMNMX.FTZ R59, R59, R57, !PT ;  /* 0x000000393b3b7209 */ /* 0x001fe20007810000 */
[----:B------:R-:W-:-:S04]  /*c980*/  IMAD.MOV.U32 R57, RZ, RZ, -0x3ffffff0 ;  /* 0xc0000010ff397424 */ /* 0x000fc800078e00ff */
[----:B------:R-:W-:Y:S01]  /*c990*/  FADD.FTZ R12, -R59, R12 ;  /* 0x0000000c3b0c7221 */ /* 0x000fe20000010100 */
[----:B------:R-:W-:Y:S01]  /*c9a0*/  R2UR UR7, R57 ;  /* 0x00000000390772ca */ /* 0x000fe200000e0000 */
[-C--:B------:R-:W-:Y:S02]  /*c9b0*/  FFMA.FTZ R57, R59, R58.reuse, -8 ;  /* 0xc10000003b397423 */ /* 0x080fe4000001003a */
[----:B------:R-:W-:Y:S01]  /*c9c0*/  FMUL.FTZ R12, R12, R58 ;  /* 0x0000003a0c0c7220 */ /* 0x000fe20000410000 */
[----:B-1----:R-:W-:Y:S01]  /*c9d0*/  FMNMX.FTZ R60, R60, R56, !PT ;  /* 0x000000383c3c7209 */ /* 0x002fe20007810000 */
[----:B------:R-:W-:-:S01]  /*c9e0*/  FFMA.FTZ R104, R104, R58, -R57 ;  /* 0x0000003a68687223 */ /* 0x000fc20000010839 */
[----:B------:R-:W-:Y:S01]  /*c9f0*/  IADD3 R56, R8, 0x200, RZ ;  /* 0x0000020008387810 */ /* 0x000fe20007ffe0ff */
[----:B------:R-:W-:-:S01]  /*ca00*/  FFMA.FTZ R8, R9, R58, -R57 ;  /* 0x0000003a09087223 */ /* 0x000fc20000010839 */
[-CC-:B------:R-:W-:Y:S01]  /*ca10*/  FFMA.FTZ R9, R10, R58.reuse, -R57.reuse ;  /* 0x0000003a0a097223 */ /* 0x180fe20000010839 */
[----:B------:R-:W-:-:S01]  /*ca20*/  FFMA.FTZ R10, R120, R58, -R57 ;  /* 0x0000003a780a7223 */ /* 0x000fc20000010839 */
[----:B------:R-:W-:Y:S01]  /*ca30*/  R2UR UR6, R56 ;  /* 0x00000000380672ca */ /* 0x000fe200000e0000 */
[----:B------:R-:W-:-:S01]  /*ca40*/  FFMA.FTZ R56, R121, R58, -R57 ;  /* 0x0000003a79387223 */ /* 0x000fc20000010839 */
[-CC-:B------:R-:W-:Y:S01]  /*ca50*/  FFMA.FTZ R120, R124, R58.reuse, -R57.reuse ;  /* 0x0000003a7c787223 */ /* 0x180fe20000010839 */
        /* <DEDUP_REMOVED lines=33> */
[----:B------:R-:W-:Y:S01]  /*cc70*/  FFMA.FTZ R57, R69, R58, -R57 ;  /* 0x0000003a45397223 */ /* 0x000fe20000010839 */
[----:B------:R-:W-:-:S01]  /*cc80*/  FADD.FTZ R3, -R60, R3 ;  /* 0x000000033c037221 */ /* 0x000fc20000010100 */
[-C--:B------:R-:W-:Y:S01]  /*cc90*/  FFMA.FTZ R69, R60, R58.reuse, -8 ;  /* 0xc10000003c457423 */ /* 0x080fe2000001003a */
[----:B------:R-:W-:Y:S02]  /*cca0*/  MUFU.EX2 R12, R12 ;  /* 0x0000000c000c7308 */ /* 0x000fe40000000800 */
[-C--:B------:R-:W-:Y:S01]  /*ccb0*/  FMUL.FTZ R3, R3, R58.reuse ;  /* 0x0000003a03037220 */ /* 0x080fe20000410000 */
[-CC-:B------:R-:W-:Y:S01]  /*ccc0*/  FFMA.FTZ R11, R11, R58.reuse, -R69.reuse ;  /* 0x0000003a0b0b7223 */ /* 0x180fe20000010845 */
[----:B------:R-:W-:-:S01]  /*ccd0*/  FFMA.FTZ R21, R21, R58, -R69 ;  /* 0x0000003a15157223 */ /* 0x000fc20000010845 */
[-CC-:B------:R-:W-:Y:S01]  /*cce0*/  FFMA.FTZ R122, R122, R58.reuse, -R69.reuse ;  /* 0x0000003a7a7a7223 */ /* 0x180fe20000010845 */
[----:B------:R-:W-:-:S01]  /*ccf0*/  FFMA.FTZ R123, R123, R58, -R69 ;  /* 0x0000003a7b7b7223 */ /* 0x000fc20000010845 */
[-CC-:B------:R-:W-:Y:S01]  /*cd00*/  FFMA.FTZ R126, R126, R58.reuse, -R69.reuse ;  /* 0x0000003a7e7e7223 */ /* 0x180fe20000010845 */
[----:B------:R-:W-:Y:S01]  /*cd10*/  MUFU.EX2 R3, R3 ;  /* 0x0000000300037308 */ /* 0x000fe20000000800 */
[----:B------:R-:W-:-:S01]  /*cd20*/  FFMA.FTZ R127, R127, R58, -R69 ;  /* 0x0000003a7f7f7223 */ /* 0x000fc20000010845 */
[-CC-:B------:R-:W-:Y:S01]  /*cd30*/  FFMA.FTZ R130, R130, R58.reuse, -R69.reuse ;  /* 0x0000003a82827223 */ /* 0x180fe20000010845 */
[----:B------:R-:W-:-:S01]  /*cd40*/  FFMA.FTZ R131, R131, R58, -R69 ;  /* 0x0000003a83837223 */ /* 0x000fc20000010845 */
[-CC-:B------:R-:W-:Y:S01]  /*cd50*/  FFMA.FTZ R106, R106, R58.reuse, -R69.reuse ;  /* 0x0000003a6a6a7223 */ /* 0x180fe20000010845 */
[----:B------:R-:W-:-:S01]  /*cd60*/  FFMA.FTZ R107, R107, R58, -R69 ;  /* 0x0000003a6b6b7223 */ /* 0x000fc20000010845 */
[-CC-:B------:R-:W-:Y:S01]  /*cd70*/  FFMA.FTZ R110, R110, R58.reuse, -R69.reuse ;  /* 0x0000003a6e6e7223 */ /* 0x180fe20000010845 */
[----:B------:R-:W-:-:S01]  /*cd80*/  FFMA.FTZ R111, R111, R58, -R69 ;  /* 0x0000003a6f6f7223 */ /* 0x000fc20000010845 */
[----:B------:R-:W0:Y:S01]  /*cd90*/  MUFU.EX2 R8, R8 ;  /* 0x0000000800087308 */ /* 0x000e220000000800 */
[----:B------:R-:W-:-:S01]  /*cda0*/  FFMA.FTZ R114, R114, R58, -R69 ;  /* 0x0000003a72727223 */ /* 0x000fc20000010845 */
[-CC-:B------:R-:W-:Y:S01]  /*cdb0*/  FFMA.FTZ R115, R115, R58.reuse, -R69.reuse ;  /* 0x0000003a73737223 */ /* 0x180fe20000010845 */
[----:B------:R-:W-:-:S01]  /*cdc0*/  FFMA.FTZ R118, R118, R58, -R69 ;  /* 0x0000003a76767223 */ /* 0x000fc20000010845 */
[-CC-:B------:R-:W-:Y:S01]  /*cdd0*/  FFMA.FTZ R119, R119, R58.reuse, -R69.reuse ;  /* 0x0000003a77777223 */ /* 0x180fe20000010845 */
[----:B------:R-:W-:-:S01]  /*cde0*/  FFMA.FTZ R90, R90, R58, -R69 ;  /* 0x0000003a5a5a7223 */ /* 0x000fc20000010845 */
[-CC-:B------:R-:W-:Y:S01]  /*cdf0*/  FFMA.FTZ R91, R91, R58.reuse, -R69.reuse ;  /* 0x0000003a5b5b7223 */ /* 0x180fe20000010845 */
[----:B------:R-:W-:-:S01]  /*ce00*/  FFMA.FTZ R94, R94, R58, -R69 ;  /* 0x0000003a5e5e7223 */ /* 0x000fc20000010845 */
[----:B------:R-:W1:Y:S01]  /*ce10*/  MUFU.EX2 R11, R11 ;  /* 0x0000000b000b7308 */ /* 0x000e620000000800 */
[----:B------:R-:W-:-:S01]  /*ce20*/  FFMA.FTZ R95, R95, R58, -R69 ;  /* 0x0000003a5f5f7223 */ /* 0x000fc20000010845 */
[-CC-:B------:R-:W-:Y:S01]  /*ce30*/  FFMA.FTZ R98, R98, R58.reuse, -R69.reuse ;  /* 0x0000003a62627223 */ /* 0x180fe20000010845 */
[----:B------:R-:W-:-:S01]  /*ce40*/  FFMA.FTZ R99, R99, R58, -R69 ;  /* 0x0000003a63637223 */ /* 0x000fc20000010845 */
[-CC-:B------:R-:W-:Y:S01]  /*ce50*/  FFMA.FTZ R102, R102, R58.reuse, -R69.reuse ;  /* 0x0000003a66667223 */ /* 0x180fe20000010845 */
[----:B------:R-:W-:-:S01]  /*ce60*/  FFMA.FTZ R103, R103, R58, -R69 ;  /* 0x0000003a67677223 */ /* 0x000fc20000010845 */
[-CC-:B------:R-:W-:Y:S01]  /*ce70*/  FFMA.FTZ R74, R74, R58.reuse, -R69.reuse ;  /* 0x0000003a4a4a7223 */ /* 0x180fe20000010845 */
[----:B------:R-:W-:-:S01]  /*ce80*/  FFMA.FTZ R75, R75, R58, -R69 ;  /* 0x0000003a4b4b7223 */ /* 0x000fc20000010845 */
[----:B------:R-:W2:Y:S01]  /*ce90*/  MUFU.EX2 R9, R9 ;  /* 0x0000000900097308 */ /* 0x000ea20000000800 */
[----:B0-----:R-:W-:-:S01]  /*cea0*/  FFMA.FTZ R20, R12, R20, R8 ;  /* 0x000000140c147223 */ /* 0x001fc20000010008 */
[----:B------:R-:W-:-:S02]  /*ceb0*/  WARPGROUP.DEPBAR.LE gsb0, 0x0 ;  /* 0x00008000000079c5 */ /* 0x000fc40000010000 */
[----:B------:R-:W-:Y:S01]  /*cec0*/  WARPGROUP.ARRIVE ;  /* 0x00000000000079c5 */ /* 0x000fe20000000000 */
[-CC-:B------:R-:W-:Y:S01]  /*ced0*/  FFMA.FTZ R78, R78, R58.reuse, -R69.reuse ;  /* 0x0000003a4e4e7223 */ /* 0x180fe20000010845 */
[----:B------:R-:W-:-:S01]  /*cee0*/  FFMA.FTZ R79, R79, R58, -R69 ;  /* 0x0000003a4f4f7223 */ /* 0x000fc20000010845 */
[----:B------:R-:W-:Y:S01]  /*cef0*/  FFMA.FTZ R82, R82, R58, -R69 ;  /* 0x0000003a52527223 */ /* 0x000fe20000010845 */
[----:B------:R-:W0:Y:S01]  /*cf00*/  MUFU.EX2 R21, R21 ;  /* 0x0000001500157308 */ /* 0x000e220000000800 */
[----:B-1----:R-:W-:-:S01]  /*cf10*/  FFMA.FTZ R15, R3, R15, R11 ;  /* 0x0000000f030f7223 */ /* 0x002fc2000001000b */
[----:B------:R-:W-:Y:S01]  /*cf20*/  QGMMA.64x64x32.F32.E4M3.E4M3 R24, R144, gdesc[UR4], R24, gsb0 ;  /* 0x00e0000490187df3 */ /* 0x000fe20008000818 */
[----:B------:R-:W-:-:S01]  /*cf30*/  FFMA.FTZ R83, R83, R58, -R69 ;  /* 0x0000003a53537223 */ /* 0x000fc20000010845 */
[-CC-:B------:R-:W-:Y:S01]  /*cf40*/  FFMA.FTZ R86, R86, R58.reuse, -R69.reuse ;  /* 0x0000003a56567223 */ /* 0x180fe20000010845 */
[----:B------:R-:W-:-:S01]  /*cf50*/  FFMA.FTZ R87, R87, R58, -R69 ;  /* 0x0000003a57577223 */ /* 0x000fc20000010845 */
[-CC-:B------:R-:W-:Y:S01]  /*cf60*/  FFMA.FTZ R133, R134, R58.reuse, -R69.reuse ;  /* 0x0000003a86857223 */ /* 0x180fe20000010845 */
[----:B------:R-:W-:-:S01]  /*cf70*/  FFMA.FTZ R134, R135, R58, -R69 ;  /* 0x0000003a87867223 */ /* 0x000fc20000010845 */
[----:B------:R-:W1:Y:S01]  /*cf80*/  MUFU.EX2 R10, R10 ;  /* 0x0000000a000a7308 */ /* 0x000e620000000800 */
[----:B--2---:R-:W-:-:S01]  /*cf90*/  FADD.FTZ R20, R9, R20 ;  /* 0x0000001409147221 */ /* 0x004fc20000010000 */
[-CC-:B------:R-:W-:Y:S01]  /*cfa0*/  FFMA.FTZ R62, R62, R58.reuse, -R69.reuse ;  /* 0x0000003a3e3e7223 */ /* 0x180fe20000010845 */
[----:B------:R-:W-:-:S01]  /*cfb0*/  FFMA.FTZ R63, R63, R58, -R69 ;  /* 0x0000003a3f3f7223 */ /* 0x000fc20000010845 */
[-CC-:B------:R-:W-:Y:S01]  /*cfc0*/  FFMA.FTZ R66, R66, R58.reuse, -R69.reuse ;  /* 0x0000003a42427223 */ /* 0x180fe20000010845 */
[----:B------:R-:W-:-:S01]  /*cfd0*/  FFMA.FTZ R67, R67, R58, -R69 ;  /* 0x0000003a43437223 */ /* 0x000fc20000010845 */
[-CC-:B------:R-:W-:Y:S01]  /*cfe0*/  FFMA.FTZ R70, R70, R58.reuse, -R69.reuse ;  /* 0x0000003a46467223 */ /* 0x180fe20000010845 */
[----:B------:R-:W-:-:S01]  /*cff0*/  FFMA.FTZ R69, R71, R58, -R69 ;  /* 0x0000003a47457223 */ /* 0x000fc20000010845 */
        /* <DEDUP_REMOVED lines=18> */
[----:B------:R-:W-:Y:S02]  /*d120*/  WARPGROUP.DEPBAR.LE gsb0, 0x0 ;  /* 0x00008000000079c5 */ /* 0x000fe40000010000 */
[----:B------:R2:W-:Y:S04]  /*d130*/  @!P1 SYNCS.ARRIVE.TRANS64.RED.A1T0 RZ, [R13+URZ], RZ ;  /* 0x000000ff0dff99a7 */ /* 0x0005e8000810043f */
[----:B------:R-:W3:Y:S01]  /*d140*/  MUFU.EX2 R125, R125 ;  /* 0x0000007d007d7308 */ /* 0x000ee20000000800 */
[----:B0-----:R-:W-:-:S07]  /*d150*/  FADD.FTZ R20, R124, R20 ;  /* 0x000000147c147221 */ /* 0x001fce0000010000 */
[----:B------:R-:W0:Y:S01]  /*d160*/  MUFU.EX2 R131, R131 ;  /* 0x0000008300837308 */ /* 0x000e220000000800 */
[----:B-1----:R-:W-:-:S07]  /*d170*/  FADD.FTZ R15, R130, R15 ;  /* 0x0000000f820f7221 */ /* 0x002fce0000010000 */
[----:B------:R-:W1:Y:S01]  /*d180*/  MUFU.EX2 R104, R104 ;  /* 0x0000006800687308 */ /* 0x000e620000000800 */
[----:B---3--:R-:W-:-:S07]  /*d190*/  FADD.FTZ R20, R125, R20 ;  /* 0x000000147d147221 */ /* 0x008fce0000010000 */
        /* <DEDUP_REMOVED lines=125> */
[----:B---3--:R-:W-:-:S01]  /*d970*/  FADD.FTZ R15, R70, R15 ;  /* 0x0000000f460f7221 */ /* 0x008fc20000010000 */
[----:B0-----:R-:W-:-:S03]  /*d980*/  FADD.FTZ R20, R57, R20 ;  /* 0x0000001439147221 */ /* 0x001fc60000010000 */
[----:B-1----:R-:W-:Y:S01]  /*d990*/  FADD.FTZ R15, R69, R15 ;  /* 0x0000000f450f7221 */ /* 0x002fe20000010000 */
[----:B--2---:R-:W-:Y:S06]  /*d9a0*/  @!P0 BRA `(.L_x_389) ;  /* 0x0000000000048947 */ /* 0x004fec0003800000 */
[----:B------:R-:W-:Y:S01]  /*d9b0*/  BPT.TRAP 0x1 ;  /* 0x000000040000795c */ /* 0x000fe20000300000 */
.L_x_389:
[----:B------:R-:W2:Y:S01]  /*d9c0*/  LDL R13, [R1+0x28] ;  /* 0x00002800010d7983 */ /* 0x000ea20000100800 */
[----:B------:R-:W-:Y:S01]  /*d9d0*/  F2FP.SATFINITE.E4M3.F32.PACK_AB_MERGE_C R10, R56, R10, RZ ;  /* 0x0000000a380a723e */ /* 0x000fe200048070ff */
[----:B------:R-:W-:Y:S01]  /*d9e0*/  VIADD R14, R14, 0x13260 ;  /* 0x000132600e0e7836 */ /* 0x000fe20000000000 */
[----:B------:R-:W-:Y:S01]  /*d9f0*/  ISETP.GT.AND P1, PT, R0, RZ, PT ;  /* 0x000000ff0000720c */ /* 0x000fe20003f24270 */
[----:B------:R-:W-:Y:S01]  /*da00*/  FMUL.FTZ R24, R24, R12 ;  /* 0x0000000c18187220 */ /* 0x000fe20000410000 */
[----:B------:R-:W-:Y:S01]  /*da10*/  F2FP.SATFINITE.E4M3.F32.PACK_AB_MERGE_C R152, R9, R8, R10 ;  /* 0x000000080998723e */ /* 0x000fe2000480700a */
[----:B------:R-:W-:Y:S01]  /*da20*/  FMUL.FTZ R25, R25, R12 ;  /* 0x0000000c19197220 */ /* 0x000fe20000410000 */
[----:B------:R0:W5:Y:S01]  /*da30*/  LDL R9, [R1+0xc] ;  /* 0x00000c0001097983 */ /* 0x0001620000100800 */
[----:B------:R-:W-:Y:S01]  /*da40*/  F2FP.SATFINITE.E4M3.F32.PACK_AB_MERGE_C R122, R123, R122, RZ ;  /* 0x0000007a7b7a723e */ /* 0x000fe200048070ff */
[----:B------:R-:W-:Y:S01]  /*da50*/  FMUL.FTZ R28, R28, R12 ;  /* 0x0000000c1c1c7220 */ /* 0x000fe20000410000 */
[----:B------:R-:W-:Y:S01]  /*da60*/  F2FP.SATFINITE.E4M3.F32.PACK_AB_MERGE_C R124, R125, R124, RZ ;  /* 0x0000007c7d7c723e */ /* 0x000fe200048070ff */
[----:B------:R0:W5:Y:S01]  /*da70*/  LDL R8, [R1+0x4] ;  /* 0x0000040001087983 */ /* 0x0001620000100800 */
        /* <DEDUP_REMOVED lines=47> */
[----:B------:R-:W-:Y:S01]  /*dd70*/  VIADD R0, R0, 0xffffffff ;  /* 0xffffffff00007836 */ /* 0x000fe20000000000 */
        /* <DEDUP_REMOVED lines=20> */
[----:B--2---:R-:W-:-:S04]  /*dec0*/  PRMT R14, R13, 0x654, R14 ;  /* 0x000006540d0e7816 */ /* 0x004fc8000000000e */
[----:B------:R0:W-:Y:S01]  /*ded0*/  SYNCS.ARRIVE.TRANS64.RED.A1T0 RZ, [R14+URZ], RZ ;  /* 0x000000ff0eff79a7 */ /* 0x0001e2000810043f */
[----:B------:R-:W-:Y:S05]  /*dee0*/  @P1 BRA `(.L_x_390) ;  /* 0xffffffd0004c1947 */ /* 0x000fea000383ffff */
.L_x_378:
[----:B------:R-:W-:Y:S05]  /*def0*/  BSYNC B0 ;  /* 0x0000000000007941 */ /* 0x000fea0003800000 */
.L_x_377:
[----:B------:R-:W-:Y:S06]  /*df00*/  BAR.ARV 0x8, 0x200 ;  /* 0x0208000000007b1d */ /* 0x000fec0000002000 */
[----:B------:R-:W-:Y:S05]  /*df10*/  @!P0 BRA `(.L_x_391) ;  /* 0x0000000000048947 */ /* 0x000fea0003800000 */
[----:B------:R-:W-:Y:S01]  /*df20*/  BPT.TRAP 0x1 ;  /* 0x000000040000795c */ /* 0x000fe20000300000 */
.L_x_391:
[----:B------:R-:W2:Y:S04]  /*df30*/  LDL R0, [R1+0xc] ;  /* 0x00000c0001007983 */ /* 0x000ea80000100800 */
[----:B------:R-:W3:Y:S01]  /*df40*/  LDL R2, [R1+0x4] ;  /* 0x0000040001027983 */ /* 0x000ee20000100800 */
[----:B--2---:R-:W-:Y:S02]  /*df50*/  SHF.L.U32 R3, R0, 0x1f, RZ ;  /* 0x0000001f00037819 */ /* 0x004fe400000006ff */
[----:B---3-5:R-:W-:-:S04]  /*df60*/  LEA R8, R2, R16, 0x3 ;  /* 0x0000001002087211 */ /* 0x028fc800078e18ff */
[----:B------:R1:W2:Y:S01]  /*df70*/  SYNCS.PHASECHK.TRANS64.TRYWAIT P1, [R8+URZ+0x13250], R3 ;  /* 0x01325003080075a7 */ /* 0x0002a2000802017f */
[----:B------:R-:W-:Y:S05]  /*df80*/  @!P0 BRA `(.L_x_392) ;  /* 0x0000000000048947 */ /* 0x000fea0003800000 */
[----:B------:R-:W-:Y:S01]  /*df90*/  BPT.TRAP 0x1 ;  /* 0x000000040000795c */ /* 0x000fe20000300000 */
.L_x_392:
[----:B------:R-:W-:Y:S04]  /*dfa0*/  BSSY B0, `(.L_x_393) ;  /* 0x0000004000007945 */ /* 0x000fe80003800000 */
[----:B--2---:R-:W-:Y:S05]  /*dfb0*/  @P1 BRA `(.L_x_394) ;  /* 0x0000000000081947 */ /* 0x004fea0003800000 */
[----:B------:R-:W2:Y:S02]  /*dfc0*/  SYNCS.PHASECHK.TRANS64.TRYWAIT P1, [R8+URZ+0x13250], R3 ;  /* 0x01325003080075a7 */ /* 0x000ea4000802017f */
[----:B--2---:R-:W-:Y:S05]  /*dfd0*/  @!P1 BRA `(.L_x_395) ;  /* 0x00000084008c9947 */ /* 0x004fea0003800000 */
.L_x_394:
[----:B------:R-:W-:Y:S05]  /*dfe0*/  BSYNC B0 ;  /* 0x0000000000007941 */ /* 0x000fea0003800000 */
.L_x_393:
[----:B------:R-:W3:Y:S04]  /*dff0*/  LDL R0, [R1+0x54] ;  /* 0x0000540001007983 */ /* 0x000ee80000100800 */
[----:B------:R-:W4:Y:S01]  /*e000*/  LDL R11, [R1+0x38] ;  /* 0x00003800010b7983 */ /* 0x000f220000100800 */
[----:B------:R-:W-:-:S03]  /*e010*/  ULDC.64 UR4, c[0x0][0x9a0] ;  /* 0x0002680000047ab9 */ /* 0x000fc60000000a00 */
[----:B------:R-:W5:Y:S04]  /*e020*/  LDL.LU R10, [R1+0x18] ;  /* 0x00001800010a7983 */ /* 0x000f680000300800 */
[----:B0-----:R-:W5:Y:S01]  /*e030*/  LDL R14, [R1+0x4] ;  /* 0x00000400010e7983 */ /* 0x001f620000100800 */
[----:B------:R-:W-:Y:S01]  /*e040*/  VIADD R16, R16, 0x1000 ;  /* 0x0000100010107836 */ /* 0x000fe20000000000 */
[----:B------:R-:W-:Y:S01]  /*e050*/  ISETP.NE.U32.AND P1, PT, RZ, UR4, PT ;  /* 0x00000004ff007c0c */ /* 0x000fe2000bf25070 */
[----:B-12---:R-:W-:Y:S01]  /*e060*/  IMAD.MOV.U32 R3, RZ, RZ, -0x3ffffff0 ;  /* 0xc0000010ff037424 */ /* 0x006fe200078e00ff */
[----:B------:R-:W-:Y:S02]  /*e070*/  WARPGROUP.ARRIVE ;  /* 0x00000000000079c5 */ /* 0x000fe40000000000 */
[----:B------:R-:W-:-:S02]  /*e080*/  SHF.R.U32.HI R16, RZ, 0x4, R16 ;  /* 0x00000004ff107819 */ /* 0x000fc40000011610 */
[----:B------:R-:W-:Y:S02]  /*e090*/  R2UR UR7, R3 ;  /* 0x00000000030772ca */ /* 0x000fe400000e0000 */
[----:B------:R-:W-:Y:S02]  /*e0a0*/  LOP3.LUT R16, R16, 0x3fff, RZ, 0xc0, !PT ;  /* 0x00003fff10107812 */ /* 0x000fe400078ec0ff */
[----:B------:R-:W-:Y:S02]  /*e0b0*/  ISETP.NE.AND.EX P1, PT, RZ, UR5, PT, P1 ;  /* 0x00000005ff007c0c */ /* 0x000fe4000bf25310 */
[----:B------:R-:W-:-:S11]  /*e0c0*/  LOP3.LUT R16, R16, 0x10000, RZ, 0xfc, !PT ;  /* 0x0001000010107812 */ /* 0x000fd600078efcff */
[----:B------:R-:W3:Y:S08]  /*e0d0*/  @P1 LDC.64 R6, c[0x0][0x9c8] ;  /* 0x00027200ff061b82 */ /* 0x000ef00000000a00 */
[----:B------:R-:W0:Y:S01]  /*e0e0*/  @P1 LDC.64 R4, c[0x0][0x9d0] ;  /* 0x00027400ff041b82 */ /* 0x000e220000000a00 */
[----:B---3--:R-:W-:-:S04]  /*e0f0*/  @P1 IMAD R0, R0, R6, RZ ;  /* 0x0000000600001224 */ /* 0x008fc800078e02ff */
[C---:B----4-:R-:W-:Y:S02]  /*e100*/  @P1 IMAD R3, R11.reuse, R7, R0 ;  /* 0x000000070b031224 */ /* 0x050fe400078e0200 */
[----:B------:R-:W-:Y:S01]  /*e110*/  @P1 IMAD.WIDE.U32 R6, R11, R6, RZ ;  /* 0x000000060b061225 */ /* 0x000fe200078e00ff */
[----:B-----5:R-:W-:-:S03]  /*e120*/  @P1 SHF.R.S32.HI R9, RZ, 0x1f, R10 ;  /* 0x0000001fff091819 */ /* 0x020fc6000001140a */
[----:B------:R-:W-:Y:S02]  /*e130*/  @P1 IMAD.IADD R7, R7, 0x1, R3 ;  /* 0x0000000107071824 */ /* 0x000fe400078e0203 */
[----:B------:R-:W-:Y:S02]  /*e140*/  IMAD R2, R14, 0x280, R16 ;  /* 0x000002800e027824 */ /* 0x000fe400078e0210 */
[-C--:B0-----:R-:W-:Y:S02]  /*e150*/  @P1 IMAD R0, R9, R4.reuse, RZ ;  /* 0x0000000409001224 */ /* 0x081fe400078e02ff */
[----:B------:R-:W-:Y:S01]  /*e160*/  IMAD.MOV.U32 R9, RZ, RZ, 0x3f800000 ;  /* 0x3f800000ff097424 */ /* 0x000fe200078e00ff */
[----:B------:R-:W-:Y:S01]  /*e170*/  R2UR UR6, R2 ;  /* 0x00000000020672ca */ /* 0x000fe200000e0000 */
[C---:B------:R-:W-:Y:S02]  /*e180*/  @P1 IMAD R3, R10.reuse, R5, R0 ;  /* 0x000000050a031224 */ /* 0x040fe400078e0200 */
[----:B------:R-:W-:-:S04]  /*e190*/  @P1 IMAD.WIDE.U32 R4, R10, R4, R6 ;  /* 0x000000040a041225 */ /* 0x000fc800078e0006 */
[----:B------:R-:W-:Y:S01]  /*e1a0*/  @P1 IMAD.IADD R3, R5, 0x1, R3 ;  /* 0x0000000105031824 */ /* 0x000fe200078e0203 */
[----:B------:R-:W-:-:S05]  /*e1b0*/  @P1 LEA R6, P2, R4, UR4, 0x2 ;  /* 0x0000000404061c11 */ /* 0x000fca000f8410ff */
[----:B------:R-:W-:Y:S01]  /*e1c0*/  QGMMA.64x64x32.F32.E4M3.E4M3 R24, R152, gdesc[UR4], R24, gsb0 ;  /* 0x00e0000498187df3 */ /* 0x000fe20008000818 */
[----:B------:R-:W-:Y:S01]  /*e1d0*/  @P1 LEA.HI.X R7, R4, UR5, R3, 0x2, P2 ;  /* 0x0000000504071c11 */ /* 0x000fe200090f1403 */
[----:B------:R-:W-:Y:S01]  /*e1e0*/  VIADD R4, R2, 0x80 ;  /* 0x0000008002047836 */ /* 0x000fe20000000000 */
[----:B------:R-:W-:-:S03]  /*e1f0*/  MOV R5, 0xc0000010 ;  /* 0xc000001000057802 */ /* 0x000fc60000000f00 */
[----:B------:R0:W2:Y:S01]  /*e200*/  @P1 LDG.E R9, desc[UR40][R6.64] ;  /* 0x0000002806091981 */ /* 0x0000a2000c1e1900 */
        /* <DEDUP_REMOVED lines=16> */
[----:B------:R-:W1:Y:S04]  /*e310*/  SHFL.BFLY PT, R3, R20, 0x2, 0x1f ;  /* 0x0c401f0014037f89 */ /* 0x000e6800000e0000 */
[----:B------:R-:W3:Y:S01]  /*e320*/  SHFL.BFLY PT, R4, R15, 0x2, 0x1f ;  /* 0x0c401f000f047f89 */ /* 0x000ee200000e0000 */
[----:B------:R-:W-:Y:S01]  /*e330*/  VIADD R2, R2, 0x200 ;  /* 0x0000020002027836 */ /* 0x000fe20000000000 */
[----:B------:R-:W-:-:S02]  /*e340*/  WARPGROUP.DEPBAR.LE gsb0, 0x0 ;  /* 0x00008000000079c5 */ /* 0x000fc40000010000 */
[----:B------:R-:W-:-:S06]  /*e350*/  WARPGROUP.ARRIVE ;  /* 0x00000000000079c5 */ /* 0x000fcc0000000000 */
[----:B------:R-:W-:Y:S01]  /*e360*/  QGMMA.64x64x32.F32.E4M3.E4M3 R24, R140, gdesc[UR4], R24, gsb0 ;  /* 0x00e000048c187df3 */ /* 0x000fe20008000818 */
[----:B-1----:R-:W-:-:S01]  /*e370*/  FADD.FTZ R0, R3, R20 ;  /* 0x0000001403007221 */ /* 0x002fc20000010000 */
[----:B------:R-:W-:Y:S01]  /*e380*/  IMAD.MOV.U32 R3, RZ, RZ, -0x3ffffff0 ;  /* 0xc0000010ff037424 */ /* 0x000fe200078e00ff */
[----:B------:R-:W-:-:S04]  /*e390*/  R2UR UR6, R2 ;  /* 0x00000000020672ca */ /* 0x000fc800000e0000 */
[----:B------:R-:W-:Y:S01]  /*e3a0*/  R2UR UR7, R3 ;  /* 0x00000000030772ca */ /* 0x000fe200000e0000 */
[----:B------:R-:W1:Y:S01]  /*e3b0*/  SHFL.BFLY PT, R5, R0, 0x1, 0x1f ;  /* 0x0c201f0000057f89 */ /* 0x000e6200000e0000 */
[----:B---3--:R-:W-:-:S05]  /*e3c0*/  FADD.FTZ R4, R4, R15 ;  /* 0x0000000f04047221 */ /* 0x008fca0000010000 */
[----:B------:R-:W3:Y:S01]  /*e3d0*/  SHFL.BFLY PT, R3, R4, 0x1, 0x1f ;  /* 0x0c201f0004037f89 */ /* 0x000ee200000e0000 */
[----:B0-----:R-:W-:Y:S01]  /*e3e0*/  MOV R6, RZ ;  /* 0x000000ff00067202 */ /* 0x001fe20000000f00 */
[----:B-1----:R-:W-:-:S05]  /*e3f0*/  FADD.FTZ R7, R0, R5 ;  /* 0x0000000500077221 */ /* 0x002fca0000010000 */
[----:B------:R-:W-:Y:S01]  /*e400*/  FSETP.NE.FTZ.AND P1, PT, R7, RZ, PT ;  /* 0x000000ff0700720b */ /* 0x000fe20003f35000 */
[----:B---3--:R-:W-:-:S01]  /*e410*/  FADD.FTZ R11, R4, R3 ;  /* 0x00000003040b7221 */ /* 0x008fc20000010000 */
[----:B------:R-:W-:Y:S01]  /*e420*/  FMUL.FTZ R12, R7, 0.00390625 ;  /* 0x3b800000070c7820 */ /* 0x000fe20000410000 */
[----:B------:R-:W-:Y:S02]  /*e430*/  WARPGROUP.DEPBAR.LE gsb0, 0x0 ;  /* 0x00008000000079c5 */ /* 0x000fe40000010000 */
[----:B------:R-:W-:-:S06]  /*e440*/  WARPGROUP.ARRIVE ;  /* 0x00000000000079c5 */ /* 0x000fcc0000000000 */
[----:B------:R-:W-:Y:S01]  /*e450*/  QGMMA.64x64x32.F32.E4M3.E4M3 R24, R144, gdesc[UR4], R24, gsb0 ;  /* 0x00e0000490187df3 */ /* 0x000fe20008000818 */
[----:B------:R-:W-:Y:S01]  /*e460*/  FMUL.FTZ R13, R11, 0.00390625 ;  /* 0x3b8000000b0d7820 */ /* 0x000fe20000410000 */
[----:B------:R-:W-:Y:S01]  /*e470*/  FSETP.NE.FTZ.AND P2, PT, R12, RZ, PT ;  /* 0x000000ff0c00720b */ /* 0x000fe20003f55000 */
[----:B------:R-:W-:Y:S03]  /*e480*/  @P1 MUFU.RCP R6, R7 ;  /* 0x0000000700061308 */ /* 0x000fe60000001000 */
[----:B------:R-:W-:Y:S02]  /*e490*/  FSETP.NE.FTZ.AND P3, PT, R13, RZ, PT ;  /* 0x000000ff0d00720b */ /* 0x000fe40003f75000 */
[----:B------:R-:W-:Y:S01]  /*e4a0*/  FSETP.NE.FTZ.AND P1, PT, R11, RZ, PT ;  /* 0x000000ff0b00720b */ /* 0x000fe20003f35000 */
[----:B------:R-:W-:-:S06]  /*e4b0*/  IMAD.MOV.U32 R10, RZ, RZ, RZ ;  /* 0x000000ffff0a7224 */ /* 0x000fcc00078e00ff */
[----:B------:R-:W0:Y:S08]  /*e4c0*/  @P2 MUFU.LG2 R3, R12 ;  /* 0x0000000c00032308 */ /* 0x000e300000000c00 */
[----:B------:R-:W1:Y:S08]  /*e4d0*/  @P3 MUFU.LG2 R5, R13 ;  /* 0x0000000d00053308 */ /* 0x000e700000000c00 */
[----:B------:R-:W3:Y:S01]  /*e4e0*/  @P1 MUFU.RCP R10, R11 ;  /* 0x0000000b000a1308 */ /* 0x000ee20000001000 */
[C---:B------:R-:W-:Y:S01]  /*e4f0*/  @P2 FMUL.FTZ R4, R58.reuse, 0.69314718246459960938 ;  /* 0x3f3172183a042820 */ /* 0x040fe20000410000 */
[----:B------:R-:W-:Y:S01]  /*e500*/  @P3 FMUL.FTZ R58, R58, 0.69314718246459960938 ;  /* 0x3f3172183a3a3820 */ /* 0x000fe20000410000 */
[----:B0-----:R-:W-:Y:S01]  /*e510*/  @P2 FMUL.FTZ R3, R3, 0.69314718246459960938 ;  /* 0x3f31721803032820 */ /* 0x001fe20000410000 */
[----:B------:R-:W-:-:S02]  /*e520*/  IMAD.MOV.U32 R2, RZ, RZ, -0x800000 ;  /* 0xff800000ff027424 */ /* 0x000fc400078e00ff */
[----:B--2---:R-:W-:Y:S01]  /*e530*/  FMUL.FTZ R6, R6, R9 ;  /* 0x0000000906067220 */ /* 0x004fe20000410000 */
[----:B------:R-:W-:Y:S02]  /*e540*/  IMAD.MOV.U32 R0, RZ, RZ, -0x800000 ;  /* 0xff800000ff007424 */ /* 0x000fe400078e00ff */
[----:B-1----:R-:W-:Y:S01]  /*e550*/  @P3 FMUL.FTZ R5, R5, 0.69314718246459960938 ;  /* 0x3f31721805053820 */ /* 0x002fe20000410000 */
[----:B------:R-:W-:-:S03]  /*e560*/  @P2 FFMA.FTZ R2, R4, R59, R3 ;  /* 0x0000003b04022223 */ /* 0x000fc60000010003 */
[----:B------:R-:W-:Y:S01]  /*e570*/  @P3 FFMA.FTZ R0, R58, R60, R5 ;  /* 0x0000003c3a003223 */ /* 0x000fe20000010005 */
[----:B---3--:R-:W-:Y:S01]  /*e580*/  FMUL.FTZ R16, R10, R9 ;  /* 0x000000090a107220 */ /* 0x008fe20000410000 */
[----:B------:R-:W-:Y:S02]  /*e590*/  WARPGROUP.DEPBAR.LE gsb0, 0x0 ;  /* 0x00008000000079c5 */ /* 0x000fe40000010000 */
[----:B------:R-:W-:Y:S05]  /*e5a0*/  @!P0 BRA `(.L_x_396) ;  /* 0x0000000000048947 */ /* 0x000fea0003800000 */
[----:B------:R-:W-:Y:S01]  /*e5b0*/  BPT.TRAP 0x1 ;  /* 0x000000040000795c */ /* 0x000fe20000300000 */
.L_x_396:
[----:B------:R-:W2:Y:S01]  /*e5c0*/  LDL.LU R3, [R1+0x28] ;  /* 0x0000280001037983 */ /* 0x000ea20000300800 */
[----:B------:R-:W-:Y:S02]  /*e5d0*/  VIADD R8, R8, 0x13260 ;  /* 0x0001326008087836 */ /* 0x000fe40000000000 */
[-C--:B------:R-:W-:Y:S01]  /*e5e0*/  FMUL.FTZ R61, R24, R6.reuse ;  /* 0x00000006183d7220 */ /* 0x080fe20000410000 */
[-C--:B------:R-:W-:Y:S01]  /*e5f0*/  FMUL.FTZ R59, R25, R6.reuse ;  /* 0x00000006193b7220 */ /* 0x080fe20000410000 */
[----:B------:R-:W3:Y:S04]  /*e600*/  LDL.LU R63, [R1+0xc] ;  /* 0x00000c00013f7983 */ /* 0x000ee80000300800 */
[----:B------:R-:W4:Y:S01]  /*e610*/  LDL.LU R62, [R1+0x4c] ;  /* 0x00004c00013e7983 */ /* 0x000f220000300800 */
        /* <DEDUP_REMOVED lines=26> */
[----:B------:R-:W-:Y:S01]  /*e7c0*/  FMUL.FTZ R55, R55, R16 ;  /* 0x0000001037377220 */ /* 0x000fe20000410000 */
[----:B--2---:R-:W-:-:S04]  /*e7d0*/  PRMT R4, R3, 0x654, R8 ;  /* 0x0000065403047816 */ /* 0x004fc80000000008 */
[----:B------:R0:W-:Y:S02]  /*e7e0*/  SYNCS.ARRIVE.TRANS64.RED.A1T0 RZ, [R4+URZ], RZ ;  /* 0x000000ff04ff79a7 */ /* 0x0001e4000810043f */
[----:B0-----:R-:W-:-:S05]  /*e7f0*/  VIADD R4, R14, 0x1 ;  /* 0x000000010e047836 */ /* 0x001fca0000000000 */
[----:B------:R-:W-:-:S04]  /*e800*/  ISETP.NE.AND P0, PT, R4, 0x2, PT ;  /* 0x000000020400780c */ /* 0x000fc80003f05270 */
[----:B------:R-:W-:Y:S02]  /*e810*/  SEL R5, RZ, 0x1, P0 ;  /* 0x00000001ff057807 */ /* 0x000fe40000000000 */
[----:B------:R-:W-:Y:S01]  /*e820*/  SEL R4, R4, RZ, P0 ;  /* 0x000000ff04047207 */ /* 0x000fe20000000000 */
[----:B----4-:R-:W-:Y:S01]  /*e830*/  VIADD R62, R62, 0x1 ;  /* 0x000000013e3e7836 */ /* 0x010fe20000000000 */
[----:B---3--:R-:W-:-:S03]  /*e840*/  LOP3.LUT R63, R63, R5, RZ, 0x3c, !PT ;  /* 0x000000053f3f7212 */ /* 0x008fc600078e3cff */
[----:B------:R0:W-:Y:S04]  /*e850*/  STL [R1+0x4], R4 ;  /* 0x0000040401007387 */ /* 0x0001e80000100800 */
[----:B------:R0:W-:Y:S04]  /*e860*/  STL [R1+0xc], R63 ;  /* 0x00000c3f01007387 */ /* 0x0001e80000100800 */
[----:B------:R0:W-:Y:S01]  /*e870*/  STL [R1+0x4c], R62 ;  /* 0x00004c3e01007387 */ /* 0x0001e20000100800 */
[-C--:B------:R-:W-:Y:S01]  /*e880*/  FMUL.FTZ R8, R49, R6.reuse ;  /* 0x0000000631087220 */ /* 0x080fe20000410000 */
[----:B------:R-:W-:Y:S01]  /*e890*/  FMUL.FTZ R3, R53, R6 ;  /* 0x0000000635037220 */ /* 0x000fe20000410000 */
[-C--:B------:R-:W-:Y:S01]  /*e8a0*/  FMUL.FTZ R14, R43, R16.reuse ;  /* 0x000000102b0e7220 */ /* 0x080fe20000410000 */
[----:B------:R-:W-:-:S07]  /*e8b0*/  FMUL.FTZ R6, R51, R16 ;  /* 0x0000001033067220 */ /* 0x000fce0000410000 */
.L_x_348:
[----:B------:R-:W0:Y:S08]  /*e8c0*/  S2UR UR4, SR_CgaCtaId ;  /* 0x00000000000479c3 */ /* 0x000e300000008800 */
[----:B------:R-:W-:Y:S01]  /*e8d0*/  BAR.SYNC.DEFER_BLOCKING 0x5, 0x200 ;  /* 0x0148000000007b1d */ /* 0x000fe20000010000 */
[----:B------:R-:W-:-:S05]  /*e8e0*/  MOV R16, 0x400 ;  /* 0x0000040000107802 */ /* 0x000fca0000000f00 */
[----:B------:R-:W-:Y:S01]  /*e8f0*/  BSSY B0, `(.L_x_397) ;  /* 0x00001d8000007945 */ /* 0x000fe20003800000 */
[----:B0-----:R-:W-:-:S04]  /*e900*/  MOV R4, UR4 ;  /* 0x0000000400047c02 */ /* 0x001fc80008000f00 */
[----:B------:R-:W-:Y:S01]  /*e910*/  LEA R16, R4, R16, 0x18 ;  /* 0x0000001004107211 */ /* 0x000fe200078ec0ff */
[----:B------:R-:W-:Y:S04]  /*e920*/  STL [R1+0x28], R4 ;  /* 0x0000280401007387 */ /* 0x000fe80000100800 */
[----:B------:R-:W0:Y:S04]  /*e930*/  LDS.128 R48, [R16+0x132d0] ;  /* 0x0132d00010307984 */ /* 0x000e280000000c00 */
[----:B0-----:R0:W-:Y:S04]  /*e940*/  STL.64 [R1+0x10], R48 ;  /* 0x0000103001007387 */ /* 0x0011e80000100a00 */
[----:B------:R0:W-:Y:S01]  /*e950*/  STL.64 [R1+0x18], R50 ;  /* 0x0000183201007387 */ /* 0x0001e20000100a00 */
[----:B------:R-:W-:Y:S06]  /*e960*/  BAR.ARV 0x4, 0x200 ;  /* 0x0108000000007b1d */ /* 0x000fec0000002000 */
[----:B------:R-:W-:Y:S05]  /*e970*/  @P1 BRA `(.L_x_398) ;  /* 0x0000001000cc1947 */ /* 0x000fea0003800000 */
[----:B------:R-:W2:Y:S01]  /*e980*/  LDL.LU R5, [R1+0x54] ;  /* 0x0000540001057983 */ /* 0x000ea20000300800 */
[----:B------:R-:W-:Y:S01]  /*e990*/  ULDC.64 UR4, c[0x4][0x38] ;  /* 0x01000e0000047ab9 */ /* 0x000fe20000000a00 */
[----:B------:R-:W1:Y:S01]  /*e9a0*/  S2R R29, SR_TID.X ;  /* 0x00000000001d7919 */ /* 0x000e620000002100 */
[----:B------:R-:W3:Y:S01]  /*e9b0*/  S2R R35, SR_SWINHI ;  /* 0x0000000000237919 */ /* 0x000ee20000002f00 */
[----:B------:R-:W-:Y:S01]  /*e9c0*/  F2FP.BF16.F32.PACK_AB R21, R21, R32 ;  /* 0x000000201515723e */ /* 0x000fe200000010ff */
[----:B------:R-:W-:Y:S01]  /*e9d0*/  ULDC.64 UR6, c[0x0][0xb98] ;  /* 0x0002e60000067ab9 */ /* 0x000fe20000000a00 */
[----:B------:R-:W4:Y:S04]  /*e9e0*/  LDL.LU R4, [R1+0x38] ;  /* 0x0000380001047983 */ /* 0x000f280000300800 */
[----:B------:R-:W3:Y:S04]  /*e9f0*/  LDL R39, [R1+0x74] ;  /* 0x0000740001277983 */ /* 0x000ee80000100800 */
[----:B0-----:R-:W3:Y:S04]  /*ea00*/  LDL R49, [R1+0x6c] ;  /* 0x00006c0001317983 */ /* 0x001ee80000100800 */
[----:B------:R-:W3:Y:S04]  /*ea10*/  LDL.LU R45, [R1+0x40] ;  /* 0x00004000012d7983 */ /* 0x000ee80000300800 */
[----:B------:R-:W3:Y:S01]  /*ea20*/  LDL.LU R46, [R1+0x44] ;  /* 0x00004400012e7983 */ /* 0x000ee20000300800 */
[----:B------:R-:W-:-:S02]  /*ea30*/  F2FP.BF16.F32.PACK_AB R20, R13, R20 ;  /* 0x000000140d14723e */ /* 0x000fc400000010ff */
[----:B------:R-:W-:Y:S01]  /*ea40*/  F2FP.BF16.F32.PACK_AB R9, R9, R12 ;  /* 0x0000000c0909723e */ /* 0x000fe200000010ff */
[----:B------:R-:W3:Y:S01]  /*ea50*/  LDL R42, [R1+0x50] ;  /* 0x00005000012a7983 */ /* 0x000ee20000100800 */
[----:B------:R-:W-:Y:S02]  /*ea60*/  F2FP.BF16.F32.PACK_AB R36, R36, R57 ;  /* 0x000000392424723e */ /* 0x000fe400000010ff */
[----:B------:R-:W-:Y:S02]  /*ea70*/  F2FP.BF16.F32.PACK_AB R33, R33, R56 ;  /* 0x000000382121723e */ /* 0x000fe400000010ff */
[----:B------:R-:W-:Y:S02]  /*ea80*/  F2FP.BF16.F32.PACK_AB R10, R7, R10 ;  /* 0x0000000a070a723e */ /* 0x000fe400000010ff */
[----:B------:R-:W-:Y:S02]  /*ea90*/  F2FP.BF16.F32.PACK_AB R55, R55, R6 ;  /* 0x000000063737723e */ /* 0x000fe400000010ff */
[----:B------:R-:W-:-:S02]  /*eaa0*/  F2FP.BF16.F32.PACK_AB R60, R60, R61 ;  /* 0x0000003d3c3c723e */ /* 0x000fc400000010ff */
[----:B------:R-:W-:Y:S02]  /*eab0*/  F2FP.BF16.F32.PACK_AB R37, R37, R44 ;  /* 0x0000002c2525723e */ /* 0x000fe400000010ff */
[----:B------:R-:W-:Y:S01]  /*eac0*/  F2FP.BF16.F32.PACK_AB R59, R58, R59 ;  /* 0x0000003b3a3b723e */ /* 0x000fe200000010ff */
[----:B------:R-:W3:Y:S01]  /*ead0*/  LDL R44, [R1+0x3c] ;  /* 0x00003c00012c7983 */ /* 0x000ee20000100800 */
[----:B------:R-:W-:Y:S02]  /*eae0*/  F2FP.BF16.F32.PACK_AB R40, R31, R40 ;  /* 0x000000281f28723e */ /* 0x000fe400000010ff */
[----:B------:R-:W-:Y:S02]  /*eaf0*/  F2FP.BF16.F32.PACK_AB R26, R25, R26 ;  /* 0x0000001a191a723e */ /* 0x000fe400000010ff */
[----:B------:R-:W-:Y:S02]  /*eb00*/  F2FP.BF16.F32.PACK_AB R8, R3, R8 ;  /* 0x000000080308723e */ /* 0x000fe400000010ff */
[----:B------:R-:W-:-:S02]  /*eb10*/  F2FP.BF16.F32.PACK_AB R27, R27, R30 ;  /* 0x0000001e1b1b723e */ /* 0x000fc400000010ff */
[----:B------:R-:W-:Y:S02]  /*eb20*/  F2FP.BF16.F32.PACK_AB R15, R15, R24 ;  /* 0x000000180f0f723e */ /* 0x000fe400000010ff */
[----:B------:R-:W-:Y:S01]  /*eb30*/  F2FP.BF16.F32.PACK_AB R14, R11, R14 ;  /* 0x0000000e0b0e723e */ /* 0x000fe200000010ff */
[----:B------:R-:W-:Y:S01]  /*eb40*/  BAR.SYNC.DEFER_BLOCKING 0x1, 0x180 ;  /* 0x0046000000007b1d */ /* 0x000fe20000010000 */
[----:B--2---:R-:W-:Y:S02]  /*eb50*/  IMAD.MOV.U32 R34, RZ, RZ, R5 ;  /* 0x000000ffff227224 */ /* 0x004fe400078e0005 */
[----:B----4-:R-:W-:Y:S02]  /*eb60*/  IMAD.MOV.U32 R38, RZ, RZ, R4 ;  /* 0x000000ffff267224 */ /* 0x010fe400078e0004 */
[----:B-1----:R-:W-:-:S05]  /*eb70*/  IMAD.SHL.U32 R4, R29, 0x4, RZ ;  /* 0x000000041d047824 */ /* 0x002fca00078e00ff */
[----:B------:R-:W-:-:S04]  /*eb80*/  LOP3.LUT R4, R4, 0xc, RZ, 0xc0, !PT ;  /* 0x0000000c04047812 */ /* 0x000fc800078ec0ff */
[----:B------:R-:W-:-:S05]  /*eb90*/  IADD3 R4, P0, R4, UR4, RZ ;  /* 0x0000000404047c10 */ /* 0x000fca000ff1e0ff */
[----:B------:R-:W-:Y:S01]  /*eba0*/  IMAD.X R5, RZ, RZ, UR5, P0 ;  /* 0x00000005ff057e24 */ /* 0x000fe200080e06ff */
[----:B------:R-:W-:-:S04]  /*ebb0*/  ULDC.64 UR4, c[0x0][0xc00] ;  /* 0x0003000000047ab9 */ /* 0x000fc80000000a00 */
[----:B-----5:R0:W2:Y:S02]  /*ebc0*/  LDG.E.CONSTANT R28, desc[UR40][R4.64] ;  /* 0x00000028041c7981 */ /* 0x0200a4000c1e9900 */
[----:B0-----:R-:W-:-:S04]  /*ebd0*/  LOP3.LUT P1, R4, R29, 0x3, RZ, 0xc0, !PT ;  /* 0x000000031d047812 */ /* 0x001fc8000782c0ff */
[----:B------:R-:W-:-:S04]  /*ebe0*/  ISETP.EQ.OR P1, PT, R4, 0x3, !P1 ;  /* 0x000000030400780c */ /* 0x000fc80004f22670 */
[----:B------:R-:W-:Y:S02]  /*ebf0*/  SEL R29, R21, R20, P1 ;  /* 0x00000014151d7207 */ /* 0x000fe40000800000 */
[----:B------:R-:W-:Y:S02]  /*ec00*/  SEL R12, R20, R21, P1 ;  /* 0x00000015140c7207 */ /* 0x000fe40000800000 */
[----:B------:R-:W-:Y:S02]  /*ec10*/  MOV R20, R16 ;  /* 0x0000001000147202 */ /* 0x000fe40000000f00 */
[----:B---3--:R-:W-:Y:S02]  /*ec20*/  MOV R21, R35 ;  /* 0x0000002300157202 */ /* 0x008fe40000000f00 */
[----:B------:R-:W-:Y:S01]  /*ec30*/  SEL R25, R36, R33, P1 ;  /* 0x0000002124197207 */ /* 0x000fe20000800000 */
[----:B------:R-:W-:Y:S01]  /*ec40*/  IMAD.WIDE R6, R39, 0x2, R20 ;  /* 0x0000000227067825 */ /* 0x000fe200078e0214 */
[----:B------:R-:W-:-:S02]  /*ec50*/  SEL R36, R33, R36, P1 ;  /* 0x0000002421247207 */ /* 0x000fc40000800000 */
[----:B------:R-:W-:Y:S02]  /*ec60*/  SEL R13, R60, R59, P1 ;  /* 0x0000003b3c0d7207 */ /* 0x000fe40000800000 */
[----:B------:R-:W-:Y:S02]  /*ec70*/  SEL R33, R37, R40, P1 ;  /* 0x0000002825217207 */ /* 0x000fe40000800000 */
[C---:B------:R-:W-:Y:S02]  /*ec80*/  IADD3 R43, P0, R6.reuse, 0x60, RZ ;  /* 0x00000060062b7810 */ /* 0x040fe40007f1e0ff */
[----:B------:R-:W-:Y:S02]  /*ec90*/  IADD3 R41, P2, R6, 0x40, RZ ;  /* 0x0000004006297810 */ /* 0x000fe40007f5e0ff */
[----:B------:R-:W-:Y:S02]  /*eca0*/  SEL R60, R59, R60, P1 ;  /* 0x0000003c3b3c7207 */ /* 0x000fe40000800000 */
[----:B------:R-:W-:-:S02]  /*ecb0*/  SEL R40, R40, R37, P1 ;  /* 0x0000002528287207 */ /* 0x000fc40000800000 */
[----:B------:R-:W-:Y:S02]  /*ecc0*/  SEL R31, R9, R8, P1 ;  /* 0x00000008091f7207 */ /* 0x000fe40000800000 */
[----:B------:R-:W-:Y:S02]  /*ecd0*/  SEL R24, R8, R9, P1 ;  /* 0x0000000908187207 */ /* 0x000fe40000800000 */
[----:B------:R-:W-:Y:S02]  /*ece0*/  SEL R35, R27, R26, P1 ;  /* 0x0000001a1b237207 */ /* 0x000fe40000800000 */
[----:B------:R-:W-:Y:S02]  /*ecf0*/  LOP3.LUT R8, R41, 0x380, RZ, 0xc0, !PT ;  /* 0x0000038029087812 */ /* 0x000fe400078ec0ff */
[----:B------:R-:W-:Y:S02]  /*ed00*/  LOP3.LUT R30, R43, 0x380, RZ, 0xc0, !PT ;  /* 0x000003802b1e7812 */ /* 0x000fe400078ec0ff */
[----:B------:R-:W-:-:S02]  /*ed10*/  SEL R26, R26, R27, P1 ;  /* 0x0000001b1a1a7207 */ /* 0x000fc40000800000 */
[----:B------:R-:W-:Y:S02]  /*ed20*/  SEL R27, R15, R14, P1 ;  /* 0x0000000e0f1b7207 */ /* 0x000fe40000800000 */
[----:B------:R-:W-:Y:S02]  /*ed30*/  SEL R14, R14, R15, P1 ;  /* 0x0000000f0e0e7207 */ /* 0x000fe40000800000 */
[----:B------:R-:W-:Y:S02]  /*ed40*/  SEL R15, R10, R55, P1 ;  /* 0x000000370a0f7207 */ /* 0x000fe40000800000 */
[----:B------:R-:W-:Y:S02]  /*ed50*/  SEL R32, R55, R10, P1 ;  /* 0x0000000a37207207 */ /* 0x000fe40000800000 */
[----:B------:R-:W-:Y:S02]  /*ed60*/  SHF.R.U64 R8, R8, 0x3, RZ ;  /* 0x0000000308087819 */ /* 0x000fe400000012ff */
[----:B------:R-:W-:-:S02]  /*ed70*/  SHF.R.U64 R30, R30, 0x3, RZ ;  /* 0x000000031e1e7819 */ /* 0x000fc400000012ff */
[----:B------:R-:W-:Y:S02]  /*ed80*/  LOP3.LUT R10, R8, R41, RZ, 0x3c, !PT ;  /* 0x00000029080a7212 */ /* 0x000fe400078e3cff */
[----:B------:R-:W-:Y:S02]  /*ed90*/  LOP3.LUT R8, R30, R43, RZ, 0x3c, !PT ;  /* 0x0000002b1e087212 */ /* 0x000fe400078e3cff */
[C---:B------:R-:W-:Y:S02]  /*eda0*/  IADD3 R39, P3, R6.reuse, 0x20, RZ ;  /* 0x0000002006277810 */ /* 0x040fe40007f7e0ff */
[----:B------:R-:W-:Y:S02]  /*edb0*/  LOP3.LUT R37, R6, 0x380, RZ, 0xc0, !PT ;  /* 0x0000038006257812 */ /* 0x000fe400078ec0ff */
[----:B------:R-:W-:Y:S02]  /*edc0*/  LOP3.LUT R4, R39, 0x380, RZ, 0xc0, !PT ;  /* 0x0000038027047812 */ /* 0x000fe400078ec0ff */
[----:B------:R-:W-:-:S02]  /*edd0*/  SHF.R.U64 R37, R37, 0x3, RZ ;  /* 0x0000000325257819 */ /* 0x000fc400000012ff */
[----:B------:R-:W-:Y:S01]  /*ede0*/  SHF.R.U64 R4, R4, 0x3, RZ ;  /* 0x0000000304047819 */ /* 0x000fe200000012ff */
[--C-:B------:R-:W-:Y:S01]  /*edf0*/  IMAD.X R5, RZ, RZ, R7.reuse, P3 ;  /* 0x000000ffff057224 */ /* 0x100fe200018e0607 */
[----:B------:R-:W-:Y:S02]  /*ee00*/  LOP3.LUT R6, R37, R6, RZ, 0x3c, !PT ;  /* 0x0000000625067212 */ /* 0x000fe400078e3cff */
[----:B------:R-:W-:Y:S01]  /*ee10*/  LOP3.LUT R4, R4, R39, RZ, 0x3c, !PT ;  /* 0x0000002704047212 */ /* 0x000fe200078e3cff */
[----:B------:R-:W-:Y:S01]  /*ee20*/  IMAD.MOV.U32 R47, RZ, RZ, R38 ;  /* 0x000000ffff2f7224 */ /* 0x000fe200078e0026 */
[-C--:B------:R-:W-:Y:S01]  /*ee30*/  IADD3.X R9, RZ, R7.reuse, RZ, P0, !PT ;  /* 0x00000007ff097210 */ /* 0x080fe200007fe4ff */
[----:B------:R-:W-:Y:S01]  /*ee40*/  IMAD.X R11, RZ, RZ, R7, P2 ;  /* 0x000000ffff0b7224 */ /* 0x000fe200010e0607 */
[----:B------:R-:W-:Y:S02]  /*ee50*/  MOV R38, R6 ;  /* 0x0000000600267202 */ /* 0x000fe40000000f00 */
[----:B------:R-:W-:Y:S01]  /*ee60*/  MOV R37, R4 ;  /* 0x0000000400257202 */ /* 0x000fe20000000f00 */
[----:B------:R-:W-:Y:S01]  /*ee70*/  IMAD.MOV.U32 R48, RZ, RZ, R34 ;  /* 0x000000ffff307224 */ /* 0x000fe200078e0022 */
[----:B------:R-:W-:-:S02]  /*ee80*/  MOV R34, R10 ;  /* 0x0000000a00227202 */ /* 0x000fc40000000f00 */
[----:B------:R-:W-:-:S04]  /*ee90*/  ISETP.NE.U32.AND P0, PT, RZ, UR4, PT ;  /* 0x00000004ff007c0c */ /* 0x000fc8000bf05070 */
[----:B------:R-:W-:Y:S02]  /*eea0*/  ISETP.NE.AND.EX P0, PT, RZ, UR5, PT, P0 ;  /* 0x00000005ff007c0c */ /* 0x000fe4000bf05300 */
[----:B--2---:R-:W-:Y:S01]  /*eeb0*/  LOP3.LUT R3, R28, 0x2, RZ, 0x3c, !PT ;  /* 0x000000021c037812 */ /* 0x004fe200078e3cff */
[----:B------:R-:W-:Y:S04]  /*eec0*/  SHFL.IDX PT, R13, R13, R28, 0x1c1f ;  /* 0x001c1f1c0d0d7589 */ /* 0x000fe800000e0000 */
[----:B------:R-:W0:Y:S04]  /*eed0*/  SHFL.IDX PT, R60, R60, R3, 0x1c1f ;  /* 0x001c1f033c3c7589 */ /* 0x000e2800000e0000 */
[----:B------:R-:W-:Y:S04]  /*eee0*/  SHFL.IDX PT, R33, R33, R28, 0x1c1f ;  /* 0x001c1f1c21217589 */ /* 0x000fe800000e0000 */
[----:B------:R-:W1:Y:S04]  /*eef0*/  SHFL.IDX PT, R40, R40, R3, 0x1c1f ;  /* 0x001c1f0328287589 */ /* 0x000e6800000e0000 */
[----:B------:R-:W-:Y:S04]  /*ef00*/  SHFL.IDX PT, R25, R25, R28, 0x1c1f ;  /* 0x001c1f1c19197589 */ /* 0x000fe800000e0000 */
[----:B------:R-:W-:Y:S04]  /*ef10*/  SHFL.IDX PT, R36, R36, R3, 0x1c1f ;  /* 0x001c1f0324247589 */ /* 0x000fe800000e0000 */
[----:B------:R-:W-:Y:S04]  /*ef20*/  SHFL.IDX PT, R35, R35, R28, 0x1c1f ;  /* 0x001c1f1c23237589 */ /* 0x000fe800000e0000 */
[----:B------:R-:W-:Y:S04]  /*ef30*/  SHFL.IDX PT, R26, R26, R3, 0x1c1f ;  /* 0x001c1f031a1a7589 */ /* 0x000fe800000e0000 */
[----:B------:R-:W-:Y:S04]  /*ef40*/  SHFL.IDX PT, R29, R29, R28, 0x1c1f ;  /* 0x001c1f1c1d1d7589 */ /* 0x000fe800000e0000 */
[----:B------:R-:W2:Y:S04]  /*ef50*/  SHFL.IDX PT, R12, R12, R3, 0x1c1f ;  /* 0x001c1f030c0c7589 */ /* 0x000ea800000e0000 */
[----:B------:R-:W-:Y:S04]  /*ef60*/  SHFL.IDX PT, R27, R27, R28, 0x1c1f ;  /* 0x001c1f1c1b1b7589 */ /* 0x000fe800000e0000 */
[----:B------:R-:W-:Y:S04]  /*ef70*/  SHFL.IDX PT, R15, R15, R28, 0x1c1f ;  /* 0x001c1f1c0f0f7589 */ /* 0x000fe800000e0000 */
[----:B------:R-:W3:Y:S04]  /*ef80*/  SHFL.IDX PT, R30, R14, R3, 0x1c1f ;  /* 0x001c1f030e1e7589 */ /* 0x000ee800000e0000 */
[----:B------:R-:W4:Y:S04]  /*ef90*/  SHFL.IDX PT, R32, R32, R3, 0x1c1f ;  /* 0x001c1f0320207589 */ /* 0x000f2800000e0000 */
[----:B------:R3:W-:Y:S04]  /*efa0*/  SHFL.IDX PT, R31, R31, R28, 0x1c1f ;  /* 0x001c1f1c1f1f7589 */ /* 0x0007e800000e0000 */
[----:B------:R3:W4:Y:S01]  /*efb0*/  SHFL.IDX PT, R24, R24, R3, 0x1c1f ;  /* 0x001c1f0318187589 */ /* 0x00072200000e0000 */
[----:B0-----:R-:W-:-:S02]  /*efc0*/  SEL R4, R13, R60, P1 ;  /* 0x0000003c0d047207 */ /* 0x001fc40000800000 */
[----:B------:R-:W-:Y:S02]  /*efd0*/  SEL R6, R60, R13, P1 ;  /* 0x0000000d3c067207 */ /* 0x000fe40000800000 */
[----:B-1----:R-:W-:Y:S02]  /*efe0*/  SEL R5, R33, R40, P1 ;  /* 0x0000002821057207 */ /* 0x002fe40000800000 */
[----:B------:R-:W-:Y:S02]  /*eff0*/  SEL R7, R40, R33, P1 ;  /* 0x0000002128077207 */ /* 0x000fe40000800000 */
[----:B------:R-:W-:Y:S02]  /*f000*/  MOV R33, R8 ;  /* 0x0000000800217202 */ /* 0x000fe40000000f00 */
[----:B--2---:R-:W-:Y:S01]  /*f010*/  SEL R10, R12, R29, P1 ;  /* 0x0000001d0c0a7207 */ /* 0x004fe20000800000 */
[----:B------:R0:W-:Y:S01]  /*f020*/  STSM.16.M88.4 [R38], R4 ;  /* 0x0000000426007844 */ /* 0x0001e20000000200 */
[----:B------:R-:W-:-:S02]  /*f030*/  SEL R8, R29, R12, P1 ;  /* 0x0000000c1d087207 */ /* 0x000fc40000800000 */
[----:B---3--:R-:W-:Y:S01]  /*f040*/  SEL R11, R30, R27, P1 ;  /* 0x0000001b1e0b7207 */ /* 0x008fe20000800000 */
[----:B------:R-:W-:Y:S01]  /*f050*/  IMAD.MOV.U32 R28, RZ, RZ, RZ ;  /* 0x000000ffff1c7224 */ /* 0x000fe200078e00ff */
[----:B------:R-:W-:Y:S01]  /*f060*/  SEL R9, R27, R30, P1 ;  /* 0x0000001e1b097207 */ /* 0x000fe20000800000 */
[----:B------:R-:W1:Y:S01]  /*f070*/  LDC R3, c[0x0][0xbe8] ;  /* 0x0002fa00ff037b82 */ /* 0x000e620000000800 */
[----:B----4-:R-:W-:Y:S02]  /*f080*/  SEL R13, R15, R32, P1 ;  /* 0x000000200f0d7207 */ /* 0x010fe40000800000 */
[----:B------:R-:W-:Y:S02]  /*f090*/  SEL R15, R32, R15, P1 ;  /* 0x0000000f200f7207 */ /* 0x000fe40000800000 */
[----:B------:R-:W-:Y:S02]  /*f0a0*/  SEL R12, R31, R24, P1 ;  /* 0x000000181f0c7207 */ /* 0x000fe40000800000 */
[----:B------:R-:W-:-:S02]  /*f0b0*/  SEL R14, R24, R31, P1 ;  /* 0x0000001f180e7207 */ /* 0x000fc40000800000 */
[----:B0-----:R-:W-:Y:S02]  /*f0c0*/  SEL R4, R25, R36, P1 ;  /* 0x0000002419047207 */ /* 0x001fe40000800000 */
[----:B------:R-:W-:Y:S02]  /*f0d0*/  SEL R6, R36, R25, P1 ;  /* 0x0000001924067207 */ /* 0x000fe40000800000 */
[----:B------:R-:W-:Y:S02]  /*f0e0*/  SEL R5, R35, R26, P1 ;  /* 0x0000001a23057207 */ /* 0x000fe40000800000 */
[----:B------:R-:W-:-:S05]  /*f0f0*/  SEL R7, R26, R35, P1 ;  /* 0x000000231a077207 */ /* 0x000fca0000800000 */
[----:B------:R-:W-:Y:S04]  /*f100*/  STSM.16.M88.4 [R37], R4 ;  /* 0x0000000425007844 */ /* 0x000fe80000000200 */
[----:B------:R0:W-:Y:S04]  /*f110*/  STSM.16.M88.4 [R34], R8 ;  /* 0x0000000822007844 */ /* 0x0001e80000000200 */
[----:B------:R2:W-:Y:S01]  /*f120*/  STSM.16.M88.4 [R33], R12 ;  /* 0x0000000c21007844 */ /* 0x0005e20000000200 */
[----:B------:R-:W-:-:S04]  /*f130*/  IADD3 R24, P2, R45, UR4, RZ ;  /* 0x000000042d187c10 */ /* 0x000fc8000ff5e0ff */
[----:B------:R-:W-:Y:S01]  /*f140*/  IADD3.X R25, R46, UR5, RZ, P2, !PT ;  /* 0x000000052e197c10 */ /* 0x000fe200097fe4ff */
[----:B------:R-:W-:Y:S01]  /*f150*/  BAR.SYNC.DEFER_BLOCKING 0x1, 0x180 ;  /* 0x0046000000007b1d */ /* 0x000fe20000010000 */
[----:B------:R-:W-:Y:S01]  /*f160*/  IMAD R31, R42, 0xc0, R49 ;  /* 0x000000c02a1f7824 */ /* 0x000fe200078e0231 */
[----:B------:R-:W-:-:S04]  /*f170*/  SHF.R.S32.HI R32, RZ, 0x1f, R44 ;  /* 0x0000001fff207819 */ /* 0x000fc8000001142c */
[----:B------:R-:W-:Y:S01]  /*f180*/  ULDC.64 UR4, c[0x0][0xb90] ;  /* 0x0002e40000047ab9 */ /* 0x000fe20000000a00 */
[----:B------:R-:W-:Y:S01]  /*f190*/  SEL R30, R48, RZ, !P0 ;  /* 0x000000ff301e7207 */ /* 0x000fe20004000000 */
[----:B------:R-:W-:Y:S01]  /*f1a0*/  ULDC UR8, c[0x0][0xa88] ;  /* 0x0002a20000087ab9 */ /* 0x000fe20000000800 */
[----:B0-----:R-:W3:Y:S04]  /*f1b0*/  LDL R34, [R1+0x58] ;  /* 0x0000580001227983 */ /* 0x001ee80000100800 */
[----:B------:R-:W4:Y:S01]  /*f1c0*/  @P0 LDG.E R28, desc[UR40][R24.64] ;  /* 0x00000028181c0981 */ /* 0x000f22000c1e1900 */
[----:B-1----:R-:W-:-:S13]  /*f1d0*/  ISETP.NE.AND P2, PT, R3, 0x1, PT ;  /* 0x000000010300780c */ /* 0x002fda0003f45270 */
[----:B------:R-:W0:Y:S08]  /*f1e0*/  @P2 LDC R26, c[0x0][0xbec] ;  /* 0x0002fb00ff1a2b82 */ /* 0x000e300000000800 */
[----:B------:R-:W1:Y:S01]  /*f1f0*/  @P2 LDC R27, c[0x0][0xbf0] ;  /* 0x0002fc00ff1b2b82 */ /* 0x000e620000000800 */
[----:B------:R-:W-:Y:S02]  /*f200*/  IMAD R5, R32, UR4, RZ ;  /* 0x0000000420057c24 */ /* 0x000fe4000f8e02ff */
[----:B------:R-:W-:-:S02]  /*f210*/  IMAD.MOV.U32 R7, RZ, RZ, R31 ;  /* 0x000000ffff077224 */ /* 0x000fc400078e001f */
[----:B------:R-:W-:Y:S01]  /*f220*/  IMAD R11, R44, UR5, R5 ;  /* 0x000000052c0b7c24 */ /* 0x000fe2000f8e0205 */
[----:B--2---:R-:W-:Y:S01]  /*f230*/  SEL R33, R47, RZ, !P0 ;  /* 0x000000ff2f217207 */ /* 0x004fe20004000000 */
[----:B0-----:R-:W-:-:S05]  /*f240*/  @P2 IMAD.HI.U32 R4, R31, R26, RZ ;  /* 0x0000001a1f042227 */ /* 0x001fca00078e00ff */
[----:B-1----:R-:W-:-:S05]  /*f250*/  @P2 SHF.R.U32.HI R7, RZ, R27, R4 ;  /* 0x0000001bff072219 */ /* 0x002fca0000011604 */
[----:B------:R-:W-:-:S04]  /*f260*/  IMAD.MOV R6, RZ, RZ, -R7 ;  /* 0x000000ffff067224 */ /* 0x000fc800078e0a07 */
[----:B------:R-:W-:Y:S02]  /*f270*/  IMAD R9, R3, R6, R31 ;  /* 0x0000000603097224 */ /* 0x000fe400078e021f */
[----:B------:R-:W-:-:S03]  /*f280*/  IMAD R6, R30, UR6, RZ ;  /* 0x000000061e067c24 */ /* 0x000fc6000f8e02ff */
[----:B------:R-:W-:Y:S01]  /*f290*/  SHF.R.S32.HI R8, RZ, 0x1f, R9 ;  /* 0x0000001fff087819 */ /* 0x000fe20000011409 */
[----:B------:R-:W-:Y:S01]  /*f2a0*/  IMAD R10, R33, UR7, R6 ;  /* 0x00000007210a7c24 */ /* 0x000fe2000f8e0206 */
[----:B----4-:R-:W-:-:S03]  /*f2b0*/  SHF.R.S32.HI R29, RZ, 0x1f, R28 ;  /* 0x0000001fff1d7819 */ /* 0x010fc6000001141c */
[----:B------:R-:W-:Y:S01]  /*f2c0*/  IMAD.WIDE.U32 R4, R44, UR4, R28 ;  /* 0x000000042c047c25 */ /* 0x000fe2000f8e001c */
[----:B------:R-:W-:-:S03]  /*f2d0*/  ULDC.64 UR4, c[0x0][0xc08] ;  /* 0x0003020000047ab9 */ /* 0x000fc60000000a00 */
[----:B------:R-:W-:Y:S01]  /*f2e0*/  IMAD.IADD R5, R5, 0x1, R11 ;  /* 0x0000000105057824 */ /* 0x000fe200078e020b */
[----:B------:R-:W-:Y:S01]  /*f2f0*/  ISETP.NE.U32.AND P1, PT, RZ, UR4, PT ;  /* 0x00000004ff007c0c */ /* 0x000fe2000bf25070 */
[----:B------:R-:W-:-:S03]  /*f300*/  IMAD.WIDE.U32 R4, R33, UR6, R4 ;  /* 0x0000000621047c25 */ /* 0x000fc6000f8e0004 */
[----:B------:R-:W-:Y:S01]  /*f310*/  ISETP.NE.AND.EX P1, PT, RZ, UR5, PT, P1 ;  /* 0x00000005ff007c0c */ /* 0x000fe2000bf25310 */
[----:B------:R-:W-:Y:S01]  /*f320*/  ULDC.64 UR6, c[0x0][0xb88] ;  /* 0x0002e20000067ab9 */ /* 0x000fe20000000a00 */
[----:B------:R-:W-:Y:S02]  /*f330*/  SHF.R.S32.HI R11, RZ, 0x1f, R7 ;  /* 0x0000001fff0b7819 */ /* 0x000fe40000011407 */
[----:B------:R-:W-:Y:S01]  /*f340*/  IADD3 R6, P3, R7, R4, RZ ;  /* 0x0000000407067210 */ /* 0x000fe20007f7e0ff */
[----:B------:R-:W-:-:S03]  /*f350*/  IMAD R8, R8, UR6, RZ ;  /* 0x0000000608087c24 */ /* 0x000fc6000f8e02ff */
[----:B------:R-:W-:Y:S01]  /*f360*/  IADD3.X R7, R11, R5, R10, P3, !PT ;  /* 0x000000050b077210 */ /* 0x000fe20001ffe40a */
[C---:B------:R-:W-:Y:S02]  /*f370*/  IMAD R5, R9.reuse, UR7, R8 ;  /* 0x0000000709057c24 */ /* 0x040fe4000f8e0208 */
[----:B------:R-:W-:Y:S02]  /*f380*/  IMAD.WIDE.U32 R6, R9, UR6, R6 ;  /* 0x0000000609067c25 */ /* 0x000fe4000f8e0006 */
[----:B------:R-:W-:Y:S01]  /*f390*/  @P1 IADD3 R4, P3, R45, UR4, RZ ;  /* 0x000000042d041c10 */ /* 0x000fe2000ff7e0ff */
[----:B------:R-:W0:Y:S01]  /*f3a0*/  S2R R13, SR_TID.X ;  /* 0x00000000000d7919 */ /* 0x000e220000002100 */
[----:B------:R-:W-:Y:S01]  /*f3b0*/  ULDC.64 UR6, c[0x0][0xb50] ;  /* 0x0002d40000067ab9 */ /* 0x000fe20000000a00 */
[----:B------:R-:W-:Y:S01]  /*f3c0*/  IMAD.IADD R7, R7, 0x1, R5 ;  /* 0x0000000107077824 */ /* 0x000fe200078e0205 */
[----:B------:R-:W-:Y:S01]  /*f3d0*/  @P1 IADD3.X R5, R46, UR5, RZ, P3, !PT ;  /* 0x000000052e051c10 */ /* 0x000fe20009ffe4ff */
[----:B------:R-:W-:-:S06]  /*f3e0*/  IMAD.U32 R8, RZ, RZ, UR8 ;  /* 0x00000008ff087e24 */ /* 0x000fcc000f8e00ff */
[----:B------:R1:W5:Y:S01]  /*f3f0*/  @P1 LDG.E R8, desc[UR40][R4.64] ;  /* 0x0000002804081981 */ /* 0x000362000c1e1900 */
[----:B------:R-:W-:-:S04]  /*f400*/  LEA R10, P4, R6, UR6, 0x2 ;  /* 0x00000006060a7c11 */ /* 0x000fc8000f8810ff */
[----:B------:R-:W-:Y:S02]  /*f410*/  LEA.HI.X R11, R6, UR7, R7, 0x2, P4 ;  /* 0x00000007060b7c11 */ /* 0x000fe4000a0f1407 */
[----:B0-----:R-:W-:-:S04]  /*f420*/  IADD3 R45, R13, -0x80, RZ ;  /* 0xffffff800d2d7810 */ /* 0x001fc80007ffe0ff */
[----:B------:R-:W-:-:S04]  /*f430*/  SHF.R.S32.HI R38, RZ, 0x1f, R45 ;  /* 0x0000001fff267819 */ /* 0x000fc8000001142d */
[----:B------:R-:W-:-:S04]  /*f440*/  LEA.HI R38, R38, R45, RZ, 0x3 ;  /* 0x0000002d26267211 */ /* 0x000fc800078f18ff */
[----:B------:R-:W-:-:S05]  /*f450*/  SHF.R.S32.HI R38, RZ, 0x3, R38 ;  /* 0x00000003ff267819 */ /* 0x000fca0000011426 */
[----:B---3--:R-:W-:Y:S01]  /*f460*/  IMAD R9, R38, 0x40, R34 ;  /* 0x0000004026097824 */ /* 0x008fe200078e0222 */
[----:B-1----:R-:W-:Y:S06]  /*f470*/  @P1 BRA `(.L_x_399) ;  /* 0x0000000000101947 */ /* 0x002fec0003800000 */
[----:B------:R-:W-:Y:S05]  /*f480*/  @!P0 BRA `(.L_x_399) ;  /* 0x00000000000c8947 */ /* 0x000fea0003800000 */
[----:B------:R-:W2:Y:S04]  /*f490*/  LDG.E R5, desc[UR40][R24.64] ;  /* 0x0000002818057981 */ /* 0x000ea8000c1e1900 */
[----:B-----5:R-:W2:Y:S02]  /*f4a0*/  LDG.E R8, desc[UR40][R24.64+0x4] ;  /* 0x0000042818087981 */ /* 0x020ea4000c1e1900 */
[----:B--2---:R-:W-:-:S07]  /*f4b0*/  IMAD.IADD R8, R8, 0x1, -R5 ;  /* 0x0000000108087824 */ /* 0x004fce00078e0a05 */
.L_x_399:
[----:B------:R-:W2:Y:S01]  /*f4c0*/  LDL R12, [R1+0x68] ;  /* 0x00006800010c7983 */ /* 0x000ea20000100800 */
[----:B------:R-:W-:Y:S01]  /*f4d0*/  VIADD R14, R13, 0xffffff80 ;  /* 0xffffff800d0e7836 */ /* 0x000fe20000000000 */
[----:B------:R-:W0:Y:S01]  /*f4e0*/  @P2 LDC R37, c[0x0][0xbf0] ;  /* 0x0002fc00ff252b82 */ /* 0x000e220000000800 */
[----:B-----5:R-:W-:Y:S01]  /*f4f0*/  IMAD R35, R8, R3, RZ ;  /* 0x0000000308237224 */ /* 0x020fe200078e02ff */
[----:B------:R-:W-:Y:S01]  /*f500*/  SHFL.IDX PT, R4, R10, RZ, 0x1c1f ;  /* 0x001c1fff0a047589 */ /* 0x000fe200000e0000 */
[----:B------:R-:W-:Y:S01]  /*f510*/  IMAD.WIDE R20, R9, 0x2, R20 ;  /* 0x0000000209147825 */ /* 0x000fe200078e0214 */
[----:B------:R-:W-:Y:S01]  /*f520*/  SHF.R.S32.HI R13, RZ, 0x1f, R14 ;  /* 0x0000001fff0d7819 */ /* 0x000fe2000001140e */
[----:B------:R-:W-:Y:S01]  /*f530*/  ULDC.64 UR4, c[0x0][0xaa0] ;  /* 0x0002a80000047ab9 */ /* 0x000fe20000000a00 */
[----:B------:R-:W1:Y:S02]  /*f540*/  SHFL.IDX PT, R5, R11, RZ, 0x1c1f ;  /* 0x001c1fff0b057589 */ /* 0x000e6400000e0000 */
[----:B------:R-:W-:-:S02]  /*f550*/  LEA.HI R13, R13, R14, RZ, 0x7 ;  /* 0x0000000e0d0d7211 */ /* 0x000fc400078f38ff */
[----:B------:R-:W-:Y:S04]  /*f560*/  SHFL.IDX PT, R6, R10, 0x1, 0x1c1f ;  /* 0x003c1f000a067f89 */ /* 0x000fe800000e0000 */
[----:B------:R-:W3:Y:S01]  /*f570*/  SHFL.IDX PT, R7, R11, 0x1, 0x1c1f ;  /* 0x003c1f000b077f89 */ /* 0x000ee200000e0000 */
[----:B------:R-:W-:Y:S02]  /*f580*/  LOP3.LUT R13, R13, 0xffffff80, RZ, 0xc0, !PT ;  /* 0xffffff800d0d7812 */ /* 0x000fe400078ec0ff */
[----:B------:R-:W-:Y:S02]  /*f590*/  SHF.R.S32.HI R36, RZ, 0x1f, R45 ;  /* 0x0000001fff247819 */ /* 0x000fe4000001142d */
[----:B------:R-:W-:Y:S01]  /*f5a0*/  IADD3 R25, P4, R20, 0x3000, RZ ;  /* 0x0000300014197810 */ /* 0x000fe20007f9e0ff */
[----:B------:R-:W-:Y:S01]  /*f5b0*/  IMAD.IADD R13, R14, 0x1, -R13 ;  /* 0x000000010e0d7824 */ /* 0x000fe200078e0a0d */
[----:B------:R-:W-:-:S02]  /*f5c0*/  LEA.HI R36, R36, R45, RZ, 0x3 ;  /* 0x0000002d24247211 */ /* 0x000fc400078f18ff */
[C---:B------:R-:W-:Y:S02]  /*f5d0*/  LOP3.LUT R9, R20.reuse, 0x380, RZ, 0xc0, !PT ;  /* 0x0000038014097812 */ /* 0x040fe400078ec0ff */
[----:B------:R-:W-:Y:S02]  /*f5e0*/  LOP3.LUT P0, RZ, R13, 0x3, RZ, 0xc0, !PT ;  /* 0x000000030dff7812 */ /* 0x000fe4000780c0ff */
[----:B------:R-:W-:Y:S02]  /*f5f0*/  IADD3 R13, P3, R20, 0x1800, RZ ;  /* 0x00001800140d7810 */ /* 0x000fe40007f7e0ff */
[----:B------:R-:W-:Y:S02]  /*f600*/  LOP3.LUT R36, R36, 0xfffffff8, RZ, 0xc0, !PT ;  /* 0xfffffff824247812 */ /* 0x000fe400078ec0ff */
[----:B------:R-:W-:Y:S02]  /*f610*/  LOP3.LUT R24, R25, 0x380, RZ, 0xc0, !PT ;  /* 0x0000038019187812 */ /* 0x000fe400078ec0ff */
[----:B------:R-:W-:Y:S01]  /*f620*/  SHF.R.U64 R9, R9, 0x3, RZ ;  /* 0x0000000309097819 */ /* 0x000fe200000012ff */
[----:B------:R-:W-:Y:S01]  /*f630*/  IMAD.IADD R36, R45, 0x1, -R36 ;  /* 0x000000012d247824 */ /* 0x000fe200078e0a24 */
[----:B------:R-:W-:-:S04]  /*f640*/  SHF.R.U64 R24, R24, 0x3, RZ ;  /* 0x0000000318187819 */ /* 0x000fc800000012ff */
[----:B------:R-:W-:Y:S01]  /*f650*/  LOP3.LUT R24, R24, R25, RZ, 0x3c, !PT ;  /* 0x0000001918187212 */ /* 0x000fe200078e3cff */
[----:B------:R-:W-:Y:S02]  /*f660*/  IMAD.X R25, RZ, RZ, R21, P4 ;  /* 0x000000ffff197224 */ /* 0x000fe400020e0615 */
[----:B--2---:R-:W-:-:S05]  /*f670*/  IMAD R12, R42, 0xc0, R12 ;  /* 0x000000c02a0c7824 */ /* 0x004fca00078e020c */
[C---:B------:R-:W-:Y:S02]  /*f680*/  IADD3 R8, R12.reuse, 0x8, RZ ;  /* 0x000000080c087810 */ /* 0x040fe40007ffe0ff */
[-C--:B------:R-:W-:Y:S02]  /*f690*/  ISETP.GE.OR P1, PT, R12, R35.reuse, P0 ;  /* 0x000000230c00720c */ /* 0x080fe40000726670 */
[----:B------:R-:W-:Y:S02]  /*f6a0*/  ISETP.GE.OR P0, PT, R8, R35, P0 ;  /* 0x000000230800720c */ /* 0x000fe40000706670 */
[----:B------:R-:W-:Y:S02]  /*f6b0*/  LOP3.LUT R12, R13, 0x380, RZ, 0xc0, !PT ;  /* 0x000003800d0c7812 */ /* 0x000fe400078ec0ff */
[----:B------:R-:W-:Y:S01]  /*f6c0*/  LOP3.LUT R8, R9, R20, RZ, 0x3c, !PT ;  /* 0x0000001409087212 */ /* 0x000fe200078e3cff */
[----:B------:R-:W-:Y:S01]  /*f6d0*/  IMAD.MOV.U32 R9, RZ, RZ, R21 ;  /* 0x000000ffff097224 */ /* 0x000fe200078e0015 */
[----:B------:R-:W-:-:S04]  /*f6e0*/  SHF.R.U64 R12, R12, 0x3, RZ ;  /* 0x000000030c0c7819 */ /* 0x000fc800000012ff */
[----:B------:R-:W-:Y:S01]  /*f6f0*/  LOP3.LUT R12, R12, R13, RZ, 0x3c, !PT ;  /* 0x0000000d0c0c7212 */ /* 0x000fe200078e3cff */
[----:B-1----:R-:W-:Y:S01]  /*f700*/  @!P1 ST.E desc[UR40][R4.64], R2 ;  /* 0x0000000204009985 */ /* 0x002fe2000c101928 */
[----:B------:R-:W-:-:S03]  /*f710*/  IMAD.X R13, RZ, RZ, R21, P3 ;  /* 0x000000ffff0d7224 */ /* 0x000fc600018e0615 */
[----:B---3--:R1:W-:Y:S04]  /*f720*/  @!P0 ST.E desc[UR40][R6.64], R0 ;  /* 0x0000000006008985 */ /* 0x0083e8000c101928 */
[----:B------:R-:W2:Y:S04]  /*f730*/  LD.E.128 R8, desc[UR40][R8.64] ;  /* 0x0000002808087980 */ /* 0x000ea8000c101d00 */
[----:B------:R-:W3:Y:S01]  /*f740*/  LD.E.128 R12, desc[UR40][R12.64] ;  /* 0x000000280c0c7980 */ /* 0x000ee2000c101d00 */
[----:B-1----:R-:W-:-:S03]  /*f750*/  IMAD R0, R36, 0x30, R38 ;  /* 0x0000003024007824 */ /* 0x002fc600078e0226 */
[----:B------:R-:W4:Y:S01]  /*f760*/  LD.E.128 R24, desc[UR40][R24.64] ;  /* 0x0000002818187980 */ /* 0x000f22000c101d00 */
[----:B------:R-:W-:-:S03]  /*f770*/  IADD3 R31, P0, R20, 0x4800, RZ ;  /* 0x00004800141f7810 */ /* 0x000fc60007f1e0ff */
[----:B------:R-:W2:Y:S01]  /*f780*/  LDL R36, [R1+0x78] ;  /* 0x0000780001247983 */ /* 0x000ea20000100800 */
[----:B------:R-:W-:Y:S01]  /*f790*/  LOP3.LUT R20, R31, 0x380, RZ, 0xc0, !PT ;  /* 0x000003801f147812 */ /* 0x000fe200078ec0ff */
[----:B------:R-:W-:-:S03]  /*f7a0*/  IMAD.X R5, RZ, RZ, R21, P0 ;  /* 0x000000ffff057224 */ /* 0x000fc600000e0615 */
[----:B------:R-:W-:-:S04]  /*f7b0*/  SHF.R.U64 R2, R20, 0x3, RZ ;  /* 0x0000000314027819 */ /* 0x000fc800000012ff */
[----:B------:R-:W-:Y:S02]  /*f7c0*/  LOP3.LUT R4, R2, R31, RZ, 0x3c, !PT ;  /* 0x0000001f02047212 */ /* 0x000fe400078e3cff */
[----:B------:R-:W1:Y:S01]  /*f7d0*/  @P2 LDC R31, c[0x0][0xbec] ;  /* 0x0002fb00ff1f2b82 */ /* 0x000e620000000800 */
[----:B------:R-:W-:-:S03]  /*f7e0*/  IMAD R21, R29, UR4, RZ ;  /* 0x000000041d157c24 */ /* 0x000fc6000f8e02ff */
[----:B------:R-:W5:Y:S01]  /*f7f0*/  LD.E.128 R4, desc[UR40][R4.64] ;  /* 0x0000002804047980 */ /* 0x000f62000c101d00 */
[C---:B------:R-:W-:Y:S02]  /*f800*/  IMAD R29, R28.reuse, UR5, R21 ;  /* 0x000000051c1d7c24 */ /* 0x040fe4000f8e0215 */
[----:B------:R-:W-:Y:S01]  /*f810*/  IMAD.WIDE.U32 R20, R28, UR4, RZ ;  /* 0x000000041c147c25 */ /* 0x000fe2000f8e00ff */
[----:B------:R-:W-:Y:S01]  /*f820*/  ULDC.64 UR4, c[0x0][0xae8] ;  /* 0x0002ba0000047ab9 */ /* 0x000fe20000000a00 */
[----:B------:R-:W-:Y:S01]  /*f830*/  @!PT LDS RZ, [RZ] ;  /* 0x00000000fffff984 */ /* 0x000fe20000000800 */
[----:B------:R-:W-:Y:S01]  /*f840*/  @!PT LDS RZ, [RZ] ;  /* 0x00000000fffff984 */ /* 0x000fe20000000800 */
[----:B------:R-:W-:Y:S01]  /*f850*/  @!PT LDS RZ, [RZ] ;  /* 0x00000000fffff984 */ /* 0x000fe20000000800 */
[----:B------:R-:W-:Y:S01]  /*f860*/  @!PT LDS RZ, [RZ] ;  /* 0x00000000fffff984 */ /* 0x000fe20000000800 */
[----:B------:R0:W-:Y:S06]  /*f870*/  MEMBAR.ALL.CTA ;  /* 0x0000000000007992 */ /* 0x0001ec0000008000 */
[----:B0-----:R-:W0:Y:S01]  /*f880*/  FENCE.VIEW.ASYNC.S ;  /* 0x00000000000073c6 */ /* 0x001e220000000000 */
[----:B------:R-:W-:-:S02]  /*f890*/  IMAD.IADD R21, R21, 0x1, R29 ;  /* 0x0000000115157824 */ /* 0x000fc400078e021d */
[----:B------:R-:W-:Y:S02]  /*f8a0*/  IMAD R2, R32, UR4, RZ ;  /* 0x0000000420027c24 */ /* 0x000fe4000f8e02ff */
[----:B------:R-:W-:Y:S02]  /*f8b0*/  IMAD R28, R42, 0xc0, R0 ;  /* 0x000000c02a1c7824 */ /* 0x000fe400078e0200 */
[C---:B------:R-:W-:Y:S02]  /*f8c0*/  IMAD R29, R44.reuse, UR5, R2 ;  /* 0x000000052c1d7c24 */ /* 0x040fe4000f8e0202 */
[----:B------:R-:W-:Y:S01]  /*f8d0*/  IMAD.WIDE.U32 R20, R44, UR4, R20 ;  /* 0x000000042c147c25 */ /* 0x000fe2000f8e0014 */
[----:B------:R-:W-:-:S03]  /*f8e0*/  ULDC.64 UR4, c[0x0][0xaf0] ;  /* 0x0002bc0000047ab9 */ /* 0x000fc60000000a00 */
[----:B-1----:R-:W-:Y:S01]  /*f8f0*/  @P2 IMAD.HI.U32 R0, R28, R31, RZ ;  /* 0x0000001f1c002227 */ /* 0x002fe200078e00ff */
[----:B------:R-:W-:-:S03]  /*f900*/  IADD3 R21, R21, R29, RZ ;  /* 0x0000001d15157210 */ /* 0x000fc60007ffe0ff */
[----:B------:R-:W-:Y:S01]  /*f910*/  IMAD.MOV.U32 R29, RZ, RZ, R28 ;  /* 0x000000ffff1d7224 */ /* 0x000fe200078e001c */
[----:B------:R-:W-:Y:S01]  /*f920*/  @P2 SHF.R.U32.HI R29, RZ, R37, R0 ;  /* 0x00000025ff1d2219 */ /* 0x000fe20000011600 */
[----:B------:R-:W-:Y:S02]  /*f930*/  IMAD R2, R30, UR4, RZ ;  /* 0x000000041e027c24 */ /* 0x000fe4000f8e02ff */
[----:B------:R-:W-:Y:S01]  /*f940*/  IMAD.WIDE.U32 R20, R33, UR4, R20 ;  /* 0x0000000421147c25 */ /* 0x000fe2000f8e0014 */
[----:B------:R-:W-:-:S03]  /*f950*/  SHF.R.S32.HI R0, RZ, 0x1f, R29 ;  /* 0x0000001fff007819 */ /* 0x000fc6000001141d */
[----:B------:R-:W-:Y:S01]  /*f960*/  IMAD R31, R33, UR5, R2 ;  /* 0x00000005211f7c24 */ /* 0x000fe2000f8e0202 */
[----:B------:R-:W-:Y:S01]  /*f970*/  ULDC.64 UR4, c[0x0][0xae0] ;  /* 0x0002b80000047ab9 */ /* 0x000fe20000000a00 */
[----:B------:R-:W-:Y:S02]  /*f980*/  IMAD.MOV R2, RZ, RZ, -R29 ;  /* 0x000000ffff027224 */ /* 0x000fe400078e0a1d */
[----:B------:R-:W-:Y:S02]  /*f990*/  IMAD.IADD R21, R21, 0x1, R31 ;  /* 0x0000000115157824 */ /* 0x000fe400078e021f */
[----:B------:R-:W-:Y:S02]  /*f9a0*/  IMAD R0, R0, UR4, RZ ;  /* 0x0000000400007c24 */ /* 0x000fe4000f8e02ff */
[----:B------:R-:W-:Y:S02]  /*f9b0*/  IMAD R31, R3, R2, R28 ;  /* 0x00000002031f7224 */ /* 0x000fe400078e021c */
[----:B------:R-:W-:-:S02]  /*f9c0*/  IMAD R33, R29, UR5, R0 ;  /* 0x000000051d217c24 */ /* 0x000fc4000f8e0200 */
[----:B------:R-:W-:Y:S01]  /*f9d0*/  IMAD.WIDE.U32 R2, R29, UR4, R20 ;  /* 0x000000041d027c25 */ /* 0x000fe2000f8e0014 */
[----:B------:R-:W-:Y:S01]  /*f9e0*/  SHF.R.S32.HI R0, RZ, 0x1f, R31 ;  /* 0x0000001fff007819 */ /* 0x000fe2000001141f */
[----:B------:R-:W-:Y:S02]  /*f9f0*/  ULDC.64 UR4, c[0x0][0xad8] ;  /* 0x0002b60000047ab9 */ /* 0x000fe40000000a00 */
[----:B------:R-:W-:Y:S02]  /*fa00*/  IMAD.IADD R3, R3, 0x1, R33 ;  /* 0x0000000103037824 */ /* 0x000fe400078e0221 */
[----:B------:R-:W-:Y:S02]  /*fa10*/  IMAD R0, R0, UR4, RZ ;  /* 0x0000000400007c24 */ /* 0x000fe4000f8e02ff */
[----:B------:R-:W-:-:S04]  /*fa20*/  IMAD.WIDE.U32 R2, R31, UR4, R2 ;  /* 0x000000041f027c25 */ /* 0x000fc8000f8e0002 */
[----:B------:R-:W-:Y:S01]  /*fa30*/  IMAD R21, R31, UR5, R0 ;  /* 0x000000051f157c24 */ /* 0x000fe2000f8e0200 */
[----:B------:R-:W-:Y:S02]  /*fa40*/  ULDC.64 UR4, c[0x0][0xa80] ;  /* 0x0002a00000047ab9 */ /* 0x000fe40000000a00 */
[----:B------:R-:W-:Y:S01]  /*fa50*/  LEA R30, P0, R2, UR4, 0x1 ;  /* 0x00000004021e7c11 */ /* 0x000fe2000f8008ff */
[----:B------:R-:W-:Y:S01]  /*fa60*/  IMAD.IADD R3, R3, 0x1, R21 ;  /* 0x0000000103037824 */ /* 0x000fe200078e0215 */
[----:B------:R-:W-:-:S03]  /*fa70*/  ULDC UR4, c[0x0][0xac8] ;  /* 0x0002b20000047ab9 */ /* 0x000fc60000000800 */
[----:B0-----:R-:W0:Y:S01]  /*fa80*/  SHFL.IDX PT, R20, R30, RZ, 0x181f ;  /* 0x00181fff1e147589 */ /* 0x001e2200000e0000 */
[----:B------:R-:W-:Y:S01]  /*fa90*/  LEA.HI.X R31, R2, UR5, R3, 0x1, P0 ;  /* 0x00000005021f7c11 */ /* 0x000fe200080f0c03 */
[----:B------:R-:W-:Y:S02]  /*faa0*/  IMAD R32, R42, 0xc0, R38 ;  /* 0x000000c02a207824 */ /* 0x000fe400078e0226 */
[----:B------:R-:W1:Y:S04]  /*fab0*/  SHFL.IDX PT, R28, R30, 0x1, 0x181f ;  /* 0x00381f001e1c7f89 */ /* 0x000e6800000e0000 */
[----:B------:R-:W1:Y:S01]  /*fac0*/  SHFL.IDX PT, R33, R30, 0x2, 0x181f ;  /* 0x00581f001e217f89 */ /* 0x000e6200000e0000 */
[----:B------:R-:W-:-:S03]  /*fad0*/  ISETP.GE.AND P0, PT, R34, UR4, PT ;  /* 0x0000000422007c0c */ /* 0x000fc6000bf06270 */
[----:B------:R-:W2:Y:S01]  /*fae0*/  SHFL.IDX PT, R3, R31, RZ, 0x181f ;  /* 0x00181fff1f037589 */ /* 0x000ea200000e0000 */
[----:B------:R-:W-:-:S03]  /*faf0*/  VIADD R0, R32, 0x30 ;  /* 0x0000003020007836 */ /* 0x000fc60000000000 */
[----:B------:R-:W2:Y:S01]  /*fb00*/  SHFL.IDX PT, R21, R31, 0x1, 0x181f ;  /* 0x00381f001f157f89 */ /* 0x000ea200000e0000 */
[----:B------:R-:W-:-:S03]  /*fb10*/  IADD3 R2, R32, 0x60, RZ ;  /* 0x0000006020027810 */ /* 0x000fc60007ffe0ff */
[----:B------:R-:W2:Y:S01]  /*fb20*/  SHFL.IDX PT, R29, R31, 0x2, 0x181f ;  /* 0x00581f001f1d7f89 */ /* 0x000ea200000e0000 */
[-C--:B------:R-:W-:Y:S02]  /*fb30*/  ISETP.GE.OR P1, PT, R32, R35.reuse, P0 ;  /* 0x000000232000720c */ /* 0x080fe40000726670 */
[-C--:B------:R-:W-:Y:S02]  /*fb40*/  ISETP.GE.OR P2, PT, R0, R35.reuse, P0 ;  /* 0x000000230000720c */ /* 0x080fe40000746670 */
[----:B------:R-:W-:Y:S01]  /*fb50*/  ISETP.GE.OR P3, PT, R2, R35, P0 ;  /* 0x000000230200720c */ /* 0x000fe20000766670 */
[----:B------:R-:W-:-:S08]  /*fb60*/  VIADD R0, R16, 0x13220 ;  /* 0x0001322010007836 */ /* 0x000fd00000000000 */
[C---:B0-----:R-:W-:Y:S02]  /*fb70*/  @!P1 LEA R2, P4, R34.reuse, R20, 0x1 ;  /* 0x0000001422029211 */ /* 0x041fe400078808ff */
[C---:B-1----:R-:W-:Y:S02]  /*fb80*/  @!P2 LEA R20, P5, R34.reuse, R28, 0x1 ;  /* 0x0000001c2214a211 */ /* 0x042fe400078a08ff */
[----:B------:R-:W-:Y:S02]  /*fb90*/  @!P3 LEA R28, P6, R34, R33, 0x1 ;  /* 0x00000021221cb211 */ /* 0x000fe400078c08ff */
[----:B------:R-:W-:-:S04]  /*fba0*/  PRMT R0, RZ, 0x654, R0 ;  /* 0x00000654ff007816 */ /* 0x000fc80000000000 */
[----:B------:R0:W-:Y:S02]  /*fbb0*/  SYNCS.ARRIVE.TRANS64.RED.A1T0 RZ, [R0+URZ], RZ ;  /* 0x000000ff00ff79a7 */ /* 0x0001e4000810043f */
[----:B0-----:R-:W-:-:S05]  /*fbc0*/  VIADD R0, R32, 0x90 ;  /* 0x0000009020007836 */ /* 0x001fca0000000000 */
[----:B------:R-:W-:Y:S01]  /*fbd0*/  ISETP.GE.OR P0, PT, R0, R35, P0 ;  /* 0x000000230000720c */ /* 0x000fe20000706670 */
[----:B------:R-:W0:Y:S04]  /*fbe0*/  SHFL.IDX PT, R30, R30, 0x3, 0x181f ;  /* 0x00781f001e1e7f89 */ /* 0x000e2800000e0000 */
[----:B------:R-:W1:Y:S01]  /*fbf0*/  SHFL.IDX PT, R31, R31, 0x3, 0x181f ;  /* 0x00781f001f1f7f89 */ /* 0x000e6200000e0000 */
[C-C-:B--2---:R-:W-:Y:S02]  /*fc00*/  @!P1 LEA.HI.X R3, R34.reuse, R3, R36.reuse, 0x1, P4 ;  /* 0x0000000322039211 */ /* 0x144fe400020f0c24 */
[C-C-:B------:R-:W-:Y:S02]  /*fc10*/  @!P2 LEA.HI.X R21, R34.reuse, R21, R36.reuse, 0x1, P5 ;  /* 0x000000152215a211 */ /* 0x140fe400028f0c24 */
[----:B------:R-:W-:Y:S01]  /*fc20*/  @!P3 LEA.HI.X R29, R34, R29, R36, 0x1, P6 ;  /* 0x0000001d221db211 */ /* 0x000fe200030f0c24 */
[----:B------:R2:W-:Y:S04]  /*fc30*/  @!P1 ST.E.128 desc[UR40][R2.64], R8 ;  /* 0x0000000802009985 */ /* 0x0005e8000c101d28 */
[----:B---3--:R2:W-:Y:S04]  /*fc40*/  @!P2 ST.E.128 desc[UR40][R20.64], R12 ;  /* 0x0000000c1400a985 */ /* 0x0085e8000c101d28 */
[----:B----4-:R2:W-:Y:S01]  /*fc50*/  @!P3 ST.E.128 desc[UR40][R28.64], R24 ;  /* 0x000000181c00b985 */ /* 0x0105e2000c101d28 */
[----:B01----:R-:W-:Y:S05]  /*fc60*/  @P0 BRA `(.L_x_400) ;  /* 0x0000000800800947 */ /* 0x003fea0003800000 */
[----:B--2---:R-:W-:-:S04]  /*fc70*/  LEA R2, P0, R34, R30, 0x1 ;  /* 0x0000001e22027211 */ /* 0x004fc800078008ff */
[----:B------:R-:W-:-:S05]  /*fc80*/  LEA.HI.X R3, R34, R31, R36, 0x1, P0 ;  /* 0x0000001f22037211 */ /* 0x000fca00000f0c24 */
[----:B-----5:R0:W-:Y:S01]  /*fc90*/  ST.E.128 desc[UR40][R2.64], R4 ;  /* 0x0000000402007985 */ /* 0x0201e2000c101d28 */
[----:B------:R-:W-:Y:S05]  /*fca0*/  BRA `(.L_x_400) ;  /* 0x0000000800707947 */ /* 0x000fea0003800000 */
.L_x_398:
[----:B------:R-:W2:Y:S01]  /*fcb0*/  LDL.LU R4, [R1+0x40] ;  /* 0x0000400001047983 */ /* 0x000ea20000300800 */
[----:B------:R-:W-:Y:S01]  /*fcc0*/  ULDC.64 UR4, c[0x0][0xc00] ;  /* 0x0003000000047ab9 */ /* 0x000fe20000000a00 */
[----:B------:R-:W-:Y:S01]  /*fcd0*/  IMAD.MOV.U32 R6, RZ, RZ, RZ ;  /* 0x000000ffff067224 */ /* 0x000fe200078e00ff */
[----:B------:R-:W1:Y:S01]  /*fce0*/  LDC R25, c[0x0][0xbe8] ;  /* 0x0002fa00ff197b82 */ /* 0x000e620000000800 */
[----:B------:R-:W3:Y:S01]  /*fcf0*/  LDL.LU R0, [R1+0x44] ;  /* 0x0000440001007983 */ /* 0x000ee20000300800 */
[----:B------:R-:W-:-:S04]  /*fd00*/  ISETP.NE.U32.AND P0, PT, RZ, UR4, PT ;  /* 0x00000004ff007c0c */ /* 0x000fc8000bf05070 */
[----:B------:R-:W-:Y:S02]  /*fd10*/  ISETP.NE.AND.EX P0, PT, RZ, UR5, PT, P0 ;  /* 0x00000005ff007c0c */ /* 0x000fe4000bf05300 */
[----:B--2---:R-:W-:-:S04]  /*fd20*/  IADD3 R2, P1, R4, UR4, RZ ;  /* 0x0000000404027c10 */ /* 0x004fc8000ff3e0ff */
[----:B---3--:R-:W-:Y:S01]  /*fd30*/  IADD3.X R3, R0, UR5, RZ, P1, !PT ;  /* 0x0000000500037c10 */ /* 0x008fe20008ffe4ff */
[----:B------:R-:W-:Y:S02]  /*fd40*/  ULDC.64 UR4, c[0x0][0xc08] ;  /* 0x0003020000047ab9 */ /* 0x000fe40000000a00 */
[----:B------:R-:W-:-:S04]  /*fd50*/  ISETP.NE.U32.AND P1, PT, RZ, UR4, PT ;  /* 0x00000004ff007c0c */ /* 0x000fc8000bf25070 */
[----:B------:R2:W5:Y:S01]  /*fd60*/  @P0 LDG.E R6, desc[UR40][R2.64] ;  /* 0x0000002802060981 */ /* 0x000562000c1e1900 */
[----:B------:R-:W-:Y:S01]  /*fd70*/  ISETP.NE.AND.EX P1, PT, RZ, UR5, PT, P1 ;  /* 0x00000005ff007c0c */ /* 0x000fe2000bf25310 */
[----:B------:R-:W3:-:S12]  /*fd80*/  S2R R7, SR_TID.X ;  /* 0x0000000000077919 */ /* 0x000ed80000002100 */
[----:B------:R-:W-:Y:S01]  /*fd90*/  @P1 IADD3 R4, P2, R4, UR4, RZ ;  /* 0x0000000404041c10 */ /* 0x000fe2000ff5e0ff */
[----:B------:R-:W-:-:S03]  /*fda0*/  ULDC UR4, c[0x0][0xa88] ;  /* 0x0002a20000047ab9 */ /* 0x000fc60000000800 */
[----:B------:R-:W-:Y:S01]  /*fdb0*/  @P1 IADD3.X R5, R0, UR5, RZ, P2, !PT ;  /* 0x0000000500051c10 */ /* 0x000fe200097fe4ff */
[----:B------:R-:W-:-:S06]  /*fdc0*/  IMAD.U32 R0, RZ, RZ, UR4 ;  /* 0x00000004ff007e24 */ /* 0x000fcc000f8e00ff */
[----:B------:R2:W5:Y:S01]  /*fdd0*/  @P1 LDG.E R0, desc[UR40][R4.64] ;  /* 0x0000002804001981 */ /* 0x000562000c1e1900 */
[----:B-1----:R-:W-:Y:S01]  /*fde0*/  ISETP.NE.AND P2, PT, R25, 0x1, PT ;  /* 0x000000011900780c */ /* 0x002fe20003f45270 */
[----:B---3--:R-:W-:-:S12]  /*fdf0*/  VIADD R26, R7, 0xffffff80 ;  /* 0xffffff80071a7836 */ /* 0x008fd80000000000 */
[----:B------:R-:W1:Y:S01]  /*fe00*/  @P2 LDC R27, c[0x0][0xbec] ;  /* 0x0002fb00ff1b2b82 */ /* 0x000e620000000800 */
[----:B------:R-:W-:Y:S01]  /*fe10*/  ISETP.GE.AND P3, PT, R26, 0xc0, PT ;  /* 0x000000c01a00780c */ /* 0x000fe20003f66270 */
[----:B--2---:R-:W-:-:S12]  /*fe20*/  @P1 BRA `(.L_x_401) ;  /* 0x0000000000101947 */ /* 0x004fd80003800000 */
[----:B------:R-:W-:Y:S05]  /*fe30*/  @!P0 BRA `(.L_x_401) ;  /* 0x00000000000c8947 */ /* 0x000fea0003800000 */
[----:B------:R-:W2:Y:S04]  /*fe40*/  LDG.E R5, desc[UR40][R2.64] ;  /* 0x0000002802057981 */ /* 0x000ea8000c1e1900 */
[----:B-----5:R-:W2:Y:S02]  /*fe50*/  LDG.E R0, desc[UR40][R2.64+0x4] ;  /* 0x0000042802007981 */ /* 0x020ea4000c1e1900 */
[----:B--2---:R-:W-:-:S07]  /*fe60*/  IMAD.IADD R0, R0, 0x1, -R5 ;  /* 0x0000000100007824 */ /* 0x004fce00078e0a05 */
.L_x_401:
[----:B------:R-:W2:Y:S04]  /*fe70*/  LDL.LU R3, [R1+0x38] ;  /* 0x0000380001037983 */ /* 0x000ea80000300800 */
[----:B------:R-:W3:Y:S04]  /*fe80*/  LDL.LU R2, [R1+0x54] ;  /* 0x0000540001027983 */ /* 0x000ee80000300800 */
[----:B------:R-:W4:Y:S04]  /*fe90*/  LDL R24, [R1+0x3c] ;  /* 0x00003c0001187983 */ /* 0x000f280000100800 */
[----:B------:R0:W5:Y:S01]  /*fea0*/  LDL R14, [R1+0x50] ;  /* 0x00005000010e7983 */ /* 0x0001620000100800 */
[----:B------:R-:W-:Y:S01]  /*feb0*/  BSSY B1, `(.L_x_402) ;  /* 0x000002d000017945 */ /* 0x000fe20003800000 */
[----:B-----5:R-:W-:-:S02]  /*fec0*/  SHF.R.S32.HI R11, RZ, 0x1f, R6 ;  /* 0x0000001fff0b7819 */ /* 0x020fc40000011406 */
[----:B--2---:R-:W-:Y:S02]  /*fed0*/  SEL R13, R3, RZ, !P0 ;  /* 0x000000ff030d7207 */ /* 0x004fe40004000000 */
[----:B---3--:R-:W-:Y:S02]  /*fee0*/  SEL R12, R2, RZ, !P0 ;  /* 0x000000ff020c7207 */ /* 0x008fe40004000000 */
[----:B----4-:R-:W-:Y:S01]  /*fef0*/  SHF.R.S32.HI R10, RZ, 0x1f, R24 ;  /* 0x0000001fff0a7819 */ /* 0x010fe20000011418 */
[----:B0-----:R-:W-:Y:S06]  /*ff00*/  @P3 BRA `(.L_x_403) ;  /* 0x00000000009c3947 */ /* 0x001fec0003800000 */
[----:B------:R-:W0:Y:S01]  /*ff10*/  LDC R9, c[0x0][0xbe8] ;  /* 0x0002fa00ff097b82 */ /* 0x000e220000000800 */
[----:B------:R-:W-:-:S05]  /*ff20*/  IMAD R2, R14, 0xc0, R7 ;  /* 0x000000c00e027824 */ /* 0x000fca00078e0207 */
[----:B------:R-:W-:Y:S01]  /*ff30*/  IADD3 R8, R2, -0x80, RZ ;  /* 0xffffff8002087810 */ /* 0x000fe20007ffe0ff */
[----:B0-----:R-:W-:-:S05]  /*ff40*/  IMAD R3, R0, R9, RZ ;  /* 0x0000000900037224 */ /* 0x001fca00078e02ff */
[----:B------:R-:W-:-:S13]  /*ff50*/  ISETP.GE.AND P0, PT, R8, R3, PT ;  /* 0x000000030800720c */ /* 0x000fda0003f06270 */
[----:B------:R-:W-:Y:S05]  /*ff60*/  @P0 BRA `(.L_x_403) ;  /* 0x0000000000840947 */ /* 0x000fea0003800000 */
[----:B------:R-:W-:Y:S01]  /*ff70*/  ISETP.NE.AND P0, PT, R9, 0x1, PT ;  /* 0x000000010900780c */ /* 0x000fe20003f05270 */
[----:B------:R-:W-:Y:S01]  /*ff80*/  ULDC.64 UR4, c[0x0][0xb90] ;  /* 0x0002e40000047ab9 */ /* 0x000fe20000000a00 */
[----:B------:R-:W-:Y:S02]  /*ff90*/  IMAD.MOV.U32 R2, RZ, RZ, R6 ;  /* 0x000000ffff027224 */ /* 0x000fe400078e0006 */
[----:B------:R-:W-:Y:S02]  /*ffa0*/  IMAD R7, R10, UR4, RZ ;  /* 0x000000040a077c24 */ /* 0x000fe4000f8e02ff */
[----:B------:R-:W-:Y:S02]  /*ffb0*/  IMAD.MOV.U32 R3, RZ, RZ, R11 ;  /* 0x000000ffff037224 */ /* 0x000fe400078e000b */
[----:B------:R-:W-:Y:S02]  /*ffc0*/  IMAD.MOV.U32 R5, RZ, RZ, R8 ;  /* 0x000000ffff057224 */ /* 0x000fe400078e0008 */
[----:B------:R-:W-:-:S03]  /*ffd0*/  IMAD.WIDE.U32 R2, R24, UR4, R2 ;  /* 0x0000000418027c25 */ /* 0x000fc6000f8e0002 */
[----:B------:R-:W0:Y:S01]  /*ffe0*/  @P0 LDC R15, c[0x0][0xbec] ;  /* 0x0002fb00ff0f0b82 */ /* 0x000e220000000800 */
[----:B------:R-:W-:Y:S01]  /*fff0*/  IMAD R7, R24, UR5, R7 ;  /* 0x0000000518077c24 */ /* 0x000fe2000f8e0207 */
[----:B------:R-:W-:-:S03]  /*10000*/  ULDC.64 UR4, c[0x0][0xb98] ;  /* 0x0002e60000047ab9 */ /* 0x000fc60000000a00 */
[----:B------:R-:W-:-:S03]  /*10010*/  IMAD.IADD R3, R3, 0x1, R7 ;  /* 0x0000000103037824 */ /* 0x000fc600078e0207 */
[----:B------:R-:W2:Y:S01]  /*10020*/  @P0 LDC R21, c[0x0][0xbf0] ;  /* 0x0002fc00ff150b82 */ /* 0x000ea20000000800 */
[----:B------:R-:W-:-:S04]  /*10030*/  IMAD.WIDE.U32 R2, R13, UR4, R2 ;  /* 0x000000040d027c25 */ /* 0x000fc8000f8e0002 */
[----:B0-----:R-:W-:-:S05]  /*10040*/  @P0 IMAD.HI.U32 R4, R8, R15, RZ ;  /* 0x0000000f08040227 */ /* 0x001fca00078e00ff */
[----:B--2---:R-:W-:Y:S01]  /*10050*/  @P0 SHF.R.U32.HI R5, RZ, R21, R4 ;  /* 0x00000015ff050219 */ /* 0x004fe20000011604 */
[----:B------:R-:W-:-:S03]  /*10060*/  IMAD R4, R12, UR4, RZ ;  /* 0x000000040c047c24 */ /* 0x000fc6000f8e02ff */
[----:B------:R-:W-:Y:S01]  /*10070*/  IADD3 R2, P0, R5, R2, RZ ;  /* 0x0000000205027210 */ /* 0x000fe20007f1e0ff */
[----:B------:R-:W-:-:S04]  /*10080*/  IMAD.MOV R7, RZ, RZ, -R5 ;  /* 0x000000ffff077224 */ /* 0x000fc800078e0a05 */
[----:B------:R-:W-:Y:S01]  /*10090*/  IMAD R7, R9, R7, R8 ;  /* 0x0000000709077224 */ /* 0x000fe200078e0208 */
[----:B------:R-:W-:Y:S01]  /*100a0*/  SHF.R.S32.HI R9, RZ, 0x1f, R5 ;  /* 0x0000001fff097819 */ /* 0x000fe20000011405 */
[----:B------:R-:W-:Y:S01]  /*100b0*/  IMAD R8, R13, UR5, R4 ;  /* 0x000000050d087c24 */ /* 0x000fe2000f8e0204 */
[----:B------:R-:W-:Y:S02]  /*100c0*/  ULDC.64 UR4, c[0x0][0xb88] ;  /* 0x0002e20000047ab9 */ /* 0x000fe40000000a00 */
[----:B------:R-:W-:Y:S02]  /*100d0*/  SHF.R.S32.HI R4, RZ, 0x1f, R7 ;  /* 0x0000001fff047819 */ /* 0x000fe40000011407 */
[----:B------:R-:W-:-:S03]  /*100e0*/  IADD3.X R3, R9, R3, R8, P0, !PT ;  /* 0x0000000309037210 */ /* 0x000fc600007fe408 */
[----:B------:R-:W-:Y:S02]  /*100f0*/  IMAD R4, R4, UR4, RZ ;  /* 0x0000000404047c24 */ /* 0x000fe4000f8e02ff */
[----:B------:R-:W-:-:S04]  /*10100*/  IMAD.WIDE.U32 R2, R7, UR4, R2 ;  /* 0x0000000407027c25 */ /* 0x000fc8000f8e0002 */
[----:B------:R-:W-:Y:S01]  /*10110*/  IMAD R5, R7, UR5, R4 ;  /* 0x0000000507057c24 */ /* 0x000fe2000f8e0204 */
[----:B------:R-:W-:Y:S02]  /*10120*/  ULDC.64 UR4, c[0x0][0xb50] ;  /* 0x0002d40000047ab9 */ /* 0x000fe40000000a00 */
[----:B------:R-:W-:Y:S01]  /*10130*/  LEA R4, P0, R2, UR4, 0x2 ;  /* 0x0000000402047c11 */ /* 0x000fe2000f8010ff */
[----:B------:R-:W-:-:S05]  /*10140*/  IMAD.IADD R3, R3, 0x1, R5 ;  /* 0x0000000103037824 */ /* 0x000fca00078e0205 */
[----:B------:R-:W-:Y:S02]  /*10150*/  LEA.HI.X R5, R2, UR5, R3, 0x2, P0 ;  /* 0x0000000502057c11 */ /* 0x000fe400080f1403 */
[----:B------:R-:W-:-:S05]  /*10160*/  MOV R3, 0xff800000 ;  /* 0xff80000000037802 */ /* 0x000fca0000000f00 */
[----:B------:R0:W-:Y:S02]  /*10170*/  STG.E desc[UR40][R4.64], R3 ;  /* 0x0000000304007986 */ /* 0x0001e4000c101928 */
.L_x_403:
[----:B------:R-:W-:Y:S05]  /*10180*/  BSYNC B1 ;  /* 0x0000000000017941 */ /* 0x000fea0003800000 */
.L_x_402:
[----:B------:R-:W2:Y:S04]  /*10190*/  LDL R15, [R1+0x58] ;  /* 0x00005800010f7983 */ /* 0x000ea80000100800 */
[----:B------:R-:W3:Y:S01]  /*101a0*/  LDL R20, [R1+0x78] ;  /* 0x0000780001147983 */ /* 0x000ee20000100800 */
[--C-:B0-----:R-:W-:Y:S01]  /*101b0*/  SHF.R.S32.HI R4, RZ, 0x1f, R26.reuse ;  /* 0x0000001fff047819 */ /* 0x101fe2000001141a */
[----:B------:R-:W0:Y:S01]  /*101c0*/  @P2 LDC R9, c[0x0][0xbf0] ;  /* 0x0002fc00ff092b82 */ /* 0x000e220000000800 */
[----:B------:R-:W-:Y:S01]  /*101d0*/  SHF.R.S32.HI R21, RZ, 0x1f, R26 ;  /* 0x0000001fff157819 */ /* 0x000fe2000001141a */
[----:B------:R-:W-:Y:S01]  /*101e0*/  ULDC.64 UR4, c[0x0][0xaa0] ;  /* 0x0002a80000047ab9 */ /* 0x000fe20000000a00 */
[-C--:B------:R-:W-:Y:S01]  /*101f0*/  LEA.HI R4, R4, R26.reuse, RZ, 0x3 ;  /* 0x0000001a04047211 */ /* 0x080fe200078f18ff */
[----:B------:R-:W-:Y:S01]  /*10200*/  IMAD R3, R11, UR4, RZ ;  /* 0x000000040b037c24 */ /* 0x000fe2000f8e02ff */
[----:B------:R-:W-:-:S02]  /*10210*/  LEA.HI R21, R21, R26, RZ, 0x3 ;  /* 0x0000001a15157211 */ /* 0x000fc400078f18ff */
[----:B------:R-:W-:Y:S01]  /*10220*/  LOP3.LUT R4, R4, 0xfffffff8, RZ, 0xc0, !PT ;  /* 0xfffffff804047812 */ /* 0x000fe200078ec0ff */
[C---:B------:R-:W-:Y:S01]  /*10230*/  IMAD R5, R6.reuse, UR5, R3 ;  /* 0x0000000506057c24 */ /* 0x040fe2000f8e0203 */
[----:B------:R-:W-:Y:S01]  /*10240*/  SHF.R.S32.HI R21, RZ, 0x3, R21 ;  /* 0x00000003ff157819 */ /* 0x000fe20000011415 */
[----:B------:R-:W-:Y:S01]  /*10250*/  IMAD.WIDE.U32 R2, R6, UR4, RZ ;  /* 0x0000000406027c25 */ /* 0x000fe2000f8e00ff */
[----:B------:R-:W-:-:S03]  /*10260*/  ULDC.64 UR4, c[0x0][0xae8] ;  /* 0x0002ba0000047ab9 */ /* 0x000fc60000000a00 */
[----:B------:R-:W-:Y:S02]  /*10270*/  IMAD.IADD R4, R26, 0x1, -R4 ;  /* 0x000000011a047824 */ /* 0x000fe400078e0a04 */
[----:B------:R-:W-:Y:S02]  /*10280*/  IMAD.IADD R3, R3, 0x1, R5 ;  /* 0x0000000103037824 */ /* 0x000fe400078e0205 */
[----:B------:R-:W-:Y:S02]  /*10290*/  IMAD R6, R4, 0x30, R21 ;  /* 0x0000003004067824 */ /* 0x000fe400078e0215 */
[----:B------:R-:W-:Y:S02]  /*102a0*/  IMAD R4, R10, UR4, RZ ;  /* 0x000000040a047c24 */ /* 0x000fe4000f8e02ff */
[----:B------:R-:W-:Y:S02]  /*102b0*/  IMAD R8, R14, 0xc0, R6 ;  /* 0x000000c00e087824 */ /* 0x000fe400078e0206 */
[----:B------:R-:W-:-:S02]  /*102c0*/  IMAD R7, R24, UR5, R4 ;  /* 0x0000000518077c24 */ /* 0x000fc4000f8e0204 */
[----:B-1----:R-:W-:-:S04]  /*102d0*/  @P2 IMAD.HI.U32 R4, R8, R27, RZ ;  /* 0x0000001b08042227 */ /* 0x002fc800078e00ff */
[----:B------:R-:W-:Y:S01]  /*102e0*/  IMAD.WIDE.U32 R2, R24, UR4, R2 ;  /* 0x0000000418027c25 */ /* 0x000fe2000f8e0002 */
[----:B------:R-:W-:-:S03]  /*102f0*/  ULDC.64 UR4, c[0x0][0xaf0] ;  /* 0x0002bc0000047ab9 */ /* 0x000fc60000000a00 */
[----:B------:R-:W-:Y:S01]  /*10300*/  IMAD.MOV.U32 R5, RZ, RZ, R8 ;  /* 0x000000ffff057224 */ /* 0x000fe200078e0008 */
[----:B0-----:R-:W-:Y:S01]  /*10310*/  @P2 SHF.R.U32.HI R5, RZ, R9, R4 ;  /* 0x00000009ff052219 */ /* 0x001fe20000011604 */
[----:B------:R-:W-:Y:S02]  /*10320*/  IMAD.IADD R3, R3, 0x1, R7 ;  /* 0x0000000103037824 */ /* 0x000fe400078e0207 */
[----:B------:R-:W-:Y:S01]  /*10330*/  IMAD R6, R12, UR4, RZ ;  /* 0x000000040c067c24 */ /* 0x000fe2000f8e02ff */
[--C-:B------:R-:W-:Y:S01]  /*10340*/  SHF.R.S32.HI R4, RZ, 0x1f, R5.reuse ;  /* 0x0000001fff047819 */ /* 0x100fe20000011405 */
[----:B------:R-:W-:Y:S02]  /*10350*/  IMAD.MOV R7, RZ, RZ, -R5 ;  /* 0x000000ffff077224 */ /* 0x000fe400078e0a05 */
[C---:B------:R-:W-:Y:S02]  /*10360*/  IMAD R9, R13.reuse, UR5, R6 ;  /* 0x000000050d097c24 */ /* 0x040fe4000f8e0206 */
[----:B------:R-:W-:Y:S01]  /*10370*/  IMAD.WIDE.U32 R2, R13, UR4, R2 ;  /* 0x000000040d027c25 */ /* 0x000fe2000f8e0002 */
[----:B------:R-:W-:-:S03]  /*10380*/  ULDC.64 UR4, c[0x0][0xae0] ;  /* 0x0002b80000047ab9 */ /* 0x000fc60000000a00 */
[----:B------:R-:W-:Y:S02]  /*10390*/  IMAD R7, R25, R7, R8 ;  /* 0x0000000719077224 */ /* 0x000fe400078e0208 */
[----:B------:R-:W-:Y:S02]  /*103a0*/  IMAD R6, R4, UR4, RZ ;  /* 0x0000000404067c24 */ /* 0x000fe4000f8e02ff */
[----:B------:R-:W-:Y:S01]  /*103b0*/  IMAD.IADD R3, R3, 0x1, R9 ;  /* 0x0000000103037824 */ /* 0x000fe200078e0209 */
[----:B------:R-:W-:Y:S01]  /*103c0*/  SHF.R.S32.HI R4, RZ, 0x1f, R7 ;  /* 0x0000001fff047819 */ /* 0x000fe20000011407 */
[C---:B------:R-:W-:Y:S02]  /*103d0*/  IMAD R9, R5.reuse, UR5, R6 ;  /* 0x0000000505097c24 */ /* 0x040fe4000f8e0206 */
[----:B------:R-:W-:Y:S01]  /*103e0*/  IMAD.WIDE.U32 R2, R5, UR4, R2 ;  /* 0x0000000405027c25 */ /* 0x000fe2000f8e0002 */
[----:B------:R-:W-:-:S03]  /*103f0*/  ULDC.64 UR4, c[0x0][0xad8] ;  /* 0x0002b60000047ab9 */ /* 0x000fc60000000a00 */
[----:B------:R-:W-:Y:S01]  /*10400*/  IMAD R4, R4, UR4, RZ ;  /* 0x0000000404047c24 */ /* 0x000fe2000f8e02ff */
[----:B------:R-:W-:Y:S01]  /*10410*/  IADD3 R3, R3, R9, RZ ;  /* 0x0000000903037210 */ /* 0x000fe20007ffe0ff */
[----:B------:R-:W-:Y:S02]  /*10420*/  IMAD R14, R14, 0xc0, R21 ;  /* 0x000000c00e0e7824 */ /* 0x000fe400078e0215 */
[C---:B------:R-:W-:Y:S02]  /*10430*/  IMAD R5, R7.reuse, UR5, R4 ;  /* 0x0000000507057c24 */ /* 0x040fe4000f8e0204 */
[----:B------:R-:W-:Y:S01]  /*10440*/  IMAD.WIDE.U32 R2, R7, UR4, R2 ;  /* 0x0000000407027c25 */ /* 0x000fe2000f8e0002 */
[----:B------:R-:W-:-:S03]  /*10450*/  ULDC.64 UR4, c[0x0][0xa80] ;  /* 0x0002a00000047ab9 */ /* 0x000fc60000000a00 */
[----:B------:R-:W-:Y:S01]  /*10460*/  IMAD.IADD R3, R3, 0x1, R5 ;  /* 0x0000000103037824 */ /* 0x000fe200078e0205 */
[----:B------:R-:W-:Y:S01]  /*10470*/  LEA R4, P0, R2, UR4, 0x1 ;  /* 0x0000000402047c11 */ /* 0x000fe2000f8008ff */
[----:B------:R-:W-:Y:S01]  /*10480*/  ULDC UR4, c[0x0][0xac8] ;  /* 0x0002b20000047ab9 */ /* 0x000fe20000000800 */
[----:B------:R-:W-:Y:S02]  /*10490*/  IMAD R25, R0, R25, RZ ;  /* 0x0000001900197224 */ /* 0x000fe400078e02ff */
[----:B------:R-:W-:Y:S01]  /*104a0*/  LEA.HI.X R8, R2, UR5, R3, 0x1, P0 ;  /* 0x0000000502087c11 */ /* 0x000fe200080f0c03 */
[----:B------:R-:W0:Y:S01]  /*104b0*/  SHFL.IDX PT, R6, R4, RZ, 0x181f ;  /* 0x00181fff04067589 */ /* 0x000e2200000e0000 */
[C---:B------:R-:W-:Y:S02]  /*104c0*/  VIADD R0, R14.reuse, 0x30 ;  /* 0x000000300e007836 */ /* 0x040fe40000000000 */
[C---:B------:R-:W-:Y:S01]  /*104d0*/  VIADD R2, R14.reuse, 0x60 ;  /* 0x000000600e027836 */ /* 0x040fe20000000000 */
[----:B------:R-:W1:Y:S01]  /*104e0*/  SHFL.IDX PT, R9, R4, 0x1, 0x181f ;  /* 0x00381f0004097f89 */ /* 0x000e6200000e0000 */
[----:B------:R-:W-:-:S03]  /*104f0*/  VIADD R3, R14, 0x90 ;  /* 0x000000900e037836 */ /* 0x000fc60000000000 */
[----:B------:R-:W4:Y:S04]  /*10500*/  SHFL.IDX PT, R11, R4, 0x2, 0x181f ;  /* 0x00581f00040b7f89 */ /* 0x000f2800000e0000 */
[----:B------:R-:W3:Y:S04]  /*10510*/  SHFL.IDX PT, R5, R8, RZ, 0x181f ;  /* 0x00181fff08057589 */ /* 0x000ee800000e0000 */
[----:B------:R1:W5:Y:S04]  /*10520*/  SHFL.IDX PT, R13, R4, 0x3, 0x181f ;  /* 0x00781f00040d7f89 */ /* 0x00036800000e0000 */
[----:B------:R-:W5:Y:S04]  /*10530*/  SHFL.IDX PT, R7, R8, 0x1, 0x181f ;  /* 0x00381f0008077f89 */ /* 0x000f6800000e0000 */
[----:B------:R-:W5:Y:S04]  /*10540*/  SHFL.IDX PT, R10, R8, 0x2, 0x181f ;  /* 0x00581f00080a7f89 */ /* 0x000f6800000e0000 */
[----:B------:R5:W5:Y:S01]  /*10550*/  SHFL.IDX PT, R12, R8, 0x3, 0x181f ;  /* 0x00781f00080c7f89 */ /* 0x000b6200000e0000 */
[----:B--2---:R-:W-:-:S04]  /*10560*/  ISETP.GE.AND P0, PT, R15, UR4, PT ;  /* 0x000000040f007c0c */ /* 0x004fc8000bf06270 */
[-C--:B------:R-:W-:Y:S02]  /*10570*/  ISETP.GE.OR P3, PT, R14, R25.reuse, P0 ;  /* 0x000000190e00720c */ /* 0x080fe40000766670 */
[-C--:B------:R-:W-:Y:S02]  /*10580*/  ISETP.GE.OR P2, PT, R0, R25.reuse, P0 ;  /* 0x000000190000720c */ /* 0x080fe40000746670 */
[-C--:B------:R-:W-:Y:S02]  /*10590*/  ISETP.GE.OR P1, PT, R2, R25.reuse, P0 ;  /* 0x000000190200720c */ /* 0x080fe40000726670 */
[----:B------:R-:W-:-:S07]  /*105a0*/  ISETP.GE.OR P0, PT, R3, R25, P0 ;  /* 0x000000190300720c */ /* 0x000fce0000706670 */
[C---:B0-----:R-:W-:Y:S02]  /*105b0*/  @!P3 LEA R2, P6, R15.reuse, R6, 0x1 ;  /* 0x000000060f02b211 */ /* 0x041fe400078c08ff */
[C---:B-1----:R-:W-:Y:S02]  /*105c0*/  @!P2 LEA R4, P5, R15.reuse, R9, 0x1 ;  /* 0x000000090f04a211 */ /* 0x042fe400078a08ff */
[C---:B----4-:R-:W-:Y:S02]  /*105d0*/  @!P1 LEA R6, P4, R15.reuse, R11, 0x1 ;  /* 0x0000000b0f069211 */ /* 0x050fe400078808ff */
[C-C-:B---3--:R-:W-:Y:S02]  /*105e0*/  @!P3 LEA.HI.X R3, R15.reuse, R5, R20.reuse, 0x1, P6 ;  /* 0x000000050f03b211 */ /* 0x148fe400030f0c14 */
[C---:B-----5:R-:W-:Y:S02]  /*105f0*/  @!P0 LEA R8, P6, R15.reuse, R13, 0x1 ;  /* 0x0000000d0f088211 */ /* 0x060fe400078c08ff */
[C-C-:B------:R-:W-:Y:S01]  /*10600*/  @!P2 LEA.HI.X R5, R15.reuse, R7, R20.reuse, 0x1, P5 ;  /* 0x000000070f05a211 */ /* 0x140fe200028f0c14 */
[----:B------:R1:W-:Y:S01]  /*10610*/  @!P3 ST.E.128 desc[UR40][R2.64], RZ ;  /* 0x000000ff0200b985 */ /* 0x0003e2000c101d28 */
[----:B------:R-:W-:-:S02]  /*10620*/  @!P1 LEA.HI.X R7, R15, R10, R20, 0x1, P4 ;  /* 0x0000000a0f079211 */ /* 0x000fc400020f0c14 */
[----:B------:R-:W-:Y:S01]  /*10630*/  @!P0 LEA.HI.X R9, R15, R12, R20, 0x1, P6 ;  /* 0x0000000c0f098211 */ /* 0x000fe200030f0c14 */
[----:B------:R1:W-:Y:S04]  /*10640*/  @!P2 ST.E.128 desc[UR40][R4.64], RZ ;  /* 0x000000ff0400a985 */ /* 0x0003e8000c101d28 */
[----:B------:R1:W-:Y:S04]  /*10650*/  @!P1 ST.E.128 desc[UR40][R6.64], RZ ;  /* 0x000000ff06009985 */ /* 0x0003e8000c101d28 */
[----:B------:R1:W-:Y:S02]  /*10660*/  @!P0 ST.E.128 desc[UR40][R8.64], RZ ;  /* 0x000000ff08008985 */ /* 0x0003e4000c101d28 */
.L_x_400:
[----:B------:R-:W-:Y:S05]  /*10670*/  BSYNC B0 ;  /* 0x0000000000007941 */ /* 0x000fea0003800000 */
.L_x_397:
[----:B------:R-:W3:Y:S01]  /*10680*/  LDL R0, [R1+0x1c] ;  /* 0x00001c0001007983 */ /* 0x000ee20000100800 */
[----:B------:R-:W-:Y:S02]  /*10690*/  ULDC UR4, c[0x0][0xc3c] ;  /* 0x00030f0000047ab9 */ /* 0x000fe40000000800 */
[----:B---3--:R-:W-:-:S13]  /*106a0*/  ISETP.GE.AND P0, PT, R0, UR4, PT ;  /* 0x0000000400007c0c */ /* 0x008fda000bf06270 */
[----:B------:R-:W-:Y:S05]  /*106b0*/  @!P0 BRA `(.L_x_404) ;  /* 0xffffff0800a08947 */ /* 0x000fea000383ffff */
[----:B------:R-:W-:Y:S05]  /*106c0*/  BRA `(.L_x_307) ;  /* 0x0000005800347947 */ /* 0x000fea0003800000 */
.L_x_305:
[----:B------:R-:W-:-:S08]  /*106d0*/  NOP ;  /* 0x0000000000007918 */ /* 0x000fd00000000000 */
[----:B--2---:R-:W0:-:S00]  /*106e0*/  USETMAXREG.DEALLOC.CTAPOOL 0x20 ;  /* 0x00000020000079c8 */ /* 0x004e0000080e0500 */
[----:B0-----:R-:W2:Y:S01]  /*106f0*/  LDL.LU R2, [R1] ;  /* 0x0000000001027983 */ /* 0x001ea20000300800 */
[----:B------:R-:W-:-:S06]  /*10700*/  LOP3.LUT R0, R0, 0x3, RZ, 0xc0, !PT ;  /* 0x0000000300007812 */ /* 0x000fcc00078ec0ff */
[----:B------:R-:W0:Y:S02]  /*10710*/  SHFL.IDX PT, R0, R0, RZ, 0x1f ;  /* 0x00001fff00007589 */ /* 0x000e2400000e0000 */
[----:B0-----:R-:W-:Y:S01]  /*10720*/  ISETP.NE.AND P0, PT, R0, RZ, PT ;  /* 0x000000ff0000720c */ /* 0x001fe20003f05270 */
[----:B------:R-:W-:Y:S01]  /*10730*/  IMAD.MOV.U32 R0, RZ, RZ, RZ ;  /* 0x000000ffff007224 */ /* 0x000fe200078e00ff */
[----:B--2---:R-:W-:-:S11]  /*10740*/  LOP3.LUT R2, R2, 0xfffffffd, RZ, 0xc0, !PT ;  /* 0xfffffffd02027812 */ /* 0x004fd600078ec0ff */
[----:B------:R-:W-:-:S05]  /*10750*/  @P0 LOP3.LUT R2, R2, 0x2, RZ, 0xfc, !PT ;  /* 0x0000000202020812 */ /* 0x000fca00078efcff */
[----:B------:R0:W-:Y:S01]  /*10760*/  STL [R1], R2 ;  /* 0x0000000201007387 */ /* 0x0001e20000100800 */
[----:B------:R-:W-:Y:S05]  /*10770*/  @!P0 BRA `(.L_x_405) ;  /* 0x00000000001c8947 */ /* 0x000fea0003800000 */
[----:B------:R-:W1:Y:S08]  /*10780*/  S2UR UR5, SR_CgaCtaId ;  /* 0x00000000000579c3 */ /* 0x000e700000008800 */
[----:B------:R-:W-:Y:S06]  /*10790*/  BAR.SYNC.DEFER_BLOCKING 0x5, 0x200 ;  /* 0x0148000000007b1d */ /* 0x000fec0000010000 */
[----:B------:R-:W-:-:S02]  /*107a0*/  UMOV UR4, 0x400 ;  /* 0x0000040000047882 */ /* 0x000fc40000000000 */
[----:B-1----:R-:W-:-:S09]  /*107b0*/  ULEA UR4, UR5, UR4, 0x18 ;  /* 0x0000000405047291 */ /* 0x002fd2000f8ec03f */
[----:B------:R-:W1:Y:S01]  /*107c0*/  LDS.128 R16, [UR4+0x132d0] ;  /* 0x0132d004ff107984 */ /* 0x000e620008000c00 */
[----:B------:R-:W-:Y:S06]  /*107d0*/  BAR.ARV 0x4, 0x200 ;  /* 0x0108000000007b1d */ /* 0x000fec0000002000 */
[----:B------:R-:W-:Y:S05]  /*107e0*/  BRA `(.L_x_406) ;  /* 0x0000000800007947 */ /* 0x000fea0003800000 */
.L_x_405:
[----:B0-----:R-:W0:Y:S01]  /*107f0*/  S2R R2, SR_TID.X ;  /* 0x0000000000027919 */ /* 0x001e220000002100 */
[----:B------:R-:W-:Y:S01]  /*10800*/  ULDC UR4, c[0x0][0xc3c] ;  /* 0x00030f0000047ab9 */ /* 0x000fe20000000800 */
[----:B------:R-:W1:Y:S01]  /*10810*/  S2UR UR6, SR_CTAID.X ;  /* 0x00000000000679c3 */ /* 0x000e620000002500 */
[----:B------:R-:W-:Y:S01]  /*10820*/  ULDC UR5, c[0x0][0xc38] ;  /* 0x00030e0000057ab9 */ /* 0x000fe20000000800 */
        /* <DEDUP_REMOVED lines=28> */
[----:B------:R-:W0:Y:S02]  /*109f0*/  SHFL.IDX PT, R4, R7, 0x1f, 0x1f ;  /* 0x03e01f0007047f89 */ /* 0x000e2400000e0000 */
[----:B0-----:R-:W-:-:S04]  /*10a00*/  IMAD R4, R4, UR5, RZ ;  /* 0x0000000504047c24 */ /* 0x001fc8000f8e02ff */
[----:B------:R-:W-:Y:S01]  /*10a10*/  IMAD.MOV.U32 R3, RZ, RZ, R4 ;  /* 0x000000ffff037224 */ /* 0x000fe200078e0004 */
[----:B-1----:R-:W-:-:S13]  /*10a20*/  ISETP.GT.AND P6, PT, R4, UR6, PT ;  /* 0x0000000604007c0c */ /* 0x002fda000bfc4270 */
[----:B------:R-:W-:Y:S05]  /*10a30*/  @P6 BRA `(.L_x_407) ;  /* 0x00000000009c6947 */ /* 0x000fea0003800000 */
[----:B------:R-:W0:Y:S01]  /*10a40*/  LDC R6, c[0x0][0xc3c] ;  /* 0x00030f00ff067b82 */ /* 0x000e220000000800 */
[----:B------:R-:W-:Y:S01]  /*10a50*/  IMAD.MOV.U32 R4, RZ, RZ, R3 ;  /* 0x000000ffff047224 */ /* 0x000fe200078e0003 */
[----:B------:R-:W-:Y:S01]  /*10a60*/  UMOV UR4, URZ ;  /* 0x0000003f00047c82 */ /* 0x000fe20008000000 */
[----:B------:R-:W-:Y:S01]  /*10a70*/  ULDC UR7, c[0x0][0xc3c] ;  /* 0x00030f0000077ab9 */ /* 0x000fe20000000800 */
[----:B------:R-:W-:-:S05]  /*10a80*/  ULDC UR5, c[0x0][0xc38] ;  /* 0x00030e0000057ab9 */ /* 0x000fca0000000800 */
.L_x_411:
[----:B------:R-:W-:Y:S01]  /*10a90*/  UIADD3 UR4, UR4, 0x1f, URZ ;  /* 0x0000001f04047890 */ /* 0x000fe2000fffe03f */
[----:B------:R-:W-:-:S05]  /*10aa0*/  MOV R19, UR7 ;  /* 0x0000000700137c02 */ /* 0x000fca0008000f00 */
[----:B0-----:R-:W-:-:S13]  /*10ab0*/  ISETP.LE.AND P6, PT, R6, UR4, PT ;  /* 0x0000000406007c0c */ /* 0x001fda000bfc3270 */
[----:B------:R-:W-:Y:S05]  /*10ac0*/  @P6 BRA `(.L_x_408) ;  /* 0x0000000400246947 */ /* 0x000fea0003800000 */
[----:B------:R-:W-:Y:S01]  /*10ad0*/  VIADD R7, R5, UR4 ;  /* 0x0000000405077c36 */ /* 0x000fe20008000000 */
[----:B------:R-:W-:Y:S01]  /*10ae0*/  BSSY B0, `(.L_x_409) ;  /* 0x0000007000007945 */ /* 0x000fe20003800000 */
[----:B------:R-:W-:-:S03]  /*10af0*/  IMAD.MOV.U32 R0, RZ, RZ, RZ ;  /* 0x000000ffff007224 */ /* 0x000fc600078e00ff */
[----:B------:R-:W-:-:S13]  /*10b00*/  ISETP.GE.OR P6, PT, R7, R6, !P0 ;  /* 0x000000060700720c */ /* 0x000fda00047c6670 */
[----:B------:R-:W-:Y:S05]  /*10b10*/  @P6 BRA `(.L_x_410) ;  /* 0x00000000000c6947 */ /* 0x000fea0003800000 */
[----:B------:R-:W0:Y:S02]  /*10b20*/  LDC.64 R2, c[0x0][0xc80] ;  /* 0x00032000ff027b82 */ /* 0x000e240000000a00 */
[----:B0-----:R-:W-:-:S05]  /*10b30*/  IMAD.WIDE R2, R7, 0x4, R2 ;  /* 0x0000000407027825 */ /* 0x001fca00078e0202 */
[----:B------:R0:W5:Y:S02]  /*10b40*/  LDG.E R0, desc[UR40][R2.64] ;  /* 0x0000002802007981 */ /* 0x000164000c1e1900 */
.L_x_410:
[----:B------:R-:W-:Y:S05]  /*10b50*/  BSYNC B0 ;  /* 0x0000000000007941 */ /* 0x000fea0003800000 */
.L_x_409:
        /* <DEDUP_REMOVED lines=15> */
[----:B------:R-:W0:Y:S02]  /*10c50*/  SHFL.IDX PT, R3, R9, 0x1f, 0x1f ;  /* 0x03e01f0009037f89 */ /* 0x000e2400000e0000 */
[----:B0-----:R-:W-:-:S04]  /*10c60*/  IMAD R3, R3, UR5, RZ ;  /* 0x0000000503037c24 */ /* 0x001fc8000f8e02ff */
[----:B------:R-:W-:-:S05]  /*10c70*/  IMAD.IADD R4, R3, 0x1, R4 ;  /* 0x0000000103047824 */ /* 0x000fca00078e0204 */
[----:B------:R-:W-:-:S13]  /*10c80*/  ISETP.GT.AND P6, PT, R4, UR6, PT ;  /* 0x0000000604007c0c */ /* 0x000fda000bfc4270 */
[----:B------:R-:W-:Y:S05]  /*10c90*/  @!P6 BRA `(.L_x_411) ;  /* 0xfffffffc007ce947 */ /* 0x000fea000383ffff */
[----:B------:R-:W-:-:S07]  /*10ca0*/  IMAD.MOV.U32 R7, RZ, RZ, R9 ;  /* 0x000000ffff077224 */ /* 0x000fce00078e0009 */
.L_x_407:
[----:B------:R-:W-:-:S04]  /*10cb0*/  IMAD.IADD R9, R4, 0x1, -R3 ;  /* 0x0000000104097824 */ /* 0x000fc800078e0a03 */
[----:B------:R-:W-:-:S05]  /*10cc0*/  IMAD R2, R7, UR5, R9 ;  /* 0x0000000507027c24 */ /* 0x000fca000f8e0209 */
[----:B------:R-:W-:-:S13]  /*10cd0*/  ISETP.GT.AND P0, PT, R2, UR6, PT ;  /* 0x0000000602007c0c */ /* 0x000fda000bf04270 */
[----:B------:R-:W-:-:S04]  /*10ce0*/  VOTE.ANY R6, PT, !P0 ;  /* 0x0000000000067806 */ /* 0x000fc800040e0100 */
[----:B------:R-:W0:Y:S01]  /*10cf0*/  POPC R19, R6 ;  /* 0x0000000600137309 */ /* 0x000e220000000000 */
[----:B------:R-:W-:Y:S01]  /*10d00*/  ISETP.NE.AND P0, PT, R6, RZ, PT ;  /* 0x000000ff0600720c */ /* 0x000fe20003f05270 */
[----:B0-----:R-:W0:Y:S02]  /*10d10*/  SHFL.IDX PT, R0, R0, R19, 0x1f ;  /* 0x00001f1300007589 */ /* 0x001e2400000e0000 */
[----:B0-----:R-:W-:-:S04]  /*10d20*/  IABS R4, R0 ;  /* 0x0000000000047213 */ /* 0x001fc80000000000 */
[----:B------:R-:W0:Y:S08]  /*10d30*/  I2F.RP R8, R4 ;  /* 0x0000000400087306 */ /* 0x000e300000209400 */
[----:B0-----:R-:W0:Y:S02]  /*10d40*/  MUFU.RCP R8, R8 ;  /* 0x0000000800087308 */ /* 0x001e240000001000 */
[----:B0-----:R-:W-:-:S06]  /*10d50*/  VIADD R2, R8, 0xffffffe ;  /* 0x0ffffffe08027836 */ /* 0x001fcc0000000000 */
[----:B------:R0:W1:Y:S01]  /*10d60*/  F2I.FTZ.U32.TRUNC.NTZ R3, R2 ;  /* 0x0000000200037305 */ /* 0x000062000021f000 */
[----:B------:R-:W-:Y:S05]  /*10d70*/  @!P0 BRA `(.L_x_412) ;  /* 0x0000000000088947 */ /* 0x000fea0003800000 */
[----:B------:R-:W-:-:S06]  /*10d80*/  VIADD R16, R19, 0xffffffff ;  /* 0xffffffff13107836 */ /* 0x000fcc0000000000 */
[----:B------:R2:W3:Y:S02]  /*10d90*/  SHFL.IDX PT, R16, R7, R16, 0x1f ;  /* 0x00001f1007107589 */ /* 0x0004e400000e0000 */
.L_x_412:
[----:B---3--:R-:W-:Y:S01]  /*10da0*/  IMAD R16, R16, UR5, R9 ;  /* 0x0000000510107c24 */ /* 0x008fe2000f8e0209 */
[----:B0-----:R-:W-:Y:S01]  /*10db0*/  IABS R2, R0 ;  /* 0x0000000000027213 */ /* 0x001fe20000000000 */
[----:B-12---:R-:W-:Y:S02]  /*10dc0*/  IMAD.MOV R7, RZ, RZ, -R3 ;  /* 0x000000ffff077224 */ /* 0x006fe400078e0a03 */
[----:B------:R-:W-:Y:S01]  /*10dd0*/  VIADD R19, R19, UR4 ;  /* 0x0000000413137c36 */ /* 0x000fe20008000000 */
[----:B------:R-:W-:Y:S01]  /*10de0*/  IADD3 R9, -R16, UR6, RZ ;  /* 0x0000000610097c10 */ /* 0x000fe2000fffe1ff */
[----:B------:R-:W-:Y:S01]  /*10df0*/  IMAD R7, R7, R4, RZ ;  /* 0x0000000407077224 */ /* 0x000fe200078e02ff */
[----:B------:R-:W-:Y:S01]  /*10e00*/  IADD3 R8, RZ, -R2, RZ ;  /* 0x80000002ff087210 */ /* 0x000fe20007ffe0ff */
[----:B------:R-:W-:Y:S01]  /*10e10*/  IMAD.MOV.U32 R2, RZ, RZ, RZ ;  /* 0x000000ffff027224 */ /* 0x000fe200078e00ff */
[----:B------:R-:W-:-:S03]  /*10e20*/  IABS R6, R9 ;  /* 0x0000000900067213 */ /* 0x000fc60000000000 */
[----:B------:R-:W-:-:S04]  /*10e30*/  IMAD.HI.U32 R2, R3, R7, R2 ;  /* 0x0000000703027227 */ /* 0x000fc800078e0002 */
[----:B------:R-:W-:Y:S02]  /*10e40*/  IMAD.MOV.U32 R3, RZ, RZ, R6 ;  /* 0x000000ffff037224 */ /* 0x000fe400078e0006 */
[----:B------:R-:W-:Y:S02]  /*10e50*/  IMAD.MOV.U32 R6, RZ, RZ, R8 ;  /* 0x000000ffff067224 */ /* 0x000fe400078e0008 */
        /* <DEDUP_REMOVED lines=10> */
[----:B------:R-:W-:Y:S02]  /*10f00*/  @!P2 IADD3 R2, -R2, RZ, RZ ;  /* 0x000000ff0202a210 */ /* 0x000fe40007ffe1ff */
[----:B------:R-:W-:-:S05]  /*10f10*/  @!P1 LOP3.LUT R2, RZ, R0, RZ, 0x33, !PT ;  /* 0x00000000ff029212 */ /* 0x000fca00078e33ff */
[--C-:B------:R-:W-:Y:S02]  /*10f20*/  IMAD.MOV R17, RZ, RZ, -R2.reuse ;  /* 0x000000ffff117224 */ /* 0x100fe400078e0a02 */
[----:B------:R-:W-:Y:S02]  /*10f30*/  IMAD.MOV.U32 R18, RZ, RZ, R2 ;  /* 0x000000ffff127224 */ /* 0x000fe400078e0002 */
[----:B------:R-:W-:Y:S01]  /*10f40*/  IMAD R17, R0, R17, R9 ;  /* 0x0000001100117224 */ /* 0x000fe200078e0209 */
[----:B------:R-:W-:Y:S06]  /*10f50*/  BRA `(.L_x_413) ;  /* 0x00000000000c7947 */ /* 0x000fec0003800000 */
.L_x_408:
[----:B------:R-:W-:Y:S02]  /*10f60*/  IMAD.MOV.U32 R17, RZ, RZ, RZ ;  /* 0x000000ffff117224 */ /* 0x000fe400078e00ff */
[----:B------:R-:W-:Y:S02]  /*10f70*/  IMAD.U32 R16, RZ, RZ, UR6 ;  /* 0x00000006ff107e24 */ /* 0x000fe4000f8e00ff */
[----:B------:R-:W-:-:S07]  /*10f80*/  IMAD.MOV.U32 R18, RZ, RZ, RZ ;  /* 0x000000ffff127224 */ /* 0x000fce00078e00ff */
.L_x_413:
[----:B------:R-:W-:-:S13]  /*10f90*/  ISETP.NE.AND P0, PT, R5, RZ, PT ;  /* 0x000000ff0500720c */ /* 0x000fda0003f05270 */
[----:B------:R-:W0:Y:S01]  /*10fa0*/  @!P0 S2R R3, SR_CgaCtaId ;  /* 0x0000000000038919 */ /* 0x000e220000008800 */
[----:B------:R-:W-:-:S04]  /*10fb0*/  @!P0 MOV R0, 0x400 ;  /* 0x0000040000008802 */ /* 0x000fc80000000f00 */
[----:B0-----:R-:W-:-:S05]  /*10fc0*/  @!P0 LEA R0, R3, R0, 0x18 ;  /* 0x0000000003008211 */ /* 0x001fca00078ec0ff */
[----:B------:R2:W-:Y:S01]  /*10fd0*/  @!P0 STS.128 [R0+0x132d0], R16 ;  /* 0x0132d01000008388 */ /* 0x0005e20000000c00 */
[----:B------:R-:W-:Y:S06]  /*10fe0*/  BAR.ARV 0x5, 0x200 ;  /* 0x0148000000007b1d */ /* 0x000fec0000002000 */
.L_x_406:
[----:B------:R3:W-:Y:S01]  /*10ff0*/  STL [R1+0x40], RZ ;  /* 0x000040ff01007387 */ /* 0x0007e20000100800 */
[----:B------:R-:W-:Y:S01]  /*11000*/  ULDC UR4, c[0x0][0xc3c] ;  /* 0x00030f0000047ab9 */ /* 0x000fe20000000800 */
[----:B------:R-:W-:Y:S01]  /*11010*/  MOV R26, 0x1 ;  /* 0x00000001001a7802 */ /* 0x000fe20000000f00 */
[----:B------:R-:W-:Y:S01]  /*11020*/  IMAD.MOV.U32 R24, RZ, RZ, RZ ;  /* 0x000000ffff187224 */ /* 0x000fe200078e00ff */
[----:B-1----:R-:W-:-:S13]  /*11030*/  ISETP.GE.AND P0, PT, R19, UR4, PT ;  /* 0x0000000413007c0c */ /* 0x002fda000bf06270 */
[----:B---3--:R-:W-:Y:S05]  /*11040*/  @P0 BRA `(.L_x_414) ;  /* 0x0000004800dc0947 */ /* 0x008fea0003800000 */
[----:B------:R-:W3:Y:S01]  /*11050*/  LDL R10, [R1+0x34] ;  /* 0x00003400010a7983 */ /* 0x000ee20000100800 */
[----:B------:R-:W1:Y:S01]  /*11060*/  S2R R12, SR_TID.X ;  /* 0x00000000000c7919 */ /* 0x000e620000002100 */
[----:B------:R-:W4:Y:S01]  /*11070*/  S2UR UR5, SR_CgaCtaId ;  /* 0x00000000000579c3 */ /* 0x000f220000008800 */
[----:B------:R-:W-:Y:S01]  /*11080*/  UMOV UR4, 0x400 ;  /* 0x0000040000047882 */ /* 0x000fe20000000000 */
[C---:B-1----:R-:W-:Y:S01]  /*11090*/  IMAD.SHL.U32 R3, R12.reuse, 0x40, RZ ;  /* 0x000000400c037824 */ /* 0x042fe200078e00ff */
[C---:B------:R-:W-:Y:S01]  /*110a0*/  LOP3.LUT R11, R12.reuse, 0x7f, RZ, 0xc0, !PT ;  /* 0x0000007f0c0b7812 */ /* 0x040fe200078ec0ff */
[C---:B0-----:R-:W-:Y:S01]  /*110b0*/  IMAD.SHL.U32 R2, R12.reuse, 0x10, RZ ;  /* 0x000000100c027824 */ /* 0x041fe200078e00ff */
[----:B------:R-:W-:Y:S01]  /*110c0*/  SHF.R.U32.HI R5, RZ, 0x1, R12 ;  /* 0x00000001ff057819 */ /* 0x000fe2000001160c */
[----:B--2---:R-:W-:Y:S01]  /*110d0*/  IMAD.SHL.U32 R0, R12, 0x20, RZ ;  /* 0x000000200c007824 */ /* 0x004fe200078e00ff */
[----:B------:R-:W-:Y:S01]  /*110e0*/  LOP3.LUT R4, R3, 0x180, RZ, 0xc0, !PT ;  /* 0x0000018003047812 */ /* 0x000fe200078ec0ff */
[----:B------:R-:W-:Y:S01]  /*110f0*/  IMAD.SHL.U32 R7, R11, 0x10, RZ ;  /* 0x000000100b077824 */ /* 0x000fe200078e00ff */
[----:B------:R-:W-:Y:S01]  /*11100*/  LOP3.LUT R8, R2, 0x1b0, RZ, 0xc0, !PT ;  /* 0x000001b002087812 */ /* 0x000fe200078ec0ff */
[----:B------:R-:W-:Y:S01]  /*11110*/  IMAD.SHL.U32 R9, R12, 0x2, RZ ;  /* 0x000000020c097824 */ /* 0x000fe200078e00ff */
[----:B------:R-:W-:-:S02]  /*11120*/  LOP3.LUT R4, R4, 0x30, R5, 0xf8, !PT ;  /* 0x0000003004047812 */ /* 0x000fc400078ef805 */
[----:B------:R-:W-:Y:S02]  /*11130*/  SHF.L.U32 R5, R12, 0x3, RZ ;  /* 0x000000030c057819 */ /* 0x000fe400000006ff */
[----:B------:R-:W-:Y:S02]  /*11140*/  LOP3.LUT R6, R0, 0x80, RZ, 0xc0, !PT ;  /* 0x0000008000067812 */ /* 0x000fe400078ec0ff */
[----:B------:R-:W-:Y:S02]  /*11150*/  LOP3.LUT R7, R7, 0x600, RZ, 0xc0, !PT ;  /* 0x0000060007077812 */ /* 0x000fe400078ec0ff */
[----:B------:R-:W-:Y:S01]  /*11160*/  LOP3.LUT R8, R8, 0x30, R9, 0x78, !PT ;  /* 0x0000003008087812 */ /* 0x000fe200078e7809 */
[----:B------:R-:W-:Y:S01]  /*11170*/  IMAD.SHL.U32 R9, R12, 0x4, RZ ;  /* 0x000000040c097824 */ /* 0x000fe200078e00ff */
[----:B------:R-:W-:Y:S02]  /*11180*/  LOP3.LUT R4, R4, 0x30, R5, 0x78, !PT ;  /* 0x0000003004047812 */ /* 0x000fe400078e7805 */
[----:B------:R-:W-:-:S02]  /*11190*/  LOP3.LUT R6, R6, 0x10, R12, 0xf8, !PT ;  /* 0x0000001006067812 */ /* 0x000fc400078ef80c */
[--C-:B------:R-:W-:Y:S01]  /*111a0*/  LOP3.LUT R5, R7, 0x60, R0.reuse, 0xf8, !PT ;  /* 0x0000006007057812 */ /* 0x100fe200078ef800 */
[----:B----4-:R-:W-:Y:S01]  /*111b0*/  ULEA UR4, UR5, UR4, 0x18 ;  /* 0x0000000405047291 */ /* 0x010fe2000f8ec03f */
[----:B------:R-:W-:Y:S02]  /*111c0*/  LOP3.LUT R6, R6, 0x10, R9, 0x78, !PT ;  /* 0x0000001006067812 */ /* 0x000fe400078e7809 */
[----:B------:R-:W-:Y:S02]  /*111d0*/  LOP3.LUT R5, R5, 0x100, R0, 0xf8, !PT ;  /* 0x0000010005057812 */ /* 0x000fe400078ef800 */
[----:B------:R-:W-:Y:S02]  /*111e0*/  LOP3.LUT R3, R4, 0x640, R3, 0xf8, !PT ;  /* 0x0000064004037812 */ /* 0x000fe400078ef803 */
[----:B------:R-:W-:Y:S02]  /*111f0*/  LOP3.LUT R7, R7, 0x40, R2, 0xf8, !PT ;  /* 0x0000004007077812 */ /* 0x000fe400078ef802 */
[----:B------:R-:W-:Y:S01]  /*11200*/  LOP3.LUT R2, R5, R6, RZ, 0xfc, !PT ;  /* 0x0000000605027212 */ /* 0x000fe200078efcff */
[----:B------:R0:W-:Y:S01]  /*11210*/  STL [R1+0xc], R3 ;  /* 0x00000c0301007387 */ /* 0x0001e20000100800 */
[----:B------:R-:W-:Y:S01]  /*11220*/  LOP3.LUT R7, R7, R8, RZ, 0xfc, !PT ;  /* 0x0000000807077212 */ /* 0x000fe200078efcff */
[----:B------:R-:W-:-:S02]  /*11230*/  IMAD.U32 R22, RZ, RZ, UR4 ;  /* 0x00000004ff167e24 */ /* 0x000fc4000f8e00ff */
[----:B------:R1:W-:Y:S01]  /*11240*/  STL [R1+0x8], R2 ;  /* 0x0000080201007387 */ /* 0x0003e20000100800 */
[----:B0-----:R-:W-:-:S04]  /*11250*/  SHF.R.U32.HI R3, RZ, 0x2, R11 ;  /* 0x00000002ff037819 */ /* 0x001fc8000001160b */
[----:B------:R-:W-:Y:S01]  /*11260*/  LOP3.LUT R3, R3, 0x60, R0, 0xf8, !PT ;  /* 0x0000006003037812 */ /* 0x000fe200078ef800 */
[----:B-1----:R-:W-:Y:S01]  /*11270*/  IMAD.IADD R2, R22, 0x1, R7 ;  /* 0x0000000116027824 */ /* 0x002fe200078e0207 */
[----:B------:R-:W-:Y:S01]  /*11280*/  BSSY B7, `(.L_x_414) ;  /* 0x0000493000077945 */ /* 0x000fe20003800000 */
[----:B------:R-:W-:Y:S01]  /*11290*/  IMAD.MOV.U32 R27, RZ, RZ, 0x1 ;  /* 0x00000001ff1b7424 */ /* 0x000fe200078e00ff */
[----:B------:R-:W-:Y:S01]  /*112a0*/  CS2R R24, SRZ ;  /* 0x0000000000187805 */ /* 0x000fe2000001ff00 */
[----:B------:R-:W-:Y:S01]  /*112b0*/  IMAD.MOV.U32 R26, RZ, RZ, 0x1 ;  /* 0x00000001ff1a7424 */ /* 0x000fe200078e00ff */
[----:B------:R-:W-:Y:S01]  /*112c0*/  ULDC.64 UR38, c[0x0][0x198] ;  /* 0x0000660000267ab9 */ /* 0x000fe20000000a00 */
[----:B------:R-:W-:Y:S01]  /*112d0*/  ULDC UR36, c[0x0][0xc] ;  /* 0x0000030000247ab9 */ /* 0x000fe20000000800 */
[C---:B---3--:R-:W-:Y:S02]  /*112e0*/  LOP3.LUT R4, R10.reuse, 0x1, RZ, 0xfc, !PT ;  /* 0x000000010a047812 */ /* 0x048fe400078efcff */
[----:B------:R-:W-:-:S03]  /*112f0*/  LOP3.LUT R0, R10, 0x2, RZ, 0xfc, !PT ;  /* 0x000000020a007812 */ /* 0x000fc600078efcff */
[----:B------:R0:W-:Y:S04]  /*11300*/  STL [R1+0x48], R4 ;  /* 0x0000480401007387 */ /* 0x0001e80000100800 */
[----:B------:R0:W-:Y:S04]  /*11310*/  STL [R1+0x30], R2 ;  /* 0x0000300201007387 */ /* 0x0001e80000100800 */
[----:B------:R0:W-:Y:S04]  /*11320*/  STL [R1+0x18], R0 ;  /* 0x0000180001007387 */ /* 0x0001e80000100800 */
[----:B------:R0:W-:Y:S02]  /*11330*/  STL [R1+0x40], RZ ;  /* 0x000040ff01007387 */ /* 0x0001e40000100800 */
.L_x_516:
[----:B0-----:R-:W0:Y:S02]  /*11340*/  LDC.64 R2, c[0x0][0xc88] ;  /* 0x00032200ff027b82 */ /* 0x001e240000000a00 */
[----:B0-----:R-:W-:-:S05]  /*11350*/  IMAD.WIDE R2, R19, 0x4, R2 ;  /* 0x0000000413027825 */ /* 0x001fca00078e0202 */
[----:B------:R-:W2:Y:S01]  /*11360*/  LDG.E R13, desc[UR40][R2.64] ;  /* 0x00000028020d7981 */ /* 0x000ea2000c1e1900 */
[----:B------:R-:W-:Y:S05]  /*11370*/  YIELD ;  /* 0x0000000000007946 */ /* 0x000fea0003800000 */
[----:B------:R-:W-:Y:S01]  /*11380*/  ULDC.64 UR4, c[0x0][0xa28] ;  /* 0x00028a0000047ab9 */ /* 0x000fe20000000a00 */
[----:B------:R-:W-:Y:S01]  /*11390*/  ULDC.64 UR6, c[0x0][0xa00] ;  /* 0x0002800000067ab9 */ /* 0x000fe20000000a00 */
[----:B------:R-:W-:Y:S02]  /*113a0*/  ISETP.NE.U32.AND P0, PT, RZ, UR4, PT ;  /* 0x00000004ff007c0c */ /* 0x000fe4000bf05070 */
[----:B------:R-:W-:Y:S01]  /*113b0*/  CS2R R8, SRZ ;  /* 0x0000000000087805 */ /* 0x000fe2000001ff00 */
[----:B------:R-:W-:Y:S01]  /*113c0*/  ULDC.64 UR8, c[0x0][0xa18] ;  /* 0x0002860000087ab9 */ /* 0x000fe20000000a00 */
[----:B------:R-:W-:-:S02]  /*113d0*/  ISETP.NE.AND.EX P1, PT, RZ, UR5, PT, P0 ;  /* 0x00000005ff007c0c */ /* 0x000fc4000bf25300 */
[----:B------:R-:W-:-:S04]  /*113e0*/  ISETP.NE.U32.AND P0, PT, RZ, UR6, PT ;  /* 0x00000006ff007c0c */ /* 0x000fc8000bf05070 */
[----:B------:R-:W-:Y:S02]  /*113f0*/  ISETP.NE.AND.EX P0, PT, RZ, UR7, PT, P0 ;  /* 0x00000007ff007c0c */ /* 0x000fe4000bf05300 */
[----:B--2---:R-:W-:Y:S01]  /*11400*/  SHF.R.S32.HI R0, RZ, 0x1f, R13 ;  /* 0x0000001fff007819 */ /* 0x004fe2000001140d */
[----:B------:R-:W-:-:S04]  /*11410*/  IMAD.SHL.U32 R23, R13, 0x4, RZ ;  /* 0x000000040d177824 */ /* 0x000fc800078e00ff */
[C---:B------:R-:W-:Y:S01]  /*11420*/  @P1 LEA R4, P2, R13.reuse, UR4, 0x2 ;  /* 0x000000040d041c11 */ /* 0x040fe2000f8410ff */
[----:B------:R-:W-:Y:S01]  /*11430*/  STL [R1+0x10], R13 ;  /* 0x0000100d01007387 */ /* 0x000fe20000100800 */
[C-C-:B------:R-:W-:Y:S02]  /*11440*/  SHF.L.U64.HI R29, R13.reuse, 0x2, R0.reuse ;  /* 0x000000020d1d7819 */ /* 0x140fe40000010200 */
[----:B------:R-:W-:Y:S01]  /*11450*/  @P1 LEA.HI.X R5, R13, UR5, R0, 0x2, P2 ;  /* 0x000000050d051c11 */ /* 0x000fe200090f1400 */
[----:B------:R-:W-:Y:S01]  /*11460*/  ULDC.64 UR4, c[0x0][0xa08] ;  /* 0x0002820000047ab9 */ /* 0x000fe20000000a00 */
[----:B------:R-:W-:Y:S01]  /*11470*/  IADD3 R2, P2, R23, UR6, RZ ;  /* 0x0000000617027c10 */ /* 0x000fe2000ff5e0ff */
[----:B------:R0:W-:Y:S03]  /*11480*/  STL [R1+0x28], R0 ;  /* 0x0000280001007387 */ /* 0x0001e60000100800 */
[----:B------:R-:W-:Y:S01]  /*11490*/  IADD3.X R3, R29, UR7, RZ, P2, !PT ;  /* 0x000000071d037c10 */ /* 0x000fe200097fe4ff */
[----:B------:R-:W-:Y:S01]  /*114a0*/  ULDC.64 UR6, c[0x0][0xa10] ;  /* 0x0002840000067ab9 */ /* 0x000fe20000000a00 */
[----:B------:R-:W-:Y:S01]  /*114b0*/  ISETP.NE.U32.AND P3, PT, RZ, UR8, PT ;  /* 0x00000008ff007c0c */ /* 0x000fe2000bf65070 */
[----:B-1----:R1:W5:Y:S01]  /*114c0*/  @P1 LDG.E R8, desc[UR40][R4.64] ;  /* 0x0000002804081981 */ /* 0x002362000c1e1900 */
[----:B------:R-:W-:-:S02]  /*114d0*/  IADD3 R6, P4, R23, UR4, RZ ;  /* 0x0000000417067c10 */ /* 0x000fc4000ff9e0ff */
[----:B------:R-:W-:Y:S01]  /*114e0*/  ISETP.NE.AND.EX P3, PT, RZ, UR9, PT, P3 ;  /* 0x00000009ff007c0c */ /* 0x000fe2000bf65330 */
[----:B------:R-:W2:Y:S01]  /*114f0*/  @P0 LDG.E R9, desc[UR40][R2.64] ;  /* 0x0000002802090981 */ /* 0x000ea2000c1e1900 */
[----:B------:R-:W-:Y:S01]  /*11500*/  IADD3.X R7, R29, UR5, RZ, P4, !PT ;  /* 0x000000051d077c10 */ /* 0x000fe2000a7fe4ff */
[----:B0-----:R-:W-:Y:S01]  /*11510*/  IMAD.MOV.U32 R0, RZ, RZ, RZ ;  /* 0x000000ffff007224 */ /* 0x001fe200078e00ff */
[----:B------:R-:W-:Y:S02]  /*11520*/  ISETP.NE.U32.AND P1, PT, RZ, UR4, PT ;  /* 0x00000004ff007c0c */ /* 0x000fe4000bf25070 */
[----:B------:R-:W-:Y:S02]  /*11530*/  ISETP.NE.U32.AND P2, PT, RZ, UR6, PT ;  /* 0x00000006ff007c0c */ /* 0x000fe4000bf45070 */
[----:B-1----:R-:W-:Y:S01]  /*11540*/  IADD3 R4, P4, R23, UR6, RZ ;  /* 0x0000000617047c10 */ /* 0x002fe2000ff9e0ff */
[----:B------:R-:W-:Y:S01]  /*11550*/  ULDC UR4, c[0x0][0x288] ;  /* 0x0000a20000047ab9 */ /* 0x000fe20000000800 */
[----:B------:R-:W-:-:S02]  /*11560*/  ISETP.NE.AND.EX P1, PT, RZ, UR5, PT, P1 ;  /* 0x00000005ff007c0c */ /* 0x000fc4000bf25310 */
[----:B------:R-:W-:Y:S02]  /*11570*/  IADD3.X R5, R29, UR7, RZ, P4, !PT ;  /* 0x000000071d057c10 */ /* 0x000fe4000a7fe4ff */
[----:B------:R-:W-:Y:S02]  /*11580*/  @P3 IADD3 R10, P4, R23, UR8, RZ ;  /* 0x00000008170a3c10 */ /* 0x000fe4000ff9e0ff */
[----:B------:R-:W-:Y:S02]  /*11590*/  ISETP.NE.AND.EX P2, PT, RZ, UR7, PT, P2 ;  /* 0x00000007ff007c0c */ /* 0x000fe4000bf45320 */
[----:B------:R-:W-:Y:S02]  /*115a0*/  @P3 IADD3.X R11, R29, UR9, RZ, P4, !PT ;  /* 0x000000091d0b3c10 */ /* 0x000fe4000a7fe4ff */
[----:B------:R-:W-:-:S06]  /*115b0*/  MOV R12, RZ ;  /* 0x000000ff000c7202 */ /* 0x000fcc0000000f00 */
[----:B------:R-:W5:Y:S04]  /*115c0*/  @P1 LDG.E R12, desc[UR40][R6.64] ;  /* 0x00000028060c1981 */ /* 0x000f68000c1e1900 */
[----:B------:R-:W5:Y:S04]  /*115d0*/  @P2 LDG.E R0, desc[UR40][R4.64] ;  /* 0x0000002804002981 */ /* 0x000f68000c1e1900 */
[----:B--2---:R0:W-:Y:S02]  /*115e0*/  STL [R1+0x14], R9 ;  /* 0x0000140901007387 */ /* 0x0041e40000100800 */
[----:B0-----:R-:W-:Y:S01]  /*115f0*/  IMAD.U32 R9, RZ, RZ, UR4 ;  /* 0x00000004ff097e24 */ /* 0x001fe2000f8e00ff */
[----:B------:R-:W-:-:S05]  /*11600*/  ULDC.64 UR4, c[0x0][0x418] ;  /* 0x0001060000047ab9 */ /* 0x000fca0000000a00 */
[----:B------:R0:W2:Y:S01]  /*11610*/  @P3 LDG.E R9, desc[UR40][R10.64] ;  /* 0x000000280a093981 */ /* 0x0000a2000c1e1900 */
[----:B------:R-:W-:-:S03]  /*11620*/  UISETP.NE.U32.AND UP0, UPT, UR4, URZ, UPT ;  /* 0x0000003f0400728c */ /* 0x000fc6000bf05070 */
[----:B------:R-:W-:Y:S01]  /*11630*/  ULDC UR4, c[0x0][0x424] ;  /* 0x0001090000047ab9 */ /* 0x000fe20000000800 */
[----:B------:R-:W-:-:S03]  /*11640*/  UISETP.NE.AND.EX UP0, UPT, UR5, URZ, UPT, UP0 ;  /* 0x0000003f0500728c */ /* 0x000fc6000bf05300 */
[----:B------:R-:W-:Y:S01]  /*11650*/  ULDC UR5, c[0x0][0x2f0] ;  /* 0x0000bc0000057ab9 */ /* 0x000fe20000000800 */
[----:B------:R-:W-:-:S04]  /*11660*/  USEL UR4, UR4, 0x1, UP0 ;  /* 0x0000000104047887 */ /* 0x000fc80008000000 */
[----:B------:R-:W-:-:S03]  /*11670*/  UIMAD UR4, UR4, UR5, URZ ;  /* 0x00000005040472a4 */ /* 0x000fc6000f8e023f */
[----:B------:R-:W-:-:S03]  /*11680*/  ULDC UR5, c[0x0][0x348] ;  /* 0x0000d20000057ab9 */ /* 0x000fc60000000800 */
[----:B0-----:R-:W-:Y:S01]  /*11690*/  IMAD.U32 R10, RZ, RZ, UR4 ;  /* 0x00000004ff0a7e24 */ /* 0x001fe2000f8e00ff */
[----:B--2---:R0:W-:Y:S02]  /*116a0*/  STL [R1+0x3c], R9 ;  /* 0x00003c0901007387 */ /* 0x0041e40000100800 */
[----:B0-----:R-:W-:Y:S01]  /*116b0*/  IMAD.U32 R9, RZ, RZ, UR5 ;  /* 0x00000005ff097e24 */ /* 0x001fe2000f8e00ff */
[----:B---3--:R-:W-:Y:S06]  /*116c0*/  @P3 BRA `(.L_x_415) ;  /* 0x0000000000143947 */ /* 0x008fec0003800000 */
[----:B------:R-:W-:Y:S05]  /*116d0*/  @!P0 BRA `(.L_x_415) ;  /* 0x0000000000108947 */ /* 0x000fea0003800000 */
[----:B------:R-:W2:Y:S04]  /*116e0*/  LDG.E R11, desc[UR40][R2.64] ;  /* 0x00000028020b7981 */ /* 0x000ea8000c1e1900 */
[----:B------:R-:W2:Y:S02]  /*116f0*/  LDG.E R2, desc[UR40][R2.64+0x4] ;  /* 0x0000042802027981 */ /* 0x000ea4000c1e1900 */
[----:B--2---:R-:W-:-:S05]  /*11700*/  IMAD.IADD R2, R2, 0x1, -R11 ;  /* 0x0000000102027824 */ /* 0x004fca00078e0a0b */
[----:B------:R0:W-:Y:S02]  /*11710*/  STL [R1+0x3c], R2 ;  /* 0x00003c0201007387 */ /* 0x0001e40000100800 */
.L_x_415:
[----:B0----5:R-:W-:Y:S01]  /*11720*/  IMAD.IADD R2, R12, 0x1, R8 ;  /* 0x000000010c027824 */ /* 0x021fe200078e0208 */
[----:B------:R-:W-:Y:S01]  /*11730*/  ULDC.64 UR4, c[0x0][0xa20] ;  /* 0x0002880000047ab9 */ /* 0x000fe20000000a00 */
[----:B------:R-:W-:Y:S02]  /*11740*/  MOV R28, R13 ;  /* 0x0000000d001c7202 */ /* 0x000fe40000000f00 */
[----:B------:R-:W-:Y:S01]  /*11750*/  ISETP.NE.U32.AND P0, PT, RZ, UR4, PT ;  /* 0x00000004ff007c0c */ /* 0x000fe2000bf05070 */
[----:B------:R0:W-:Y:S03]  /*11760*/  STL [R1+0x4], R2 ;  /* 0x0000040201007387 */ /* 0x0001e60000100800 */
[----:B------:R-:W-:-:S13]  /*11770*/  ISETP.NE.AND.EX P0, PT, RZ, UR5, PT, P0 ;  /* 0x00000005ff007c0c */ /* 0x000fda000bf05300 */
[----:B0-----:R-:W-:Y:S05]  /*11780*/  @!P0 BRA `(.L_x_416) ;  /* 0x0000000000108947 */ /* 0x001fea0003800000 */
[----:B------:R-:W-:-:S04]  /*11790*/  IADD3 R2, P0, R23, UR4, RZ ;  /* 0x0000000417027c10 */ /* 0x000fc8000ff1e0ff */
[----:B------:R-:W-:-:S05]  /*117a0*/  IADD3.X R3, R29, UR5, RZ, P0, !PT ;  /* 0x000000051d037c10 */ /* 0x000fca00087fe4ff */
[----:B------:R0:W5:Y:S01]  /*117b0*/  LDG.E R10, desc[UR40][R2.64] ;  /* 0x00000028020a7981 */ /* 0x000162000c1e1900 */
[----:B------:R-:W-:Y:S05]  /*117c0*/  BRA `(.L_x_417) ;  /* 0x0000000000107947 */ /* 0x000fea0003800000 */
.L_x_416:
[----:B------:R-:W-:Y:S05]  /*117d0*/  @!P1 BRA `(.L_x_417) ;  /* 0x00000000000c9947 */ /* 0x000fea0003800000 */
[----:B------:R-:W2:Y:S04]  /*117e0*/  LDG.E R10, desc[UR40][R6.64] ;  /* 0x00000028060a7981 */ /* 0x000ea8000c1e1900 */
[----:B------:R-:W2:Y:S02]  /*117f0*/  LDG.E R6, desc[UR40][R6.64+0x4] ;  /* 0x0000042806067981 */ /* 0x000ea4000c1e1900 */
[----:B--2---:R-:W-:-:S07]  /*11800*/  IMAD.IADD R10, R6, 0x1, -R10 ;  /* 0x00000001060a7824 */ /* 0x004fce00078e0a0a */
.L_x_417:
[----:B0-----:R-:W2:Y:S01]  /*11810*/  @P2 LDG.E R2, desc[UR40][R4.64] ;  /* 0x0000002804022981 */ /* 0x001ea2000c1e1900 */
[----:B-----5:R-:W-:-:S03]  /*11820*/  IMAD.IADD R10, R10, 0x1, -R8 ;  /* 0x000000010a0a7824 */ /* 0x020fc600078e0a08 */
[----:B------:R-:W2:Y:S01]  /*11830*/  @P2 LDG.E R4, desc[UR40][R4.64+0x4] ;  /* 0x0000042804042981 */ /* 0x000ea2000c1e1900 */
[----:B------:R-:W-:Y:S01]  /*11840*/  BSSY B0, `(.L_x_418) ;  /* 0x00000dc000007945 */ /* 0x000fe20003800000 */
[----:B--2---:R-:W-:-:S04]  /*11850*/  @P2 IMAD.IADD R9, R4, 0x1, -R2 ;  /* 0x0000000104092824 */ /* 0x004fc800078e0a02 */
[----:B------:R-:W-:-:S04]  /*11860*/  IMAD.IADD R3, R10, 0x1, R9 ;  /* 0x000000010a037824 */ /* 0x000fc800078e0209 */
[----:B------:R-:W-:-:S04]  /*11870*/  VIADD R2, R3, 0x9f ;  /* 0x0000009f03027836 */ /* 0x000fc80000000000 */
[----:B------:R-:W-:Y:S01]  /*11880*/  IMAD.HI R2, R2, 0x66666667, RZ ;  /* 0x6666666702027827 */ /* 0x000fe200078e02ff */
[----:B------:R0:W-:Y:S04]  /*11890*/  STL [R1+0x2c], R3 ;  /* 0x00002c0301007387 */ /* 0x0001e80000100800 */
[----:B0-----:R-:W-:-:S04]  /*118a0*/  SHF.R.U32.HI R3, RZ, 0x1f, R2 ;  /* 0x0000001fff037819 */ /* 0x001fc80000011602 */
[----:B------:R-:W-:Y:S01]  /*118b0*/  LEA.HI.SX32 R4, R2, R3, 0x1a ;  /* 0x0000000302047211 */ /* 0x000fe200078fd2ff */
[----:B------:R-:W-:-:S04]  /*118c0*/  IMAD.MOV R3, RZ, RZ, -R10 ;  /* 0x000000ffff037224 */ /* 0x000fc800078e0a0a */
[----:B------:R-:W-:Y:S01]  /*118d0*/  IMAD R2, R4, 0xa0, -R10 ;  /* 0x000000a004027824 */ /* 0x000fe200078e0a0a */
[----:B------:R-:W-:-:S04]  /*118e0*/  VIMNMX R3, RZ, R3, !PT ;  /* 0x00000003ff037248 */ /* 0x000fc80007fe0100 */
[----:B------:R-:W-:-:S04]  /*118f0*/  VIMNMX R2, R2, R9, PT ;  /* 0x0000000902027248 */ /* 0x000fc80003fe0100 */
[----:B------:R-:W-:Y:S01]  /*11900*/  ISETP.GT.AND P0, PT, R2, R3, PT ;  /* 0x000000030200720c */ /* 0x000fe20003f04270 */
[----:B------:R0:W-:-:S12]  /*11910*/  STL [R1+0x38], R4 ;  /* 0x0000380401007387 */ /* 0x0001d80000100800 */
[----:B------:R-:W-:Y:S01]  /*11920*/  @P0 IADD3 R2, R2, 0x9f, RZ ;  /* 0x0000009f02020810 */ /* 0x000fe20007ffe0ff */
[----:B0-----:R-:W-:-:S04]  /*11930*/  IMAD.WIDE.U32 R4, R3, -0x33333333, RZ ;  /* 0xcccccccd03047825 */ /* 0x001fc800078e00ff */
[----:B------:R-:W-:Y:S01]  /*11940*/  @P0 IMAD.HI R2, R2, 0x66666667, RZ ;  /* 0x6666666702020827 */ /* 0x000fe200078e02ff */
[----:B------:R-:W-:-:S04]  /*11950*/  SHF.R.U32.HI R4, RZ, 0x7, R5 ;  /* 0x00000007ff047819 */ /* 0x000fc80000011605 */
[----:B------:R-:W-:Y:S01]  /*11960*/  @P0 SHF.R.U32.HI R5, RZ, 0x1f, R2 ;  /* 0x0000001fff050819 */ /* 0x000fe20000011602 */
[----:B------:R-:W-:-:S03]  /*11970*/  IMAD.MOV.U32 R3, RZ, RZ, R4 ;  /* 0x000000ffff037224 */ /* 0x000fc600078e0004 */
[----:B------:R-:W-:-:S04]  /*11980*/  @P0 LEA.HI.SX32 R3, R2, R5, 0x1a ;  /* 0x0000000502030211 */ /* 0x000fc800078fd2ff */
[----:B------:R-:W-:Y:S02]  /*11990*/  ISETP.GT.AND P1, PT, R3, R4, PT ;  /* 0x000000040300720c */ /* 0x000fe40003f24270 */
[----:B------:R-:W-:-:S11]  /*119a0*/  PLOP3.LUT P0, PT, PT, PT, PT, 0x80, 0x0 ;  /* 0x000000000000781c */ /* 0x000fd60003f0f070 */
[----:B------:R-:W-:Y:S05]  /*119b0*/  @!P1 BRA `(.L_x_419) ;  /* 0x0000000c00109947 */ /* 0x000fea0003800000 */
[----:B------:R-:W-:Y:S01]  /*119c0*/  UMOV UR4, 0xffffffff ;  /* 0xffffffff00047882 */ /* 0x000fe20000000000 */
[----:B------:R-:W-:Y:S02]  /*119d0*/  SEL R2, R28, RZ, !P2 ;  /* 0x000000ff1c027207 */ /* 0x000fe40005000000 */
[----:B------:R-:W-:Y:S05]  /*119e0*/  BRA.DIV UR4, `(.L_x_420) ;  /* 0x0000004e041c7947 */ /* 0x000fea000b800000 */
[----:B------:R-:W0:Y:S02]  /*119f0*/  S2R R5, SR_TID.X ;  /* 0x0000000000057919 */ /* 0x000e240000002100 */
[----:B0-----:R-:W-:-:S04]  /*11a00*/  SHF.R.U32.HI R5, RZ, 0x5, R5 ;  /* 0x00000005ff057819 */ /* 0x001fc80000011605 */
[----:B------:R-:W-:-:S05]  /*11a10*/  LOP3.LUT R5, R5, 0x3, RZ, 0xc0, !PT ;  /* 0x0000000305057812 */ /* 0x000fca00078ec0ff */
[----:B------:R0:W1:Y:S02]  /*11a20*/  SHFL.IDX PT, R14, R5, RZ, 0x1f ;  /* 0x00001fff050e7589 */ /* 0x00006400000e0000 */
.L_x_551:
[----:B-1----:R-:W-:Y:S02]  /*11a30*/  ISETP.NE.AND P0, PT, R14, RZ, PT ;  /* 0x000000ff0e00720c */ /* 0x002fe40003f05270 */
[----:B------:R-:W-:-:S11]  /*11a40*/  PLOP3.LUT P6, PT, PT, PT, PT, 0x8, 0x0 ;  /* 0x000000000000781c */ /* 0x000fd60003fce170 */
[----:B------:R-:W-:Y:S05]  /*11a50*/  @P0 BRA `(.L_x_421) ;  /* 0x00000000000c0947 */ /* 0x000fea0003800000 */
[----:B------:R-:W-:-:S03]  /*11a60*/  UMOV UR4, 0xffffffff ;  /* 0xffffffff00047882 */ /* 0x000fc60000000000 */
[----:B------:R-:W-:Y:S05]  /*11a70*/  BRA.DIV UR4, `(.L_x_422) ;  /* 0x0000004e042c7947 */ /* 0x000fea000b800000 */
[----:B------:R-:W-:-:S13]  /*11a80*/  ELECT P6, URZ, PT ;  /* 0x00000000003f782f */ /* 0x000fda00038c0000 */
.L_x_421:
[----:B0-----:R-:W2:Y:S01]  /*11a90*/  LDL R5, [R1+0x40] ;  /* 0x0000400001057983 */ /* 0x001ea20000100800 */
[----:B------:R-:W-:Y:S01]  /*11aa0*/  BSSY B1, `(.L_x_423) ;  /* 0x0000008000017945 */ /* 0x000fe20003800000 */
[----:B--2---:R-:W-:-:S05]  /*11ab0*/  VIADD R5, R5, 0x1 ;  /* 0x0000000105057836 */ /* 0x004fca0000000000 */
[----:B------:R-:W-:-:S04]  /*11ac0*/  LEA.HI R6, R5, R5, RZ, 0x1 ;  /* 0x0000000505067211 */ /* 0x000fc800078f08ff */
[----:B------:R-:W-:-:S05]  /*11ad0*/  LOP3.LUT R6, R6, 0xfffffffe, RZ, 0xc0, !PT ;  /* 0xfffffffe06067812 */ /* 0x000fca00078ec0ff */
[----:B------:R-:W-:-:S05]  /*11ae0*/  IMAD.IADD R5, R5, 0x1, -R6 ;  /* 0x0000000105057824 */ /* 0x000fca00078e0a06 */
[----:B------:R-:W-:-:S04]  /*11af0*/  SHF.L.U32 R5, R5, 0x1f, RZ ;  /* 0x0000001f05057819 */ /* 0x000fc800000006ff */
[----:B------:R-:W0:Y:S02]  /*11b00*/  SYNCS.PHASECHK.TRANS64.TRYWAIT P0, [R22+URZ+0x13220], R5 ;  /* 0x01322005160075a7 */ /* 0x000e24000800017f */
[----:B0-----:R-:W-:Y:S05]  /*11b10*/  @!P0 BRA `(.L_x_424) ;  /* 0x0000004c00248947 */ /* 0x001fea0003800000 */
.L_x_554:
[----:B------:R-:W-:Y:S05]  /*11b20*/  BSYNC B1 ;  /* 0x0000000000017941 */ /* 0x000fea0003800000 */
.L_x_423:
[----:B------:R-:W-:Y:S04]  /*11b30*/  BSSY B1, `(.L_x_425) ;  /* 0x000004d000017945 */ /* 0x000fe80003800000 */
[----:B------:R-:W-:Y:S05]  /*11b40*/  @!P6 BRA `(.L_x_426) ;  /* 0x00000004002ce947 */ /* 0x000fea0003800000 */
[----:B------:R-:W1:Y:S01]  /*11b50*/  S2R R6, SR_TID.X ;  /* 0x0000000000067919 */ /* 0x000e620000002100 */
[----:B0-----:R-:W-:Y:S01]  /*11b60*/  IMAD R5, R25, 0x8, R22 ;  /* 0x0000000819057824 */ /* 0x001fe200078e0216 */
[----:B------:R-:W-:Y:S01]  /*11b70*/  BSSY B2, `(.L_x_427) ;  /* 0x0000006000027945 */ /* 0x000fe20003800000 */
[----:B-1----:R-:W-:Y:S02]  /*11b80*/  LOP3.LUT R7, R6, 0x7f, RZ, 0xc0, !PT ;  /* 0x0000007f06077812 */ /* 0x002fe400078ec0ff */
[----:B------:R-:W-:Y:S02]  /*11b90*/  SHF.L.U32 R6, R27, 0x1f, RZ ;  /* 0x0000001f1b067819 */ /* 0x000fe400000006ff */
[----:B------:R-:W-:Y:S02]  /*11ba0*/  ISETP.NE.AND P1, PT, R7, RZ, PT ;  /* 0x000000ff0700720c */ /* 0x000fe40003f25270 */
[----:B------:R-:W0:Y:S02]  /*11bb0*/  SYNCS.PHASECHK.TRANS64.TRYWAIT P0, [R5+URZ+0x132a0], R6 ;  /* 0x0132a006050075a7 */ /* 0x000e24000800017f */
[----:B0-----:R-:W-:Y:S09]  /*11bc0*/  @!P0 BRA `(.L_x_428) ;  /* 0x0000004c000c8947 */ /* 0x001ff20003800000 */
.L_x_555:
[----:B------:R-:W-:Y:S05]  /*11bd0*/  BSYNC B2 ;  /* 0x0000000000027941 */ /* 0x000fea0003800000 */
.L_x_427:
[----:B------:R-:W-:Y:S04]  /*11be0*/  BSSY B2, `(.L_x_429) ;  /* 0x0000009000027945 */ /* 0x000fe80003800000 */
[----:B------:R-:W-:Y:S05]  /*11bf0*/  @P1 BRA `(.L_x_430) ;  /* 0x00000000001c1947 */ /* 0x000fea0003800000 */
[----:B------:R-:W1:Y:S02]  /*11c00*/  S2R R7, SR_TID.X ;  /* 0x0000000000077919 */ /* 0x000e640000002100 */
[----:B-1----:R-:W-:Y:S01]  /*11c10*/  LOP3.LUT R8, R7, 0x1f, RZ, 0xc0, !PT ;  /* 0x0000001f07087812 */ /* 0x002fe200078ec0ff */
[----:B------:R-:W-:-:S03]  /*11c20*/  IMAD.MOV.U32 R7, RZ, RZ, 0x2800 ;  /* 0x00002800ff077424 */ /* 0x000fc600078e00ff */
[----:B------:R-:W-:Y:S01]  /*11c30*/  ISETP.NE.AND P0, PT, R8, RZ, PT ;  /* 0x000000ff0800720c */ /* 0x000fe20003f05270 */
[----:B------:R1:W-:-:S12]  /*11c40*/  SYNCS.ARRIVE.TRANS64 RZ, [R5+URZ+0x13290], R7 ;  /* 0x0132900705ff79a7 */ /* 0x0003d8000800003f */
[----:B-1----:R-:W-:Y:S05]  /*11c50*/  @!P0 BRA `(.L_x_430) ;  /* 0x0000000000048947 */ /* 0x002fea0003800000 */
[----:B------:R-:W-:Y:S01]  /*11c60*/  BPT.TRAP 0x1 ;  /* 0x000000040000795c */ /* 0x000fe20000300000 */
.L_x_430:
[----:B------:R-:W-:Y:S05]  /*11c70*/  BSYNC B2 ;  /* 0x0000000000027941 */ /* 0x000fea0003800000 */
.L_x_429:
[----:B------:R-:W-:Y:S01]  /*11c80*/  IMAD.MOV.U32 R11, RZ, RZ, RZ ;  /* 0x000000ffff0b7224 */ /* 0x000fe200078e00ff */
[----:B------:R-:W-:Y:S01]  /*11c90*/  UIADD3 UR4, UP0, UR38, 0x570, URZ ;  /* 0x0000057026047890 */ /* 0x000fe2000ff1e03f */
[----:B------:R-:W-:Y:S01]  /*11ca0*/  IMAD R8, R3, 0xa0, R0 ;  /* 0x000000a003087824 */ /* 0x000fe200078e0200 */
[----:B------:R-:W-:Y:S01]  /*11cb0*/  PLOP3.LUT P0, PT, PT, PT, PT, 0x80, 0x0 ;  /* 0x000000000000781c */ /* 0x000fe20003f0f070 */
[----:B------:R-:W-:Y:S01]  /*11cc0*/  IMAD R7, R25, 0x2800, R22 ;  /* 0x0000280019077824 */ /* 0x000fe200078e0216 */
[----:B------:R-:W-:Y:S01]  /*11cd0*/  R2UR UR10, R11 ;  /* 0x000000000b0a72ca */ /* 0x000fe200000e0000 */
[----:B------:R-:W-:Y:S01]  /*11ce0*/  VIADD R9, R5, 0x13290 ;  /* 0x0001329005097836 */ /* 0x000fe20000000000 */
[----:B------:R-:W-:Y:S01]  /*11cf0*/  IADD3 R8, R8, -0xa0, RZ ;  /* 0xffffff6008087810 */ /* 0x000fe20007ffe0ff */
[----:B------:R-:W-:Y:S01]  /*11d00*/  VIADD R10, R7, 0xe000 ;  /* 0x0000e000070a7836 */ /* 0x000fe20000000000 */
[----:B------:R-:W-:Y:S01]  /*11d10*/  UIADD3.X UR5, URZ, UR39, URZ, UP0, !UPT ;  /* 0x000000273f057290 */ /* 0x000fe200087fe43f */
[----:B------:R-:W-:Y:S01]  /*11d20*/  UMOV UR6, 0x0 ;  /* 0x0000000000067882 */ /* 0x000fe20000000000 */
[----:B------:R-:W-:-:S10]  /*11d30*/  UMOV UR7, 0x12f00000 ;  /* 0x12f0000000077882 */ /* 0x000fd40000000000 */
.L_x_431:
[----:B------:R-:W-:-:S13]  /*11d40*/  @P0 ELECT P2, URZ, PT ;  /* 0x00000000003f082f */ /* 0x000fda0003840000 */
[----:B------:R-:W-:Y:S02]  /*11d50*/  @P2 R2UR UR13, R2 ;  /* 0x00000000020d22ca */ /* 0x000fe400000e0000 */
[----:B------:R-:W-:Y:S02]  /*11d60*/  @P2 R2UR UR12, R18 ;  /* 0x00000000120c22ca */ /* 0x000fe400000e0000 */
[----:B------:R-:W-:Y:S02]  /*11d70*/  @P2 R2UR UR11, R8 ;  /* 0x00000000080b22ca */ /* 0x000fe400000e0000 */
[----:B------:R-:W-:Y:S02]  /*11d80*/  @P2 R2UR UR9, R9 ;  /* 0x00000000090922ca */ /* 0x000fe400000e0000 */
[----:B------:R-:W-:Y:S02]  /*11d90*/  @P2 R2UR UR8, R10 ;  /* 0x000000000a0822ca */ /* 0x000fe400000e0000 */
[----:B------:R-:W-:-:S02]  /*11da0*/  @P2 PLOP3.LUT P0, PT, P2, PT, PT, 0x8, 0x0 ;  /* 0x000000000000281c */ /* 0x000fc4000170e170 */
[----:B------:R-:W-:-:S09]  /*11db0*/  PLOP3.LUT P2, PT, PT, PT, PT, 0x8, 0x0 ;  /* 0x000000000000781c */ /* 0x000fd20003f4e170 */
[----:B------:R1:W-:Y:S02]  /*11dc0*/  UTMALDG.4D [UR8], [UR4], desc[UR6] ;  /* 0x00000608040075b4 */ /* 0x0003e40008019000 */
[----:B-1----:R-:W-:Y:S05]  /*11dd0*/  @P0 BRA.U.ANY `(.L_x_431) ;  /* 0xfffffffd00d80947 */ /* 0x002fea000393ffff */
[----:B------:R-:W1:Y:S01]  /*11de0*/  SYNCS.PHASECHK.TRANS64.TRYWAIT P0, [R5+URZ+0x132c0], R6 ;  /* 0x0132c006050075a7 */ /* 0x000e62000800017f */
[----:B------:R-:W-:Y:S04]  /*11df0*/  BSSY B2, `(.L_x_432) ;  /* 0x0000002000027945 */ /* 0x000fe80003800000 */
[----:B-1----:R-:W-:Y:S05]  /*11e00*/  @!P0 BRA `(.L_x_433) ;  /* 0x0000004800908947 */ /* 0x002fea0003800000 */
.L_x_556:
[----:B------:R-:W-:Y:S05]  /*11e10*/  BSYNC B2 ;  /* 0x0000000000027941 */ /* 0x000fea0003800000 */
.L_x_432:
[----:B------:R-:W-:Y:S01]  /*11e20*/  BSSY B2, `(.L_x_434) ;  /* 0x000000b000027945 */ /* 0x000fe20003800000 */
[----:B------:R-:W-:Y:S02]  /*11e30*/  IMAD.MOV.U32 R12, RZ, RZ, 0x0 ;  /* 0x00000000ff0c7424 */ /* 0x000fe400078e00ff */
[----:B------:R-:W-:Y:S01]  /*11e40*/  IMAD.MOV.U32 R13, RZ, RZ, 0x12f00000 ;  /* 0x12f00000ff0d7424 */ /* 0x000fe200078e00ff */
[----:B------:R-:W-:Y:S06]  /*11e50*/  @P1 BRA `(.L_x_435) ;  /* 0x00000000001c1947 */ /* 0x000fec0003800000 */
[----:B------:R-:W2:Y:S01]  /*11e60*/  S2R R9, SR_TID.X ;  /* 0x0000000000097919 */ /* 0x000ea20000002100 */
[----:B01----:R-:W-:-:S04]  /*11e70*/  IMAD.MOV.U32 R6, RZ, RZ, 0x2800 ;  /* 0x00002800ff067424 */ /* 0x003fc800078e00ff */
[----:B------:R3:W-:Y:S01]  /*11e80*/  SYNCS.ARRIVE.TRANS64 RZ, [R5+URZ+0x132b0], R6 ;  /* 0x0132b00605ff79a7 */ /* 0x0007e2000800003f */
[----:B--2---:R-:W-:-:S04]  /*11e90*/  LOP3.LUT R9, R9, 0x1f, RZ, 0xc0, !PT ;  /* 0x0000001f09097812 */ /* 0x004fc800078ec0ff */
[----:B------:R-:W-:-:S13]  /*11ea0*/  ISETP.NE.AND P0, PT, R9, RZ, PT ;  /* 0x000000ff0900720c */ /* 0x000fda0003f05270 */
[----:B---3--:R-:W-:Y:S05]  /*11eb0*/  @!P0 BRA `(.L_x_435) ;  /* 0x0000000000048947 */ /* 0x008fea0003800000 */
[----:B------:R-:W-:Y:S01]  /*11ec0*/  BPT.TRAP 0x1 ;  /* 0x000000040000795c */ /* 0x000fe20000300000 */
.L_x_435:
[----:B------:R-:W-:Y:S05]  /*11ed0*/  BSYNC B2 ;  /* 0x0000000000027941 */ /* 0x000fea0003800000 */
.L_x_434:
[----:B------:R-:W-:Y:S01]  /*11ee0*/  R2UR UR10, R11 ;  /* 0x000000000b0a72ca */ /* 0x000fe200000e0000 */
[----:B------:R-:W-:Y:S01]  /*11ef0*/  UIADD3 UR4, UP0, UR38, 0x670, URZ ;  /* 0x0000067026047890 */ /* 0x000fe2000ff1e03f */
[----:B------:R-:W-:Y:S01]  /*11f00*/  R2UR UR6, R12 ;  /* 0x000000000c0672ca */ /* 0x000fe200000e0000 */
[----:B------:R-:W-:Y:S01]  /*11f10*/  VIADD R7, R7, 0x6000 ;  /* 0x0000600007077836 */ /* 0x000fe20000000000 */
[----:B------:R-:W-:Y:S01]  /*11f20*/  R2UR UR7, R13 ;  /* 0x000000000d0772ca */ /* 0x000fe200000e0000 */
[----:B------:R-:W-:Y:S01]  /*11f30*/  UIADD3.X UR5, URZ, UR39, URZ, UP0, !UPT ;  /* 0x000000273f057290 */ /* 0x000fe200087fe43f */
[----:B------:R-:W-:Y:S02]  /*11f40*/  PLOP3.LUT P0, PT, PT, PT, PT, 0x80, 0x0 ;  /* 0x000000000000781c */ /* 0x000fe40003f0f070 */
[----:B01----:R-:W-:-:S11]  /*11f50*/  IADD3 R5, R5, 0x132b0, RZ ;  /* 0x000132b005057810 */ /* 0x003fd60007ffe0ff */
.L_x_436:
        /* <DEDUP_REMOVED lines=10> */
.L_x_426:
[----:B------:R-:W-:Y:S05]  /*12000*/  BSYNC B1 ;  /* 0x0000000000017941 */ /* 0x000fea0003800000 */
.L_x_425:
[----:B------:R-:W-:Y:S01]  /*12010*/  VIADD R3, R3, 0xfffffffe ;  /* 0xfffffffe03037836 */ /* 0x000fe20000000000 */
[----:B------:R-:W-:Y:S01]  /*12020*/  PLOP3.LUT P0, PT, PT, PT, PT, 0x8, 0x0 ;  /* 0x000000000000781c */ /* 0x000fe20003f0e170 */
[----:B------:R-:W-:-:S03]  /*12030*/  VIADD R25, R25, 0x1 ;  /* 0x0000000119197836 */ /* 0x000fc60000000000 */
[----:B------:R-:W-:Y:S02]  /*12040*/  ISETP.GE.AND P2, PT, R3, R4, PT ;  /* 0x000000040300720c */ /* 0x000fe40003f46270 */
[----:B------:R-:W-:-:S04]  /*12050*/  ISETP.NE.AND P1, PT, R25, 0x2, PT ;  /* 0x000000021900780c */ /* 0x000fc80003f25270 */
[----:B0-----:R-:W-:Y:S02]  /*12060*/  SEL R5, RZ, 0x1, P1 ;  /* 0x00000001ff057807 */ /* 0x001fe40000800000 */
[----:B------:R-:W-:Y:S02]  /*12070*/  SEL R25, R25, RZ, P1 ;  /* 0x000000ff19197207 */ /* 0x000fe40000800000 */
[----:B------:R-:W-:-:S03]  /*12080*/  LOP3.LUT R27, R27, R5, RZ, 0x3c, !PT ;  /* 0x000000051b1b7212 */ /* 0x000fc600078e3cff */
[----:B------:R-:W-:Y:S05]  /*12090*/  @!P2 BRA `(.L_x_419) ;  /* 0x000000040058a947 */ /* 0x000fea0003800000 */
.L_x_449:
[----:B------:R-:W-:Y:S05]  /*120a0*/  YIELD ;  /* 0x0000000000007946 */ /* 0x000fea0003800000 */
[----:B------:R-:W-:Y:S04]  /*120b0*/  BSSY B1, `(.L_x_437) ;  /* 0x000004c000017945 */ /* 0x000fe80003800000 */
[----:B------:R-:W-:Y:S05]  /*120c0*/  @!P6 BRA `(.L_x_438) ;  /* 0x000000040028e947 */ /* 0x000fea0003800000 */
[----:B------:R-:W0:Y:S01]  /*120d0*/  S2R R5, SR_TID.X ;  /* 0x0000000000057919 */ /* 0x000e220000002100 */
[----:B------:R-:W-:Y:S01]  /*120e0*/  SHF.L.U32 R6, R27, 0x1f, RZ ;  /* 0x0000001f1b067819 */ /* 0x000fe200000006ff */
[----:B------:R-:W-:Y:S01]  /*120f0*/  BSSY B2, `(.L_x_439) ;  /* 0x0000006000027945 */ /* 0x000fe20003800000 */
[----:B0-----:R-:W-:Y:S01]  /*12100*/  LOP3.LUT R7, R5, 0x7f, RZ, 0xc0, !PT ;  /* 0x0000007f05077812 */ /* 0x001fe200078ec0ff */
[----:B------:R-:W-:-:S03]  /*12110*/  IMAD R5, R25, 0x8, R22 ;  /* 0x0000000819057824 */ /* 0x000fc600078e0216 */
[----:B------:R-:W-:Y:S01]  /*12120*/  ISETP.NE.AND P2, PT, R7, RZ, PT ;  /* 0x000000ff0700720c */ /* 0x000fe20003f45270 */
[----:B------:R-:W0:Y:S02]  /*12130*/  SYNCS.PHASECHK.TRANS64.TRYWAIT P1, [R5+URZ+0x132a0], R6 ;  /* 0x0132a006050075a7 */ /* 0x000e24000802017f */
[----:B0-----:R-:W-:Y:S10]  /*12140*/  @!P1 BRA `(.L_x_440) ;  /* 0x0000004400d49947 */ /* 0x001ff40003800000 */
.L_x_557:
[----:B------:R-:W-:Y:S05]  /*12150*/  BSYNC B2 ;  /* 0x0000000000027941 */ /* 0x000fea0003800000 */
.L_x_439:
        /* <DEDUP_REMOVED lines=9> */
.L_x_442:
[----:B------:R-:W-:Y:S05]  /*121f0*/  BSYNC B2 ;  /* 0x0000000000027941 */ /* 0x000fea0003800000 */
.L_x_441:
[----:B------:R-:W-:Y:S01]  /*12200*/  IMAD.MOV.U32 R11, RZ, RZ, RZ ;  /* 0x000000ffff0b7224 */ /* 0x000fe200078e00ff */
[----:B------:R-:W-:Y:S01]  /*12210*/  UIADD3 UR4, UP0, UR38, 0x570, URZ ;  /* 0x0000057026047890 */ /* 0x000fe2000ff1e03f */
[----:B------:R-:W-:Y:S01]  /*12220*/  IMAD R7, R25, 0x2800, R22 ;  /* 0x0000280019077824 */ /* 0x000fe200078e0216 */
[----:B------:R-:W-:Y:S01]  /*12230*/  PLOP3.LUT P1, PT, PT, PT, PT, 0x80, 0x0 ;  /* 0x000000000000781c */ /* 0x000fe20003f2f070 */
[----:B------:R-:W-:Y:S01]  /*12240*/  IMAD R8, R3, 0xa0, R0 ;  /* 0x000000a003087824 */ /* 0x000fe200078e0200 */
[----:B------:R-:W-:Y:S01]  /*12250*/  R2UR UR10, R11 ;  /* 0x000000000b0a72ca */ /* 0x000fe200000e0000 */
[----:B------:R-:W-:Y:S01]  /*12260*/  VIADD R9, R5, 0x13290 ;  /* 0x0001329005097836 */ /* 0x000fe20000000000 */
[----:B------:R-:W-:Y:S01]  /*12270*/  IADD3 R10, R7, 0xe000, RZ ;  /* 0x0000e000070a7810 */ /* 0x000fe20007ffe0ff */
[----:B------:R-:W-:Y:S01]  /*12280*/  UIADD3.X UR5, URZ, UR39, URZ, UP0, !UPT ;  /* 0x000000273f057290 */ /* 0x000fe200087fe43f */
[----:B------:R-:W-:Y:S01]  /*12290*/  UMOV UR6, 0x0 ;  /* 0x0000000000067882 */ /* 0x000fe20000000000 */
[----:B------:R-:W-:-:S10]  /*122a0*/  UMOV UR7, 0x12f00000 ;  /* 0x12f0000000077882 */ /* 0x000fd40000000000 */
.L_x_443:
        /* <DEDUP_REMOVED lines=13> */
.L_x_558:
[----:B------:R-:W-:Y:S05]  /*12380*/  BSYNC B2 ;  /* 0x0000000000027941 */ /* 0x000fea0003800000 */
.L_x_444:
        /* <DEDUP_REMOVED lines=11> */
.L_x_447:
[----:B------:R-:W-:Y:S05]  /*12440*/  BSYNC B2 ;  /* 0x0000000000027941 */ /* 0x000fea0003800000 */
.L_x_446:
[----:B------:R-:W-:Y:S01]  /*12450*/  R2UR UR10, R11 ;  /* 0x000000000b0a72ca */ /* 0x000fe200000e0000 */
[----:B------:R-:W-:Y:S01]  /*12460*/  UIADD3 UR4, UP0, UR38, 0x670, URZ ;  /* 0x0000067026047890 */ /* 0x000fe2000ff1e03f */
[----:B------:R-:W-:Y:S01]  /*12470*/  R2UR UR6, R12 ;  /* 0x000000000c0672ca */ /* 0x000fe200000e0000 */
[----:B------:R-:W-:Y:S01]  /*12480*/  VIADD R7, R7, 0x6000 ;  /* 0x0000600007077836 */ /* 0x000fe20000000000 */
[----:B------:R-:W-:Y:S01]  /*12490*/  R2UR UR7, R13 ;  /* 0x000000000d0772ca */ /* 0x000fe200000e0000 */
[----:B01----:R-:W-:Y:S01]  /*124a0*/  VIADD R5, R5, 0x132b0 ;  /* 0x000132b005057836 */ /* 0x003fe20000000000 */
[----:B------:R-:W-:Y:S01]  /*124b0*/  PLOP3.LUT P1, PT, PT, PT, PT, 0x80, 0x0 ;  /* 0x000000000000781c */ /* 0x000fe20003f2f070 */
[----:B------:R-:W-:-:S12]  /*124c0*/  UIADD3.X UR5, URZ, UR39, URZ, UP0, !UPT ;  /* 0x000000273f057290 */ /* 0x000fd800087fe43f */
.L_x_448:
        /* <DEDUP_REMOVED lines=9> */
[----:B0-----:R-:W-:Y:S05]  /*12560*/  @P1 BRA.U.ANY `(.L_x_448) ;  /* 0xfffffffd00d81947 */ /* 0x001fea000393ffff */
.L_x_438:
[----:B------:R-:W-:Y:S05]  /*12570*/  BSYNC B1 ;  /* 0x0000000000017941 */ /* 0x000fea0003800000 */
.L_x_437:
[----:B------:R-:W-:Y:S01]  /*12580*/  ISETP.GT.AND P2, PT, R3, R4, PT ;  /* 0x000000040300720c */ /* 0x000fe20003f44270 */
[----:B------:R-:W-:Y:S01]  /*12590*/  VIADD R25, R25, 0x1 ;  /* 0x0000000119197836 */ /* 0x000fe20000000000 */
[----:B------:R-:W-:-:S04]  /*125a0*/  IADD3 R3, R3, -0x1, RZ ;  /* 0xffffffff03037810 */ /* 0x000fc80007ffe0ff */
[----:B------:R-:W-:-:S04]  /*125b0*/  ISETP.NE.AND P1, PT, R25, 0x2, PT ;  /* 0x000000021900780c */ /* 0x000fc80003f25270 */
[----:B------:R-:W-:Y:S02]  /*125c0*/  SEL R5, RZ, 0x1, P1 ;  /* 0x00000001ff057807 */ /* 0x000fe40000800000 */
[----:B------:R-:W-:Y:S02]  /*125d0*/  SEL R25, R25, RZ, P1 ;  /* 0x000000ff19197207 */ /* 0x000fe40000800000 */
[----:B------:R-:W-:Y:S01]  /*125e0*/  LOP3.LUT R27, R27, R5, RZ, 0x3c, !PT ;  /* 0x000000051b1b7212 */ /* 0x000fe200078e3cff */
[----:B------:R-:W-:Y:S06]  /*125f0*/  @P2 BRA `(.L_x_449) ;  /* 0xfffffff800a82947 */ /* 0x000fec000383ffff */
.L_x_419:
[----:B------:R-:W-:Y:S05]  /*12600*/  BSYNC B0 ;  /* 0x0000000000007941 */ /* 0x000fea0003800000 */
.L_x_418:
[----:B------:R-:W2:Y:S01]  /*12610*/  LDL R5, [R1+0x2c] ;  /* 0x00002c0001057983 */ /* 0x000ea20000100800 */
[----:B------:R-:W-:Y:S05]  /*12620*/  @!P0 WARPSYNC.ALL ;  /* 0x0000000000008948 */ /* 0x000fea0003800000 */
[----:B------:R-:W-:Y:S01]  /*12630*/  @!P0 BAR.SYNC.DEFER_BLOCKING 0xc, 0x200 ;  /* 0x0308000000008b1d */ /* 0x000fe20000010000 */
[----:B--2---:R-:W-:-:S13]  /*12640*/  ISETP.GT.AND P0, PT, R5, RZ, PT ;  /* 0x000000ff0500720c */ /* 0x004fda0003f04270 */
[----:B------:R-:W-:Y:S05]  /*12650*/  @P0 BRA `(.L_x_450) ;  /* 0x0000000000440947 */ /* 0x000fea0003800000 */
[----:B------:R-:W0:Y:S02]  /*12660*/  S2R R5, SR_TID.X ;  /* 0x0000000000057919 */ /* 0x000e240000002100 */
[----:B0-----:R-:W-:-:S04]  /*12670*/  LOP3.LUT R5, R5, 0x7f, RZ, 0xc0, !PT ;  /* 0x0000007f05057812 */ /* 0x001fc800078ec0ff */
[----:B------:R-:W-:-:S13]  /*12680*/  ISETP.NE.AND P0, PT, R5, RZ, PT ;  /* 0x000000ff0500720c */ /* 0x000fda0003f05270 */
[----:B------:R-:W-:Y:S05]  /*12690*/  @P0 BRA `(.L_x_451) ;  /* 0x0000002800c80947 */ /* 0x000fea0003800000 */
[----:B------:R-:W0:Y:S01]  /*126a0*/  S2R R5, SR_LANEID ;  /* 0x0000000000057919 */ /* 0x000e220000000000 */
        /* <DEDUP_REMOVED lines=12> */
.L_x_450:
[----:B------:R-:W-:Y:S01]  /*12770*/  VIADD R0, R22, 0xe000 ;  /* 0x0000e00016007836 */ /* 0x000fe20000000000 */
[----:B------:R-:W-:Y:S04]  /*12780*/  BSSY B6, `(.L_x_452) ;  /* 0x0000013000067945 */ /* 0x000fe80003800000 */
[----:B------:R-:W-:-:S13]  /*12790*/  LOP3.LUT P0, RZ, R0, 0x1bf, RZ, 0xc0, !PT ;  /* 0x000001bf00ff7812 */ /* 0x000fda000780c0ff */
[----:B------:R-:W-:Y:S05]  /*127a0*/  @!P0 BRA `(.L_x_453) ;  /* 0x0000000000408947 */ /* 0x000fea0003800000 */
[----:B------:R-:W-:Y:S01]  /*127b0*/  MOV R2, 0x0 ;  /* 0x0000000000027802 */ /* 0x000fe20000000f00 */
        /* <DEDUP_REMOVED lines=15> */
.L_x_453:
[----:B------:R-:W-:Y:S05]  /*128b0*/  BSYNC B6 ;  /* 0x0000000000067941 */ /* 0x000fea0003800000 */
.L_x_452:
[----:B------:R-:W2:Y:S01]  /*128c0*/  LDL.LU R2, [R1] ;  /* 0x0000000001027983 */ /* 0x000ea20000300800 */
[----:B------:R-:W-:Y:S01]  /*128d0*/  VIADD R0, R22, 0x6000 ;  /* 0x0000600016007836 */ /* 0x000fe20000000000 */
[----:B------:R-:W-:Y:S04]  /*128e0*/  BSSY B6, `(.L_x_454) ;  /* 0x0000016000067945 */ /* 0x000fe80003800000 */
[----:B------:R-:W-:Y:S02]  /*128f0*/  LOP3.LUT P0, RZ, R0, 0x1bf, RZ, 0xc0, !PT ;  /* 0x000001bf00ff7812 */ /* 0x000fe4000780c0ff */
[----:B--2---:R-:W-:-:S11]  /*12900*/  LOP3.LUT R2, R2, 0xfffffffe, RZ, 0xc0, !PT ;  /* 0xfffffffe02027812 */ /* 0x004fd600078ec0ff */
[----:B------:R-:W-:-:S05]  /*12910*/  @P0 LOP3.LUT R2, R2, 0x1, RZ, 0xfc, !PT ;  /* 0x0000000102020812 */ /* 0x000fca00078efcff */
[----:B------:R0:W-:Y:S01]  /*12920*/  STL [R1], R2 ;  /* 0x0000000201007387 */ /* 0x0001e20000100800 */
[----:B------:R-:W-:Y:S05]  /*12930*/  @!P0 BRA `(.L_x_455) ;  /* 0x0000000000408947 */ /* 0x000fea0003800000 */
[----:B0-----:R-:W-:Y:S01]  /*12940*/  MOV R2, 0x0 ;  /* 0x0000000000027802 */ /* 0x001fe20000000f00 */
        /* <DEDUP_REMOVED lines=15> */
.L_x_455:
[----:B------:R-:W-:Y:S05]  /*12a40*/  BSYNC B6 ;  /* 0x0000000000067941 */ /* 0x000fea0003800000 */
.L_x_454:
[----:B------:R-:W-:Y:S01]  /*12a50*/  IADD3 R0, R22, 0x1000, RZ ;  /* 0x0000100016007810 */ /* 0x000fe20007ffe0ff */
[----:B------:R-:W-:Y:S03]  /*12a60*/  BSSY B6, `(.L_x_456) ;  /* 0x0000013000067945 */ /* 0x000fe60003800000 */
[----:B------:R-:W-:-:S13]  /*12a70*/  LOP3.LUT P0, RZ, R0, 0x9f, RZ, 0xc0, !PT ;  /* 0x0000009f00ff7812 */ /* 0x000fda000780c0ff */
[----:B------:R-:W-:Y:S05]  /*12a80*/  @!P0 BRA `(.L_x_457) ;  /* 0x0000000000408947 */ /* 0x000fea0003800000 */
[----:B0-----:R-:W-:Y:S01]  /*12a90*/  MOV R2, 0x0 ;  /* 0x0000000000027802 */ /* 0x001fe20000000f00 */
        /* <DEDUP_REMOVED lines=15> */
.L_x_457:
[----:B------:R-:W-:Y:S05]  /*12b90*/  BSYNC B6 ;  /* 0x0000000000067941 */ /* 0x000fea0003800000 */
.L_x_456:
[----:B0-----:R-:W2:Y:S01]  /*12ba0*/  LDL R2, [R1] ;  /* 0x0000000001027983 */ /* 0x001ea20000100800 */
[----:B------:R-:W-:Y:S01]  /*12bb0*/  BSSY B6, `(.L_x_458) ;  /* 0x0000013000067945 */ /* 0x000fe20003800000 */
[----:B--2---:R-:W-:-:S13]  /*12bc0*/  LOP3.LUT P6, RZ, R2, 0x1, RZ, 0xc0, !PT ;  /* 0x0000000102ff7812 */ /* 0x004fda00078cc0ff */
        /* <DEDUP_REMOVED lines=17> */
.L_x_459:
[----:B------:R-:W-:Y:S05]  /*12ce0*/  BSYNC B6 ;  /* 0x0000000000067941 */ /* 0x000fea0003800000 */
.L_x_458:
[----:B------:R-:W-:Y:S02]  /*12cf0*/  ULDC.64 UR4, c[0x0][0x9f8] ;  /* 0x00027e0000047ab9 */ /* 0x000fe40000000a00 */
[----:B------:R-:W-:-:S04]  /*12d00*/  ISETP.NE.U32.AND P0, PT, RZ, UR4, PT ;  /* 0x00000004ff007c0c */ /* 0x000fc8000bf05070 */
[----:B------:R-:W-:-:S13]  /*12d10*/  ISETP.NE.AND.EX P0, PT, RZ, UR5, PT, P0 ;  /* 0x00000005ff007c0c */ /* 0x000fda000bf05300 */
[----:B------:R-:W-:-:S04]  /*12d20*/  @P0 IADD3 R2, P1, R23, UR4, RZ ;  /* 0x0000000417020c10 */ /* 0x000fc8000ff3e0ff */
[----:B------:R-:W-:Y:S01]  /*12d30*/  @P0 IADD3.X R3, R29, UR5, RZ, P1, !PT ;  /* 0x000000051d030c10 */ /* 0x000fe20008ffe4ff */
[----:B------:R-:W-:-:S04]  /*12d40*/  ULDC.64 UR4, c[0x0][0xa08] ;  /* 0x0002820000047ab9 */ /* 0x000fc80000000a00 */
[----:B------:R0:W2:Y:S02]  /*12d50*/  @P0 LDG.E R28, desc[UR40][R2.64] ;  /* 0x00000028021c0981 */ /* 0x0000a4000c1e1900 */
[----:B0-----:R-:W0:Y:S02]  /*12d60*/  LDC.64 R2, c[0x0][0x418] ;  /* 0x00010600ff027b82 */ /* 0x001e240000000a00 */
[----:B0-----:R-:W-:Y:S01]  /*12d70*/  LOP3.LUT P0, RZ, R2, UR4, RZ, 0xfc, !PT ;  /* 0x0000000402ff7c12 */ /* 0x001fe2000f80fcff */
[----:B------:R-:W-:-:S03]  /*12d80*/  UMOV UR4, 0xffffffff ;  /* 0xffffffff00047882 */ /* 0x000fc60000000000 */
[----:B------:R-:W-:Y:S02]  /*12d90*/  LOP3.LUT P0, RZ, R3, UR5, RZ, 0xfc, P0 ;  /* 0x0000000503ff7c12 */ /* 0x000fe4000800fcff */
[----:B--2---:R-:W-:Y:S02]  /*12da0*/  SHF.R.S32.HI R29, RZ, 0x1f, R28 ;  /* 0x0000001fff1d7819 */ /* 0x004fe4000001141c */
[----:B------:R-:W-:Y:S01]  /*12db0*/  SEL R23, R28, RZ, !P0 ;  /* 0x000000ff1c177207 */ /* 0x000fe20004000000 */
[----:B------:R-:W-:Y:S08]  /*12dc0*/  BRA.DIV UR4, `(.L_x_460) ;  /* 0x0000003a04dc7947 */ /* 0x000ff0000b800000 */
[----:B------:R-:W0:Y:S02]  /*12dd0*/  S2R R0, SR_TID.X ;  /* 0x0000000000007919 */ /* 0x000e240000002100 */
[----:B0-----:R-:W-:-:S04]  /*12de0*/  SHF.R.U32.HI R0, RZ, 0x5, R0 ;  /* 0x00000005ff007819 */ /* 0x001fc80000011600 */
[----:B------:R-:W-:-:S05]  /*12df0*/  LOP3.LUT R0, R0, 0x3, RZ, 0xc0, !PT ;  /* 0x0000000300007812 */ /* 0x000fca00078ec0ff */
[----:B------:R0:W1:Y:S02]  /*12e00*/  SHFL.IDX PT, R14, R0, RZ, 0x1f ;  /* 0x00001fff000e7589 */ /* 0x00006400000e0000 */
.L_x_561:
[----:B0-----:R-:W2:Y:S01]  /*12e10*/  LDL.LU R0, [R1] ;  /* 0x0000000001007983 */ /* 0x001ea20000300800 */
[----:B------:R-:W-:Y:S02]  /*12e20*/  PLOP3.LUT P1, PT, PT, PT, PT, 0x8, 0x0 ;  /* 0x000000000000781c */ /* 0x000fe40003f2e170 */
[----:B-1----:R-:W-:Y:S02]  /*12e30*/  ISETP.NE.AND P0, PT, R14, RZ, PT ;  /* 0x000000ff0e00720c */ /* 0x002fe40003f05270 */
[----:B--2---:R-:W-:-:S09]  /*12e40*/  LOP3.LUT R0, R0, 0xfffffffe, RZ, 0xc0, !PT ;  /* 0xfffffffe00007812 */ /* 0x004fd200078ec0ff */
[----:B------:R-:W-:-:S05]  /*12e50*/  @P1 LOP3.LUT R0, R0, 0x1, RZ, 0xfc, !PT ;  /* 0x0000000100001812 */ /* 0x000fca00078efcff */
[----:B------:R0:W-:Y:S01]  /*12e60*/  STL [R1], R0 ;  /* 0x0000000001007387 */ /* 0x0001e20000100800 */
[----:B------:R-:W-:Y:S05]  /*12e70*/  @P0 BRA `(.L_x_461) ;  /* 0x0000000400580947 */ /* 0x000fea0003800000 */
[----:B------:R-:W-:-:S03]  /*12e80*/  UMOV UR4, 0xffffffff ;  /* 0xffffffff00047882 */ /* 0x000fc60000000000 */
[----:B------:R-:W-:Y:S05]  /*12e90*/  BRA.DIV UR4, `(.L_x_462) ;  /* 0x0000003a04dc7947 */ /* 0x000fea000b800000 */
[----:B------:R-:W-:-:S13]  /*12ea0*/  ELECT P6, URZ, PT ;  /* 0x00000000003f782f */ /* 0x000fda00038c0000 */
.L_x_564:
[----:B------:R-:W-:Y:S05]  /*12eb0*/  @!P6 BRA `(.L_x_461) ;  /* 0x000000040048e947 */ /* 0x000fea0003800000 */
[----:B0-----:R-:W2:Y:S01]  /*12ec0*/  LDL R0, [R1+0x38] ;  /* 0x0000380001007983 */ /* 0x001ea20000100800 */
[----:B------:R-:W-:-:S04]  /*12ed0*/  ISETP.NE.U32.AND P0, PT, R2, RZ, PT ;  /* 0x000000ff0200720c */ /* 0x000fc80003f05070 */
[----:B------:R-:W-:Y:S01]  /*12ee0*/  ISETP.NE.AND.EX P0, PT, R3, RZ, PT, P0 ;  /* 0x000000ff0300720c */ /* 0x000fe20003f05300 */
[----:B--2---:R-:W-:-:S12]  /*12ef0*/  VIADD R0, R0, 0xffffffff ;  /* 0xffffffff00007836 */ /* 0x004fd80000000000 */
[----:B------:R-:W-:Y:S05]  /*12f00*/  @!P0 BRA `(.L_x_463) ;  /* 0x0000000000448947 */ /* 0x000fea0003800000 */
[----:B------:R-:W0:Y:S01]  /*12f10*/  LDC R7, c[0x0][0x43c] ;  /* 0x00010f00ff077b82 */ /* 0x000e220000000800 */
[----:B------:R-:W-:Y:S01]  /*12f20*/  ULDC.64 UR4, c[0x0][0x428] ;  /* 0x00010a0000047ab9 */ /* 0x000fe20000000a00 */
[----:B0-----:R-:W-:-:S13]  /*12f30*/  ISETP.NE.AND P0, PT, R7, 0x1, PT ;  /* 0x000000010700780c */ /* 0x001fda0003f05270 */
[----:B------:R-:W0:Y:S02]  /*12f40*/  @P0 LDC.64 R4, c[0x0][0x440] ;  /* 0x00011000ff040b82 */ /* 0x000e240000000a00 */
[----:B0-----:R-:W-:-:S04]  /*12f50*/  @P0 IMAD.HI.U32 R6, R0, R4, RZ ;  /* 0x0000000400060227 */ /* 0x001fc800078e00ff */
[----:B------:R-:W-:Y:S01]  /*12f60*/  IMAD.MOV.U32 R4, RZ, RZ, R0 ;  /* 0x000000ffff047224 */ /* 0x000fe200078e0000 */
[----:B------:R-:W-:Y:S01]  /*12f70*/  @P0 SHF.R.U32.HI R4, RZ, R5, R6 ;  /* 0x00000005ff040219 */ /* 0x000fe20000011606 */
[----:B------:R-:W-:-:S03]  /*12f80*/  IMAD R6, R29, UR4, RZ ;  /* 0x000000041d067c24 */ /* 0x000fc6000f8e02ff */
[----:B------:R-:W-:Y:S01]  /*12f90*/  IADD3 R5, -R4, RZ, RZ ;  /* 0x000000ff04057210 */ /* 0x000fe20007ffe1ff */
[----:B------:R-:W-:-:S04]  /*12fa0*/  IMAD R6, R28, UR5, R6 ;  /* 0x000000051c067c24 */ /* 0x000fc8000f8e0206 */
[----:B------:R-:W-:Y:S01]  /*12fb0*/  IMAD R0, R7, R5, R0 ;  /* 0x0000000507007224 */ /* 0x000fe200078e0200 */
[----:B------:R-:W-:-:S03]  /*12fc0*/  SHF.R.S32.HI R5, RZ, 0x1f, R4 ;  /* 0x0000001fff057819 */ /* 0x000fc60000011404 */
[----:B------:R-:W-:-:S04]  /*12fd0*/  IMAD.WIDE.U32 R4, R28, UR4, R4 ;  /* 0x000000041c047c25 */ /* 0x000fc8000f8e0004 */
[----:B------:R-:W-:Y:S01]  /*12fe0*/  IMAD.IADD R5, R5, 0x1, R6 ;  /* 0x0000000105057824 */ /* 0x000fe200078e0206 */
[----:B------:R-:W-:-:S04]  /*12ff0*/  LEA R2, P0, R4, R2, 0x2 ;  /* 0x0000000204027211 */ /* 0x000fc800078010ff */
[----:B------:R-:W-:-:S05]  /*13000*/  LEA.HI.X R3, R4, R3, R5, 0x2, P0 ;  /* 0x0000000304037211 */ /* 0x000fca00000f1405 */
[----:B------:R0:W5:Y:S04]  /*13010*/  LDG.E R23, desc[UR40][R2.64] ;  /* 0x0000002802177981 */ /* 0x000168000c1e1900 */
.L_x_463:
[----:B------:R-:W-:Y:S01]  /*13020*/  IMAD R4, R24, 0x8, R22 ;  /* 0x0000000818047824 */ /* 0x000fe200078e0216 */
[----:B0-----:R-:W-:Y:S01]  /*13030*/  SHF.L.U32 R3, R26, 0x1f, RZ ;  /* 0x0000001f1a037819 */ /* 0x001fe200000006ff */
[----:B------:R-:W0:Y:S03]  /*13040*/  S2R R2, SR_TID.X ;  /* 0x0000000000027919 */ /* 0x000e260000002100 */
[----:B------:R-:W1:Y:S01]  /*13050*/  SYNCS.PHASECHK.TRANS64.TRYWAIT P0, [R4+URZ+0x13280], R3 ;  /* 0x01328003040075a7 */ /* 0x000e62000800017f */
[----:B0-----:R-:W-:-:S04]  /*13060*/  LOP3.LUT R2, R2, 0x7f, RZ, 0xc0, !PT ;  /* 0x0000007f02027812 */ /* 0x001fc800078ec0ff */
[----:B------:R-:W-:Y:S01]  /*13070*/  ISETP.NE.AND P1, PT, R2, RZ, PT ;  /* 0x000000ff0200720c */ /* 0x000fe20003f25270 */
[----:B-1----:R-:W-:-:S12]  /*13080*/  @!P0 BRA `(.L_x_464) ;  /* 0x0000003800808947 */ /* 0x002fd80003800000 */
.L_x_565:
        /* <DEDUP_REMOVED lines=8> */
.L_x_465:
[----:B------:R-:W2:Y:S01]  /*13110*/  LDL R5, [R1+0x4] ;  /* 0x0000040001057983 */ /* 0x000ea20000100800 */
[----:B------:R-:W-:Y:S01]  /*13120*/  IMAD R2, R24, 0x2800, R22 ;  /* 0x0000280018027824 */ /* 0x000fe200078e0216 */
[----:B------:R-:W-:Y:S01]  /*13130*/  R2UR UR9, R4 ;  /* 0x00000000040972ca */ /* 0x000fe200000e0000 */
[----:B------:R-:W-:Y:S01]  /*13140*/  UIADD3 UR4, UP0, UR38, 0x470, URZ ;  /* 0x0000047026047890 */ /* 0x000fe2000ff1e03f */
[----:B------:R-:W-:Y:S01]  /*13150*/  R2UR UR12, R18 ;  /* 0x00000000120c72ca */ /* 0x000fe200000e0000 */
[----:B------:R-:W-:Y:S01]  /*13160*/  UMOV UR6, 0x0 ;  /* 0x0000000000067882 */ /* 0x000fe20000000000 */
[----:B------:R-:W-:Y:S01]  /*13170*/  R2UR UR8, R2 ;  /* 0x00000000020872ca */ /* 0x000fe200000e0000 */
[----:B------:R-:W-:Y:S01]  /*13180*/  UIADD3.X UR5, URZ, UR39, URZ, UP0, !UPT ;  /* 0x000000273f057290 */ /* 0x000fe200087fe43f */
[----:B-----5:R-:W-:Y:S01]  /*13190*/  R2UR UR13, R23 ;  /* 0x00000000170d72ca */ /* 0x020fe200000e0000 */
[----:B------:R-:W-:Y:S01]  /*131a0*/  UMOV UR7, 0x14f00000 ;  /* 0x14f0000000077882 */ /* 0x000fe20000000000 */
[----:B------:R-:W-:-:S05]  /*131b0*/  UMOV UR10, URZ ;  /* 0x0000003f000a7c82 */ /* 0x000fca0008000000 */
[----:B------:R-:W-:-:S04]  /*131c0*/  UIADD3 UR9, UR9, 0x13270, URZ ;  /* 0x0001327009097890 */ /* 0x000fc8000fffe03f */
[----:B------:R-:W-:Y:S01]  /*131d0*/  UIADD3 UR8, UR8, 0x6000, URZ ;  /* 0x0000600008087890 */ /* 0x000fe2000fffe03f */
[----:B--2---:R-:W-:-:S05]  /*131e0*/  IMAD R0, R0, 0xa0, R5 ;  /* 0x000000a000007824 */ /* 0x004fca00078e0205 */
[----:B------:R-:W-:-:S13]  /*131f0*/  R2UR UR11, R0 ;  /* 0x00000000000b72ca */ /* 0x000fda00000e0000 */
[----:B------:R1:W-:Y:S01]  /*13200*/  UTMALDG.4D [UR8], [UR4], desc[UR6] ;  /* 0x00000608040075b4 */ /* 0x0003e20008019000 */
[----:B------:R-:W2:Y:S02]  /*13210*/  SYNCS.PHASECHK.TRANS64.TRYWAIT P0, [R4+URZ+0x13240], R3 ;  /* 0x01324003040075a7 */ /* 0x000ea4000800017f */
[----:B-12---:R-:W-:Y:S05]  /*13220*/  @!P0 BRA `(.L_x_466) ;  /* 0x00000038002c8947 */ /* 0x006fea0003800000 */
.L_x_566:
[----:B------:R-:W-:Y:S05]  /*13230*/  @P1 BRA `(.L_x_467) ;  /* 0x00000000001c1947 */ /* 0x000fea0003800000 */
[----:B------:R-:W2:Y:S01]  /*13240*/  S2R R5, SR_TID.X ;  /* 0x0000000000057919 */ /* 0x000ea20000002100 */
[----:B01----:R-:W-:-:S04]  /*13250*/  IMAD.MOV.U32 R3, RZ, RZ, 0x2800 ;  /* 0x00002800ff037424 */ /* 0x003fc800078e00ff */
[----:B------:R3:W-:Y:S01]  /*13260*/  SYNCS.ARRIVE.TRANS64 RZ, [R4+URZ+0x13230], R3 ;  /* 0x0132300304ff79a7 */ /* 0x0007e2000800003f */
[----:B--2---:R-:W-:-:S04]  /*13270*/  LOP3.LUT R5, R5, 0x1f, RZ, 0xc0, !PT ;  /* 0x0000001f05057812 */ /* 0x004fc800078ec0ff */
[----:B------:R-:W-:-:S13]  /*13280*/  ISETP.NE.AND P0, PT, R5, RZ, PT ;  /* 0x000000ff0500720c */ /* 0x000fda0003f05270 */
[----:B---3--:R-:W-:Y:S05]  /*13290*/  @!P0 BRA `(.L_x_467) ;  /* 0x0000000000048947 */ /* 0x008fea0003800000 */
[----:B------:R-:W-:Y:S01]  /*132a0*/  BPT.TRAP 0x1 ;  /* 0x000000040000795c */ /* 0x000fe20000300000 */
.L_x_467:
[----:B01----:R-:W2:Y:S01]  /*132b0*/  LDL.LU R3, [R1] ;  /* 0x0000000001037983 */ /* 0x003ea20000300800 */
[----:B------:R-:W-:Y:S01]  /*132c0*/  R2UR UR8, R2 ;  /* 0x00000000020872ca */ /* 0x000fe200000e0000 */
[----:B------:R-:W-:Y:S01]  /*132d0*/  UIADD3 UR4, UP0, UR38, 0x370, URZ ;  /* 0x0000037026047890 */ /* 0x000fe2000ff1e03f */
[----:B------:R-:W-:Y:S01]  /*132e0*/  R2UR UR9, R4 ;  /* 0x00000000040972ca */ /* 0x000fe200000e0000 */
[----:B------:R-:W-:Y:S01]  /*132f0*/  UMOV UR6, 0x0 ;  /* 0x0000000000067882 */ /* 0x000fe20000000000 */
[----:B------:R-:W-:Y:S01]  /*13300*/  PLOP3.LUT P0, PT, PT, PT, PT, 0x80, 0x0 ;  /* 0x000000000000781c */ /* 0x000fe20003f0f070 */
[----:B------:R-:W-:Y:S01]  /*13310*/  UIADD3.X UR5, URZ, UR39, URZ, UP0, !UPT ;  /* 0x000000273f057290 */ /* 0x000fe200087fe43f */
[----:B------:R-:W-:Y:S01]  /*13320*/  R2UR UR11, R0 ;  /* 0x00000000000b72ca */ /* 0x000fe200000e0000 */
[----:B------:R-:W-:Y:S01]  /*13330*/  UMOV UR7, 0x14f00000 ;  /* 0x14f0000000077882 */ /* 0x000fe20000000000 */
[----:B------:R-:W-:Y:S01]  /*13340*/  R2UR UR12, R18 ;  /* 0x00000000120c72ca */ /* 0x000fe200000e0000 */
[----:B------:R-:W-:Y:S01]  /*13350*/  UMOV UR10, URZ ;  /* 0x0000003f000a7c82 */ /* 0x000fe20008000000 */
[----:B------:R-:W-:-:S03]  /*13360*/  R2UR UR13, R23 ;  /* 0x00000000170d72ca */ /* 0x000fc600000e0000 */
[----:B------:R-:W-:Y:S02]  /*13370*/  UIADD3 UR8, UR8, 0xe000, URZ ;  /* 0x0000e00008087890 */ /* 0x000fe4000fffe03f */
[----:B------:R-:W-:-:S09]  /*13380*/  UIADD3 UR9, UR9, 0x13230, URZ ;  /* 0x0001323009097890 */ /* 0x000fd2000fffe03f */
[----:B------:R1:W-:Y:S01]  /*13390*/  UTMALDG.4D [UR8], [UR4], desc[UR6] ;  /* 0x00000608040075b4 */ /* 0x0003e20008019000 */
[----:B--2---:R-:W-:-:S04]  /*133a0*/  LOP3.LUT R3, R3, 0xfffffffe, RZ, 0xc0, !PT ;  /* 0xfffffffe03037812 */ /* 0x004fc800078ec0ff */
[----:B------:R-:W-:-:S05]  /*133b0*/  @P0 LOP3.LUT R3, R3, 0x1, RZ, 0xfc, !PT ;  /* 0x0000000103030812 */ /* 0x000fca00078efcff */
[----:B------:R1:W-:Y:S01]  /*133c0*/  STL [R1], R3 ;  /* 0x0000000301007387 */ /* 0x0003e20000100800 */
[----:B------:R-:W-:Y:S01]  /*133d0*/  NOP ;  /* 0x0000000000007918 */ /* 0x000fe20000000000 */
.L_x_461:
[----:B------:R-:W2:Y:S04]  /*133e0*/  LDL.LU R4, [R1+0x14] ;  /* 0x0000140001047983 */ /* 0x000ea80000300800 */
[----:B------:R-:W3:Y:S04]  /*133f0*/  LDL.LU R6, [R1+0x10] ;  /* 0x0000100001067983 */ /* 0x000ee80000300800 */
[----:B-1----:R-:W4:Y:S01]  /*13400*/  LDL.LU R3, [R1+0x28] ;  /* 0x0000280001037983 */ /* 0x002f220000300800 */
[----:B------:R-:W-:Y:S05]  /*13410*/  WARPSYNC.ALL ;  /* 0x0000000000007948 */ /* 0x000fea0003800000 */
[----:B------:R-:W-:Y:S01]  /*13420*/  ULDC.64 UR6, c[0x0][0xa00] ;  /* 0x0002800000067ab9 */ /* 0x000fe20000000a00 */
[----:B------:R-:W-:Y:S01]  /*13430*/  ULDC.64 UR4, c[0x0][0x298] ;  /* 0x0000a60000047ab9 */ /* 0x000fe20000000a00 */
[----:B------:R-:W-:Y:S01]  /*13440*/  BAR.SYNC.DEFER_BLOCKING 0x8, 0x200 ;  /* 0x0208000000007b1d */ /* 0x000fe20000010000 */
[----:B------:R-:W-:Y:S01]  /*13450*/  ISETP.NE.U32.AND P0, PT, RZ, UR6, PT ;  /* 0x00000006ff007c0c */ /* 0x000fe2000bf05070 */
[----:B0-----:R-:W-:-:S03]  /*13460*/  VIADD R0, R22, 0xb000 ;  /* 0x0000b00016007836 */ /* 0x001fc60000000000 */
[----:B------:R-:W-:Y:S01]  /*13470*/  ISETP.NE.AND.EX P0, PT, RZ, UR7, PT, P0 ;  /* 0x00000007ff007c0c */ /* 0x000fe2000bf05300 */
[----:B------:R-:W-:Y:S01]  /*13480*/  BSSY B6, `(.L_x_468) ;  /* 0x0000020000067945 */ /* 0x000fe20003800000 */
[----:B------:R-:W-:Y:S02]  /*13490*/  LOP3.LUT P1, RZ, R0, 0x1bf, RZ, 0xc0, !PT ;  /* 0x000001bf00ff7812 */ /* 0x000fe4000782c0ff */
[----:B--2---:R-:W-:-:S05]  /*134a0*/  SHF.R.S32.HI R2, RZ, 0x1f, R4 ;  /* 0x0000001fff027819 */ /* 0x004fca0000011404 */
[----:B------:R-:W-:Y:S01]  /*134b0*/  IMAD R2, R2, UR4, RZ ;  /* 0x0000000402027c24 */ /* 0x000fe2000f8e02ff */
[----:B----4-:R-:W-:-:S03]  /*134c0*/  SEL R3, R3, RZ, !P0 ;  /* 0x000000ff03037207 */ /* 0x010fc60004000000 */
[----:B------:R-:W-:Y:S01]  /*134d0*/  IMAD R0, R4, UR5, R2 ;  /* 0x0000000504007c24 */ /* 0x000fe2000f8e0202 */
[----:B---3--:R-:W-:Y:S01]  /*134e0*/  SEL R2, R6, RZ, !P0 ;  /* 0x000000ff06027207 */ /* 0x008fe20004000000 */
[----:B------:R-:W-:-:S05]  /*134f0*/  IMAD.WIDE.U32 R4, R4, UR4, RZ ;  /* 0x0000000404047c25 */ /* 0x000fca000f8e00ff */
[----:B------:R-:W-:Y:S04]  /*13500*/  STL.64 [R1+0x20], R4 ;  /* 0x0000200401007387 */ /* 0x000fe80000100a00 */
[----:B------:R0:W-:Y:S04]  /*13510*/  STL [R1+0x10], R2 ;  /* 0x0000100201007387 */ /* 0x0001e80000100800 */
[----:B------:R1:W-:Y:S01]  /*13520*/  STL [R1+0x44], R3 ;  /* 0x0000440301007387 */ /* 0x0003e20000100800 */
[----:B0-----:R-:W-:Y:S01]  /*13530*/  IMAD.IADD R2, R5, 0x1, R0 ;  /* 0x0000000105027824 */ /* 0x001fe200078e0200 */
[----:B------:R-:W-:-:S05]  /*13540*/  SHF.R.S32.HI R0, RZ, 0x1f, R18 ;  /* 0x0000001fff007819 */ /* 0x000fca0000011412 */
[----:B------:R1:W-:Y:S04]  /*13550*/  STL [R1+0x28], R0 ;  /* 0x0000280001007387 */ /* 0x0003e80000100800 */
[----:B------:R1:W-:Y:S01]  /*13560*/  STL [R1+0x14], R2 ;  /* 0x0000140201007387 */ /* 0x0003e20000100800 */
[----:B------:R-:W-:Y:S05]  /*13570*/  @!P1 BRA `(.L_x_469) ;  /* 0x0000000000409947 */ /* 0x000fea0003800000 */
[----:B-1----:R-:W-:Y:S01]  /*13580*/  MOV R2, 0x0 ;  /* 0x0000000000027802 */ /* 0x002fe20000000f00 */
[----:B------:R-:W-:Y:S01]  /*13590*/  ULDC.64 UR4, c[0x4][0x98] ;  /* 0x0100260000047ab9 */ /* 0x000fe20000000a00 */
[----:B------:R-:W-:Y:S01]  /*135a0*/  ULDC.64 UR6, c[0x4][0xa0] ;  /* 0x0100280000067ab9 */ /* 0x000fe20000000a00 */
[----:B------:R-:W-:Y:S01]  /*135b0*/  ULDC.64 UR8, c[0x4][0x28] ;  /* 0x01000a0000087ab9 */ /* 0x000fe20000000a00 */
[----:B------:R-:W-:Y:S01]  /*135c0*/  MOV R4, UR4 ;  /* 0x0000000400047c02 */ /* 0x000fe20008000f00 */
[----:B------:R-:W-:Y:S01]  /*135d0*/  IMAD.U32 R5, RZ, RZ, UR5 ;  /* 0x00000005ff057e24 */ /* 0x000fe2000f8e00ff */
[----:B------:R-:W0:Y:S01]  /*135e0*/  LDC.64 R2, c[0x4][R2] ;  /* 0x0100000002027b82 */ /* 0x000e220000000a00 */
        /* <DEDUP_REMOVED lines=8> */
[----:B0-----:R-:W-:Y:S05]  /*13670*/  CALL.ABS.NOINC R2 ;  /* 0x0000000002007343 */ /* 0x001fea0003c00000 */
.L_x_469:
[----:B------:R-:W-:Y:S05]  /*13680*/  BSYNC B6 ;  /* 0x0000000000067941 */ /* 0x000fea0003800000 */
.L_x_468:
[----:B-1----:R-:W2:Y:S01]  /*13690*/  LDL.LU R0, [R1+0x14] ;  /* 0x0000140001007983 */ /* 0x002ea20000300800 */
[----:B------:R-:W0:Y:S01]  /*136a0*/  LDC R9, c[0x0][0x448] ;  /* 0x00011200ff097b82 */ /* 0x000e220000000800 */
[----:B------:R-:W-:Y:S01]  /*136b0*/  ULDC.64 UR4, c[0x0][0x2d8] ;  /* 0x0000b60000047ab9 */ /* 0x000fe20000000a00 */
[----:B------:R-:W-:Y:S01]  /*136c0*/  ULDC.64 UR6, c[0x0][0x2c8] ;  /* 0x0000b20000067ab9 */ /* 0x000fe20000000a00 */
[----:B------:R-:W2:Y:S01]  /*136d0*/  LDL.LU.64 R2, [R1+0x20] ;  /* 0x0000200001027983 */ /* 0x000ea20000300a00 */
[----:B------:R-:W-:-:S03]  /*136e0*/  ULDC.64 UR8, c[0x0][0x280] ;  /* 0x0000a00000087ab9 */ /* 0x000fc60000000a00 */
[----:B------:R-:W3:Y:S04]  /*136f0*/  LDL.LU R20, [R1+0x28] ;  /* 0x0000280001147983 */ /* 0x000ee80000300800 */
[----:B------:R-:W4:Y:S04]  /*13700*/  LDL.LU R21, [R1+0x44] ;  /* 0x0000440001157983 */ /* 0x000f280000300800 */
[----:B------:R-:W4:Y:S04]  /*13710*/  LDL.LU R4, [R1+0x10] ;  /* 0x0000100001047983 */ /* 0x000f280000300800 */
[----:B------:R1:W5:Y:S01]  /*13720*/  LDL R10, [R1+0x30] ;  /* 0x00003000010a7983 */ /* 0x0003620000100800 */
[----:B0-----:R-:W-:-:S13]  /*13730*/  ISETP.NE.AND P0, PT, R9, 0x1, PT ;  /* 0x000000010900780c */ /* 0x001fda0003f05270 */
[----:B------:R-:W0:Y:S08]  /*13740*/  @P0 LDC R5, c[0x0][0x450] ;  /* 0x00011400ff050b82 */ /* 0x000e300000000800 */
[----:B------:R-:W1:Y:S01]  /*13750*/  @P0 LDC R8, c[0x0][0x450] ;  /* 0x00011400ff080b82 */ /* 0x000e620000000800 */
[----:B--2---:R-:W-:Y:S02]  /*13760*/  IMAD.MOV.U32 R3, RZ, RZ, R0 ;  /* 0x000000ffff037224 */ /* 0x004fe400078e0000 */
[----:B---3--:R-:W-:-:S02]  /*13770*/  IMAD R0, R20, UR4, RZ ;  /* 0x0000000414007c24 */ /* 0x008fc4000f8e02ff */
[C---:B------:R-:W-:Y:S01]  /*13780*/  IMAD.WIDE.U32 R2, R18.reuse, UR4, R2 ;  /* 0x0000000412027c25 */ /* 0x040fe2000f8e0002 */
[----:B------:R-:W2:Y:S03]  /*13790*/  S2R R20, SR_TID.X ;  /* 0x0000000000147919 */ /* 0x000ea60000002100 */
[----:B------:R-:W-:Y:S01]  /*137a0*/  IMAD R0, R18, UR5, R0 ;  /* 0x0000000512007c24 */ /* 0x000fe2000f8e0200 */
[----:B------:R-:W-:-:S03]  /*137b0*/  ULDC.64 UR4, c[0x0][0x2e0] ;  /* 0x0000b80000047ab9 */ /* 0x000fc60000000a00 */
[----:B------:R-:W-:Y:S02]  /*137c0*/  IMAD.IADD R3, R3, 0x1, R0 ;  /* 0x0000000103037824 */ /* 0x000fe400078e0200 */
[----:B----4-:R-:W-:Y:S02]  /*137d0*/  IMAD R0, R21, UR4, RZ ;  /* 0x0000000415007c24 */ /* 0x010fe4000f8e02ff */
[----:B------:R-:W3:Y:S01]  /*137e0*/  S2R R21, SR_TID.X ;  /* 0x0000000000157919 */ /* 0x000ee20000002100 */
[----:B------:R-:W-:-:S04]  /*137f0*/  IMAD.WIDE.U32 R2, R4, UR4, R2 ;  /* 0x0000000404027c25 */ /* 0x000fc8000f8e0002 */
[----:B------:R-:W-:Y:S01]  /*13800*/  IMAD R0, R4, UR5, R0 ;  /* 0x0000000504007c24 */ /* 0x000fe2000f8e0200 */
[----:B------:R-:W-:Y:S01]  /*13810*/  ULDC.64 UR4, c[0x0][0x2d0] ;  /* 0x0000b40000047ab9 */ /* 0x000fe20000000a00 */
[----:B------:R-:W4:Y:S02]  /*13820*/  @P0 LDC R4, c[0x0][0x44c] ;  /* 0x00011300ff040b82 */ /* 0x000f240000000800 */
[----:B------:R-:W-:Y:S01]  /*13830*/  IMAD.IADD R3, R3, 0x1, R0 ;  /* 0x0000000103037824 */ /* 0x000fe200078e0200 */
[----:B--2---:R-:W-:-:S04]  /*13840*/  LOP3.LUT R20, R20, 0x7f, RZ, 0xc0, !PT ;  /* 0x0000007f14147812 */ /* 0x004fc800078ec0ff */
[----:B------:R-:W-:Y:S01]  /*13850*/  SHF.R.U32.HI R20, RZ, 0x2, R20 ;  /* 0x00000002ff147819 */ /* 0x000fe20000011614 */
[----:B---3--:R-:W-:-:S05]  /*13860*/  IMAD.SHL.U32 R6, R21, 0x20, RZ ;  /* 0x0000002015067824 */ /* 0x008fca00078e00ff */
[----:B------:R-:W-:-:S05]  /*13870*/  LOP3.LUT R6, R20, 0x60, R6, 0xf8, !PT ;  /* 0x0000006014067812 */ /* 0x000fca00078ef806 */
[----:B------:R-:W-:-:S04]  /*13880*/  IMAD R6, R17, 0xc0, R6 ;  /* 0x000000c011067824 */ /* 0x000fc800078e0206 */
[----:B----4-:R-:W-:-:S04]  /*13890*/  @P0 IMAD.HI.U32 R0, R6, R4, RZ ;  /* 0x0000000406000227 */ /* 0x010fc800078e00ff */
[----:B------:R-:W-:Y:S01]  /*138a0*/  IMAD.MOV.U32 R4, RZ, RZ, R6 ;  /* 0x000000ffff047224 */ /* 0x000fe200078e0006 */
[----:B0-----:R-:W-:-:S04]  /*138b0*/  @P0 SHF.R.U32.HI R4, RZ, R5, R0 ;  /* 0x00000005ff040219 */ /* 0x001fc80000011600 */
[----:B------:R-:W-:-:S05]  /*138c0*/  SHF.R.S32.HI R0, RZ, 0x1f, R4 ;  /* 0x0000001fff007819 */ /* 0x000fca0000011404 */
[----:B------:R-:W-:Y:S01]  /*138d0*/  IMAD R0, R0, UR4, RZ ;  /* 0x0000000400007c24 */ /* 0x000fe2000f8e02ff */
[----:B------:R-:W-:-:S03]  /*138e0*/  IADD3 R7, -R4, RZ, RZ ;  /* 0x000000ff04077210 */ /* 0x000fc60007ffe1ff */
[C---:B------:R-:W-:Y:S02]  /*138f0*/  IMAD R0, R4.reuse, UR5, R0 ;  /* 0x0000000504007c24 */ /* 0x040fe4000f8e0200 */
[----:B------:R-:W-:-:S04]  /*13900*/  IMAD.WIDE.U32 R4, R4, UR4, R2 ;  /* 0x0000000404047c25 */ /* 0x000fc8000f8e0002 */
[----:B------:R-:W-:Y:S02]  /*13910*/  IMAD.IADD R5, R5, 0x1, R0 ;  /* 0x0000000105057824 */ /* 0x000fe400078e0200 */
[----:B------:R-:W-:-:S05]  /*13920*/  IMAD R0, R9, R7, R6 ;  /* 0x0000000709007224 */ /* 0x000fca00078e0206 */
[----:B------:R-:W-:Y:S01]  /*13930*/  SHF.R.S32.HI R7, RZ, 0x1f, R0 ;  /* 0x0000001fff077819 */ /* 0x000fe20000011400 */
[----:B------:R-:W-:-:S04]  /*13940*/  IMAD.WIDE.U32 R4, R0, UR6, R4 ;  /* 0x0000000600047c25 */ /* 0x000fc8000f8e0004 */
[----:B------:R-:W-:-:S04]  /*13950*/  IMAD R7, R7, UR6, RZ ;  /* 0x0000000607077c24 */ /* 0x000fc8000f8e02ff */
[----:B------:R-:W-:Y:S01]  /*13960*/  IMAD R7, R0, UR7, R7 ;  /* 0x0000000700077c24 */ /* 0x000fe2000f8e0207 */
[----:B------:R-:W-:-:S04]  /*13970*/  IADD3 R0, P1, R4, UR8, RZ ;  /* 0x0000000804007c10 */ /* 0x000fc8000ff3e0ff */
[----:B------:R-:W-:Y:S02]  /*13980*/  IADD3.X R4, R5, UR9, R7, P1, !PT ;  /* 0x0000000905047c10 */ /* 0x000fe40008ffe407 */
[----:B------:R-:W0:Y:S01]  /*13990*/  @P0 LDC R7, c[0x0][0x44c] ;  /* 0x00011300ff070b82 */ /* 0x000e220000000800 */
[----:B------:R-:W-:-:S04]  /*139a0*/  VIADD R5, R6, 0x80 ;  /* 0x0000008006057836 */ /* 0x000fc80000000000 */
[----:B------:R-:W-:Y:S02]  /*139b0*/  IMAD.MOV.U32 R6, RZ, RZ, R5 ;  /* 0x000000ffff067224 */ /* 0x000fe400078e0005 */
[----:B0-----:R-:W-:-:S05]  /*139c0*/  @P0 IMAD.HI.U32 R7, R5, R7, RZ ;  /* 0x0000000705070227 */ /* 0x001fca00078e00ff */
[----:B-1----:R-:W-:-:S05]  /*139d0*/  @P0 SHF.R.U32.HI R6, RZ, R8, R7 ;  /* 0x00000008ff060219 */ /* 0x002fca0000011607 */
[----:B------:R-:W-:-:S04]  /*139e0*/  IMAD.MOV R7, RZ, RZ, -R6 ;  /* 0x000000ffff077224 */ /* 0x000fc800078e0a06 */
[----:B------:R-:W-:Y:S01]  /*139f0*/  IMAD R5, R9, R7, R5 ;  /* 0x0000000709057224 */ /* 0x000fe200078e0205 */
[----:B------:R-:W-:Y:S01]  /*13a00*/  SHF.R.S32.HI R7, RZ, 0x1f, R6 ;  /* 0x0000001fff077819 */ /* 0x000fe20000011406 */
[----:B------:R-:W-:-:S04]  /*13a10*/  IMAD.WIDE.U32 R2, R6, UR4, R2 ;  /* 0x0000000406027c25 */ /* 0x000fc8000f8e0002 */
[----:B------:R-:W-:Y:S01]  /*13a20*/  IMAD R7, R7, UR4, RZ ;  /* 0x0000000407077c24 */ /* 0x000fe2000f8e02ff */
[----:B------:R-:W-:-:S03]  /*13a30*/  ULDC UR4, c[0x0][0x2b8] ;  /* 0x0000ae0000047ab9 */ /* 0x000fc60000000800 */
[----:B------:R-:W-:Y:S01]  /*13a40*/  IMAD R7, R6, UR5, R7 ;  /* 0x0000000506077c24 */ /* 0x000fe2000f8e0207 */
[----:B------:R-:W-:Y:S01]  /*13a50*/  SHF.R.S32.HI R6, RZ, 0x1f, R5 ;  /* 0x0000001fff067819 */ /* 0x000fe20000011405 */
[----:B------:R-:W-:Y:S02]  /*13a60*/  IMAD.SHL.U32 R20, R21, 0x10, RZ ;  /* 0x0000001015147824 */ /* 0x000fe400078e00ff */
[----:B------:R-:W-:Y:S02]  /*13a70*/  IMAD.IADD R3, R3, 0x1, R7 ;  /* 0x0000000103037824 */ /* 0x000fe400078e0207 */
[----:B------:R-:W-:Y:S02]  /*13a80*/  IMAD R6, R6, UR6, RZ ;  /* 0x0000000606067c24 */ /* 0x000fe4000f8e02ff */
[----:B------:R-:W-:Y:S01]  /*13a90*/  IMAD.WIDE.U32 R2, R5, UR6, R2 ;  /* 0x0000000605027c25 */ /* 0x000fe2000f8e0002 */
[----:B------:R-:W-:-:S03]  /*13aa0*/  LOP3.LUT R20, R20, 0x30, RZ, 0xc0, !PT ;  /* 0x0000003014147812 */ /* 0x000fc600078ec0ff */
[----:B------:R-:W-:Y:S01]  /*13ab0*/  IMAD R6, R5, UR7, R6 ;  /* 0x0000000705067c24 */ /* 0x000fe2000f8e0206 */
[----:B------:R-:W-:Y:S02]  /*13ac0*/  IADD3 R2, P1, R2, UR8, RZ ;  /* 0x0000000802027c10 */ /* 0x000fe4000ff3e0ff */
[----:B------:R-:W-:Y:S01]  /*13ad0*/  ISETP.GE.AND P0, PT, R20, UR4, PT ;  /* 0x0000000414007c0c */ /* 0x000fe2000bf06270 */
[----:B------:R-:W-:Y:S01]  /*13ae0*/  UMOV UR4, 0xffffffff ;  /* 0xffffffff00047882 */ /* 0x000fe20000000000 */
[----:B------:R-:W-:Y:S02]  /*13af0*/  LOP3.LUT R21, R21, 0x7f, RZ, 0xc0, !PT ;  /* 0x0000007f15157812 */ /* 0x000fe400078ec0ff */
[----:B------:R-:W-:Y:S02]  /*13b00*/  IADD3.X R3, R3, UR9, R6, P1, !PT ;  /* 0x0000000903037c10 */ /* 0x000fe40008ffe406 */
[----:B------:R-:W-:Y:S01]  /*13b10*/  SHF.R.U32.HI R21, RZ, 0x2, R21 ;  /* 0x00000002ff157819 */ /* 0x000fe20000011615 */
[----:B------:R-:W-:Y:S06]  /*13b20*/  BRA.DIV UR4, `(.L_x_470) ;  /* 0x0000003204007947 */ /* 0x000fec000b800000 */
[----:B------:R-:W2:Y:S01]  /*13b30*/  LDL.LU R6, [R1+0x3c] ;  /* 0x00003c0001067983 */ /* 0x000ea20000300800 */
[----:B------:R-:W-:-:S03]  /*13b40*/  IMAD R17, R17, 0xc0, R21 ;  /* 0x000000c011117824 */ /* 0x000fc600078e0215 */
[----:B------:R-:W-:Y:S04]  /*13b50*/  SHFL.IDX PT, R7, R4, RZ, 0x1c1f ;  /* 0x001c1fff04077589 */ /* 0x000fe800000e0000 */
[----:B------:R-:W-:Y:S04]  /*13b60*/  SHFL.IDX PT, R8, R3, RZ, 0x1c1f ;  /* 0x001c1fff03087589 */ /* 0x000fe800000e0000 */
[----:B------:R-:W-:Y:S01]  /*13b70*/  SHFL.IDX PT, R3, R3, 0x1, 0x1c1f ;  /* 0x003c1f0003037f89 */ /* 0x000fe200000e0000 */
[----:B--2---:R-:W-:-:S03]  /*13b80*/  IMAD R5, R6, R9, RZ ;  /* 0x0000000906057224 */ /* 0x004fc600078e02ff */
[----:B------:R-:W0:Y:S02]  /*13b90*/  SHFL.IDX PT, R6, R0, RZ, 0x1c1f ;  /* 0x001c1fff00067589 */ /* 0x000e2400000e0000 */
[----:B------:R-:W-:-:S13]  /*13ba0*/  ISETP.GE.AND P1, PT, R17, R5, PT ;  /* 0x000000051100720c */ /* 0x000fda0003f26270 */
[----:B0-----:R-:W-:-:S04]  /*13bb0*/  @!P1 IADD3 R6, P2, R20, R6, RZ ;  /* 0x0000000614069210 */ /* 0x001fc80007f5e0ff */
[----:B------:R-:W-:-:S05]  /*13bc0*/  @!P1 IADD3.X R7, RZ, R7, RZ, P2, !PT ;  /* 0x00000007ff079210 */ /* 0x000fca00017fe4ff */
[----:B-----5:R0:W-:Y:S02]  /*13bd0*/  @!P1 LDGSTS.E.BYPASS.LTC128B.128 [R10+0xb000], desc[UR40][R6.64], !P0 ;  /* 0x0b000000060a9fae */ /* 0x0201e4000c101d68 */
[----:B0-----:R-:W-:Y:S02]  /*13be0*/  VIADD R6, R17, 0x20 ;  /* 0x0000002011067836 */ /* 0x001fe40000000000 */
[----:B------:R-:W0:Y:S03]  /*13bf0*/  SHFL.IDX PT, R7, R0, 0x1, 0x1c1f ;  /* 0x003c1f0000077f89 */ /* 0x000e2600000e0000 */
[----:B------:R-:W-:Y:S02]  /*13c00*/  ISETP.GE.AND P1, PT, R6, R5, PT ;  /* 0x000000050600720c */ /* 0x000fe40003f26270 */
[----:B------:R-:W1:Y:S11]  /*13c10*/  SHFL.IDX PT, R6, R4, 0x1, 0x1c1f ;  /* 0x003c1f0004067f89 */ /* 0x000e7600000e0000 */
[----:B0-----:R-:W-:-:S05]  /*13c20*/  @!P1 IADD3 R7, P2, R20, R7, RZ ;  /* 0x0000000714079210 */ /* 0x001fca0007f5e0ff */
[----:B-1----:R-:W-:-:S05]  /*13c30*/  @!P1 IMAD.X R6, RZ, RZ, R6, P2 ;  /* 0x000000ffff069224 */ /* 0x002fca00010e0606 */
[----:B------:R-:W-:-:S04]  /*13c40*/  @!P1 LOP3.LUT R7, R7, R6, RZ, 0x3c, !PT ;  /* 0x0000000607079212 */ /* 0x000fc800078e3cff */
[----:B------:R-:W-:-:S04]  /*13c50*/  @!P1 LOP3.LUT R6, R7, R6, RZ, 0x3c, !PT ;  /* 0x0000000607069212 */ /* 0x000fc800078e3cff */
[----:B------:R-:W-:-:S05]  /*13c60*/  @!P1 LOP3.LUT R7, R7, R6, RZ, 0x3c, !PT ;  /* 0x0000000607079212 */ /* 0x000fca00078e3cff */
[----:B------:R0:W-:Y:S02]  /*13c70*/  @!P1 LDGSTS.E.BYPASS.LTC128B.128 [R10+0xb800], desc[UR40][R6.64], !P0 ;  /* 0x0b800000060a9fae */ /* 0x0001e4000c101d68 */
[----:B0-----:R-:W-:Y:S02]  /*13c80*/  VIADD R6, R17, 0x40 ;  /* 0x0000004011067836 */ /* 0x001fe40000000000 */
[----:B------:R-:W0:Y:S03]  /*13c90*/  SHFL.IDX PT, R7, R0, 0x2, 0x1c1f ;  /* 0x005c1f0000077f89 */ /* 0x000e2600000e0000 */
[----:B------:R-:W-:Y:S02]  /*13ca0*/  ISETP.GE.AND P1, PT, R6, R5, PT ;  /* 0x000000050600720c */ /* 0x000fe40003f26270 */
[----:B------:R-:W1:Y:S04]  /*13cb0*/  SHFL.IDX PT, R6, R4, 0x2, 0x1c1f ;  /* 0x005c1f0004067f89 */ /* 0x000e6800000e0000 */
[----:B------:R-:W-:Y:S07]  /*13cc0*/  SHFL.IDX PT, R4, R4, 0x3, 0x1c1f ;  /* 0x007c1f0004047f89 */ /* 0x000fee00000e0000 */
[----:B0-----:R-:W-:-:S05]  /*13cd0*/  @!P1 IADD3 R7, P2, R20, R7, RZ ;  /* 0x0000000714079210 */ /* 0x001fca0007f5e0ff */
[----:B-1----:R-:W-:-:S05]  /*13ce0*/  @!P1 IMAD.X R6, RZ, RZ, R6, P2 ;  /* 0x000000ffff069224 */ /* 0x002fca00010e0606 */
[----:B------:R-:W-:-:S04]  /*13cf0*/  @!P1 LOP3.LUT R7, R7, R6, RZ, 0x3c, !PT ;  /* 0x0000000607079212 */ /* 0x000fc800078e3cff */
[----:B------:R-:W-:-:S04]  /*13d00*/  @!P1 LOP3.LUT R6, R7, R6, RZ, 0x3c, !PT ;  /* 0x0000000607069212 */ /* 0x000fc800078e3cff */
[----:B------:R-:W-:-:S05]  /*13d10*/  @!P1 LOP3.LUT R7, R7, R6, RZ, 0x3c, !PT ;  /* 0x0000000607079212 */ /* 0x000fca00078e3cff */
[----:B------:R0:W-:Y:S04]  /*13d20*/  @!P1 LDGSTS.E.BYPASS.LTC128B.128 [R10+0xc000], desc[UR40][R6.64], !P0 ;  /* 0x0c000000060a9fae */ /* 0x0001e8000c101d68 */
[----:B0-----:R0:W1:Y:S02]  /*13d30*/  SHFL.IDX PT, R6, R0, 0x3, 0x1c1f ;  /* 0x007c1f0000067f89 */ /* 0x00106400000e0000 */
[----:B0-----:R-:W-:-:S05]  /*13d40*/  VIADD R0, R17, 0x80 ;  /* 0x0000008011007836 */ /* 0x001fca0000000000 */
[----:B------:R-:W-:Y:S01]  /*13d50*/  ISETP.GE.AND P2, PT, R0, R5, PT ;  /* 0x000000050000720c */ /* 0x000fe20003f46270 */
[----:B------:R-:W-:-:S05]  /*13d60*/  VIADD R0, R17, 0x60 ;  /* 0x0000006011007836 */ /* 0x000fca0000000000 */
[----:B------:R-:W-:Y:S02]  /*13d70*/  ISETP.GE.AND P1, PT, R0, R5, PT ;  /* 0x000000050000720c */ /* 0x000fe40003f26270 */
[----:B------:R-:W0:Y:S04]  /*13d80*/  SHFL.IDX PT, R0, R2, RZ, 0x1c1f ;  /* 0x001c1fff02007589 */ /* 0x000e2800000e0000 */
[----:B------:R-:W2:Y:S07]  /*13d90*/  SHFL.IDX PT, R2, R2, 0x1, 0x1c1f ;  /* 0x003c1f0002027f89 */ /* 0x000eae00000e0000 */
[----:B-1----:R-:W-:-:S04]  /*13da0*/  @!P1 IADD3 R6, P3, R20, R6, RZ ;  /* 0x0000000614069210 */ /* 0x002fc80007f7e0ff */
[----:B------:R-:W-:-:S05]  /*13db0*/  @!P1 IADD3.X R4, RZ, R4, RZ, P3, !PT ;  /* 0x00000004ff049210 */ /* 0x000fca0001ffe4ff */
[----:B------:R-:W-:-:S05]  /*13dc0*/  @!P1 IMAD.MOV.U32 R7, RZ, RZ, R4 ;  /* 0x000000ffff079224 */ /* 0x000fca00078e0004 */
[----:B------:R1:W-:Y:S01]  /*13dd0*/  @!P1 LDGSTS.E.BYPASS.LTC128B.128 [R10+0xc800], desc[UR40][R6.64], !P0 ;  /* 0x0c800000060a9fae */ /* 0x0003e2000c101d68 */
[----:B0-----:R-:W-:-:S05]  /*13de0*/  @!P2 IADD3 R0, P1, R20, R0, RZ ;  /* 0x000000001400a210 */ /* 0x001fca0007f3e0ff */
[----:B-1----:R-:W-:-:S04]  /*13df0*/  @!P2 IMAD.X R6, RZ, RZ, R8, P1 ;  /* 0x000000ffff06a224 */ /* 0x002fc800008e0608 */
[----:B------:R-:W-:Y:S02]  /*13e00*/  @!P2 IMAD.MOV.U32 R7, RZ, RZ, R6 ;  /* 0x000000ffff07a224 */ /* 0x000fe400078e0006 */
[----:B------:R-:W-:-:S05]  /*13e10*/  @!P2 IMAD.MOV.U32 R6, RZ, RZ, R0 ;  /* 0x000000ffff06a224 */ /* 0x000fca00078e0000 */
[----:B--2---:R0:W-:Y:S02]  /*13e20*/  @!P2 LDGSTS.E.BYPASS.LTC128B.128 [R10+0xd000], desc[UR40][R6.64], !P0 ;  /* 0x0d000000060aafae */ /* 0x0041e4000c101d68 */
.L_x_579:
[----:B------:R-:W-:-:S05]  /*13e30*/  VIADD R17, R17, 0xa0 ;  /* 0x000000a011117836 */ /* 0x000fca0000000000 */
[----:B------:R-:W-:-:S13]  /*13e40*/  ISETP.GE.AND P1, PT, R17, R5, PT ;  /* 0x000000051100720c */ /* 0x000fda0003f26270 */
[----:B------:R-:W-:-:S05]  /*13e50*/  @!P1 IADD3 R2, P2, R20, R2, RZ ;  /* 0x0000000214029210 */ /* 0x000fca0007f5e0ff */
[----:B------:R-:W-:-:S05]  /*13e60*/  @!P1 IMAD.X R3, RZ, RZ, R3, P2 ;  /* 0x000000ffff039224 */ /* 0x000fca00010e0603 */
[----:B------:R-:W-:Y:S01]  /*13e70*/  @!PT LDS RZ, [RZ] ;  /* 0x00000000fffff984 */ /* 0x000fe20000000800 */
[----:B------:R-:W-:Y:S01]  /*13e80*/  @!PT LDS RZ, [RZ] ;  /* 0x00000000fffff984 */ /* 0x000fe20000000800 */
[----:B------:R-:W-:Y:S01]  /*13e90*/  @!PT LDS RZ, [RZ] ;  /* 0x00000000fffff984 */ /* 0x000fe20000000800 */
[----:B------:R1:W-:Y:S01]  /*13ea0*/  @!P1 LDGSTS.E.BYPASS.LTC128B.128 [R10+0xd800], desc[UR40][R2.64], !P0 ;  /* 0x0d800000020a9fae */ /* 0x0003e2000c101d68 */
[----:B------:R-:W-:Y:S01]  /*13eb0*/  PLOP3.LUT P0, PT, PT, PT, PT, 0x80, 0x0 ;  /* 0x000000000000781c */ /* 0x000fe20003f0f070 */
[----:B------:R-:W-:-:S12]  /*13ec0*/  NOP ;  /* 0x0000000000007918 */ /* 0x000fd80000000000 */
.L_x_471:
[----:B------:R-:W-:Y:S02]  /*13ed0*/  PLOP3.LUT P1, PT, P1, P0, PT, 0xa2, 0x0 ;  /* 0x000000000000781c */ /* 0x000fe40000f21472 */
[----:B------:R-:W-:-:S08]  /*13ee0*/  @P0 R2UR P1, UR4, R22 ;  /* 0x00000000160402ca */ /* 0x000fd00000020000 */
[----:B------:R-:W-:-:S05]  /*13ef0*/  @P0 PLOP3.LUT P0, PT, P1, PT, PT, 0x80, 0x0 ;  /* 0x000000000000081c */ /* 0x000fca0000f0f070 */
[----:B------:R-:W-:Y:S01]  /*13f00*/  @!P1 SYNCS.ARRIVE.TRANS64.RED.A0T1 RZ, [UR4+0x13200], RZ ;  /* 0x013200ffffff99a7 */ /* 0x000fe20008200404 */
[----:B------:R-:W-:Y:S07]  /*13f10*/  @!P1 ARRIVES.LDGSTSBAR.64.TRANSCNT [UR4+0x13200] ;  /* 0x01320000ff0099b0 */ /* 0x000fee0008000a84 */
[----:B------:R-:W-:Y:S05]  /*13f20*/  @P0 BRA.U.ANY `(.L_x_471) ;  /* 0xfffffffd00e80947 */ /* 0x000fea000393ffff */
[----:B-1----:R-:W2:Y:S02]  /*13f30*/  LDL.LU R2, [R1+0x40] ;  /* 0x0000400001027983 */ /* 0x002ea40000300800 */
[----:B--2---:R-:W-:-:S04]  /*13f40*/  IADD3 R2, R2, 0x1, RZ ;  /* 0x0000000102027810 */ /* 0x004fc80007ffe0ff */
[----:B------:R-:W-:Y:S01]  /*13f50*/  LEA.HI R0, R2, R2, RZ, 0x1 ;  /* 0x0000000202007211 */ /* 0x000fe200078f08ff */
[----:B------:R1:W-:Y:S03]  /*13f60*/  STL [R1+0x40], R2 ;  /* 0x0000400201007387 */ /* 0x0003e60000100800 */
[----:B------:R-:W-:-:S05]  /*13f70*/  LOP3.LUT R0, R0, 0xfffffffe, RZ, 0xc0, !PT ;  /* 0xfffffffe00007812 */ /* 0x000fca00078ec0ff */
[----:B------:R-:W-:-:S05]  /*13f80*/  IMAD.IADD R0, R2, 0x1, -R0 ;  /* 0x0000000102007824 */ /* 0x000fca00078e0a00 */
[----:B------:R-:W-:Y:S01]  /*13f90*/  SHF.L.U32 R3, R0, 0x1f, RZ ;  /* 0x0000001f00037819 */ /* 0x000fe200000006ff */
[----:B------:R-:W-:Y:S01]  /*13fa0*/  NOP ;  /* 0x0000000000007918 */ /* 0x000fe20000000000 */
[----:B------:R1:W-:Y:S01]  /*13fb0*/  SYNCS.ARRIVE.TRANS64.A1T0 RZ, [R22+URZ+0x13200], RZ ;  /* 0x013200ff16ff79a7 */ /* 0x0003e2000810003f */
[----:B------:R-:W-:Y:S01]  /*13fc0*/  BSSY B0, `(.L_x_472) ;  /* 0x0000003000007945 */ /* 0x000fe20003800000 */
[----:B------:R-:W2:Y:S03]  /*13fd0*/  SYNCS.PHASECHK.TRANS64.TRYWAIT P0, [R22+URZ+0x13220], R3 ;  /* 0x01322003160075a7 */ /* 0x000ea6000800017f */
[----:B-12---:R-:W-:Y:S05]  /*13fe0*/  @!P0 BRA `(.L_x_473) ;  /* 0x0000003000b08947 */ /* 0x006fea0003800000 */
.L_x_580:
[----:B------:R-:W-:Y:S05]  /*13ff0*/  BSYNC B0 ;  /* 0x0000000000007941 */ /* 0x000fea0003800000 */
.L_x_472:
[----:B------:R-:W2:Y:S02]  /*14000*/  LDL.LU R0, [R1+0x2c] ;  /* 0x00002c0001007983 */ /* 0x000ea40000300800 */
[----:B--2---:R-:W-:-:S13]  /*14010*/  ISETP.GE.AND P0, PT, R0, 0xa1, PT ;  /* 0x000000a10000780c */ /* 0x004fda0003f06270 */
[----:B------:R-:W-:Y:S05]  /*14020*/  @!P0 BRA `(.L_x_474) ;  /* 0x0000000800f48947 */ /* 0x000fea0003800000 */
[----:B------:R-:W2:Y:S01]  /*14030*/  LDL.LU R0, [R1+0x38] ;  /* 0x0000380001007983 */ /* 0x000ea20000300800 */
[----:B0-----:R-:W-:Y:S02]  /*14040*/  IMAD.MOV.U32 R6, RZ, RZ, R24 ;  /* 0x000000ffff067224 */ /* 0x001fe400078e0018 */
[----:B------:R-:W-:Y:S02]  /*14050*/  IMAD.MOV.U32 R7, RZ, RZ, R26 ;  /* 0x000000ffff077224 */ /* 0x000fe400078e001a */
[----:B--2---:R-:W-:-:S07]  /*14060*/  VIADD R0, R0, 0xfffffffe ;  /* 0xfffffffe00007836 */ /* 0x004fce0000000000 */
.L_x_494:
[----:B------:R-:W2:Y:S01]  /*14070*/  LDL R2, [R1] ;  /* 0x0000000001027983 */ /* 0x000ea20000100800 */
[----:B------:R-:W-:Y:S01]  /*14080*/  VIADD R24, R6, 0x1 ;  /* 0x0000000106187836 */ /* 0x000fe20000000000 */
[----:B------:R-:W-:Y:S05]  /*14090*/  YIELD ;  /* 0x0000000000007946 */ /* 0x000fea0003800000 */
[----:B------:R-:W-:Y:S01]  /*140a0*/  ISETP.NE.AND P0, PT, R24, 0x2, PT ;  /* 0x000000021800780c */ /* 0x000fe20003f05270 */
[----:B------:R-:W-:Y:S03]  /*140b0*/  BSSY B0, `(.L_x_475) ;  /* 0x0000067000007945 */ /* 0x000fe60003800000 */
[----:B------:R-:W-:-:S02]  /*140c0*/  SEL R26, RZ, 0x1, P0 ;  /* 0x00000001ff1a7807 */ /* 0x000fc40000000000 */
[----:B------:R-:W-:Y:S02]  /*140d0*/  SEL R24, R24, RZ, P0 ;  /* 0x000000ff18187207 */ /* 0x000fe40000000000 */
[----:B------:R-:W-:Y:S02]  /*140e0*/  LOP3.LUT R26, R7, R26, RZ, 0x3c, !PT ;  /* 0x0000001a071a7212 */ /* 0x000fe400078e3cff */
[----:B--2---:R-:W-:-:S13]  /*140f0*/  LOP3.LUT P1, RZ, R2, 0x1, RZ, 0xc0, !PT ;  /* 0x0000000102ff7812 */ /* 0x004fda000782c0ff */
[----:B0-----:R-:W-:Y:S05]  /*14100*/  @!P1 BRA `(.L_x_476) ;  /* 0x0000000400849947 */ /* 0x001fea0003800000 */
[----:B------:R-:W-:Y:S01]  /*14110*/  ULDC.64 UR4, c[0x0][0x418] ;  /* 0x0001060000047ab9 */ /* 0x000fe20000000a00 */
[----:B------:R-:W-:Y:S01]  /*14120*/  IMAD.MOV.U32 R8, RZ, RZ, R0 ;  /* 0x000000ffff087224 */ /* 0x000fe200078e0000 */
[----:B------:R-:W-:-:S04]  /*14130*/  ISETP.NE.U32.AND P0, PT, RZ, UR4, PT ;  /* 0x00000004ff007c0c */ /* 0x000fc8000bf05070 */
[----:B------:R-:W-:-:S13]  /*14140*/  ISETP.NE.AND.EX P0, PT, RZ, UR5, PT, P0 ;  /* 0x00000005ff007c0c */ /* 0x000fda000bf05300 */
[----:B------:R-:W-:Y:S05]  /*14150*/  @!P0 BRA `(.L_x_477) ;  /* 0x0000000000448947 */ /* 0x000fea0003800000 */
[----:B------:R-:W0:Y:S01]  /*14160*/  LDC R8, c[0x0][0x43c] ;  /* 0x00010f00ff087b82 */ /* 0x000e220000000800 */
[----:B------:R-:W-:Y:S01]  /*14170*/  ULDC.64 UR6, c[0x0][0x428] ;  /* 0x00010a0000067ab9 */ /* 0x000fe20000000a00 */
[----:B0-----:R-:W-:-:S13]  /*14180*/  ISETP.NE.AND P0, PT, R8, 0x1, PT ;  /* 0x000000010800780c */ /* 0x001fda0003f05270 */
[----:B-1----:R-:W0:Y:S02]  /*14190*/  @P0 LDC.64 R2, c[0x0][0x440] ;  /* 0x00011000ff020b82 */ /* 0x002e240000000a00 */
[----:B0-----:R-:W-:Y:S01]  /*141a0*/  @P0 IMAD.HI.U32 R4, R0, R2, RZ ;  /* 0x0000000200040227 */ /* 0x001fe200078e00ff */
[----:B------:R-:W-:-:S04]  /*141b0*/  MOV R2, R0 ;  /* 0x0000000000027202 */ /* 0x000fc80000000f00 */
[----:B------:R-:W-:Y:S01]  /*141c0*/  @P0 SHF.R.U32.HI R2, RZ, R3, R4 ;  /* 0x00000003ff020219 */ /* 0x000fe20000011604 */
[----:B------:R-:W-:-:S04]  /*141d0*/  IMAD R4, R29, UR6, RZ ;  /* 0x000000061d047c24 */ /* 0x000fc8000f8e02ff */
[----:B------:R-:W-:Y:S02]  /*141e0*/  IMAD.MOV R3, RZ, RZ, -R2 ;  /* 0x000000ffff037224 */ /* 0x000fe400078e0a02 */
[----:B------:R-:W-:Y:S02]  /*141f0*/  IMAD R4, R28, UR7, R4 ;  /* 0x000000071c047c24 */ /* 0x000fe4000f8e0204 */
[----:B------:R-:W-:Y:S01]  /*14200*/  IMAD R8, R8, R3, R0 ;  /* 0x0000000308087224 */ /* 0x000fe200078e0200 */
[----:B------:R-:W-:-:S03]  /*14210*/  SHF.R.S32.HI R3, RZ, 0x1f, R2 ;  /* 0x0000001fff037819 */ /* 0x000fc60000011402 */
[----:B------:R-:W-:-:S04]  /*14220*/  IMAD.WIDE.U32 R2, R28, UR6, R2 ;  /* 0x000000061c027c25 */ /* 0x000fc8000f8e0002 */
[----:B------:R-:W-:Y:S01]  /*14230*/  IMAD.IADD R3, R4, 0x1, R3 ;  /* 0x0000000104037824 */ /* 0x000fe200078e0203 */
[----:B------:R-:W-:-:S04]  /*14240*/  LEA R4, P0, R2, UR4, 0x2 ;  /* 0x0000000402047c11 */ /* 0x000fc8000f8010ff */
[----:B------:R-:W-:-:S05]  /*14250*/  LEA.HI.X R5, R2, UR5, R3, 0x2, P0 ;  /* 0x0000000502057c11 */ /* 0x000fca00080f1403 */
[----:B------:R0:W5:Y:S04]  /*14260*/  LDG.E R23, desc[UR40][R4.64] ;  /* 0x0000002804177981 */ /* 0x000168000c1e1900 */
.L_x_477:
[----:B0-----:R-:W-:Y:S01]  /*14270*/  IMAD R4, R24, 0x8, R22 ;  /* 0x0000000818047824 */ /* 0x001fe200078e0216 */
[----:B-1----:R-:W-:Y:S01]  /*14280*/  SHF.L.U32 R3, R26, 0x1f, RZ ;  /* 0x0000001f1a037819 */ /* 0x002fe200000006ff */
[----:B------:R-:W0:Y:S01]  /*14290*/  S2R R2, SR_TID.X ;  /* 0x0000000000027919 */ /* 0x000e220000002100 */
[----:B------:R-:W-:Y:S02]  /*142a0*/  BSSY B1, `(.L_x_478) ;  /* 0x0000005000017945 */ /* 0x000fe40003800000 */
[----:B------:R-:W1:Y:S01]  /*142b0*/  SYNCS.PHASECHK.TRANS64.TRYWAIT P0, [R4+URZ+0x13280], R3 ;  /* 0x01328003040075a7 */ /* 0x000e62000800017f */
[----:B0-----:R-:W-:-:S04]  /*142c0*/  LOP3.LUT R2, R2, 0x7f, RZ, 0xc0, !PT ;  /* 0x0000007f02027812 */ /* 0x001fc800078ec0ff */
[----:B------:R-:W-:Y:S01]  /*142d0*/  ISETP.NE.AND P1, PT, R2, RZ, PT ;  /* 0x000000ff0200720c */ /* 0x000fe20003f25270 */
[----:B-1----:R-:W-:-:S12]  /*142e0*/  @!P0 BRA `(.L_x_479) ;  /* 0x0000003000048947 */ /* 0x002fd80003800000 */
.L_x_581:
[----:B------:R-:W-:Y:S05]  /*142f0*/  BSYNC B1 ;  /* 0x0000000000017941 */ /* 0x000fea0003800000 */
.L_x_478:
        /* <DEDUP_REMOVED lines=9> */
.L_x_481:
[----:B------:R-:W-:Y:S05]  /*14390*/  BSYNC B1 ;  /* 0x0000000000017941 */ /* 0x000fea0003800000 */
.L_x_480:
[----:B------:R-:W2:Y:S01]  /*143a0*/  LDL R5, [R1+0x4] ;  /* 0x0000040001057983 */ /* 0x000ea20000100800 */
[----:B------:R-:W-:Y:S01]  /*143b0*/  IMAD.MOV.U32 R10, RZ, RZ, RZ ;  /* 0x000000ffff0a7224 */ /* 0x000fe200078e00ff */
[----:B------:R-:W-:Y:S01]  /*143c0*/  UIADD3 UR4, UP0, UR38, 0x470, URZ ;  /* 0x0000047026047890 */ /* 0x000fe2000ff1e03f */
[----:B------:R-:W-:Y:S01]  /*143d0*/  IMAD R2, R24, 0x2800, R22 ;  /* 0x0000280018027824 */ /* 0x000fe200078e0216 */
[----:B------:R-:W-:Y:S01]  /*143e0*/  PLOP3.LUT P0, PT, PT, PT, PT, 0x80, 0x0 ;  /* 0x000000000000781c */ /* 0x000fe20003f0f070 */
[----:B------:R-:W-:Y:S01]  /*143f0*/  UMOV UR6, 0x0 ;  /* 0x0000000000067882 */ /* 0x000fe20000000000 */
[----:B------:R-:W-:Y:S01]  /*14400*/  R2UR UR10, R10 ;  /* 0x000000000a0a72ca */ /* 0x000fe200000e0000 */
[----:B------:R-:W-:Y:S01]  /*14410*/  UIADD3.X UR5, URZ, UR39, URZ, UP0, !UPT ;  /* 0x000000273f057290 */ /* 0x000fe200087fe43f */
[----:B------:R-:W-:Y:S01]  /*14420*/  IADD3 R9, R2, 0x6000, RZ ;  /* 0x0000600002097810 */ /* 0x000fe20007ffe0ff */
[----:B------:R-:W-:Y:S01]  /*14430*/  UMOV UR7, 0x14f00000 ;  /* 0x14f0000000077882 */ /* 0x000fe20000000000 */
[----:B--2---:R-:W-:-:S02]  /*14440*/  IMAD R5, R8, 0xa0, R5 ;  /* 0x000000a008057824 */ /* 0x004fc400078e0205 */
[----:B------:R-:W-:-:S09]  /*14450*/  VIADD R8, R4, 0x13270 ;  /* 0x0001327004087836 */ /* 0x000fd20000000000 */
.L_x_482:
[----:B------:R-:W-:-:S13]  /*14460*/  @P0 ELECT P2, URZ, PT ;  /* 0x00000000003f082f */ /* 0x000fda0003840000 */
[----:B-----5:R-:W-:Y:S02]  /*14470*/  @P2 R2UR UR13, R23 ;  /* 0x00000000170d22ca */ /* 0x020fe400000e0000 */
        /* <DEDUP_REMOVED lines=11> */
.L_x_582:
[----:B------:R-:W-:Y:S05]  /*14530*/  BSYNC B1 ;  /* 0x0000000000017941 */ /* 0x000fea0003800000 */
.L_x_483:
        /* <DEDUP_REMOVED lines=11> */
.L_x_486:
[----:B------:R-:W-:Y:S05]  /*145f0*/  BSYNC B1 ;  /* 0x0000000000017941 */ /* 0x000fea0003800000 */
.L_x_485:
        /* <DEDUP_REMOVED lines=8> */
.L_x_487:
        /* <DEDUP_REMOVED lines=10> */
.L_x_476:
[----:B------:R-:W-:Y:S05]  /*14720*/  BSYNC B0 ;  /* 0x0000000000007941 */ /* 0x000fea0003800000 */
.L_x_475:
[----:B-1----:R-:W2:Y:S02]  /*14730*/  LDL R3, [R1+0x48] ;  /* 0x0000480001037983 */ /* 0x002ea40000100800 */
[----:B--2---:R-:W-:-:S13]  /*14740*/  ISETP.NE.AND P0, PT, R3, 0x3, PT ;  /* 0x000000030300780c */ /* 0x004fda0003f05270 */
[----:B------:R-:W-:Y:S05]  /*14750*/  @!P0 BRA `(.L_x_488) ;  /* 0x0000000000048947 */ /* 0x000fea0003800000 */
[----:B------:R-:W-:Y:S01]  /*14760*/  BPT.TRAP 0x1 ;  /* 0x000000040000795c */ /* 0x000fe20000300000 */
.L_x_488:
[----:B------:R-:W2:Y:S01]  /*14770*/  LDL R4, [R1+0x18] ;  /* 0x0000180001047983 */ /* 0x000ea20000100800 */
[----:B------:R-:W-:Y:S01]  /*14780*/  LOP3.LUT R2, R7, 0x1, RZ, 0x3c, !PT ;  /* 0x0000000107027812 */ /* 0x000fe200078e3cff */
[----:B------:R-:W-:Y:S01]  /*14790*/  IMAD R3, R6, 0x8, R22 ;  /* 0x0000000806037824 */ /* 0x000fe200078e0216 */
[----:B------:R-:W-:Y:S02]  /*147a0*/  BSSY B0, `(.L_x_489) ;  /* 0x0000005000007945 */ /* 0x000fe40003800000 */
[----:B------:R-:W-:-:S04]  /*147b0*/  SHF.L.U32 R2, R2, 0x1f, RZ ;  /* 0x0000001f02027819 */ /* 0x000fc800000006ff */
[----:B------:R-:W0:Y:S01]  /*147c0*/  SYNCS.PHASECHK.TRANS64.TRYWAIT P0, [R3+URZ+0x13270], R2 ;  /* 0x01327002030075a7 */ /* 0x000e22000800017f */
[----:B--2---:R-:W-:Y:S01]  /*147d0*/  ISETP.NE.AND P1, PT, R4, 0x3, PT ;  /* 0x000000030400780c */ /* 0x004fe20003f25270 */
[----:B0-----:R-:W-:-:S12]  /*147e0*/  @!P0 BRA `(.L_x_490) ;  /* 0x0000002800ec8947 */ /* 0x001fd80003800000 */
.L_x_583:
[----:B------:R-:W-:Y:S05]  /*147f0*/  BSYNC B0 ;  /* 0x0000000000007941 */ /* 0x000fea0003800000 */
.L_x_489:
[----:B------:R-:W-:Y:S05]  /*14800*/  @!P1 BRA `(.L_x_491) ;  /* 0x0000000000049947 */ /* 0x000fea0003800000 */
[----:B------:R-:W-:Y:S01]  /*14810*/  BPT.TRAP 0x1 ;  /* 0x000000040000795c */ /* 0x000fe20000300000 */
.L_x_491:
[----:B0-----:R-:W-:Y:S01]  /*14820*/  SHF.L.U32 R2, R7, 0x1f, RZ ;  /* 0x0000001f07027819 */ /* 0x001fe200000006ff */
[----:B------:R-:W-:-:S03]  /*14830*/  IMAD R10, R6, 0x2800, RZ ;  /* 0x00002800060a7824 */ /* 0x000fc600078e02ff */
[----:B------:R-:W0:Y:S02]  /*14840*/  SYNCS.PHASECHK.TRANS64.TRYWAIT P0, [R3+URZ+0x13260], R2 ;  /* 0x01326002030075a7 */ /* 0x000e24000800017f */
[----:B0-----:R-:W-:Y:S05]  /*14850*/  @!P0 BRA `(.L_x_492) ;  /* 0x0000002800e48947 */ /* 0x001fea0003800000 */
.L_x_584:
[----:B------:R-:W0:Y:S04]  /*14860*/  LDL R4, [R1+0xc] ;  /* 0x00000c0001047983 */ /* 0x000e280000100800 */
[----:B------:R-:W2:Y:S01]  /*14870*/  LDL R11, [R1+0x8] ;  /* 0x00000800010b7983 */ /* 0x000ea20000100800 */
[----:B------:R-:W-:Y:S05]  /*14880*/  WARPSYNC.ALL ;  /* 0x0000000000007948 */ /* 0x000fea0003800000 */
[----:B0-----:R-:W-:-:S04]  /*14890*/  LOP3.LUT R2, R10, R4, RZ, 0xfc, !PT ;  /* 0x000000040a027212 */ /* 0x001fc800078efcff */
[----:B------:R-:W-:Y:S02]  /*148a0*/  IADD3 R2, R22, R2, RZ ;  /* 0x0000000216027210 */ /* 0x000fe40007ffe0ff */
[----:B--2---:R-:W-:-:S03]  /*148b0*/  LOP3.LUT R12, R10, R11, RZ, 0xfc, !PT ;  /* 0x0000000b0a0c7212 */ /* 0x004fc600078efcff */
[----:B------:R-:W0:Y:S02]  /*148c0*/  LDSM.16.MT88.4 R4, [R2+0x6000] ;  /* 0x006000000204783b */ /* 0x000e240000004200 */
        /* <DEDUP_REMOVED lines=38> */
.L_x_493:
[----:B------:R-:W2:Y:S01]  /*14b30*/  S2R R2, SR_TID.X ;  /* 0x0000000000027919 */ /* 0x000ea20000002100 */
[----:B-1----:R1:W-:Y:S01]  /*14b40*/  SYNCS.ARRIVE.TRANS64.A1T0 RZ, [R3+URZ+0x13250], RZ ;  /* 0x013250ff03ff79a7 */ /* 0x0023e2000810003f */
[----:B------:R-:W-:Y:S02]  /*14b50*/  IMAD.MOV.U32 R6, RZ, RZ, R24 ;  /* 0x000000ffff067224 */ /* 0x000fe400078e0018 */
[----:B------:R-:W-:Y:S01]  /*14b60*/  IMAD.MOV.U32 R7, RZ, RZ, R26 ;  /* 0x000000ffff077224 */ /* 0x000fe200078e001a */
[----:B--2---:R-:W-:Y:S01]  /*14b70*/  LOP3.LUT R2, R2, 0x7f, RZ, 0xc0, !PT ;  /* 0x0000007f02027812 */ /* 0x004fe200078ec0ff */
[----:B------:R-:W-:Y:S03]  /*14b80*/  BAR.SYNC.DEFER_BLOCKING 0x2, 0x80 ;  /* 0x0082000000007b1d */ /* 0x000fe60000010000 */
[----:B------:R-:W-:-:S13]  /*14b90*/  ISETP.NE.AND P0, PT, R2, RZ, PT ;  /* 0x000000ff0200720c */ /* 0x000fda0003f05270 */
[----:B-1----:R-:W-:-:S05]  /*14ba0*/  @!P0 VIADD R3, R3, 0x13280 ;  /* 0x0001328003038836 */ /* 0x002fca0000000000 */
[----:B------:R-:W-:-:S04]  /*14bb0*/  @!P0 PRMT R3, RZ, 0x654, R3 ;  /* 0x00000654ff038816 */ /* 0x000fc80000000003 */
[----:B------:R2:W-:Y:S01]  /*14bc0*/  @!P0 SYNCS.ARRIVE.TRANS64.RED.A1T0 RZ, [R3+URZ], RZ ;  /* 0x000000ff03ff89a7 */ /* 0x0005e2000810043f */
[C---:B------:R-:W-:Y:S01]  /*14bd0*/  ISETP.GT.AND P0, PT, R0.reuse, RZ, PT ;  /* 0x000000ff0000720c */ /* 0x040fe20003f04270 */
[----:B------:R-:W-:-:S12]  /*14be0*/  VIADD R0, R0, 0xffffffff ;  /* 0xffffffff00007836 */ /* 0x000fd80000000000 */
[----:B--2---:R-:W-:Y:S05]  /*14bf0*/  @P0 BRA `(.L_x_494) ;  /* 0xfffffff4001c0947 */ /* 0x004fea000383ffff */
.L_x_474:
[----:B------:R-:W1:Y:S02]  /*14c00*/  S2R R2, SR_TID.X ;  /* 0x0000000000027919 */ /* 0x000e640000002100 */
[----:B-1----:R-:W-:Y:S02]  /*14c10*/  LOP3.LUT R3, R2, 0x7f, RZ, 0xc0, !PT ;  /* 0x0000007f02037812 */ /* 0x002fe400078ec0ff */
[----:B------:R-:W2:Y:S01]  /*14c20*/  LDL R2, [R1+0x48] ;  /* 0x0000480001027983 */ /* 0x000ea20000100800 */
[----:B------:R-:W-:Y:S01]  /*14c30*/  BSSY B0, `(.L_x_495) ;  /* 0x0000010000007945 */ /* 0x000fe20003800000 */
[----:B------:R-:W-:Y:S02]  /*14c40*/  ISETP.NE.AND P0, PT, R3, RZ, PT ;  /* 0x000000ff0300720c */ /* 0x000fe40003f05270 */
[----:B--2---:R-:W-:-:S11]  /*14c50*/  ISETP.NE.AND P2, PT, R2, 0x3, PT ;  /* 0x000000030200780c */ /* 0x004fd60003f45270 */
[----:B------:R-:W-:Y:S05]  /*14c60*/  @P0 BRA `(.L_x_496) ;  /* 0x0000000000300947 */ /* 0x000fea0003800000 */
[----:B------:R-:W1:Y:S01]  /*14c70*/  S2R R5, SR_LANEID ;  /* 0x0000000000057919 */ /* 0x000e620000000000 */
[----:B------:R-:W-:Y:S01]  /*14c80*/  VOTEU.ANY UR4, UPT, PT ;  /* 0x0000000000047886 */ /* 0x000fe200038e0100 */
[----:B------:R-:W2:Y:S01]  /*14c90*/  LDC.64 R2, c[0x0][0xc60] ;  /* 0x00031800ff027b82 */ /* 0x000ea20000000a00 */
[----:B------:R-:W1:Y:S02]  /*14ca0*/  FLO.U32 R0, UR4 ;  /* 0x0000000400007d00 */ /* 0x000e6400080e0000 */
[----:B-1----:R-:W-:-:S06]  /*14cb0*/  ISETP.EQ.U32.AND P1, PT, R0, R5, PT ;  /* 0x000000050000720c */ /* 0x002fcc0003f22070 */
[----:B------:R-:W2:Y:S07]  /*14cc0*/  POPC R5, UR4 ;  /* 0x0000000400057d09 */ /* 0x000eae0008000000 */
[----:B--2---:R-:W2:Y:S01]  /*14cd0*/  @P1 ATOMG.E.ADD.STRONG.GPU PT, R3, desc[UR40][R2.64], R5 ;  /* 0x00000005020319a8 */ /* 0x004ea200081ee1e8 */
[----:B------:R-:W1:Y:S02]  /*14ce0*/  S2R R4, SR_LTMASK ;  /* 0x0000000000047919 */ /* 0x000e640000003900 */
[----:B-1----:R-:W-:-:S04]  /*14cf0*/  LOP3.LUT R4, R4, UR4, RZ, 0xc0, !PT ;  /* 0x0000000404047c12 */ /* 0x002fc8000f8ec0ff */
[----:B0-----:R-:W0:Y:S01]  /*14d00*/  POPC R7, R4 ;  /* 0x0000000400077309 */ /* 0x001e220000000000 */
[----:B--2---:R-:W0:Y:S02]  /*14d10*/  SHFL.IDX PT, R0, R3, R0, 0x1f ;  /* 0x00001f0003007589 */ /* 0x004e2400000e0000 */
[----:B0-----:R-:W-:-:S07]  /*14d20*/  IADD3 R16, R0, UR36, R7 ;  /* 0x0000002400107c10 */ /* 0x001fce000fffe007 */
.L_x_496:
[----:B------:R-:W-:Y:S05]  /*14d30*/  BSYNC B0 ;  /* 0x0000000000007941 */ /* 0x000fea0003800000 */
.L_x_495:
[----:B------:R-:W-:Y:S05]  /*14d40*/  @!P2 BRA `(.L_x_497) ;  /* 0x000000000004a947 */ /* 0x000fea0003800000 */
[----:B------:R-:W-:Y:S01]  /*14d50*/  BPT.TRAP 0x1 ;  /* 0x000000040000795c */ /* 0x000fe20000300000 */
.L_x_497:
[----:B------:R-:W2:Y:S01]  /*14d60*/  LDL R2, [R1+0x18] ;  /* 0x0000180001027983 */ /* 0x000ea20000100800 */
[----:B------:R-:W-:Y:S01]  /*14d70*/  LOP3.LUT R0, R26, 0x1, RZ, 0x3c, !PT ;  /* 0x000000011a007812 */ /* 0x000fe200078e3cff */
[----:B------:R-:W-:Y:S01]  /*14d80*/  IMAD R3, R24, 0x8, R22 ;  /* 0x0000000818037824 */ /* 0x000fe200078e0216 */
[----:B------:R-:W-:Y:S02]  /*14d90*/  BSSY B0, `(.L_x_498) ;  /* 0x0000005000007945 */ /* 0x000fe40003800000 */
[----:B------:R-:W-:-:S04]  /*14da0*/  SHF.L.U32 R0, R0, 0x1f, RZ ;  /* 0x0000001f00007819 */ /* 0x000fc800000006ff */
[----:B------:R-:W1:Y:S01]  /*14db0*/  SYNCS.PHASECHK.TRANS64.TRYWAIT P1, [R3+URZ+0x13270], R0 ;  /* 0x01327000030075a7 */ /* 0x000e62000802017f */
[----:B--2---:R-:W-:Y:S01]  /*14dc0*/  ISETP.NE.AND P2, PT, R2, 0x3, PT ;  /* 0x000000030200780c */ /* 0x004fe20003f45270 */
[----:B-1----:R-:W-:-:S12]  /*14dd0*/  @!P1 BRA `(.L_x_499) ;  /* 0x0000002400989947 */ /* 0x002fd80003800000 */
.L_x_585:
[----:B------:R-:W-:Y:S05]  /*14de0*/  BSYNC B0 ;  /* 0x0000000000007941 */ /* 0x000fea0003800000 */
.L_x_498:
[----:B------:R-:W-:Y:S05]  /*14df0*/  @!P2 BRA `(.L_x_500) ;  /* 0x000000000004a947 */ /* 0x000fea0003800000 */
[----:B------:R-:W-:Y:S01]  /*14e00*/  BPT.TRAP 0x1 ;  /* 0x000000040000795c */ /* 0x000fe20000300000 */
.L_x_500:
[----:B-1----:R-:W-:-:S04]  /*14e10*/  SHF.L.U32 R0, R26, 0x1f, RZ ;  /* 0x0000001f1a007819 */ /* 0x002fc800000006ff */
[----:B------:R-:W1:Y:S02]  /*14e20*/  SYNCS.PHASECHK.TRANS64.TRYWAIT P1, [R3+URZ+0x13260], R0 ;  /* 0x01326000030075a7 */ /* 0x000e64000802017f */
[----:B-1----:R-:W-:Y:S05]  /*14e30*/  @!P1 BRA `(.L_x_501) ;  /* 0x0000002400949947 */ /* 0x002fea0003800000 */
.L_x_586:
[----:B------:R-:W2:Y:S04]  /*14e40*/  LDL R4, [R1+0xc] ;  /* 0x00000c0001047983 */ /* 0x000ea80000100800 */
[----:B0-----:R-:W3:Y:S01]  /*14e50*/  LDL R10, [R1+0x8] ;  /* 0x00000800010a7983 */ /* 0x001ee20000100800 */
[----:B------:R-:W-:Y:S01]  /*14e60*/  IMAD R2, R24, 0x2800, RZ ;  /* 0x0000280018027824 */ /* 0x000fe200078e02ff */
[----:B------:R-:W-:Y:S05]  /*14e70*/  WARPSYNC.ALL ;  /* 0x0000000000007948 */ /* 0x000fea0003800000 */
[----:B--2---:R-:W-:-:S04]  /*14e80*/  LOP3.LUT R5, R2, R4, RZ, 0xfc, !PT ;  /* 0x0000000402057212 */ /* 0x004fc800078efcff */
[----:B-1----:R-:W-:Y:S02]  /*14e90*/  IADD3 R0, R22, R5, RZ ;  /* 0x0000000516007210 */ /* 0x002fe40007ffe0ff */
[----:B---3--:R-:W-:-:S03]  /*14ea0*/  LOP3.LUT R2, R2, R10, RZ, 0xfc, !PT ;  /* 0x0000000a02027212 */ /* 0x008fc600078efcff */
        /* <DEDUP_REMOVED lines=39> */
.L_x_502:
[----:B-1----:R1:W-:Y:S01]  /*15120*/  SYNCS.ARRIVE.TRANS64.A1T0 RZ, [R3+URZ+0x13250], RZ ;  /* 0x013250ff03ff79a7 */ /* 0x0023e2000810003f */
[----:B------:R-:W-:Y:S02]  /*15130*/  @!P0 VIADD R0, R3, 0x13280 ;  /* 0x0001328003008836 */ /* 0x000fe40000000000 */
[----:B------:R-:W-:-:S03]  /*15140*/  VIADD R24, R24, 0x1 ;  /* 0x0000000118187836 */ /* 0x000fc60000000000 */
[----:B------:R-:W-:Y:S01]  /*15150*/  @!P0 PRMT R0, RZ, 0x654, R0 ;  /* 0x00000654ff008816 */ /* 0x000fe20000000000 */
[----:B------:R-:W-:Y:S06]  /*15160*/  BAR.SYNC.DEFER_BLOCKING 0x2, 0x80 ;  /* 0x0082000000007b1d */ /* 0x000fec0000010000 */
[----:B------:R2:W-:Y:S01]  /*15170*/  @!P0 SYNCS.ARRIVE.TRANS64.RED.A1T0 RZ, [R0+URZ], RZ ;  /* 0x000000ff00ff89a7 */ /* 0x0005e2000810043f */
[----:B------:R-:W-:-:S04]  /*15180*/  ISETP.NE.AND P0, PT, R24, 0x2, PT ;  /* 0x000000021800780c */ /* 0x000fc80003f05270 */
[----:B-1----:R-:W-:Y:S02]  /*15190*/  SEL R3, RZ, 0x1, P0 ;  /* 0x00000001ff037807 */ /* 0x002fe40000000000 */
[----:B------:R-:W-:Y:S02]  /*151a0*/  SEL R24, R24, RZ, P0 ;  /* 0x000000ff18187207 */ /* 0x000fe40000000000 */
[----:B--2---:R-:W-:-:S07]  /*151b0*/  LOP3.LUT R26, R26, R3, RZ, 0x3c, !PT ;  /* 0x000000031a1a7212 */ /* 0x004fce00078e3cff */
.L_x_451:
[----:B------:R-:W2:Y:S02]  /*151c0*/  LDL R0, [R1] ;  /* 0x0000000001007983 */ /* 0x000ea40000100800 */
[----:B--2---:R-:W-:-:S13]  /*151d0*/  LOP3.LUT P0, RZ, R0, 0x2, RZ, 0xc0, !PT ;  /* 0x0000000200ff7812 */ /* 0x004fda000780c0ff */
[----:B------:R-:W-:Y:S05]  /*151e0*/  @!P0 BRA `(.L_x_503) ;  /* 0x0000000000248947 */ /* 0x000fea0003800000 */
[----:B------:R-:W-:Y:S05]  /*151f0*/  WARPSYNC.ALL ;  /* 0x0000000000007948 */ /* 0x000fea0003800000 */
[----:B------:R-:W1:Y:S08]  /*15200*/  S2UR UR5, SR_CgaCtaId ;  /* 0x00000000000579c3 */ /* 0x000e700000008800 */
[----:B------:R-:W-:Y:S06]  /*15210*/  BAR.SYNC.DEFER_BLOCKING 0x5, 0x200 ;  /* 0x0148000000007b1d */ /* 0x000fec0000010000 */
[----:B------:R-:W-:-:S02]  /*15220*/  UMOV UR4, 0x400 ;  /* 0x0000040000047882 */ /* 0x000fc40000000000 */
[----:B-1----:R-:W-:-:S06]  /*15230*/  ULEA UR4, UR5, UR4, 0x18 ;  /* 0x0000000405047291 */ /* 0x002fcc000f8ec03f */
[----:B------:R-:W-:-:S05]  /*15240*/  IMAD.U32 R22, RZ, RZ, UR4 ;  /* 0x00000004ff167e24 */ /* 0x000fca000f8e00ff */
[----:B------:R1:W2:Y:S01]  /*15250*/  LDS.128 R16, [R22+0x132d0] ;  /* 0x0132d00016107984 */ /* 0x0002a20000000c00 */
[----:B------:R-:W-:Y:S06]  /*15260*/  BAR.ARV 0x4, 0x200 ;  /* 0x0108000000007b1d */ /* 0x000fec0000002000 */
[----:B------:R-:W-:Y:S05]  /*15270*/  BRA `(.L_x_504) ;  /* 0x0000000800407947 */ /* 0x000fea0003800000 */
.L_x_503:
[----:B------:R-:W0:Y:S01]  /*15280*/  S2R R0, SR_TID.X ;  /* 0x0000000000007919 */ /* 0x000e220000002100 */
[----:B------:R-:W-:Y:S01]  /*15290*/  UMOV UR4, 0xffffffff ;  /* 0xffffffff00047882 */ /* 0x000fe20000000000 */
[----:B0-----:R-:W-:-:S04]  /*152a0*/  LOP3.LUT R8, R0, 0x1f, RZ, 0xc0, !PT ;  /* 0x0000001f00087812 */ /* 0x001fc800078ec0ff */
[----:B------:R-:W-:Y:S01]  /*152b0*/  ISETP.NE.AND P0, PT, R8, 0x1f, PT ;  /* 0x0000001f0800780c */ /* 0x000fe20003f05270 */
[----:B------:R-:W-:-:S12]  /*152c0*/  BRA.DIV UR4, `(.L_x_505) ;  /* 0x0000002204847947 */ /* 0x000fd8000b800000 */
[----:B------:R-:W-:Y:S01]  /*152d0*/  IMAD.IADD R5, R19, 0x1, R8 ;  /* 0x0000000113057824 */ /* 0x000fe200078e0208 */
[----:B------:R-:W-:-:S04]  /*152e0*/  ULDC UR4, c[0x0][0xc3c] ;  /* 0x00030f0000047ab9 */ /* 0x000fc80000000800 */
[----:B------:R-:W-:-:S13]  /*152f0*/  ISETP.GE.OR P1, PT, R5, UR4, !P0 ;  /* 0x0000000405007c0c */ /* 0x000fda000c726670 */
[----:B------:R-:W0:Y:S02]  /*15300*/  @!P1 LDC.64 R2, c[0x0][0xc80] ;  /* 0x00032000ff029b82 */ /* 0x000e240000000a00 */
[----:B0-----:R-:W-:-:S06]  /*15310*/  @!P1 IMAD.WIDE R2, R5, 0x4, R2 ;  /* 0x0000000405029825 */ /* 0x001fcc00078e0202 */
[----:B------:R0:W2:Y:S01]  /*15320*/  @!P1 LDG.E R3, desc[UR40][R2.64] ;  /* 0x0000002802039981 */ /* 0x0000a2000c1e1900 */
[C---:B------:R-:W-:Y:S02]  /*15330*/  ISETP.GE.U32.AND P2, PT, R8.reuse, 0x2, PT ;  /* 0x000000020800780c */ /* 0x040fe40003f46070 */
[C---:B------:R-:W-:Y:S01]  /*15340*/  ISETP.GE.U32.AND P3, PT, R8.reuse, 0x4, PT ;  /* 0x000000040800780c */ /* 0x040fe20003f66070 */
[----:B------:R-:W-:Y:S01]  /*15350*/  SHFL.IDX PT, R0, R16, RZ, 0x1f ;  /* 0x00001fff10007589 */ /* 0x000fe200000e0000 */
[C---:B------:R-:W-:Y:S02]  /*15360*/  ISETP.GE.U32.AND P4, PT, R8.reuse, 0x8, PT ;  /* 0x000000080800780c */ /* 0x040fe40003f86070 */
[----:B------:R-:W-:Y:S01]  /*15370*/  ISETP.GE.U32.AND P5, PT, R8, 0x10, PT ;  /* 0x000000100800780c */ /* 0x000fe20003fa6070 */
[----:B------:R-:W-:Y:S01]  /*15380*/  SHFL.IDX PT, R4, R16, 0x1, 0x1f ;  /* 0x00201f0010047f89 */ /* 0x000fe200000e0000 */
[----:B0-----:R-:W-:Y:S01]  /*15390*/  IMAD.MOV.U32 R2, RZ, RZ, RZ ;  /* 0x000000ffff027224 */ /* 0x001fe200078e00ff */
[----:B--2---:R-:W-:-:S02]  /*153a0*/  @!P1 MOV R2, R3 ;  /* 0x0000000300029202 */ /* 0x004fc40000000f00 */
[----:B------:R-:W-:-:S03]  /*153b0*/  ISETP.NE.AND P1, PT, R8, RZ, PT ;  /* 0x000000ff0800720c */ /* 0x000fc60003f25270 */
        /* <DEDUP_REMOVED lines=15> */
[----:B------:R0:W1:Y:S02]  /*154b0*/  SHFL.IDX PT, R14, R3, 0x1f, 0x1f ;  /* 0x03e01f00030e7f89 */ /* 0x00006400000e0000 */
.L_x_596:
[----:B------:R-:W-:Y:S02]  /*154c0*/  ULDC UR4, c[0x0][0xc38] ;  /* 0x00030e0000047ab9 */ /* 0x000fe40000000800 */
[----:B------:R-:W-:-:S04]  /*154d0*/  IMAD.U32 R16, RZ, RZ, UR4 ;  /* 0x00000004ff107e24 */ /* 0x000fc8000f8e00ff */
[----:B-1----:R-:W-:-:S05]  /*154e0*/  IMAD R5, R14, R16, RZ ;  /* 0x000000100e057224 */ /* 0x002fca00078e02ff */
[----:B------:R-:W-:-:S04]  /*154f0*/  IADD3 R4, R4, R5, RZ ;  /* 0x0000000504047210 */ /* 0x000fc80007ffe0ff */
[----:B------:R-:W-:-:S13]  /*15500*/  ISETP.GT.AND P6, PT, R4, R0, PT ;  /* 0x000000000400720c */ /* 0x000fda0003fc4270 */
[----:B------:R-:W-:Y:S05]  /*15510*/  @P6 BRA `(.L_x_506) ;  /* 0x00000000009c6947 */ /* 0x000fea0003800000 */
.L_x_511:
[----:B------:R-:W1:Y:S01]  /*15520*/  LDC R6, c[0x0][0xc3c] ;  /* 0x00030f00ff067b82 */ /* 0x000e620000000800 */
[----:B------:R-:W-:-:S05]  /*15530*/  VIADD R19, R19, 0x1f ;  /* 0x0000001f13137836 */ /* 0x000fca0000000000 */
[----:B-1----:R-:W-:-:S13]  /*15540*/  ISETP.GE.AND P6, PT, R19, R6, PT ;  /* 0x000000061300720c */ /* 0x002fda0003fc6270 */
[----:B------:R-:W-:Y:S05]  /*15550*/  @P6 BRA `(.L_x_507) ;  /* 0x0000000400446947 */ /* 0x000fea0003800000 */
[----:B------:R-:W1:Y:S01]  /*15560*/  S2R R2, SR_TID.X ;  /* 0x0000000000027919 */ /* 0x000e620000002100 */
[----:B------:R-:W-:Y:S01]  /*15570*/  BSSY B0, `(.L_x_508) ;  /* 0x0000009000007945 */ /* 0x000fe20003800000 */
[----:B-1----:R-:W-:-:S05]  /*15580*/  LOP3.LUT R2, R2, 0x1f, RZ, 0xc0, !PT ;  /* 0x0000001f02027812 */ /* 0x002fca00078ec0ff */
[----:B------:R-:W-:Y:S02]  /*15590*/  IMAD.IADD R5, R19, 0x1, R2 ;  /* 0x0000000113057824 */ /* 0x000fe400078e0202 */
[----:B------:R-:W-:-:S03]  /*155a0*/  IMAD.MOV.U32 R2, RZ, RZ, RZ ;  /* 0x000000ffff027224 */ /* 0x000fc600078e00ff */
[----:B------:R-:W-:-:S13]  /*155b0*/  ISETP.GE.OR P6, PT, R5, R6, !P0 ;  /* 0x000000060500720c */ /* 0x000fda00047c6670 */
[----:B------:R-:W-:Y:S05]  /*155c0*/  @P6 BRA `(.L_x_509) ;  /* 0x00000000000c6947 */ /* 0x000fea0003800000 */
[----:B0-----:R-:W0:Y:S02]  /*155d0*/  LDC.64 R2, c[0x0][0xc80] ;  /* 0x00032000ff027b82 */ /* 0x001e240000000a00 */
[----:B0-----:R-:W-:-:S06]  /*155e0*/  IMAD.WIDE R2, R5, 0x4, R2 ;  /* 0x0000000405027825 */ /* 0x001fcc00078e0202 */
[----:B------:R1:W5:Y:S02]  /*155f0*/  LDG.E R2, desc[UR40][R2.64] ;  /* 0x0000002802027981 */ /* 0x000364000c1e1900 */
.L_x_509:
[----:B------:R-:W-:Y:S05]  /*15600*/  BSYNC B0 ;  /* 0x0000000000007941 */ /* 0x000fea0003800000 */
.L_x_508:
[----:B------:R-:W-:-:S03]  /*15610*/  UMOV UR4, 0xffffffff ;  /* 0xffffffff00047882 */ /* 0x000fc60000000000 */
[----:B------:R-:W-:Y:S05]  /*15620*/  BRA.DIV UR4, `(.L_x_510) ;  /* 0x0000002204d07947 */ /* 0x000fea000b800000 */
[----:B-----5:R-:W2:Y:S02]  /*15630*/  SHFL.UP PT, R14, R2, 0x1, RZ ;  /* 0x04200000020e7989 */ /* 0x020ea400000e00ff */
[----:B--2---:R-:W-:-:S05]  /*15640*/  SEL R13, R14, RZ, P1 ;  /* 0x000000ff0e0d7207 */ /* 0x004fca0000800000 */
[----:B------:R-:W-:-:S05]  /*15650*/  IMAD.IADD R13, R2, 0x1, R13 ;  /* 0x00000001020d7824 */ /* 0x000fca00078e020d */
[----:B------:R-:W2:Y:S02]  /*15660*/  SHFL.UP PT, R14, R13, 0x2, RZ ;  /* 0x044000000d0e7989 */ /* 0x000ea400000e00ff */
[----:B--2---:R-:W-:-:S05]  /*15670*/  SEL R14, R14, RZ, P2 ;  /* 0x000000ff0e0e7207 */ /* 0x004fca0001000000 */
[----:B------:R-:W-:-:S05]  /*15680*/  IMAD.IADD R5, R13, 0x1, R14 ;  /* 0x000000010d057824 */ /* 0x000fca00078e020e */
[----:B------:R-:W2:Y:S02]  /*15690*/  SHFL.UP PT, R14, R5, 0x4, RZ ;  /* 0x04800000050e7989 */ /* 0x000ea400000e00ff */
[----:B--2---:R-:W-:-:S05]  /*156a0*/  SEL R6, R14, RZ, P3 ;  /* 0x000000ff0e067207 */ /* 0x004fca0001800000 */
[----:B------:R-:W-:-:S05]  /*156b0*/  IMAD.IADD R6, R5, 0x1, R6 ;  /* 0x0000000105067824 */ /* 0x000fca00078e0206 */
[----:B------:R-:W2:Y:S02]  /*156c0*/  SHFL.UP PT, R14, R6, 0x8, RZ ;  /* 0x05000000060e7989 */ /* 0x000ea400000e00ff */
[----:B--2---:R-:W-:-:S04]  /*156d0*/  SEL R7, R14, RZ, P4 ;  /* 0x000000ff0e077207 */ /* 0x004fc80002000000 */
[----:B------:R-:W-:-:S05]  /*156e0*/  IADD3 R7, R6, R7, RZ ;  /* 0x0000000706077210 */ /* 0x000fca0007ffe0ff */
[----:B------:R-:W2:Y:S02]  /*156f0*/  SHFL.UP PT, R14, R7, 0x10, RZ ;  /* 0x06000000070e7989 */ /* 0x000ea400000e00ff */
[----:B--2---:R-:W-:-:S05]  /*15700*/  SEL R14, R14, RZ, P5 ;  /* 0x000000ff0e0e7207 */ /* 0x004fca0002800000 */
[----:B01----:R-:W-:-:S05]  /*15710*/  IMAD.IADD R3, R7, 0x1, R14 ;  /* 0x0000000107037824 */ /* 0x003fca00078e020e */
[----:B------:R0:W1:Y:S02]  /*15720*/  SHFL.IDX PT, R14, R3, 0x1f, 0x1f ;  /* 0x03e01f00030e7f89 */ /* 0x00006400000e0000 */
.L_x_604:
[----:B------:R-:W-:Y:S02]  /*15730*/  ULDC UR4, c[0x0][0xc38] ;  /* 0x00030e0000047ab9 */ /* 0x000fe40000000800 */
[----:B------:R-:W-:-:S04]  /*15740*/  IMAD.U32 R16, RZ, RZ, UR4 ;  /* 0x00000004ff107e24 */ /* 0x000fc8000f8e00ff */
[----:B-1----:R-:W-:-:S04]  /*15750*/  IMAD R5, R14, R16, RZ ;  /* 0x000000100e057224 */ /* 0x002fc800078e02ff */
[----:B------:R-:W-:-:S05]  /*15760*/  IMAD.IADD R4, R5, 0x1, R4 ;  /* 0x0000000105047824 */ /* 0x000fca00078e0204 */
[----:B------:R-:W-:-:S13]  /*15770*/  ISETP.GT.AND P6, PT, R4, R0, PT ;  /* 0x000000000400720c */ /* 0x000fda0003fc4270 */
[----:B------:R-:W-:Y:S05]  /*15780*/  @!P6 BRA `(.L_x_511) ;  /* 0xfffffffc0064e947 */ /* 0x000fea000383ffff */
.L_x_506:
[----:B------:R-:W-:Y:S01]  /*15790*/  IMAD.IADD R6, R4, 0x1, -R5 ;  /* 0x0000000104067824 */ /* 0x000fe200078e0a05 */
[----:B------:R-:W-:-:S03]  /*157a0*/  UMOV UR4, 0xffffffff ;  /* 0xffffffff00047882 */ /* 0x000fc60000000000 */
[----:B------:R-:W-:-:S05]  /*157b0*/  IMAD R5, R3, R16, R6 ;  /* 0x0000001003057224 */ /* 0x000fca00078e0206 */
[----:B------:R-:W-:Y:S01]  /*157c0*/  ISETP.GT.AND P6, PT, R5, R0, PT ;  /* 0x000000000500720c */ /* 0x000fe20003fc4270 */
[----:B------:R-:W-:-:S12]  /*157d0*/  BRA.DIV UR4, `(.L_x_512) ;  /* 0x0000002604207947 */ /* 0x000fd8000b800000 */
[----:B------:R-:W-:-:S04]  /*157e0*/  VOTE.ANY R5, PT, !P6 ;  /* 0x0000000000057806 */ /* 0x000fc800070e0100 */
[----:B------:R-:W1:Y:S02]  /*157f0*/  POPC R4, R5 ;  /* 0x0000000500047309 */ /* 0x000e640000000000 */
[----:B-1----:R1:W2:Y:S02]  /*15800*/  SHFL.IDX PT, R17, R2, R4, 0x1f ;  /* 0x00001f0402117589 */ /* 0x0022a400000e0000 */
.L_x_608:
[----:B------:R-:W-:Y:S01]  /*15810*/  ISETP.NE.AND P0, PT, R5, RZ, PT ;  /* 0x000000ff0500720c */ /* 0x000fe20003f05270 */
[----:B------:R-:W-:-:S12]  /*15820*/  IMAD.MOV.U32 R14, RZ, RZ, RZ ;  /* 0x000000ffff0e7224 */ /* 0x000fd800078e00ff */
[----:B------:R-:W-:Y:S05]  /*15830*/  @!P0 BRA `(.L_x_513) ;  /* 0x0000000000108947 */ /* 0x000fea0003800000 */
[----:B------:R-:W-:Y:S01]  /*15840*/  UMOV UR4, 0xffffffff ;  /* 0xffffffff00047882 */ /* 0x000fe20000000000 */
[----:B------:R-:W-:Y:S02]  /*15850*/  VIADD R12, R4, 0xffffffff ;  /* 0xffffffff040c7836 */ /* 0x000fe40000000000 */
[----:B------:R-:W-:Y:S05]  /*15860*/  BRA.DIV UR4, `(.L_x_514) ;  /* 0x0000002604447947 */ /* 0x000fea000b800000 */
[----:B------:R3:W4:Y:S02]  /*15870*/  SHFL.IDX PT, R14, R3, R12, 0x1f ;  /* 0x00001f0c030e7589 */ /* 0x00072400000e0000 */
.L_x_513:
[-C--:B--2---:R-:W-:Y:S01]  /*15880*/  IABS R5, R17.reuse ;  /* 0x0000001100057213 */ /* 0x084fe20000000000 */
[----:B----4-:R-:W-:Y:S01]  /*15890*/  IMAD R16, R14, R16, R6 ;  /* 0x000000100e107224 */ /* 0x010fe200078e0206 */
[----:B------:R-:W-:Y:S01]  /*158a0*/  IABS R8, R17 ;  /* 0x0000001100087213 */ /* 0x000fe20000000000 */
[----:B------:R-:W-:Y:S01]  /*158b0*/  IMAD.IADD R19, R4, 0x1, R19 ;  /* 0x0000000104137824 */ /* 0x000fe200078e0213 */
[----:B------:R-:W2:Y:S01]  /*158c0*/  I2F.RP R6, R5 ;  /* 0x0000000500067306 */ /* 0x000ea20000209400 */
[----:B------:R-:W-:-:S07]  /*158d0*/  IMAD.IADD R0, R0, 0x1, -R16 ;  /* 0x0000000100007824 */ /* 0x000fce00078e0a10 */
[----:B--2---:R-:W2:Y:S02]  /*158e0*/  MUFU.RCP R6, R6 ;  /* 0x0000000600067308 */ /* 0x004ea40000001000 */
[----:B--2---:R-:W-:Y:S01]  /*158f0*/  IADD3 R7, R6, 0xffffffe, RZ ;  /* 0x0ffffffe06077810 */ /* 0x004fe20007ffe0ff */
[----:B------:R-:W-:-:S05]  /*15900*/  IMAD.MOV R6, RZ, RZ, -R8 ;  /* 0x000000ffff067224 */ /* 0x000fca00078e0a08 */
[----:B0--3--:R-:W1:Y:S02]  /*15910*/  F2I.FTZ.U32.TRUNC.NTZ R3, R7 ;  /* 0x0000000700037305 */ /* 0x009e64000021f000 */
[----:B-1----:R-:W-:-:S04]  /*15920*/  IMAD.MOV R2, RZ, RZ, -R3 ;  /* 0x000000ffff027224 */ /* 0x002fc800078e0a03 */
[----:B------:R-:W-:Y:S02]  /*15930*/  IMAD R9, R2, R5, RZ ;  /* 0x0000000502097224 */ /* 0x000fe400078e02ff */
[----:B------:R-:W-:-:S04]  /*15940*/  IMAD.MOV.U32 R2, RZ, RZ, RZ ;  /* 0x000000ffff027224 */ /* 0x000fc800078e00ff */
[----:B------:R-:W-:Y:S01]  /*15950*/  IMAD.HI.U32 R2, R3, R9, R2 ;  /* 0x0000000903027227 */ /* 0x000fe200078e0002 */
[----:B------:R-:W-:-:S05]  /*15960*/  IABS R3, R0 ;  /* 0x0000000000037213 */ /* 0x000fca0000000000 */
        /* <DEDUP_REMOVED lines=9> */
[----:B------:R-:W-:-:S05]  /*15a00*/  @P0 IADD3 R2, R2, 0x1, RZ ;  /* 0x0000000102020810 */ /* 0x000fca0007ffe0ff */
[----:B------:R-:W-:Y:S01]  /*15a10*/  @!P2 IMAD.MOV R2, RZ, RZ, -R2 ;  /* 0x000000ffff02a224 */ /* 0x000fe200078e0a02 */
[----:B------:R-:W-:-:S05]  /*15a20*/  @!P1 LOP3.LUT R2, RZ, R17, RZ, 0x33, !PT ;  /* 0x00000011ff029212 */ /* 0x000fca00078e33ff */
[--C-:B------:R-:W-:Y:S02]  /*15a30*/  IMAD.MOV R3, RZ, RZ, -R2.reuse ;  /* 0x000000ffff037224 */ /* 0x100fe400078e0a02 */
[----:B------:R-:W-:Y:S02]  /*15a40*/  IMAD.MOV.U32 R18, RZ, RZ, R2 ;  /* 0x000000ffff127224 */ /* 0x000fe400078e0002 */
[----:B------:R-:W-:Y:S01]  /*15a50*/  IMAD R17, R17, R3, R0 ;  /* 0x0000000311117224 */ /* 0x000fe200078e0200 */
[----:B------:R-:W-:Y:S06]  /*15a60*/  BRA `(.L_x_515) ;  /* 0x00000000001c7947 */ /* 0x000fec0003800000 */
.L_x_507:
[----:B------:R-:W-:Y:S01]  /*15a70*/  UMOV UR4, URZ ;  /* 0x0000003f00047c82 */ /* 0x000fe20008000000 */
[----:B------:R-:W-:Y:S01]  /*15a80*/  UMOV UR5, URZ ;  /* 0x0000003f00057c82 */ /* 0x000fe20008000000 */
[----:B------:R-:W-:Y:S01]  /*15a90*/  ULDC UR6, c[0x0][0xc3c] ;  /* 0x00030f0000067ab9 */ /* 0x000fe20000000800 */
[----:B------:R-:W-:Y:S01]  /*15aa0*/  IMAD.MOV.U32 R16, RZ, RZ, R0 ;  /* 0x000000ffff107224 */ /* 0x000fe200078e0000 */
[----:B------:R-:W-:Y:S01]  /*15ab0*/  MOV R18, UR5 ;  /* 0x0000000500127c02 */ /* 0x000fe20008000f00 */
[----:B------:R-:W-:Y:S02]  /*15ac0*/  IMAD.U32 R17, RZ, RZ, UR4 ;  /* 0x00000004ff117e24 */ /* 0x000fe4000f8e00ff */
[----:B------:R-:W-:-:S07]  /*15ad0*/  IMAD.U32 R19, RZ, RZ, UR6 ;  /* 0x00000006ff137e24 */ /* 0x000fce000f8e00ff */
.L_x_515:
[----:B------:R-:W1:Y:S01]  /*15ae0*/  S2R R0, SR_TID.X ;  /* 0x0000000000007919 */ /* 0x000e620000002100 */
[----:B------:R-:W-:Y:S05]  /*15af0*/  WARPSYNC.ALL ;  /* 0x0000000000007948 */ /* 0x000fea0003800000 */
[----:B------:R-:W-:Y:S01]  /*15b00*/  BAR.SYNC.DEFER_BLOCKING 0x4, 0x200 ;  /* 0x0108000000007b1d */ /* 0x000fe20000010000 */
[----:B-1----:R-:W-:-:S04]  /*15b10*/  LOP3.LUT R0, R0, 0x1f, RZ, 0xc0, !PT ;  /* 0x0000001f00007812 */ /* 0x002fc800078ec0ff */
[----:B------:R-:W-:-:S13]  /*15b20*/  ISETP.NE.AND P0, PT, R0, RZ, PT ;  /* 0x000000ff0000720c */ /* 0x000fda0003f05270 */
[----:B0-----:R-:W0:Y:S01]  /*15b30*/  @!P0 S2R R3, SR_CgaCtaId ;  /* 0x0000000000038919 */ /* 0x001e220000008800 */
[----:B------:R-:W-:-:S04]  /*15b40*/  @!P0 MOV R0, 0x400 ;  /* 0x0000040000008802 */ /* 0x000fc80000000f00 */
[----:B0-----:R-:W-:-:S05]  /*15b50*/  @!P0 LEA R22, R3, R0, 0x18 ;  /* 0x0000000003168211 */ /* 0x001fca00078ec0ff */
[----:B------:R3:W-:Y:S01]  /*15b60*/  @!P0 STS.128 [R22+0x132d0], R16 ;  /* 0x0132d01016008388 */ /* 0x0007e20000000c00 */
[----:B------:R-:W-:Y:S06]  /*15b70*/  BAR.ARV 0x5, 0x200 ;  /* 0x0148000000007b1d */ /* 0x000fec0000002000 */
.L_x_504:
[----:B------:R-:W-:Y:S02]  /*15b80*/  ULDC UR4, c[0x0][0xc3c] ;  /* 0x00030f0000047ab9 */ /* 0x000fe40000000800 */
[----:B--2---:R-:W-:-:S13]  /*15b90*/  ISETP.GE.AND P0, PT, R19, UR4, PT ;  /* 0x0000000413007c0c */ /* 0x004fda000bf06270 */
[----:B------:R-:W-:Y:S05]  /*15ba0*/  @!P0 BRA `(.L_x_516) ;  /* 0xffffffb400e48947 */ /* 0x000fea000383ffff */
[----:B------:R-:W-:Y:S05]  /*15bb0*/  BSYNC B7 ;  /* 0x0000000000077941 */ /* 0x000fea0003800000 */
.L_x_414:
[----:B--2---:R-:W2:Y:S01]  /*15bc0*/  LDL.LU R0, [R1+0x40] ;  /* 0x0000400001007983 */ /* 0x004ea20000300800 */
[----:B------:R-:W-:Y:S01]  /*15bd0*/  BSSY B0, `(.L_x_517) ;  /* 0x000000b000007945 */ /* 0x000fe20003800000 */
[----:B------:R-:W4:Y:S01]  /*15be0*/  S2R R5, SR_CgaCtaId ;  /* 0x0000000000057919 */ /* 0x000f220000008800 */
[----:B--2---:R-:W-:-:S05]  /*15bf0*/  VIADD R0, R0, 0x1 ;  /* 0x0000000100007836 */ /* 0x004fca0000000000 */
[----:B0-----:R-:W-:-:S04]  /*15c00*/  LEA.HI R2, R0, R0, RZ, 0x1 ;  /* 0x0000000000027211 */ /* 0x001fc800078f08ff */
[----:B------:R-:W-:Y:S02]  /*15c10*/  LOP3.LUT R3, R2, 0xfffffffe, RZ, 0xc0, !PT ;  /* 0xfffffffe02037812 */ /* 0x000fe400078ec0ff */
[----:B------:R-:W-:-:S03]  /*15c20*/  MOV R2, 0x400 ;  /* 0x0000040000027802 */ /* 0x000fc60000000f00 */
[----:B------:R-:W-:Y:S01]  /*15c30*/  IMAD.IADD R0, R0, 0x1, -R3 ;  /* 0x0000000100007824 */ /* 0x000fe200078e0a03 */
[----:B----4-:R-:W-:-:S04]  /*15c40*/  LEA R9, R5, R2, 0x18 ;  /* 0x0000000205097211 */ /* 0x010fc800078ec0ff */
[----:B------:R-:W-:-:S04]  /*15c50*/  SHF.L.U32 R0, R0, 0x1f, RZ ;  /* 0x0000001f00007819 */ /* 0x000fc800000006ff */
[----:B------:R-:W0:Y:S02]  /*15c60*/  SYNCS.PHASECHK.TRANS64.TRYWAIT P0, [R9+URZ+0x13220], R0 ;  /* 0x01322000090075a7 */ /* 0x000e24000800017f */
[----:B0-----:R-:W-:Y:S05]  /*15c70*/  @!P0 BRA `(.L_x_518) ;  /* 0x0000002000648947 */ /* 0x001fea0003800000 */
.L_x_611:
[----:B------:R-:W-:Y:S05]  /*15c80*/  BSYNC B0 ;  /* 0x0000000000007941 */ /* 0x000fea0003800000 */
.L_x_517:
[----:B------:R-:W-:-:S03]  /*15c90*/  UMOV UR4, 0xffffffff ;  /* 0xffffffff00047882 */ /* 0x000fc60000000000 */
[----:B------:R-:W-:Y:S05]  /*15ca0*/  BRA.DIV UR4, `(.L_x_519) ;  /* 0x00000022046c7947 */ /* 0x000fea000b800000 */
[----:B0-----:R-:W0:Y:S02]  /*15cb0*/  S2R R0, SR_TID.X ;  /* 0x0000000000007919 */ /* 0x001e240000002100 */
[----:B0-----:R-:W-:-:S04]  /*15cc0*/  SHF.R.U32.HI R0, RZ, 0x5, R0 ;  /* 0x00000005ff007819 */ /* 0x001fc80000011600 */
[----:B------:R-:W-:-:S05]  /*15cd0*/  LOP3.LUT R0, R0, 0x3, RZ, 0xc0, !PT ;  /* 0x0000000300007812 */ /* 0x000fca00078ec0ff */
[----:B------:R0:W2:Y:S02]  /*15ce0*/  SHFL.IDX PT, R14, R0, RZ, 0x1f ;  /* 0x00001fff000e7589 */ /* 0x0000a400000e0000 */
.L_x_614:
[----:B--2---:R-:W-:-:S13]  /*15cf0*/  ISETP.NE.AND P0, PT, R14, RZ, PT ;  /* 0x000000ff0e00720c */ /* 0x004fda0003f05270 */
[----:B------:R-:W-:Y:S05]  /*15d00*/  @P0 BRA `(.L_x_307) ;  /* 0x0000000000a40947 */ /* 0x000fea0003800000 */
[----:B------:R-:W-:-:S03]  /*15d10*/  UMOV UR4, 0xffffffff ;  /* 0xffffffff00047882 */ /* 0x000fc60000000000 */
[----:B------:R-:W-:Y:S05]  /*15d20*/  BRA.DIV UR4, `(.L_x_520) ;  /* 0x0000002204807947 */ /* 0x000fea000b800000 */
[----:B------:R-:W-:-:S13]  /*15d30*/  ELECT P6, URZ, PT ;  /* 0x00000000003f782f */ /* 0x000fda00038c0000 */
.L_x_617:
[----:B------:R-:W-:Y:S05]  /*15d40*/  @!P6 BRA `(.L_x_307) ;  /* 0x000000000094e947 */ /* 0x000fea0003800000 */
[----:B0-----:R-:W2:Y:S02]  /*15d50*/  LDL.LU R0, [R1+0x34] ;  /* 0x0000340001007983 */ /* 0x001ea40000300800 */
[----:B--2---:R-:W-:-:S04]  /*15d60*/  LOP3.LUT R0, R0, 0x2, RZ, 0xfc, !PT ;  /* 0x0000000200007812 */ /* 0x004fc800078efcff */
[----:B------:R-:W-:-:S13]  /*15d70*/  ISETP.NE.AND P0, PT, R0, 0x3, PT ;  /* 0x000000030000780c */ /* 0x000fda0003f05270 */
[----:B------:R-:W-:Y:S05]  /*15d80*/  @!P0 BRA `(.L_x_521) ;  /* 0x0000000000048947 */ /* 0x000fea0003800000 */
[----:B------:R-:W-:Y:S01]  /*15d90*/  BPT.TRAP 0x1 ;  /* 0x000000040000795c */ /* 0x000fe20000300000 */
.L_x_521:
        /* <DEDUP_REMOVED lines=12> */
.L_x_618:
[----:B------:R-:W2:Y:S02]  /*15e60*/  SYNCS.PHASECHK.TRANS64.TRYWAIT P1, [R3+URZ], R0 ;  /* 0x00000000030075a7 */ /* 0x000ea4000802017f */
[----:B--2---:R-:W-:Y:S05]  /*15e70*/  @!P1 BRA `(.L_x_523) ;  /* 0x0000002000609947 */ /* 0x004fea0003800000 */
.L_x_619:
[----:B------:R-:W-:Y:S05]  /*15e80*/  @!P0 BRA `(.L_x_524) ;  /* 0x0000000000048947 */ /* 0x000fea0003800000 */
[----:B------:R-:W-:Y:S01]  /*15e90*/  BPT.TRAP 0x1 ;  /* 0x000000040000795c */ /* 0x000fe20000300000 */
.L_x_524:
[----:B--2---:R-:W-:-:S04]  /*15ea0*/  IMAD R3, R24, 0x8, R9 ;  /* 0x0000000818037824 */ /* 0x004fc800078e0209 */
[----:B------:R-:W2:Y:S02]  /*15eb0*/  SYNCS.PHASECHK.TRANS64.TRYWAIT P1, [R3+URZ+0x13260], R2 ;  /* 0x01326002030075a7 */ /* 0x000ea4000802017f */
[----:B--2---:R-:W-:Y:S05]  /*15ec0*/  @!P1 BRA `(.L_x_525) ;  /* 0x0000002000609947 */ /* 0x004fea0003800000 */
.L_x_620:
[----:B------:R-:W-:Y:S05]  /*15ed0*/  @!P0 BRA `(.L_x_526) ;  /* 0x0000000000048947 */ /* 0x000fea0003800000 */
[----:B------:R-:W-:Y:S01]  /*15ee0*/  BPT.TRAP 0x1 ;  /* 0x000000040000795c */ /* 0x000fe20000300000 */
.L_x_526:
[----:B------:R-:W-:-:S04]  /*15ef0*/  IMAD R5, R4, 0x8, R9 ;  /* 0x0000000804057824 */ /* 0x000fc800078e0209 */
[----:B------:R-:W4:Y:S02]  /*15f00*/  SYNCS.PHASECHK.TRANS64.TRYWAIT P1, [R5+URZ+0x13260], R0 ;  /* 0x01326000050075a7 */ /* 0x000f24000802017f */
[----:B----4-:R-:W-:Y:S05]  /*15f10*/  @!P1 BRA `(.L_x_527) ;  /* 0x0000002000609947 */ /* 0x010fea0003800000 */
.L_x_621:
[----:B------:R-:W-:Y:S05]  /*15f20*/  @!P0 BRA `(.L_x_528) ;  /* 0x0000000000048947 */ /* 0x000fea0003800000 */
[----:B------:R-:W-:Y:S01]  /*15f30*/  BPT.TRAP 0x1 ;  /* 0x000000040000795c */ /* 0x000fe20000300000 */
.L_x_528:
[----:B------:R-:W5:Y:S02]  /*15f40*/  SYNCS.PHASECHK.TRANS64.TRYWAIT P0, [R3+URZ+0x13280], R2 ;  /* 0x01328002030075a7 */ /* 0x000f64000800017f */
[----:B-----5:R-:W-:Y:S05]  /*15f50*/  @!P0 BRA `(.L_x_529) ;  /* 0x0000002000648947 */ /* 0x020fea0003800000 */
.L_x_530:
[----:B------:R0:W0:Y:S02]  /*15f60*/  SYNCS.PHASECHK.TRANS64.TRYWAIT P0, [R5+URZ+0x13280], R0 ;  /* 0x01328000050075a7 */ /* 0x000024000800017f */
[----:B0-----:R-:W-:Y:S05]  /*15f70*/  @!P0 NANOSLEEP.SYNCS 0x989680 ;  /* 0x009896800000895d */ /* 0x001fea0003900000 */
[----:B------:R-:W0:Y:S02]  /*15f80*/  @!P0 SYNCS.PHASECHK.TRANS64 P0, [R5+URZ+0x13280], R0 ;  /* 0x01328000050085a7 */ /* 0x000e24000800007f */
[----:B0-----:R-:W-:Y:S05]  /*15f90*/  @!P0 BRA `(.L_x_530) ;  /* 0xfffffffc00f08947 */ /* 0x001fea000383ffff */
.L_x_307:
[----:B------:R-:W-:Y:S05]  /*15fa0*/  BSYNC B8 ;  /* 0x0000000000087941 */ /* 0x000fea0003800000 */
.L_x_304:
[----:B------:R-:W-:Y:S05]  /*15fb0*/  EXIT ;  /* 0x000000000000794d */ /* 0x000fea0003800000 */
.L_x_323:
[----:B0-----:R0:W1:Y:S02]  /*15fc0*/  SYNCS.PHASECHK.TRANS64.TRYWAIT P5, [R74+URZ+0x13290], R75 ;  /* 0x0132904b4a0075a7 */ /* 0x00106400080a017f */
[----:B-1----:R-:W-:Y:S05]  /*15fd0*/  @!P5 NANOSLEEP.SYNCS 0x989680 ;  /* 0x009896800000d95d */ /* 0x002fea0003900000 */
[----:B------:R-:W1:Y:S02]  /*15fe0*/  @!P5 SYNCS.PHASECHK.TRANS64 P5, [R74+URZ+0x13290], R75 ;  /* 0x0132904b4a00d5a7 */ /* 0x000e6400080a007f */
[----:B-1----:R-:W-:Y:S05]  /*15ff0*/  @!P5 BRA `(.L_x_323) ;  /* 0xfffffffc00f0d947 */ /* 0x002fea000383ffff */
[----:B------:R-:W-:Y:S05]  /*16000*/  BRA `(.L_x_531) ;  /* 0xfffffec4008c7947 */ /* 0x000fea000383ffff */
.L_x_333:
[----:B-1----:R1:W2:Y:S02]  /*16010*/  SYNCS.PHASECHK.TRANS64.TRYWAIT P5, [R74+URZ+0x13290], R75 ;  /* 0x0132904b4a0075a7 */ /* 0x0022a400080a017f */
[----:B--2---:R-:W-:Y:S05]  /*16020*/  @!P5 NANOSLEEP.SYNCS 0x989680 ;  /* 0x009896800000d95d */ /* 0x004fea0003900000 */
[----:B------:R-:W2:Y:S02]  /*16030*/  @!P5 SYNCS.PHASECHK.TRANS64 P5, [R74+URZ+0x13290], R75 ;  /* 0x0132904b4a00d5a7 */ /* 0x000ea400080a007f */
[----:B--2---:R-:W-:Y:S05]  /*16040*/  @!P5 BRA `(.L_x_333) ;  /* 0xfffffffc00f0d947 */ /* 0x004fea000383ffff */
[----:B------:R-:W-:Y:S05]  /*16050*/  BRA `(.L_x_532) ;  /* 0xfffffed400a47947 */ /* 0x000fea000383ffff */
.L_x_338:
[----:B0-----:R0:W1:Y:S02]  /*16060*/  SYNCS.PHASECHK.TRANS64.TRYWAIT P1, [R74+URZ+0x13290], R75 ;  /* 0x0132904b4a0075a7 */ /* 0x001064000802017f */
[----:B-1----:R-:W-:Y:S05]  /*16070*/  @!P1 NANOSLEEP.SYNCS 0x989680 ;  /* 0x009896800000995d */ /* 0x002fea0003900000 */
[----:B------:R-:W1:Y:S02]  /*16080*/  @!P1 SYNCS.PHASECHK.TRANS64 P1, [R74+URZ+0x13290], R75 ;  /* 0x0132904b4a0095a7 */ /* 0x000e64000802007f */
[----:B-1----:R-:W-:Y:S05]  /*16090*/  @!P1 BRA `(.L_x_338) ;  /* 0xfffffffc00f09947 */ /* 0x002fea000383ffff */
[----:B------:R-:W-:Y:S05]  /*160a0*/  BRA `(.L_x_533) ;  /* 0xfffffee400b07947 */ /* 0x000fea000383ffff */
.L_x_342:
[----:B------:R0:W0:Y:S02]  /*160b0*/  SYNCS.PHASECHK.TRANS64.TRYWAIT P0, [R74+URZ+0x132b0], R75 ;  /* 0x0132b04b4a0075a7 */ /* 0x000024000800017f */
[----:B0-----:R-:W-:Y:S05]  /*160c0*/  @!P0 NANOSLEEP.SYNCS 0x989680 ;  /* 0x009896800000895d */ /* 0x001fea0003900000 */
[----:B------:R-:W0:Y:S02]  /*160d0*/  @!P0 SYNCS.PHASECHK.TRANS64 P0, [R74+URZ+0x132b0], R75 ;  /* 0x0132b04b4a0085a7 */ /* 0x000e24000800007f */
[----:B0-----:R-:W-:Y:S05]  /*160e0*/  @!P0 BRA `(.L_x_342) ;  /* 0xfffffffc00f08947 */ /* 0x001fea000383ffff */
[----:B------:R-:W-:Y:S05]  /*160f0*/  BRA `(.L_x_534) ;  /* 0xfffffee800107947 */ /* 0x000fea000383ffff */
.L_x_360:
[----:B------:R-:W-:Y:S01]  /*16100*/  BSSY B1, `(.L_x_535) ;  /* 0x0000008000017945 */ /* 0x000fe20003800000 */
[----:B------:R-:W-:Y:S02]  /*16110*/  IMAD.MOV.U32 R13, RZ, RZ, R28 ;  /* 0x000000ffff0d7224 */ /* 0x000fe400078e001c */
[----:B------:R-:W-:Y:S02]  /*16120*/  IMAD.MOV.U32 R12, RZ, RZ, RZ ;  /* 0x000000ffff0c7224 */ /* 0x000fe400078e00ff */
[----:B------:R-:W-:Y:S02]  /*16130*/  IMAD.MOV.U32 R11, RZ, RZ, 0x1e1f ;  /* 0x00001e1fff0b7424 */ /* 0x000fe400078e00ff */
[----:B------:R-:W-:-:S07]  /*16140*/  IMAD.MOV.U32 R15, RZ, RZ, -0x1 ;  /* 0xffffffffff0f7424 */ /* 0x000fce00078e00ff */
[----:B------:R-:W-:Y:S05]  /*16150*/  WARPSYNC.COLLECTIVE R15, `(.L_x_536) ;  /* 0x000000000f087348 */ /* 0x000fea0003c00000 */
[----:B------:R0:W1:Y:S02]  /*16160*/  SHFL.IDX P6, R14, R13, R12, R11 ;  /* 0x0000000c0d0e7389 */ /* 0x00006400000c000b */
[----:B01----:R-:W-:Y:S01]  /*16170*/  ENDCOLLECTIVE ;  /* 0x000000000000791b */ /* 0x003fe20003800000 */
.L_x_536:
[----:B------:R-:W-:Y:S05]  /*16180*/  BSYNC B1 ;  /* 0x0000000000017941 */ /* 0x000fea0003800000 */
.L_x_535:
[----:B------:R-:W-:Y:S01]  /*16190*/  IMAD.MOV.U32 R13, RZ, RZ, R26 ;  /* 0x000000ffff0d7224 */ /* 0x000fe200078e001a */
[----:B------:R-:W-:Y:S01]  /*161a0*/  MOV R0, R14 ;  /* 0x0000000e00007202 */ /* 0x000fe20000000f00 */
[----:B------:R-:W-:Y:S02]  /*161b0*/  IMAD.MOV.U32 R12, RZ, RZ, RZ ;  /* 0x000000ffff0c7224 */ /* 0x000fe400078e00ff */
[----:B------:R-:W-:Y:S02]  /*161c0*/  IMAD.MOV.U32 R11, RZ, RZ, 0x1e1f ;  /* 0x00001e1fff0b7424 */ /* 0x000fe400078e00ff */
[----:B------:R-:W-:-:S07]  /*161d0*/  IMAD.MOV.U32 R15, RZ, RZ, -0x1 ;  /* 0xffffffffff0f7424 */ /* 0x000fce00078e00ff */
[----:B------:R-:W-:Y:S05]  /*161e0*/  WARPSYNC.COLLECTIVE R15, `(.L_x_537) ;  /* 0x000000000f087348 */ /* 0x000fea0003c00000 */
[----:B------:R0:W1:Y:S02]  /*161f0*/  SHFL.IDX P6, R14, R13, R12, R11 ;  /* 0x0000000c0d0e7389 */ /* 0x00006400000c000b */
[----:B01----:R-:W-:Y:S01]  /*16200*/  ENDCOLLECTIVE ;  /* 0x000000000000791b */ /* 0x003fe20003800000 */
.L_x_537:
[----:B------:R-:W-:Y:S02]  /*16210*/  IMAD.MOV.U32 R13, RZ, RZ, R30 ;  /* 0x000000ffff0d7224 */ /* 0x000fe400078e001e */
[----:B------:R-:W-:-:S07]  /*16220*/  IMAD.MOV.U32 R27, RZ, RZ, R14 ;  /* 0x000000ffff1b7224 */ /* 0x000fce00078e000e */
[----:B------:R-:W-:Y:S05]  /*16230*/  WARPSYNC.COLLECTIVE R15, `(.L_x_538) ;  /* 0x000000000f087348 */ /* 0x000fea0003c00000 */
[----:B------:R0:W1:Y:S02]  /*16240*/  SHFL.IDX P6, R14, R13, R12, R11 ;  /* 0x0000000c0d0e7389 */ /* 0x00006400000c000b */
[----:B01----:R-:W-:Y:S01]  /*16250*/  ENDCOLLECTIVE ;  /* 0x000000000000791b */ /* 0x003fe20003800000 */
.L_x_538:
[----:B------:R-:W-:Y:S01]  /*16260*/  IMAD.MOV.U32 R13, RZ, RZ, R24 ;  /* 0x000000ffff0d7224 */ /* 0x000fe200078e0018 */
[----:B------:R-:W-:-:S07]  /*16270*/  MOV R3, R14 ;  /* 0x0000000e00037202 */ /* 0x000fce0000000f00 */
[----:B------:R-:W-:Y:S05]  /*16280*/  WARPSYNC.COLLECTIVE R15, `(.L_x_539) ;  /* 0x000000000f087348 */ /* 0x000fea0003c00000 */
[----:B------:R0:W1:Y:S02]  /*16290*/  SHFL.IDX P6, R14, R13, R12, R11 ;  /* 0x0000000c0d0e7389 */ /* 0x00006400000c000b */
[----:B01----:R-:W-:Y:S01]  /*162a0*/  ENDCOLLECTIVE ;  /* 0x000000000000791b */ /* 0x003fe20003800000 */
.L_x_539:
[----:B------:R-:W-:Y:S05]  /*162b0*/  BRA `(.L_x_540) ;  /* 0xfffffef000d87947 */ /* 0x000fea000383ffff */
.L_x_364:
[----:B-1----:R1:W3:Y:S02]  /*162c0*/  SYNCS.PHASECHK.TRANS64.TRYWAIT P0, [R16+URZ+0x13200], R25 ;  /* 0x01320019100075a7 */ /* 0x0022e4000800017f */
[----:B---3--:R-:W-:Y:S05]  /*162d0*/  @!P0 NANOSLEEP.SYNCS 0x989680 ;  /* 0x009896800000895d */ /* 0x008fea0003900000 */
[----:B------:R-:W3:Y:S02]  /*162e0*/  @!P0 SYNCS.PHASECHK.TRANS64 P0, [R16+URZ+0x13200], R25 ;  /* 0x01320019100085a7 */ /* 0x000ee4000800007f */
[----:B---3--:R-:W-:Y:S05]  /*162f0*/  @!P0 BRA `(.L_x_364) ;  /* 0xfffffffc00f08947 */ /* 0x008fea000383ffff */
[----:B------:R-:W-:Y:S05]  /*16300*/  BRA `(.L_x_541) ;  /* 0xfffffef400707947 */ /* 0x000fea000383ffff */
.L_x_368:
        /* <DEDUP_REMOVED lines=8> */
.L_x_543:
[----:B------:R-:W-:Y:S05]  /*16390*/  BSYNC B1 ;  /* 0x0000000000017941 */ /* 0x000fea0003800000 */
.L_x_542:
[----:B------:R-:W-:Y:S01]  /*163a0*/  MOV R13, R26 ;  /* 0x0000001a000d7202 */ /* 0x000fe20000000f00 */
[----:B------:R-:W-:Y:S02]  /*163b0*/  IMAD.MOV.U32 R12, RZ, RZ, RZ ;  /* 0x000000ffff0c7224 */ /* 0x000fe400078e00ff */
[----:B------:R-:W-:Y:S02]  /*163c0*/  IMAD.MOV.U32 R11, RZ, RZ, 0x1e1f ;  /* 0x00001e1fff0b7424 */ /* 0x000fe400078e00ff */
[----:B------:R-:W-:Y:S02]  /*163d0*/  IMAD.MOV.U32 R15, RZ, RZ, -0x1 ;  /* 0xffffffffff0f7424 */ /* 0x000fe400078e00ff */
[----:B------:R-:W-:-:S07]  /*163e0*/  IMAD.MOV.U32 R0, RZ, RZ, R14 ;  /* 0x000000ffff007224 */ /* 0x000fce00078e000e */
[----:B------:R-:W-:Y:S05]  /*163f0*/  WARPSYNC.COLLECTIVE R15, `(.L_x_544) ;  /* 0x000000000f087348 */ /* 0x000fea0003c00000 */
[----:B------:R0:W1:Y:S02]  /*16400*/  SHFL.IDX P6, R14, R13, R12, R11 ;  /* 0x0000000c0d0e7389 */ /* 0x00006400000c000b */
[----:B01----:R-:W-:Y:S01]  /*16410*/  ENDCOLLECTIVE ;  /* 0x000000000000791b */ /* 0x003fe20003800000 */
.L_x_544:
[----:B------:R-:W-:Y:S02]  /*16420*/  IMAD.MOV.U32 R13, RZ, RZ, R30 ;  /* 0x000000ffff0d7224 */ /* 0x000fe400078e001e */
[----:B------:R-:W-:-:S07]  /*16430*/  IMAD.MOV.U32 R27, RZ, RZ, R14 ;  /* 0x000000ffff1b7224 */ /* 0x000fce00078e000e */
[----:B------:R-:W-:Y:S05]  /*16440*/  WARPSYNC.COLLECTIVE R15, `(.L_x_545) ;  /* 0x000000000f087348 */ /* 0x000fea0003c00000 */
[----:B------:R0:W1:Y:S02]  /*16450*/  SHFL.IDX P6, R14, R13, R12, R11 ;  /* 0x0000000c0d0e7389 */ /* 0x00006400000c000b */
[----:B01----:R-:W-:Y:S01]  /*16460*/  ENDCOLLECTIVE ;  /* 0x000000000000791b */ /* 0x003fe20003800000 */
.L_x_545:
[----:B------:R-:W-:Y:S01]  /*16470*/  MOV R13, R24 ;  /* 0x00000018000d7202 */ /* 0x000fe20000000f00 */
[----:B------:R-:W-:-:S07]  /*16480*/  IMAD.MOV.U32 R3, RZ, RZ, R14 ;  /* 0x000000ffff037224 */ /* 0x000fce00078e000e */
[----:B------:R-:W-:Y:S05]  /*16490*/  WARPSYNC.COLLECTIVE R15, `(.L_x_546) ;  /* 0x000000000f087348 */ /* 0x000fea0003c00000 */
[----:B------:R0:W1:Y:S02]  /*164a0*/  SHFL.IDX P6, R14, R13, R12, R11 ;  /* 0x0000000c0d0e7389 */ /* 0x00006400000c000b */
[----:B01----:R-:W-:Y:S01]  /*164b0*/  ENDCOLLECTIVE ;  /* 0x000000000000791b */ /* 0x003fe20003800000 */
.L_x_546:
[----:B------:R-:W-:Y:S05]  /*164c0*/  BRA `(.L_x_547) ;  /* 0xffffff0400207947 */ /* 0x000fea000383ffff */
.L_x_372:
[----:B-1----:R1:W3:Y:S02]  /*164d0*/  SYNCS.PHASECHK.TRANS64.TRYWAIT P1, [R16+URZ+0x13200], R21 ;  /* 0x01320015100075a7 */ /* 0x0022e4000802017f */
[----:B---3--:R-:W-:Y:S05]  /*164e0*/  @!P1 NANOSLEEP.SYNCS 0x989680 ;  /* 0x009896800000995d */ /* 0x008fea0003900000 */
[----:B------:R-:W3:Y:S02]  /*164f0*/  @!P1 SYNCS.PHASECHK.TRANS64 P1, [R16+URZ+0x13200], R21 ;  /* 0x01320015100095a7 */ /* 0x000ee4000802007f */
[----:B---3--:R-:W-:Y:S05]  /*16500*/  @!P1 BRA `(.L_x_372) ;  /* 0xfffffffc00f09947 */ /* 0x008fea000383ffff */
[----:B------:R-:W-:Y:S05]  /*16510*/  BRA `(.L_x_548) ;  /* 0xffffff0400987947 */ /* 0x000fea000383ffff */
.L_x_376:
[----:B-1----:R1:W4:Y:S02]  /*16520*/  SYNCS.PHASECHK.TRANS64.TRYWAIT P1, [R0+URZ+0x13230], R7 ;  /* 0x01323007000075a7 */ /* 0x002324000802017f */
[----:B----4-:R-:W-:Y:S05]  /*16530*/  @!P1 NANOSLEEP.SYNCS 0x989680 ;  /* 0x009896800000995d */ /* 0x010fea0003900000 */
[----:B------:R-:W4:Y:S02]  /*16540*/  @!P1 SYNCS.PHASECHK.TRANS64 P1, [R0+URZ+0x13230], R7 ;  /* 0x01323007000095a7 */ /* 0x000f24000802007f */
[----:B----4-:R-:W-:Y:S05]  /*16550*/  @!P1 BRA `(.L_x_376) ;  /* 0xfffffffc00f09947 */ /* 0x010fea000383ffff */
[----:B------:R-:W-:Y:S05]  /*16560*/  BRA `(.L_x_375) ;  /* 0xffffff1400f47947 */ /* 0x000fea000383ffff */
.L_x_383:
[----:B-1----:R1:W2:Y:S02]  /*16570*/  SYNCS.PHASECHK.TRANS64.TRYWAIT P1, [R13+URZ+0x13230], R10 ;  /* 0x0132300a0d0075a7 */ /* 0x0022a4000802017f */
[----:B--2---:R-:W-:Y:S05]  /*16580*/  @!P1 NANOSLEEP.SYNCS 0x989680 ;  /* 0x009896800000995d */ /* 0x004fea0003900000 */
[----:B------:R-:W2:Y:S02]  /*16590*/  @!P1 SYNCS.PHASECHK.TRANS64 P1, [R13+URZ+0x13230], R10 ;  /* 0x0132300a0d0095a7 */ /* 0x000ea4000802007f */
[----:B--2---:R-:W-:Y:S05]  /*165a0*/  @!P1 BRA `(.L_x_383) ;  /* 0xfffffffc00f09947 */ /* 0x004fea000383ffff */
[----:B------:R-:W-:Y:S05]  /*165b0*/  BRA `(.L_x_382) ;  /* 0xffffff4800f47947 */ /* 0x000fea000383ffff */
.L_x_388:
[----:B-1----:R1:W2:Y:S02]  /*165c0*/  SYNCS.PHASECHK.TRANS64.TRYWAIT P1, [R14+URZ+0x13250], R9 ;  /* 0x013250090e0075a7 */ /* 0x0022a4000802017f */
[----:B--2---:R-:W-:Y:S05]  /*165d0*/  @!P1 NANOSLEEP.SYNCS 0x989680 ;  /* 0x009896800000995d */ /* 0x004fea0003900000 */
[----:B------:R-:W2:Y:S02]  /*165e0*/  @!P1 SYNCS.PHASECHK.TRANS64 P1, [R14+URZ+0x13250], R9 ;  /* 0x013250090e0095a7 */ /* 0x000ea4000802007f */
[----:B--2---:R-:W-:Y:S05]  /*165f0*/  @!P1 BRA `(.L_x_388) ;  /* 0xfffffffc00f09947 */ /* 0x004fea000383ffff */
[----:B------:R-:W-:Y:S05]  /*16600*/  BRA `(.L_x_387) ;  /* 0xffffff5000647947 */ /* 0x000fea000383ffff */
.L_x_395:
[----:B--2---:R2:W3:Y:S02]  /*16610*/  SYNCS.PHASECHK.TRANS64.TRYWAIT P1, [R8+URZ+0x13250], R3 ;  /* 0x01325003080075a7 */ /* 0x0044e4000802017f */
[----:B---3--:R-:W-:Y:S05]  /*16620*/  @!P1 NANOSLEEP.SYNCS 0x989680 ;  /* 0x009896800000995d */ /* 0x008fea0003900000 */
[----:B------:R-:W3:Y:S02]  /*16630*/  @!P1 SYNCS.PHASECHK.TRANS64 P1, [R8+URZ+0x13250], R3 ;  /* 0x01325003080095a7 */ /* 0x000ee4000802007f */
[----:B---3--:R-:W-:Y:S05]  /*16640*/  @!P1 BRA `(.L_x_395) ;  /* 0xfffffffc00f09947 */ /* 0x008fea000383ffff */
[----:B------:R-:W-:Y:S05]  /*16650*/  BRA `(.L_x_394) ;  /* 0xffffff7800607947 */ /* 0x000fea000383ffff */
.L_x_420:
[----:B------:R-:W0:Y:S01]  /*16660*/  S2R R6, SR_TID.X ;  /* 0x0000000000067919 */ /* 0x000e220000002100 */
[----:B------:R-:W-:Y:S01]  /*16670*/  BSSY B1, `(.L_x_549) ;  /* 0x000000a000017945 */ /* 0x000fe20003800000 */
[----:B------:R-:W-:Y:S02]  /*16680*/  IMAD.MOV.U32 R12, RZ, RZ, RZ ;  /* 0x000000ffff0c7224 */ /* 0x000fe400078e00ff */
[----:B------:R-:W-:Y:S02]  /*16690*/  IMAD.MOV.U32 R11, RZ, RZ, 0x1f ;  /* 0x0000001fff0b7424 */ /* 0x000fe400078e00ff */
[----:B------:R-:W-:Y:S01]  /*166a0*/  IMAD.MOV.U32 R15, RZ, RZ, -0x1 ;  /* 0xffffffffff0f7424 */ /* 0x000fe200078e00ff */
[----:B0-----:R-:W-:-:S04]  /*166b0*/  SHF.R.U32.HI R6, RZ, 0x5, R6 ;  /* 0x00000005ff067819 */ /* 0x001fc80000011606 */
[----:B------:R-:W-:-:S05]  /*166c0*/  LOP3.LUT R6, R6, 0x3, RZ, 0xc0, !PT ;  /* 0x0000000306067812 */ /* 0x000fca00078ec0ff */
[----:B------:R-:W-:-:S07]  /*166d0*/  IMAD.MOV.U32 R13, RZ, RZ, R6 ;  /* 0x000000ffff0d7224 */ /* 0x000fce00078e0006 */
[----:B------:R-:W-:Y:S05]  /*166e0*/  WARPSYNC.COLLECTIVE R15, `(.L_x_550) ;  /* 0x000000000f087348 */ /* 0x000fea0003c00000 */
[----:B------:R0:W1:Y:S02]  /*166f0*/  SHFL.IDX P6, R14, R13, R12, R11 ;  /* 0x0000000c0d0e7389 */ /* 0x00006400000c000b */
[----:B01----:R-:W-:Y:S01]  /*16700*/  ENDCOLLECTIVE ;  /* 0x000000000000791b */ /* 0x003fe20003800000 */
.L_x_550:
[----:B------:R-:W-:Y:S05]  /*16710*/  BSYNC B1 ;  /* 0x0000000000017941 */ /* 0x000fea0003800000 */
.L_x_549:
[----:B------:R-:W-:Y:S05]  /*16720*/  BRA `(.L_x_551) ;  /* 0xffffffb000c07947 */ /* 0x000fea000383ffff */
.L_x_422:
[----:B------:R-:W-:Y:S01]  /*16730*/  BSSY B1, `(.L_x_552) ;  /* 0x0000006000017945 */ /* 0x000fe20003800000 */
[----:B------:R-:W-:-:S07]  /*16740*/  IMAD.MOV.U32 R15, RZ, RZ, -0x1 ;  /* 0xffffffffff0f7424 */ /* 0x000fce00078e00ff */
[----:B0-----:R-:W-:Y:S05]  /*16750*/  WARPSYNC.COLLECTIVE R15, `(.L_x_553) ;  /* 0x000000000f0c7348 */ /* 0x001fea0003c00000 */
[----:B------:R-:W-:Y:S02]  /*16760*/  ELECT P6, UR62, PT ;  /* 0x00000000003e782f */ /* 0x000fe400038c0000 */
[----:B------:R-:W-:Y:S01]  /*16770*/  MOV R14, UR62 ;  /* 0x0000003e000e7c02 */ /* 0x000fe20008000f00 */
[----:B0-----:R-:W-:Y:S10]  /*16780*/  ENDCOLLECTIVE ;  /* 0x000000000000791b */ /* 0x001ff40003800000 */
.L_x_553:
[----:B------:R-:W-:Y:S05]  /*16790*/  BSYNC B1 ;  /* 0x0000000000017941 */ /* 0x000fea0003800000 */
.L_x_552:
[----:B------:R-:W-:Y:S05]  /*167a0*/  BRA `(.L_x_421) ;  /* 0xffffffb000b87947 */ /* 0x000fea000383ffff */
.L_x_424:
[----:B0-----:R0:W1:Y:S02]  /*167b0*/  SYNCS.PHASECHK.TRANS64.TRYWAIT P0, [R22+URZ+0x13220], R5 ;  /* 0x01322005160075a7 */ /* 0x001064000800017f */
[----:B-1----:R-:W-:Y:S05]  /*167c0*/  @!P0 NANOSLEEP.SYNCS 0x989680 ;  /* 0x009896800000895d */ /* 0x002fea0003900000 */
[----:B------:R-:W1:Y:S02]  /*167d0*/  @!P0 SYNCS.PHASECHK.TRANS64 P0, [R22+URZ+0x13220], R5 ;  /* 0x01322005160085a7 */ /* 0x000e64000800007f */
[----:B-1----:R-:W-:Y:S05]  /*167e0*/  @!P0 BRA `(.L_x_424) ;  /* 0xfffffffc00f08947 */ /* 0x002fea000383ffff */
[----:B------:R-:W-:Y:S05]  /*167f0*/  BRA `(.L_x_554) ;  /* 0xffffffb000c87947 */ /* 0x000fea000383ffff */
.L_x_428:
[----:B0-----:R0:W1:Y:S02]  /*16800*/  SYNCS.PHASECHK.TRANS64.TRYWAIT P0, [R5+URZ+0x132a0], R6 ;  /* 0x0132a006050075a7 */ /* 0x001064000800017f */
[----:B-1----:R-:W-:Y:S05]  /*16810*/  @!P0 NANOSLEEP.SYNCS 0x989680 ;  /* 0x009896800000895d */ /* 0x002fea0003900000 */
[----:B------:R-:W1:Y:S02]  /*16820*/  @!P0 SYNCS.PHASECHK.TRANS64 P0, [R5+URZ+0x132a0], R6 ;  /* 0x0132a006050085a7 */ /* 0x000e64000800007f */
[----:B-1----:R-:W-:Y:S05]  /*16830*/  @!P0 BRA `(.L_x_428) ;  /* 0xfffffffc00f08947 */ /* 0x002fea000383ffff */
[----:B------:R-:W-:Y:S05]  /*16840*/  BRA `(.L_x_555) ;  /* 0xffffffb000e07947 */ /* 0x000fea000383ffff */
.L_x_433:
[----:B-1----:R1:W2:Y:S02]  /*16850*/  SYNCS.PHASECHK.TRANS64.TRYWAIT P0, [R5+URZ+0x132c0], R6 ;  /* 0x0132c006050075a7 */ /* 0x0022a4000800017f */
[----:B--2---:R-:W-:Y:S05]  /*16860*/  @!P0 NANOSLEEP.SYNCS 0x989680 ;  /* 0x009896800000895d */ /* 0x004fea0003900000 */
[----:B------:R-:W2:Y:S02]  /*16870*/  @!P0 SYNCS.PHASECHK.TRANS64 P0, [R5+URZ+0x132c0], R6 ;  /* 0x0132c006050085a7 */ /* 0x000ea4000800007f */
[----:B--2---:R-:W-:Y:S05]  /*16880*/  @!P0 BRA `(.L_x_433) ;  /* 0xfffffffc00f08947 */ /* 0x004fea000383ffff */
[----:B------:R-:W-:Y:S05]  /*16890*/  BRA `(.L_x_556) ;  /* 0xffffffb4005c7947 */ /* 0x000fea000383ffff */
.L_x_440:
[----:B0-----:R0:W1:Y:S02]  /*168a0*/  SYNCS.PHASECHK.TRANS64.TRYWAIT P1, [R5+URZ+0x132a0], R6 ;  /* 0x0132a006050075a7 */ /* 0x001064000802017f */
[----:B-1----:R-:W-:Y:S05]  /*168b0*/  @!P1 NANOSLEEP.SYNCS 0x989680 ;  /* 0x009896800000995d */ /* 0x002fea0003900000 */
[----:B------:R-:W1:Y:S02]  /*168c0*/  @!P1 SYNCS.PHASECHK.TRANS64 P1, [R5+URZ+0x132a0], R6 ;  /* 0x0132a006050095a7 */ /* 0x000e64000802007f */
[----:B-1----:R-:W-:Y:S05]  /*168d0*/  @!P1 BRA `(.L_x_440) ;  /* 0xfffffffc00f09947 */ /* 0x002fea000383ffff */
[----:B------:R-:W-:Y:S05]  /*168e0*/  BRA `(.L_x_557) ;  /* 0xffffffb800187947 */ /* 0x000fea000383ffff */
.L_x_445:
[----:B-1----:R1:W2:Y:S02]  /*168f0*/  SYNCS.PHASECHK.TRANS64.TRYWAIT P1, [R5+URZ+0x132c0], R6 ;  /* 0x0132c006050075a7 */ /* 0x0022a4000802017f */
[----:B--2---:R-:W-:Y:S05]  /*16900*/  @!P1 NANOSLEEP.SYNCS 0x989680 ;  /* 0x009896800000995d */ /* 0x004fea0003900000 */
[----:B------:R-:W2:Y:S02]  /*16910*/  @!P1 SYNCS.PHASECHK.TRANS64 P1, [R5+URZ+0x132c0], R6 ;  /* 0x0132c006050095a7 */ /* 0x000ea4000802007f */
[----:B--2---:R-:W-:Y:S05]  /*16920*/  @!P1 BRA `(.L_x_445) ;  /* 0xfffffffc00f09947 */ /* 0x004fea000383ffff */
[----:B------:R-:W-:Y:S05]  /*16930*/  BRA `(.L_x_558) ;  /* 0xffffffb800907947 */ /* 0x000fea000383ffff */
.L_x_460:
[----:B------:R-:W0:Y:S01]  /*16940*/  S2R R20, SR_TID.X ;  /* 0x0000000000147919 */ /* 0x000e220000002100 */
[----:B------:R-:W-:Y:S01]  /*16950*/  BSSY B0, `(.L_x_559) ;  /* 0x000000a000007945 */ /* 0x000fe20003800000 */
[----:B------:R-:W-:Y:S01]  /*16960*/  MOV R12, RZ ;  /* 0x000000ff000c7202 */ /* 0x000fe20000000f00 */
        /* <DEDUP_REMOVED lines=8> */
.L_x_560:
[----:B------:R-:W-:Y:S05]  /*169f0*/  BSYNC B0 ;  /* 0x0000000000007941 */ /* 0x000fea0003800000 */
.L_x_559:
[----:B------:R-:W-:Y:S05]  /*16a00*/  BRA `(.L_x_561) ;  /* 0xffffffc400007947 */ /* 0x000fea000383ffff */
.L_x_462:
[----:B------:R-:W-:Y:S01]  /*16a10*/  BSSY B0, `(.L_x_562) ;  /* 0x0000006000007945 */ /* 0x000fe20003800000 */
[----:B------:R-:W-:-:S07]  /*16a20*/  IMAD.MOV.U32 R15, RZ, RZ, -0x1 ;  /* 0xffffffffff0f7424 */ /* 0x000fce00078e00ff */
[----:B0-----:R-:W-:Y:S05]  /*16a30*/  WARPSYNC.COLLECTIVE R15, `(.L_x_563) ;  /* 0x000000000f0c7348 */ /* 0x001fea0003c00000 */
[----:B------:R-:W-:Y:S02]  /*16a40*/  ELECT P6, UR62, PT ;  /* 0x00000000003e782f */ /* 0x000fe400038c0000 */
[----:B------:R-:W-:Y:S01]  /*16a50*/  MOV R14, UR62 ;  /* 0x0000003e000e7c02 */ /* 0x000fe20008000f00 */
[----:B0-----:R-:W-:Y:S10]  /*16a60*/  ENDCOLLECTIVE ;  /* 0x000000000000791b */ /* 0x001ff40003800000 */
.L_x_563:
[----:B------:R-:W-:Y:S05]  /*16a70*/  BSYNC B0 ;  /* 0x0000000000007941 */ /* 0x000fea0003800000 */
.L_x_562:
[----:B------:R-:W-:Y:S05]  /*16a80*/  BRA `(.L_x_564) ;  /* 0xffffffc400087947 */ /* 0x000fea000383ffff */
.L_x_464:
[----:B0-----:R0:W1:Y:S02]  /*16a90*/  SYNCS.PHASECHK.TRANS64.TRYWAIT P0, [R4+URZ+0x13280], R3 ;  /* 0x01328003040075a7 */ /* 0x001064000800017f */
[----:B-1----:R-:W-:Y:S05]  /*16aa0*/  @!P0 NANOSLEEP.SYNCS 0x989680 ;  /* 0x009896800000895d */ /* 0x002fea0003900000 */
[----:B------:R-:W1:Y:S02]  /*16ab0*/  @!P0 SYNCS.PHASECHK.TRANS64 P0, [R4+URZ+0x13280], R3 ;  /* 0x01328003040085a7 */ /* 0x000e64000800007f */
[----:B-1----:R-:W-:Y:S05]  /*16ac0*/  @!P0 BRA `(.L_x_464) ;  /* 0xfffffffc00f08947 */ /* 0x002fea000383ffff */
[----:B------:R-:W-:Y:S05]  /*16ad0*/  BRA `(.L_x_565) ;  /* 0xffffffc4006c7947 */ /* 0x000fea000383ffff */
.L_x_466:
[----:B-1----:R1:W2:Y:S02]  /*16ae0*/  SYNCS.PHASECHK.TRANS64.TRYWAIT P0, [R4+URZ+0x13240], R3 ;  /* 0x01324003040075a7 */ /* 0x0022a4000800017f */
[----:B--2---:R-:W-:Y:S05]  /*16af0*/  @!P0 NANOSLEEP.SYNCS 0x989680 ;  /* 0x009896800000895d */ /* 0x004fea0003900000 */
[----:B------:R-:W2:Y:S02]  /*16b00*/  @!P0 SYNCS.PHASECHK.TRANS64 P0, [R4+URZ+0x13240], R3 ;  /* 0x01324003040085a7 */ /* 0x000ea4000800007f */
[----:B--2---:R-:W-:Y:S05]  /*16b10*/  @!P0 BRA `(.L_x_466) ;  /* 0xfffffffc00f08947 */ /* 0x004fea000383ffff */
[----:B------:R-:W-:Y:S05]  /*16b20*/  BRA `(.L_x_566) ;  /* 0xffffffc400c07947 */ /* 0x000fea000383ffff */
.L_x_470:
[----:B------:R-:W2:Y:S01]  /*16b30*/  LDL.LU R11, [R1+0x3c] ;  /* 0x00003c00010b7983 */ /* 0x000ea20000300800 */
[----:B------:R-:W-:Y:S01]  /*16b40*/  IMAD.MOV.U32 R13, RZ, RZ, R4 ;  /* 0x000000ffff0d7224 */ /* 0x000fe200078e0004 */
[----:B------:R-:W-:Y:S01]  /*16b50*/  MOV R15, 0xffffffff ;  /* 0xffffffff000f7802 */ /* 0x000fe20000000f00 */
[----:B------:R-:W-:Y:S02]  /*16b60*/  IMAD.MOV.U32 R12, RZ, RZ, RZ ;  /* 0x000000ffff0c7224 */ /* 0x000fe400078e00ff */
[----:B------:R-:W-:-:S04]  /*16b70*/  IMAD R17, R17, 0xc0, R21 ;  /* 0x000000c011117824 */ /* 0x000fc800078e0215 */
[----:B------:R-:W-:Y:S02]  /*16b80*/  VIADD R8, R17, 0x20 ;  /* 0x0000002011087836 */ /* 0x000fe40000000000 */
[----:B--2---:R-:W-:Y:S02]  /*16b90*/  IMAD R5, R11, R9, RZ ;  /* 0x000000090b057224 */ /* 0x004fe400078e02ff */
[----:B------:R-:W-:-:S03]  /*16ba0*/  IMAD.MOV.U32 R11, RZ, RZ, 0x1c1f ;  /* 0x00001c1fff0b7424 */ /* 0x000fc600078e00ff */
[----:B------:R-:W-:-:S13]  /*16bb0*/  ISETP.GE.AND P1, PT, R17, R5, PT ;  /* 0x000000051100720c */ /* 0x000fda0003f26270 */
[----:B-----5:R-:W-:Y:S05]  /*16bc0*/  WARPSYNC.COLLECTIVE R15, `(.L_x_567) ;  /* 0x000000000f087348 */ /* 0x020fea0003c00000 */
[----:B------:R0:W1:Y:S02]  /*16bd0*/  SHFL.IDX P6, R14, R13, R12, R11 ;  /* 0x0000000c0d0e7389 */ /* 0x00006400000c000b */
[----:B01---5:R-:W-:Y:S01]  /*16be0*/  ENDCOLLECTIVE ;  /* 0x000000000000791b */ /* 0x023fe20003800000 */
.L_x_567:
[----:B------:R-:W-:Y:S02]  /*16bf0*/  IMAD.MOV.U32 R13, RZ, RZ, R0 ;  /* 0x000000ffff0d7224 */ /* 0x000fe400078e0000 */
[----:B------:R-:W-:-:S07]  /*16c00*/  IMAD.MOV.U32 R7, RZ, RZ, R14 ;  /* 0x000000ffff077224 */ /* 0x000fce00078e000e */
[----:B------:R-:W-:Y:S05]  /*16c10*/  WARPSYNC.COLLECTIVE R15, `(.L_x_568) ;  /* 0x000000000f087348 */ /* 0x000fea0003c00000 */
[----:B------:R0:W1:Y:S02]  /*16c20*/  SHFL.IDX P6, R14, R13, R12, R11 ;  /* 0x0000000c0d0e7389 */ /* 0x00006400000c000b */
[----:B01----:R-:W-:Y:S01]  /*16c30*/  ENDCOLLECTIVE ;  /* 0x000000000000791b */ /* 0x003fe20003800000 */
.L_x_568:
[----:B------:R-:W-:Y:S01]  /*16c40*/  IMAD.MOV.U32 R13, RZ, RZ, R4 ;  /* 0x000000ffff0d7224 */ /* 0x000fe200078e0004 */
[----:B------:R-:W-:Y:S01]  /*16c50*/  MOV R12, 0x1 ;  /* 0x00000001000c7802 */ /* 0x000fe20000000f00 */
[----:B------:R-:W-:-:S07]  /*16c60*/  IMAD.MOV.U32 R6, RZ, RZ, R14 ;  /* 0x000000ffff067224 */ /* 0x000fce00078e000e */
[----:B------:R-:W-:Y:S05]  /*16c70*/  WARPSYNC.COLLECTIVE R15, `(.L_x_569) ;  /* 0x000000000f087348 */ /* 0x000fea0003c00000 */
[----:B------:R0:W1:Y:S02]  /*16c80*/  SHFL.IDX P6, R14, R13, R12, R11 ;  /* 0x0000000c0d0e7389 */ /* 0x00006400000c000b */
[----:B01----:R-:W-:Y:S01]  /*16c90*/  ENDCOLLECTIVE ;  /* 0x000000000000791b */ /* 0x003fe20003800000 */
.L_x_569:
[----:B------:R-:W-:-:S05]  /*16ca0*/  @!P1 IADD3 R6, P2, R20, R6, RZ ;  /* 0x0000000614069210 */ /* 0x000fca0007f5e0ff */
[----:B------:R-:W-:-:S05]  /*16cb0*/  @!P1 IMAD.X R7, RZ, RZ, R7, P2 ;  /* 0x000000ffff079224 */ /* 0x000fca00010e0607 */
[----:B------:R-:W-:Y:S01]  /*16cc0*/  @!PT LDS RZ, [RZ] ;  /* 0x00000000fffff984 */ /* 0x000fe20000000800 */
[----:B------:R-:W-:Y:S01]  /*16cd0*/  @!PT LDS RZ, [RZ] ;  /* 0x00000000fffff984 */ /* 0x000fe20000000800 */
[----:B------:R-:W-:Y:S01]  /*16ce0*/  @!PT LDS RZ, [RZ] ;  /* 0x00000000fffff984 */ /* 0x000fe20000000800 */
[----:B------:R0:W-:Y:S01]  /*16cf0*/  @!P1 LDGSTS.E.BYPASS.LTC128B.128 [R10+0xb000], desc[UR40][R6.64], !P0 ;  /* 0x0b000000060a9fae */ /* 0x0001e2000c101d68 */
[----:B------:R-:W-:Y:S01]  /*16d00*/  IMAD.MOV.U32 R13, RZ, RZ, R0 ;  /* 0x000000ffff0d7224 */ /* 0x000fe200078e0000 */
[----:B------:R-:W-:Y:S01]  /*16d10*/  ISETP.GE.AND P1, PT, R8, R5, PT ;  /* 0x000000050800720c */ /* 0x000fe20003f26270 */
[----:B0-----:R-:W-:-:S12]  /*16d20*/  IMAD.MOV.U32 R6, RZ, RZ, R14 ;  /* 0x000000ffff067224 */ /* 0x001fd800078e000e */
[----:B------:R-:W-:Y:S05]  /*16d30*/  WARPSYNC.COLLECTIVE R15, `(.L_x_570) ;  /* 0x000000000f087348 */ /* 0x000fea0003c00000 */
[----:B------:R0:W1:Y:S02]  /*16d40*/  SHFL.IDX P6, R14, R13, R12, R11 ;  /* 0x0000000c0d0e7389 */ /* 0x00006400000c000b */
[----:B01----:R-:W-:Y:S01]  /*16d50*/  ENDCOLLECTIVE ;  /* 0x000000000000791b */ /* 0x003fe20003800000 */
.L_x_570:
[----:B------:R-:W-:Y:S01]  /*16d60*/  MOV R13, R4 ;  /* 0x00000004000d7202 */ /* 0x000fe20000000f00 */
[----:B------:R-:W-:Y:S02]  /*16d70*/  IMAD.MOV.U32 R12, RZ, RZ, 0x2 ;  /* 0x00000002ff0c7424 */ /* 0x000fe400078e00ff */
[----:B------:R-:W-:-:S07]  /*16d80*/  IMAD.MOV.U32 R7, RZ, RZ, R14 ;  /* 0x000000ffff077224 */ /* 0x000fce00078e000e */
[----:B------:R-:W-:Y:S05]  /*16d90*/  WARPSYNC.COLLECTIVE R15, `(.L_x_571) ;  /* 0x000000000f087348 */ /* 0x000fea0003c00000 */
[----:B------:R0:W1:Y:S02]  /*16da0*/  SHFL.IDX P6, R14, R13, R12, R11 ;  /* 0x0000000c0d0e7389 */ /* 0x00006400000c000b */
[----:B01----:R-:W-:Y:S01]  /*16db0*/  ENDCOLLECTIVE ;  /* 0x000000000000791b */ /* 0x003fe20003800000 */
.L_x_571:
[----:B------:R-:W-:-:S05]  /*16dc0*/  @!P1 IADD3 R7, P2, R20, R7, RZ ;  /* 0x0000000714079210 */ /* 0x000fca0007f5e0ff */
[----:B------:R-:W-:-:S05]  /*16dd0*/  @!P1 IMAD.X R6, RZ, RZ, R6, P2 ;  /* 0x000000ffff069224 */ /* 0x000fca00010e0606 */
[----:B------:R-:W-:Y:S01]  /*16de0*/  @!P1 LOP3.LUT R7, R7, R6, RZ, 0x3c, !PT ;  /* 0x0000000607079212 */ /* 0x000fe200078e3cff */
[----:B------:R-:W-:-:S03]  /*16df0*/  IMAD.MOV.U32 R13, RZ, RZ, R0 ;  /* 0x000000ffff0d7224 */ /* 0x000fc600078e0000 */
[----:B------:R-:W-:-:S04]  /*16e00*/  @!P1 LOP3.LUT R6, R7, R6, RZ, 0x3c, !PT ;  /* 0x0000000607069212 */ /* 0x000fc800078e3cff */
[----:B------:R-:W-:-:S05]  /*16e10*/  @!P1 LOP3.LUT R7, R7, R6, RZ, 0x3c, !PT ;  /* 0x0000000607079212 */ /* 0x000fca00078e3cff */
[----:B------:R-:W-:Y:S01]  /*16e20*/  @!PT LDS RZ, [RZ] ;  /* 0x00000000fffff984 */ /* 0x000fe20000000800 */
[----:B------:R-:W-:Y:S01]  /*16e30*/  @!PT LDS RZ, [RZ] ;  /* 0x00000000fffff984 */ /* 0x000fe20000000800 */
[----:B------:R-:W-:Y:S01]  /*16e40*/  @!PT LDS RZ, [RZ] ;  /* 0x00000000fffff984 */ /* 0x000fe20000000800 */
[----:B------:R0:W-:Y:S02]  /*16e50*/  @!P1 LDGSTS.E.BYPASS.LTC128B.128 [R10+0xb800], desc[UR40][R6.64], !P0 ;  /* 0x0b800000060a9fae */ /* 0x0001e4000c101d68 */
[----:B0-----:R-:W-:-:S05]  /*16e60*/  VIADD R6, R17, 0x40 ;  /* 0x0000004011067836 */ /* 0x001fca0000000000 */
[----:B------:R-:W-:Y:S01]  /*16e70*/  ISETP.GE.AND P1, PT, R6, R5, PT ;  /* 0x000000050600720c */ /* 0x000fe20003f26270 */
[----:B------:R-:W-:-:S12]  /*16e80*/  IMAD.MOV.U32 R6, RZ, RZ, R14 ;  /* 0x000000ffff067224 */ /* 0x000fd800078e000e */
[----:B------:R-:W-:Y:S05]  /*16e90*/  WARPSYNC.COLLECTIVE R15, `(.L_x_572) ;  /* 0x000000000f087348 */ /* 0x000fea0003c00000 */
[----:B------:R0:W1:Y:S02]  /*16ea0*/  SHFL.IDX P6, R14, R13, R12, R11 ;  /* 0x0000000c0d0e7389 */ /* 0x00006400000c000b */
[----:B01----:R-:W-:Y:S01]  /*16eb0*/  ENDCOLLECTIVE ;  /* 0x000000000000791b */ /* 0x003fe20003800000 */
.L_x_572:
[----:B------:R-:W-:Y:S01]  /*16ec0*/  MOV R13, R4 ;  /* 0x00000004000d7202 */ /* 0x000fe20000000f00 */
[----:B------:R-:W-:Y:S02]  /*16ed0*/  IMAD.MOV.U32 R12, RZ, RZ, 0x3 ;  /* 0x00000003ff0c7424 */ /* 0x000fe400078e00ff */
[----:B------:R-:W-:-:S07]  /*16ee0*/  IMAD.MOV.U32 R7, RZ, RZ, R14 ;  /* 0x000000ffff077224 */ /* 0x000fce00078e000e */
[----:B------:R-:W-:Y:S05]  /*16ef0*/  WARPSYNC.COLLECTIVE R15, `(.L_x_573) ;  /* 0x000000000f087348 */ /* 0x000fea0003c00000 */
[----:B------:R0:W1:Y:S02]  /*16f00*/  SHFL.IDX P6, R14, R13, R12, R11 ;  /* 0x0000000c0d0e7389 */ /* 0x00006400000c000b */
[----:B01----:R-:W-:Y:S01]  /*16f10*/  ENDCOLLECTIVE ;  /* 0x000000000000791b */ /* 0x003fe20003800000 */
.L_x_573:
[----:B------:R-:W-:-:S05]  /*16f20*/  @!P1 IADD3 R7, P2, R20, R7, RZ ;  /* 0x0000000714079210 */ /* 0x000fca0007f5e0ff */
[----:B------:R-:W-:-:S05]  /*16f30*/  @!P1 IMAD.X R6, RZ, RZ, R6, P2 ;  /* 0x000000ffff069224 */ /* 0x000fca00010e0606 */
[-C--:B------:R-:W-:Y:S01]  /*16f40*/  @!P1 LOP3.LUT R7, R7, R6.reuse, RZ, 0x3c, !PT ;  /* 0x0000000607079212 */ /* 0x080fe200078e3cff */
[----:B------:R-:W-:Y:S02]  /*16f50*/  IMAD.MOV.U32 R13, RZ, RZ, R0 ;  /* 0x000000ffff0d7224 */ /* 0x000fe400078e0000 */
[----:B------:R-:W-:Y:S01]  /*16f60*/  VIADD R0, R17, 0x60 ;  /* 0x0000006011007836 */ /* 0x000fe20000000000 */
[----:B------:R-:W-:-:S04]  /*16f70*/  @!P1 LOP3.LUT R6, R7, R6, RZ, 0x3c, !PT ;  /* 0x0000000607069212 */ /* 0x000fc800078e3cff */
[----:B------:R-:W-:Y:S01]  /*16f80*/  @!P1 LOP3.LUT R7, R7, R6, RZ, 0x3c, !PT ;  /* 0x0000000607079212 */ /* 0x000fe200078e3cff */
[----:B------:R-:W-:-:S07]  /*16f90*/  IMAD.MOV.U32 R4, RZ, RZ, R14 ;  /* 0x000000ffff047224 */ /* 0x000fce00078e000e */
[----:B------:R-:W-:Y:S05]  /*16fa0*/  WARPSYNC.COLLECTIVE R15, `(.L_x_574) ;  /* 0x000000000f087348 */ /* 0x000fea0003c00000 */
[----:B------:R0:W1:Y:S02]  /*16fb0*/  SHFL.IDX P6, R14, R13, R12, R11 ;  /* 0x0000000c0d0e7389 */ /* 0x00006400000c000b */
[----:B01----:R-:W-:Y:S01]  /*16fc0*/  ENDCOLLECTIVE ;  /* 0x000000000000791b */ /* 0x003fe20003800000 */
.L_x_574:
[----:B------:R-:W-:Y:S01]  /*16fd0*/  @!PT LDS RZ, [RZ] ;  /* 0x00000000fffff984 */ /* 0x000fe20000000800 */
[----:B------:R-:W-:Y:S01]  /*16fe0*/  @!PT LDS RZ, [RZ] ;  /* 0x00000000fffff984 */ /* 0x000fe20000000800 */
[----:B------:R-:W-:Y:S01]  /*16ff0*/  @!PT LDS RZ, [RZ] ;  /* 0x00000000fffff984 */ /* 0x000fe20000000800 */
[----:B------:R0:W-:Y:S01]  /*17000*/  @!P1 LDGSTS.E.BYPASS.LTC128B.128 [R10+0xc000], desc[UR40][R6.64], !P0 ;  /* 0x0c000000060a9fae */ /* 0x0001e2000c101d68 */
[----:B------:R-:W-:Y:S01]  /*17010*/  ISETP.GE.AND P1, PT, R0, R5, PT ;  /* 0x000000050000720c */ /* 0x000fe20003f26270 */
[----:B------:R-:W-:Y:S02]  /*17020*/  IMAD.MOV.U32 R13, RZ, RZ, R3 ;  /* 0x000000ffff0d7224 */ /* 0x000fe400078e0003 */
[----:B------:R-:W-:Y:S02]  /*17030*/  IMAD.MOV.U32 R12, RZ, RZ, RZ ;  /* 0x000000ffff0c7224 */ /* 0x000fe400078e00ff */
[----:B0-----:R-:W-:-:S08]  /*17040*/  IMAD.MOV.U32 R6, RZ, RZ, R14 ;  /* 0x000000ffff067224 */ /* 0x001fd000078e000e */
[----:B------:R-:W-:Y:S05]  /*17050*/  WARPSYNC.COLLECTIVE R15, `(.L_x_575) ;  /* 0x000000000f087348 */ /* 0x000fea0003c00000 */
[----:B------:R0:W1:Y:S02]  /*17060*/  SHFL.IDX P6, R14, R13, R12, R11 ;  /* 0x0000000c0d0e7389 */ /* 0x00006400000c000b */
[----:B01----:R-:W-:Y:S01]  /*17070*/  ENDCOLLECTIVE ;  /* 0x000000000000791b */ /* 0x003fe20003800000 */
.L_x_575:
[----:B------:R-:W-:-:S04]  /*17080*/  @!P1 IADD3 R6, P3, R20, R6, RZ ;  /* 0x0000000614069210 */ /* 0x000fc80007f7e0ff */
[----:B------:R-:W-:-:S05]  /*17090*/  @!P1 IADD3.X R4, RZ, R4, RZ, P3, !PT ;  /* 0x00000004ff049210 */ /* 0x000fca0001ffe4ff */
[----:B------:R-:W-:Y:S02]  /*170a0*/  @!P1 IMAD.MOV.U32 R7, RZ, RZ, R4 ;  /* 0x000000ffff079224 */ /* 0x000fe400078e0004 */
[----:B------:R-:W-:Y:S02]  /*170b0*/  IMAD.MOV.U32 R13, RZ, RZ, R2 ;  /* 0x000000ffff0d7224 */ /* 0x000fe400078e0002 */
[----:B------:R-:W-:Y:S01]  /*170c0*/  VIADD R4, R17, 0x80 ;  /* 0x0000008011047836 */ /* 0x000fe20000000000 */
[----:B------:R-:W-:Y:S01]  /*170d0*/  @!PT LDS RZ, [RZ] ;  /* 0x00000000fffff984 */ /* 0x000fe20000000800 */
[----:B------:R-:W-:Y:S01]  /*170e0*/  @!PT LDS RZ, [RZ] ;  /* 0x00000000fffff984 */ /* 0x000fe20000000800 */
[----:B------:R-:W-:Y:S01]  /*170f0*/  @!PT LDS RZ, [RZ] ;  /* 0x00000000fffff984 */ /* 0x000fe20000000800 */
[----:B------:R0:W-:Y:S04]  /*17100*/  @!P1 LDGSTS.E.BYPASS.LTC128B.128 [R10+0xc800], desc[UR40][R6.64], !P0 ;  /* 0x0c800000060a9fae */ /* 0x0001e8000c101d68 */
[----:B------:R-:W-:Y:S01]  /*17110*/  ISETP.GE.AND P2, PT, R4, R5, PT ;  /* 0x000000050400720c */ /* 0x000fe20003f46270 */
[----:B------:R-:W-:-:S12]  /*17120*/  IMAD.MOV.U32 R8, RZ, RZ, R14 ;  /* 0x000000ffff087224 */ /* 0x000fd800078e000e */
[----:B0-----:R-:W-:Y:S05]  /*17130*/  WARPSYNC.COLLECTIVE R15, `(.L_x_576) ;  /* 0x000000000f087348 */ /* 0x001fea0003c00000 */
[----:B------:R1:W2:Y:S02]  /*17140*/  SHFL.IDX P6, R14, R13, R12, R11 ;  /* 0x0000000c0d0e7389 */ /* 0x0002a400000c000b */
[----:B012---:R-:W-:Y:S01]  /*17150*/  ENDCOLLECTIVE ;  /* 0x000000000000791b */ /* 0x007fe20003800000 */
.L_x_576:
[----:B------:R-:W-:Y:S01]  /*17160*/  IMAD.MOV.U32 R13, RZ, RZ, R3 ;  /* 0x000000ffff0d7224 */ /* 0x000fe200078e0003 */
[----:B------:R-:W-:Y:S02]  /*17170*/  MOV R12, 0x1 ;  /* 0x00000001000c7802 */ /* 0x000fe40000000f00 */
[----:B------:R-:W-:-:S07]  /*17180*/  MOV R0, R14 ;  /* 0x0000000e00007202 */ /* 0x000fce0000000f00 */
[----:B------:R-:W-:Y:S05]  /*17190*/  WARPSYNC.COLLECTIVE R15, `(.L_x_577) ;  /* 0x000000000f087348 */ /* 0x000fea0003c00000 */
[----:B------:R0:W1:Y:S02]  /*171a0*/  SHFL.IDX P6, R14, R13, R12, R11 ;  /* 0x0000000c0d0e7389 */ /* 0x00006400000c000b */
[----:B01----:R-:W-:Y:S01]  /*171b0*/  ENDCOLLECTIVE ;  /* 0x000000000000791b */ /* 0x003fe20003800000 */
.L_x_577:
[----:B------:R-:W-:-:S05]  /*171c0*/  @!P2 IADD3 R0, P1, R20, R0, RZ ;  /* 0x000000001400a210 */ /* 0x000fca0007f3e0ff */
[----:B------:R-:W-:-:S04]  /*171d0*/  @!P2 IMAD.X R6, RZ, RZ, R8, P1 ;  /* 0x000000ffff06a224 */ /* 0x000fc800008e0608 */
[----:B------:R-:W-:Y:S02]  /*171e0*/  @!P2 IMAD.MOV.U32 R7, RZ, RZ, R6 ;  /* 0x000000ffff07a224 */ /* 0x000fe400078e0006 */
[----:B------:R-:W-:Y:S02]  /*171f0*/  @!P2 IMAD.MOV.U32 R6, RZ, RZ, R0 ;  /* 0x000000ffff06a224 */ /* 0x000fe400078e0000 */
[----:B------:R-:W-:-:S03]  /*17200*/  IMAD.MOV.U32 R13, RZ, RZ, R2 ;  /* 0x000000ffff0d7224 */ /* 0x000fc600078e0002 */
[----:B------:R-:W-:Y:S01]  /*17210*/  @!PT LDS RZ, [RZ] ;  /* 0x00000000fffff984 */ /* 0x000fe20000000800 */
[----:B------:R-:W-:Y:S01]  /*17220*/  @!PT LDS RZ, [RZ] ;  /* 0x00000000fffff984 */ /* 0x000fe20000000800 */
[----:B------:R-:W-:Y:S01]  /*17230*/  @!PT LDS RZ, [RZ] ;  /* 0x00000000fffff984 */ /* 0x000fe20000000800 */
[----:B------:R0:W-:Y:S01]  /*17240*/  @!P2 LDGSTS.E.BYPASS.LTC128B.128 [R10+0xd000], desc[UR40][R6.64], !P0 ;  /* 0x0d000000060aafae */ /* 0x0001e2000c101d68 */
[----:B------:R-:W-:-:S07]  /*17250*/  IMAD.MOV.U32 R3, RZ, RZ, R14 ;  /* 0x000000ffff037224 */ /* 0x000fce00078e000e */
[----:B0-----:R-:W-:Y:S05]  /*17260*/  WARPSYNC.COLLECTIVE R15, `(.L_x_578) ;  /* 0x000000000f087348 */ /* 0x001fea0003c00000 */
[----:B------:R1:W2:Y:S02]  /*17270*/  SHFL.IDX P6, R14, R13, R12, R11 ;  /* 0x0000000c0d0e7389 */ /* 0x0002a400000c000b */
[----:B012---:R-:W-:Y:S01]  /*17280*/  ENDCOLLECTIVE ;  /* 0x000000000000791b */ /* 0x007fe20003800000 */
.L_x_578:
[----:B------:R-:W-:Y:S01]  /*17290*/  IMAD.MOV.U32 R2, RZ, RZ, R14 ;  /* 0x000000ffff027224 */ /* 0x000fe200078e000e */
[----:B------:R-:W-:Y:S06]  /*172a0*/  BRA `(.L_x_579) ;  /* 0xffffffc800e07947 */ /* 0x000fec000383ffff */
.L_x_473:
[----:B-1----:R1:W2:Y:S02]  /*172b0*/  SYNCS.PHASECHK.TRANS64.TRYWAIT P0, [R22+URZ+0x13220], R3 ;  /* 0x01322003160075a7 */ /* 0x0022a4000800017f */
[----:B--2---:R-:W-:Y:S05]  /*172c0*/  @!P0 NANOSLEEP.SYNCS 0x989680 ;  /* 0x009896800000895d */ /* 0x004fea0003900000 */
[----:B------:R-:W2:Y:S02]  /*172d0*/  @!P0 SYNCS.PHASECHK.TRANS64 P0, [R22+URZ+0x13220], R3 ;  /* 0x01322003160085a7 */ /* 0x000ea4000800007f */
[----:B--2---:R-:W-:Y:S05]  /*172e0*/  @!P0 BRA `(.L_x_473) ;  /* 0xfffffffc00f08947 */ /* 0x004fea000383ffff */
[----:B------:R-:W-:Y:S05]  /*172f0*/  BRA `(.L_x_580) ;  /* 0xffffffcc003c7947 */ /* 0x000fea000383ffff */
.L_x_479:
[----:B0-----:R0:W1:Y:S02]  /*17300*/  SYNCS.PHASECHK.TRANS64.TRYWAIT P0, [R4+URZ+0x13280], R3 ;  /* 0x01328003040075a7 */ /* 0x001064000800017f */
[----:B-1----:R-:W-:Y:S05]  /*17310*/  @!P0 NANOSLEEP.SYNCS 0x989680 ;  /* 0x009896800000895d */ /* 0x002fea0003900000 */
[----:B------:R-:W1:Y:S02]  /*17320*/  @!P0 SYNCS.PHASECHK.TRANS64 P0, [R4+URZ+0x13280], R3 ;  /* 0x01328003040085a7 */ /* 0x000e64000800007f */
[----:B-1----:R-:W-:Y:S05]  /*17330*/  @!P0 BRA `(.L_x_479) ;  /* 0xfffffffc00f08947 */ /* 0x002fea000383ffff */
[----:B------:R-:W-:Y:S05]  /*17340*/  BRA `(.L_x_581) ;  /* 0xffffffcc00e87947 */ /* 0x000fea000383ffff */
.L_x_484:
[----:B-1----:R1:W2:Y:S02]  /*17350*/  SYNCS.PHASECHK.TRANS64.TRYWAIT P0, [R4+URZ+0x13240], R3 ;  /* 0x01324003040075a7 */ /* 0x0022a4000800017f */
[----:B--2---:R-:W-:Y:S05]  /*17360*/  @!P0 NANOSLEEP.SYNCS 0x989680 ;  /* 0x009896800000895d */ /* 0x004fea0003900000 */
[----:B------:R-:W2:Y:S02]  /*17370*/  @!P0 SYNCS.PHASECHK.TRANS64 P0, [R4+URZ+0x13240], R3 ;  /* 0x01324003040085a7 */ /* 0x000ea4000800007f */
[----:B--2---:R-:W-:Y:S05]  /*17380*/  @!P0 BRA `(.L_x_484) ;  /* 0xfffffffc00f08947 */ /* 0x004fea000383ffff */
[----:B------:R-:W-:Y:S05]  /*17390*/  BRA `(.L_x_582) ;  /* 0xffffffd000647947 */ /* 0x000fea000383ffff */
.L_x_490:
[----:B0-----:R0:W1:Y:S02]  /*173a0*/  SYNCS.PHASECHK.TRANS64.TRYWAIT P0, [R3+URZ+0x13270], R2 ;  /* 0x01327002030075a7 */ /* 0x001064000800017f */
[----:B-1----:R-:W-:Y:S05]  /*173b0*/  @!P0 NANOSLEEP.SYNCS 0x989680 ;  /* 0x009896800000895d */ /* 0x002fea0003900000 */
[----:B------:R-:W1:Y:S02]  /*173c0*/  @!P0 SYNCS.PHASECHK.TRANS64 P0, [R3+URZ+0x13270], R2 ;  /* 0x01327002030085a7 */ /* 0x000e64000800007f */
[----:B-1----:R-:W-:Y:S05]  /*173d0*/  @!P0 BRA `(.L_x_490) ;  /* 0xfffffffc00f08947 */ /* 0x002fea000383ffff */
[----:B------:R-:W-:Y:S05]  /*173e0*/  BRA `(.L_x_583) ;  /* 0xffffffd400007947 */ /* 0x000fea000383ffff */
.L_x_492:
[----:B0-----:R0:W1:Y:S02]  /*173f0*/  SYNCS.PHASECHK.TRANS64.TRYWAIT P0, [R3+URZ+0x13260], R2 ;  /* 0x01326002030075a7 */ /* 0x001064000800017f */
[----:B-1----:R-:W-:Y:S05]  /*17400*/  @!P0 NANOSLEEP.SYNCS 0x989680 ;  /* 0x009896800000895d */ /* 0x002fea0003900000 */
[----:B------:R-:W1:Y:S02]  /*17410*/  @!P0 SYNCS.PHASECHK.TRANS64 P0, [R3+URZ+0x13260], R2 ;  /* 0x01326002030085a7 */ /* 0x000e64000800007f */
[----:B-1----:R-:W-:Y:S05]  /*17420*/  @!P0 BRA `(.L_x_492) ;  /* 0xfffffffc00f08947 */ /* 0x002fea000383ffff */
[----:B------:R-:W-:Y:S05]  /*17430*/  BRA `(.L_x_584) ;  /* 0xffffffd400087947 */ /* 0x000fea000383ffff */
.L_x_499:
[----:B-1----:R1:W2:Y:S02]  /*17440*/  SYNCS.PHASECHK.TRANS64.TRYWAIT P1, [R3+URZ+0x13270], R0 ;  /* 0x01327000030075a7 */ /* 0x0022a4000802017f */
[----:B--2---:R-:W-:Y:S05]  /*17450*/  @!P1 NANOSLEEP.SYNCS 0x989680 ;  /* 0x009896800000995d */ /* 0x004fea0003900000 */
[----:B------:R-:W2:Y:S02]  /*17460*/  @!P1 SYNCS.PHASECHK.TRANS64 P1, [R3+URZ+0x13270], R0 ;  /* 0x01327000030095a7 */ /* 0x000ea4000802007f */
[----:B--2---:R-:W-:Y:S05]  /*17470*/  @!P1 BRA `(.L_x_499) ;  /* 0xfffffffc00f09947 */ /* 0x004fea000383ffff */
[----:B------:R-:W-:Y:S05]  /*17480*/  BRA `(.L_x_585) ;  /* 0xffffffd800547947 */ /* 0x000fea000383ffff */
.L_x_501:
[----:B-1----:R1:W2:Y:S02]  /*17490*/  SYNCS.PHASECHK.TRANS64.TRYWAIT P1, [R3+URZ+0x13260], R0 ;  /* 0x01326000030075a7 */ /* 0x0022a4000802017f */
[----:B--2---:R-:W-:Y:S05]  /*174a0*/  @!P1 NANOSLEEP.SYNCS 0x989680 ;  /* 0x009896800000995d */ /* 0x004fea0003900000 */
[----:B------:R-:W2:Y:S02]  /*174b0*/  @!P1 SYNCS.PHASECHK.TRANS64 P1, [R3+URZ+0x13260], R0 ;  /* 0x01326000030095a7 */ /* 0x000ea4000802007f */
[----:B--2---:R-:W-:Y:S05]  /*174c0*/  @!P1 BRA `(.L_x_501) ;  /* 0xfffffffc00f09947 */ /* 0x004fea000383ffff */
[----:B------:R-:W-:Y:S05]  /*174d0*/  BRA `(.L_x_586) ;  /* 0xffffffd800587947 */ /* 0x000fea000383ffff */
.L_x_505:
[----:B------:R-:W-:Y:S01]  /*174e0*/  BSSY B0, `(.L_x_587) ;  /* 0x0000008000007945 */ /* 0x000fe20003800000 */
[----:B------:R-:W-:Y:S01]  /*174f0*/  IMAD.MOV.U32 R13, RZ, RZ, R16 ;  /* 0x000000ffff0d7224 */ /* 0x000fe200078e0010 */
[----:B------:R-:W-:Y:S01]  /*17500*/  MOV R11, 0x1f ;  /* 0x0000001f000b7802 */ /* 0x000fe20000000f00 */
[----:B------:R-:W-:Y:S02]  /*17510*/  IMAD.MOV.U32 R12, RZ, RZ, RZ ;  /* 0x000000ffff0c7224 */ /* 0x000fe400078e00ff */
[----:B------:R-:W-:-:S07]  /*17520*/  IMAD.MOV.U32 R15, RZ, RZ, -0x1 ;  /* 0xffffffffff0f7424 */ /* 0x000fce00078e00ff */
[----:B------:R-:W-:Y:S05]  /*17530*/  WARPSYNC.COLLECTIVE R15, `(.L_x_588) ;  /* 0x000000000f087348 */ /* 0x000fea0003c00000 */
[----:B------:R0:W1:Y:S02]  /*17540*/  SHFL.IDX P6, R14, R13, R12, R11 ;  /* 0x0000000c0d0e7389 */ /* 0x00006400000c000b */
[----:B01----:R-:W-:Y:S01]  /*17550*/  ENDCOLLECTIVE ;  /* 0x000000000000791b */ /* 0x003fe20003800000 */
.L_x_588:
[----:B------:R-:W-:Y:S05]  /*17560*/  BSYNC B0 ;  /* 0x0000000000007941 */ /* 0x000fea0003800000 */
.L_x_587:
[----:B------:R-:W-:Y:S01]  /*17570*/  IMAD.MOV.U32 R13, RZ, RZ, R16 ;  /* 0x000000ffff0d7224 */ /* 0x000fe200078e0010 */
[----:B------:R-:W-:Y:S01]  /*17580*/  MOV R15, 0xffffffff ;  /* 0xffffffff000f7802 */ /* 0x000fe20000000f00 */
[----:B------:R-:W-:Y:S02]  /*17590*/  IMAD.MOV.U32 R12, RZ, RZ, 0x1 ;  /* 0x00000001ff0c7424 */ /* 0x000fe400078e00ff */
[----:B------:R-:W-:Y:S02]  /*175a0*/  IMAD.MOV.U32 R11, RZ, RZ, 0x1f ;  /* 0x0000001fff0b7424 */ /* 0x000fe400078e00ff */
[----:B------:R-:W-:Y:S02]  /*175b0*/  IMAD.IADD R5, R19, 0x1, R8 ;  /* 0x0000000113057824 */ /* 0x000fe400078e0208 */
[----:B------:R-:W-:-:S07]  /*175c0*/  IMAD.MOV.U32 R0, RZ, RZ, R14 ;  /* 0x000000ffff007224 */ /* 0x000fce00078e000e */
[----:B------:R-:W-:Y:S05]  /*175d0*/  WARPSYNC.COLLECTIVE R15, `(.L_x_589) ;  /* 0x000000000f087348 */ /* 0x000fea0003c00000 */
[----:B------:R0:W1:Y:S02]  /*175e0*/  SHFL.IDX P6, R14, R13, R12, R11 ;  /* 0x0000000c0d0e7389 */ /* 0x00006400000c000b */
[----:B01----:R-:W-:Y:S01]  /*175f0*/  ENDCOLLECTIVE ;  /* 0x000000000000791b */ /* 0x003fe20003800000 */
.L_x_589:
[----:B------:R-:W-:Y:S02]  /*17600*/  ULDC UR4, c[0x0][0xc3c] ;  /* 0x00030f0000047ab9 */ /* 0x000fe40000000800 */
[----:B------:R-:W-:-:S13]  /*17610*/  ISETP.GE.OR P1, PT, R5, UR4, !P0 ;  /* 0x0000000405007c0c */ /* 0x000fda000c726670 */
[----:B------:R-:W0:Y:S01]  /*17620*/  @!P1 LDC.64 R2, c[0x0][0xc80] ;  /* 0x00032000ff029b82 */ /* 0x000e220000000a00 */
[----:B------:R-:W-:Y:S01]  /*17630*/  MOV R11, RZ ;  /* 0x000000ff000b7202 */ /* 0x000fe20000000f00 */
[----:B------:R-:W-:Y:S02]  /*17640*/  IMAD.MOV.U32 R4, RZ, RZ, R14 ;  /* 0x000000ffff047224 */ /* 0x000fe400078e000e */
[----:B0-----:R-:W-:-:S06]  /*17650*/  @!P1 IMAD.WIDE R2, R5, 0x4, R2 ;  /* 0x0000000405029825 */ /* 0x001fcc00078e0202 */
[----:B------:R0:W2:Y:S01]  /*17660*/  @!P1 LDG.E R3, desc[UR40][R2.64] ;  /* 0x0000002802039981 */ /* 0x0000a2000c1e1900 */
[C---:B------:R-:W-:Y:S02]  /*17670*/  ISETP.GE.U32.AND P2, PT, R8.reuse, 0x2, PT ;  /* 0x000000020800780c */ /* 0x040fe40003f46070 */
[C---:B------:R-:W-:Y:S02]  /*17680*/  ISETP.GE.U32.AND P3, PT, R8.reuse, 0x4, PT ;  /* 0x000000040800780c */ /* 0x040fe40003f66070 */
[C---:B------:R-:W-:Y:S02]  /*17690*/  ISETP.GE.U32.AND P4, PT, R8.reuse, 0x8, PT ;  /* 0x000000080800780c */ /* 0x040fe40003f86070 */
[C---:B------:R-:W-:Y:S01]  /*176a0*/  ISETP.GE.U32.AND P5, PT, R8.reuse, 0x10, PT ;  /* 0x000000100800780c */ /* 0x040fe20003fa6070 */
[----:B0-----:R-:W-:Y:S02]  /*176b0*/  IMAD.MOV.U32 R2, RZ, RZ, RZ ;  /* 0x000000ffff027224 */ /* 0x001fe400078e00ff */
[----:B--2---:R-:W-:Y:S01]  /*176c0*/  @!P1 IMAD.MOV.U32 R2, RZ, RZ, R3 ;  /* 0x000000ffff029224 */ /* 0x004fe200078e0003 */
[----:B------:R-:W-:-:S03]  /*176d0*/  ISETP.NE.AND P1, PT, R8, RZ, PT ;  /* 0x000000ff0800720c */ /* 0x000fc60003f25270 */
[----:B------:R-:W-:-:S10]  /*176e0*/  IMAD.MOV.U32 R13, RZ, RZ, R2 ;  /* 0x000000ffff0d7224 */ /* 0x000fd400078e0002 */
[----:B------:R-:W-:Y:S05]  /*176f0*/  WARPSYNC.COLLECTIVE R15, `(.L_x_590) ;  /* 0x000000000f087348 */ /* 0x000fea0003c00000 */
[----:B------:R0:W1:Y:S02]  /*17700*/  SHFL.UP P6, R14, R13, R12, R11 ;  /* 0x0400000c0d0e7389 */ /* 0x00006400000c000b */
[----:B01----:R-:W-:Y:S01]  /*17710*/  ENDCOLLECTIVE ;  /* 0x000000000000791b */ /* 0x003fe20003800000 */
.L_x_590:
[----:B------:R-:W-:Y:S01]  /*17720*/  IMAD.MOV.U32 R12, RZ, RZ, 0x2 ;  /* 0x00000002ff0c7424 */ /* 0x000fe200078e00ff */
[----:B------:R-:W-:-:S05]  /*17730*/  SEL R5, R14, RZ, P1 ;  /* 0x000000ff0e057207 */ /* 0x000fca0000800000 */
[----:B------:R-:W-:-:S04]  /*17740*/  IMAD.IADD R5, R2, 0x1, R5 ;  /* 0x0000000102057824 */ /* 0x000fc800078e0205 */
[----:B------:R-:W-:-:S07]  /*17750*/  IMAD.MOV.U32 R13, RZ, RZ, R5 ;  /* 0x000000ffff0d7224 */ /* 0x000fce00078e0005 */
[----:B------:R-:W-:Y:S05]  /*17760*/  WARPSYNC.COLLECTIVE R15, `(.L_x_591) ;  /* 0x000000000f087348 */ /* 0x000fea0003c00000 */
[----:B------:R0:W1:Y:S02]  /*17770*/  SHFL.UP P6, R14, R13, R12, R11 ;  /* 0x0400000c0d0e7389 */ /* 0x00006400000c000b */
[----:B01----:R-:W-:Y:S01]  /*17780*/  ENDCOLLECTIVE ;  /* 0x000000000000791b */ /* 0x003fe20003800000 */
.L_x_591:
[----:B------:R-:W-:Y:S02]  /*17790*/  MOV R12, 0x4 ;  /* 0x00000004000c7802 */ /* 0x000fe40000000f00 */
[----:B------:R-:W-:-:S05]  /*177a0*/  SEL R6, R14, RZ, P2 ;  /* 0x000000ff0e067207 */ /* 0x000fca0001000000 */
[----:B------:R-:W-:-:S04]  /*177b0*/  IMAD.IADD R6, R5, 0x1, R6 ;  /* 0x0000000105067824 */ /* 0x000fc800078e0206 */
[----:B------:R-:W-:-:S07]  /*177c0*/  IMAD.MOV.U32 R13, RZ, RZ, R6 ;  /* 0x000000ffff0d7224 */ /* 0x000fce00078e0006 */
[----:B------:R-:W-:Y:S05]  /*177d0*/  WARPSYNC.COLLECTIVE R15, `(.L_x_592) ;  /* 0x000000000f087348 */ /* 0x000fea0003c00000 */
[----:B------:R0:W1:Y:S02]  /*177e0*/  SHFL.UP P6, R14, R13, R12, R11 ;  /* 0x0400000c0d0e7389 */ /* 0x00006400000c000b */
[----:B01----:R-:W-:Y:S01]  /*177f0*/  ENDCOLLECTIVE ;  /* 0x000000000000791b */ /* 0x003fe20003800000 */
.L_x_592:
[----:B------:R-:W-:Y:S01]  /*17800*/  IMAD.MOV.U32 R12, RZ, RZ, 0x8 ;  /* 0x00000008ff0c7424 */ /* 0x000fe200078e00ff */
[----:B------:R-:W-:-:S05]  /*17810*/  SEL R7, R14, RZ, P3 ;  /* 0x000000ff0e077207 */ /* 0x000fca0001800000 */
[----:B------:R-:W-:-:S04]  /*17820*/  IMAD.IADD R7, R6, 0x1, R7 ;  /* 0x0000000106077824 */ /* 0x000fc800078e0207 */
[----:B------:R-:W-:-:S07]  /*17830*/  IMAD.MOV.U32 R13, RZ, RZ, R7 ;  /* 0x000000ffff0d7224 */ /* 0x000fce00078e0007 */
[----:B------:R-:W-:Y:S05]  /*17840*/  WARPSYNC.COLLECTIVE R15, `(.L_x_593) ;  /* 0x000000000f087348 */ /* 0x000fea0003c00000 */
[----:B------:R0:W1:Y:S02]  /*17850*/  SHFL.UP P6, R14, R13, R12, R11 ;  /* 0x0400000c0d0e7389 */ /* 0x00006400000c000b */
[----:B01----:R-:W-:Y:S01]  /*17860*/  ENDCOLLECTIVE ;  /* 0x000000000000791b */ /* 0x003fe20003800000 */
.L_x_593:
[----:B------:R-:W-:Y:S02]  /*17870*/  MOV R12, 0x10 ;  /* 0x00000010000c7802 */ /* 0x000fe40000000f00 */
[----:B------:R-:W-:-:S05]  /*17880*/  SEL R14, R14, RZ, P4 ;  /* 0x000000ff0e0e7207 */ /* 0x000fca0002000000 */
[----:B------:R-:W-:-:S04]  /*17890*/  IMAD.IADD R5, R7, 0x1, R14 ;  /* 0x0000000107057824 */ /* 0x000fc800078e020e */
[----:B------:R-:W-:-:S07]  /*178a0*/  IMAD.MOV.U32 R13, RZ, RZ, R5 ;  /* 0x000000ffff0d7224 */ /* 0x000fce00078e0005 */
[----:B------:R-:W-:Y:S05]  /*178b0*/  WARPSYNC.COLLECTIVE R15, `(.L_x_594) ;  /* 0x000000000f087348 */ /* 0x000fea0003c00000 */
[----:B------:R0:W1:Y:S02]  /*178c0*/  SHFL.UP P6, R14, R13, R12, R11 ;  /* 0x0400000c0d0e7389 */ /* 0x00006400000c000b */
[----:B01----:R-:W-:Y:S01]  /*178d0*/  ENDCOLLECTIVE ;  /* 0x000000000000791b */ /* 0x003fe20003800000 */
.L_x_594:
[----:B------:R-:W-:Y:S02]  /*178e0*/  IMAD.MOV.U32 R12, RZ, RZ, 0x1f ;  /* 0x0000001fff0c7424 */ /* 0x000fe400078e00ff */
[----:B------:R-:W-:Y:S01]  /*178f0*/  IMAD.MOV.U32 R11, RZ, RZ, 0x1f ;  /* 0x0000001fff0b7424 */ /* 0x000fe200078e00ff */
[----:B------:R-:W-:-:S05]  /*17900*/  SEL R14, R14, RZ, P5 ;  /* 0x000000ff0e0e7207 */ /* 0x000fca0002800000 */
[----:B------:R-:W-:-:S04]  /*17910*/  IMAD.IADD R3, R5, 0x1, R14 ;  /* 0x0000000105037824 */ /* 0x000fc800078e020e */
[----:B------:R-:W-:-:S07]  /*17920*/  IMAD.MOV.U32 R13, RZ, RZ, R3 ;  /* 0x000000ffff0d7224 */ /* 0x000fce00078e0003 */
[----:B------:R-:W-:Y:S05]  /*17930*/  WARPSYNC.COLLECTIVE R15, `(.L_x_595) ;  /* 0x000000000f087348 */ /* 0x000fea0003c00000 */
[----:B------:R0:W1:Y:S02]  /*17940*/  SHFL.IDX P6, R14, R13, R12, R11 ;  /* 0x0000000c0d0e7389 */ /* 0x00006400000c000b */
[----:B01----:R-:W-:Y:S01]  /*17950*/  ENDCOLLECTIVE ;  /* 0x000000000000791b */ /* 0x003fe20003800000 */
.L_x_595:
[----:B------:R-:W-:Y:S05]  /*17960*/  BRA `(.L_x_596) ;  /* 0xffffffd800d47947 */ /* 0x000fea000383ffff */
.L_x_510:
[----:B------:R-:W-:Y:S01]  /*17970*/  BSSY B0, `(.L_x_597) ;  /* 0x0000008000007945 */ /* 0x000fe20003800000 */
[----:B-----5:R-:W-:Y:S01]  /*17980*/  IMAD.MOV.U32 R13, RZ, RZ, R2 ;  /* 0x000000ffff0d7224 */ /* 0x020fe200078e0002 */
[----:B------:R-:W-:Y:S01]  /*17990*/  MOV R12, 0x1 ;  /* 0x00000001000c7802 */ /* 0x000fe20000000f00 */
[----:B------:R-:W-:Y:S02]  /*179a0*/  IMAD.MOV.U32 R11, RZ, RZ, RZ ;  /* 0x000000ffff0b7224 */ /* 0x000fe400078e00ff */
[----:B------:R-:W-:-:S07]  /*179b0*/  IMAD.MOV.U32 R15, RZ, RZ, -0x1 ;  /* 0xffffffffff0f7424 */ /* 0x000fce00078e00ff */
[----:B01----:R-:W-:Y:S05]  /*179c0*/  WARPSYNC.COLLECTIVE R15, `(.L_x_598) ;  /* 0x000000000f087348 */ /* 0x003fea0003c00000 */
[----:B------:R2:W3:Y:S02]  /*179d0*/  SHFL.UP P6, R14, R13, R12, R11 ;  /* 0x0400000c0d0e7389 */ /* 0x0004e400000c000b */
[----:B0123--:R-:W-:Y:S01]  /*179e0*/  ENDCOLLECTIVE ;  /* 0x000000000000791b */ /* 0x00ffe20003800000 */
.L_x_598:
[----:B------:R-:W-:Y:S05]  /*179f0*/  BSYNC B0 ;  /* 0x0000000000007941 */ /* 0x000fea0003800000 */
.L_x_597:
[----:B------:R-:W-:Y:S01]  /*17a00*/  SEL R13, R14, RZ, P1 ;  /* 0x000000ff0e0d7207 */ /* 0x000fe20000800000 */
[----:B------:R-:W-:Y:S01]  /*17a10*/  IMAD.MOV.U32 R12, RZ, RZ, 0x2 ;  /* 0x00000002ff0c7424 */ /* 0x000fe200078e00ff */
[----:B------:R-:W-:Y:S01]  /*17a20*/  MOV R15, 0xffffffff ;  /* 0xffffffff000f7802 */ /* 0x000fe20000000f00 */
[----:B------:R-:W-:Y:S02]  /*17a30*/  IMAD.MOV.U32 R11, RZ, RZ, RZ ;  /* 0x000000ffff0b7224 */ /* 0x000fe400078e00ff */
[----:B------:R-:W-:-:S07]  /*17a40*/  IMAD.IADD R13, R2, 0x1, R13 ;  /* 0x00000001020d7824 */ /* 0x000fce00078e020d */
[----:B------:R-:W-:Y:S05]  /*17a50*/  WARPSYNC.COLLECTIVE R15, `(.L_x_599) ;  /* 0x000000000f087348 */ /* 0x000fea0003c00000 */
[----:B------:R0:W1:Y:S02]  /*17a60*/  SHFL.UP P6, R14, R13, R12, R11 ;  /* 0x0400000c0d0e7389 */ /* 0x00006400000c000b */
[----:B01----:R-:W-:Y:S01]  /*17a70*/  ENDCOLLECTIVE ;  /* 0x000000000000791b */ /* 0x003fe20003800000 */
.L_x_599:
[----:B------:R-:W-:Y:S01]  /*17a80*/  IMAD.MOV.U32 R12, RZ, RZ, 0x4 ;  /* 0x00000004ff0c7424 */ /* 0x000fe200078e00ff */
[----:B------:R-:W-:-:S05]  /*17a90*/  SEL R14, R14, RZ, P2 ;  /* 0x000000ff0e0e7207 */ /* 0x000fca0001000000 */
[----:B------:R-:W-:-:S04]  /*17aa0*/  IMAD.IADD R5, R13, 0x1, R14 ;  /* 0x000000010d057824 */ /* 0x000fc800078e020e */
[----:B------:R-:W-:-:S07]  /*17ab0*/  IMAD.MOV.U32 R13, RZ, RZ, R5 ;  /* 0x000000ffff0d7224 */ /* 0x000fce00078e0005 */
[----:B------:R-:W-:Y:S05]  /*17ac0*/  WARPSYNC.COLLECTIVE R15, `(.L_x_600) ;  /* 0x000000000f087348 */ /* 0x000fea0003c00000 */
[----:B------:R0:W1:Y:S02]  /*17ad0*/  SHFL.UP P6, R14, R13, R12, R11 ;  /* 0x0400000c0d0e7389 */ /* 0x00006400000c000b */
[----:B01----:R-:W-:Y:S01]  /*17ae0*/  ENDCOLLECTIVE ;  /* 0x000000000000791b */ /* 0x003fe20003800000 */
.L_x_600:
[----:B------:R-:W-:Y:S02]  /*17af0*/  MOV R12, 0x8 ;  /* 0x00000008000c7802 */ /* 0x000fe40000000f00 */
[----:B------:R-:W-:-:S05]  /*17b00*/  SEL R6, R14, RZ, P3 ;  /* 0x000000ff0e067207 */ /* 0x000fca0001800000 */
[----:B------:R-:W-:-:S04]  /*17b10*/  IMAD.IADD R6, R5, 0x1, R6 ;  /* 0x0000000105067824 */ /* 0x000fc800078e0206 */
[----:B------:R-:W-:-:S07]  /*17b20*/  IMAD.MOV.U32 R13, RZ, RZ, R6 ;  /* 0x000000ffff0d7224 */ /* 0x000fce00078e0006 */
[----:B------:R-:W-:Y:S05]  /*17b30*/  WARPSYNC.COLLECTIVE R15, `(.L_x_601) ;  /* 0x000000000f087348 */ /* 0x000fea0003c00000 */
[----:B------:R0:W1:Y:S02]  /*17b40*/  SHFL.UP P6, R14, R13, R12, R11 ;  /* 0x0400000c0d0e7389 */ /* 0x00006400000c000b */
[----:B01----:R-:W-:Y:S01]  /*17b50*/  ENDCOLLECTIVE ;  /* 0x000000000000791b */ /* 0x003fe20003800000 */
.L_x_601:
[----:B------:R-:W-:Y:S01]  /*17b60*/  IMAD.MOV.U32 R12, RZ, RZ, 0x10 ;  /* 0x00000010ff0c7424 */ /* 0x000fe200078e00ff */
[----:B------:R-:W-:-:S05]  /*17b70*/  SEL R7, R14, RZ, P4 ;  /* 0x000000ff0e077207 */ /* 0x000fca0002000000 */
[----:B------:R-:W-:-:S04]  /*17b80*/  IMAD.IADD R7, R6, 0x1, R7 ;  /* 0x0000000106077824 */ /* 0x000fc800078e0207 */
[----:B------:R-:W-:-:S07]  /*17b90*/  IMAD.MOV.U32 R13, RZ, RZ, R7 ;  /* 0x000000ffff0d7224 */ /* 0x000fce00078e0007 */
[----:B------:R-:W-:Y:S05]  /*17ba0*/  WARPSYNC.COLLECTIVE R15, `(.L_x_602) ;  /* 0x000000000f087348 */ /* 0x000fea0003c00000 */
[----:B------:R0:W1:Y:S02]  /*17bb0*/  SHFL.UP P6, R14, R13, R12, R11 ;  /* 0x0400000c0d0e7389 */ /* 0x00006400000c000b */
[----:B01----:R-:W-:Y:S01]  /*17bc0*/  ENDCOLLECTIVE ;  /* 0x000000000000791b */ /* 0x003fe20003800000 */
.L_x_602:
[----:B------:R-:W-:Y:S01]  /*17bd0*/  MOV R12, 0x1f ;  /* 0x0000001f000c7802 */ /* 0x000fe20000000f00 */
[----:B------:R-:W-:Y:S01]  /*17be0*/  IMAD.MOV.U32 R11, RZ, RZ, 0x1f ;  /* 0x0000001fff0b7424 */ /* 0x000fe200078e00ff */
[----:B------:R-:W-:-:S05]  /*17bf0*/  SEL R14, R14, RZ, P5 ;  /* 0x000000ff0e0e7207 */ /* 0x000fca0002800000 */
[----:B------:R-:W-:-:S04]  /*17c00*/  IMAD.IADD R3, R7, 0x1, R14 ;  /* 0x0000000107037824 */ /* 0x000fc800078e020e */
[----:B------:R-:W-:-:S07]  /*17c10*/  IMAD.MOV.U32 R13, RZ, RZ, R3 ;  /* 0x000000ffff0d7224 */ /* 0x000fce00078e0003 */
[----:B------:R-:W-:Y:S05]  /*17c20*/  WARPSYNC.COLLECTIVE R15, `(.L_x_603) ;  /* 0x000000000f087348 */ /* 0x000fea0003c00000 */
[----:B------:R0:W1:Y:S02]  /*17c30*/  SHFL.IDX P6, R14, R13, R12, R11 ;  /* 0x0000000c0d0e7389 */ /* 0x00006400000c000b */
[----:B01----:R-:W-:Y:S01]  /*17c40*/  ENDCOLLECTIVE ;  /* 0x000000000000791b */ /* 0x003fe20003800000 */
.L_x_603:
[----:B------:R-:W-:Y:S05]  /*17c50*/  BRA `(.L_x_604) ;  /* 0xffffffd800b47947 */ /* 0x000fea000383ffff */
.L_x_512:
[----:B------:R-:W-:Y:S01]  /*17c60*/  BSSY B0, `(.L_x_605) ;  /* 0x0000006000007945 */ /* 0x000fe20003800000 */
[----:B------:R-:W-:Y:S01]  /*17c70*/  PLOP3.LUT P6, PT, P6, PT, PT, 0x8, 0x0 ;  /* 0x000000000000781c */ /* 0x000fe200037ce170 */
[----:B------:R-:W-:-:S12]  /*17c80*/  IMAD.MOV.U32 R15, RZ, RZ, -0x1 ;  /* 0xffffffffff0f7424 */ /* 0x000fd800078e00ff */
[----:B0-----:R-:W-:Y:S05]  /*17c90*/  WARPSYNC.COLLECTIVE R15, `(.L_x_606) ;  /* 0x000000000f087348 */ /* 0x001fea0003c00000 */
[----:B------:R-:W-:Y:S01]  /*17ca0*/  VOTE.ANY R14, PT, P6 ;  /* 0x00000000000e7806 */ /* 0x000fe200030e0100 */
[----:B0-----:R-:W-:Y:S06]  /*17cb0*/  ENDCOLLECTIVE ;  /* 0x000000000000791b */ /* 0x001fec0003800000 */
.L_x_606:
[----:B------:R-:W-:Y:S05]  /*17cc0*/  BSYNC B0 ;  /* 0x0000000000007941 */ /* 0x000fea0003800000 */
.L_x_605:
[----:B------:R-:W-:Y:S01]  /*17cd0*/  IMAD.MOV.U32 R5, RZ, RZ, R14 ;  /* 0x000000ffff057224 */ /* 0x000fe200078e000e */
[----:B------:R-:W-:Y:S01]  /*17ce0*/  MOV R11, 0x1f ;  /* 0x0000001f000b7802 */ /* 0x000fe20000000f00 */
[----:B------:R-:W-:Y:S02]  /*17cf0*/  IMAD.MOV.U32 R13, RZ, RZ, R2 ;  /* 0x000000ffff0d7224 */ /* 0x000fe400078e0002 */
[----:B------:R-:W0:Y:S01]  /*17d00*/  POPC R4, R5 ;  /* 0x0000000500047309 */ /* 0x000e220000000000 */
[----:B------:R-:W-:Y:S02]  /*17d10*/  IMAD.MOV.U32 R15, RZ, RZ, -0x1 ;  /* 0xffffffffff0f7424 */ /* 0x000fe400078e00ff */
[----:B0-----:R-:W-:-:S07]  /*17d20*/  IMAD.MOV.U32 R12, RZ, RZ, R4 ;  /* 0x000000ffff0c7224 */ /* 0x001fce00078e0004 */
[----:B------:R-:W-:Y:S05]  /*17d30*/  WARPSYNC.COLLECTIVE R15, `(.L_x_607) ;  /* 0x000000000f087348 */ /* 0x000fea0003c00000 */
[----:B------:R0:W1:Y:S02]  /*17d40*/  SHFL.IDX P6, R14, R13, R12, R11 ;  /* 0x0000000c0d0e7389 */ /* 0x00006400000c000b */
[----:B01----:R-:W-:Y:S01]  /*17d50*/  ENDCOLLECTIVE ;  /* 0x000000000000791b */ /* 0x003fe20003800000 */
.L_x_607:
[----:B------:R-:W-:Y:S01]  /*17d60*/  IMAD.MOV.U32 R17, RZ, RZ, R14 ;  /* 0x000000ffff117224 */ /* 0x000fe200078e000e */
[----:B------:R-:W-:Y:S06]  /*17d70*/  BRA `(.L_x_608) ;  /* 0xffffffd800a47947 */ /* 0x000fec000383ffff */
.L_x_514:
[----:B------:R-:W-:Y:S01]  /*17d80*/  BSSY B0, `(.L_x_609) ;  /* 0x0000007000007945 */ /* 0x000fe20003800000 */
[----:B------:R-:W-:Y:S02]  /*17d90*/  IMAD.MOV.U32 R13, RZ, RZ, R3 ;  /* 0x000000ffff0d7224 */ /* 0x000fe400078e0003 */
[----:B------:R-:W-:Y:S02]  /*17da0*/  IMAD.MOV.U32 R11, RZ, RZ, 0x1f ;  /* 0x0000001fff0b7424 */ /* 0x000fe400078e00ff */
[----:B------:R-:W-:-:S07]  /*17db0*/  IMAD.MOV.U32 R15, RZ, RZ, -0x1 ;  /* 0xffffffffff0f7424 */ /* 0x000fce00078e00ff */
[----:B012---:R-:W-:Y:S05]  /*17dc0*/  WARPSYNC.COLLECTIVE R15, `(.L_x_610) ;  /* 0x000000000f087348 */ /* 0x007fea0003c00000 */
[----:B------:R3:W4:Y:S02]  /*17dd0*/  SHFL.IDX P6, R14, R13, R12, R11 ;  /* 0x0000000c0d0e7389 */ /* 0x00072400000c000b */
[----:B01234-:R-:W-:Y:S01]  /*17de0*/  ENDCOLLECTIVE ;  /* 0x000000000000791b */ /* 0x01ffe20003800000 */
.L_x_610:
[----:B------:R-:W-:Y:S05]  /*17df0*/  BSYNC B0 ;  /* 0x0000000000007941 */ /* 0x000fea0003800000 */
.L_x_609:
[----:B------:R-:W-:Y:S05]  /*17e00*/  BRA `(.L_x_513) ;  /* 0xffffffd8009c7947 */ /* 0x000fea000383ffff */
.L_x_518:
[----:B0-----:R0:W2:Y:S02]  /*17e10*/  SYNCS.PHASECHK.TRANS64.TRYWAIT P0, [R9+URZ+0x13220], R0 ;  /* 0x01322000090075a7 */ /* 0x0010a4000800017f */
[----:B--2---:R-:W-:Y:S05]  /*17e20*/  @!P0 NANOSLEEP.SYNCS 0x989680 ;  /* 0x009896800000895d */ /* 0x004fea0003900000 */
[----:B------:R-:W2:Y:S02]  /*17e30*/  @!P0 SYNCS.PHASECHK.TRANS64 P0, [R9+URZ+0x13220], R0 ;  /* 0x01322000090085a7 */ /* 0x000ea4000800007f */
[----:B--2---:R-:W-:Y:S05]  /*17e40*/  @!P0 BRA `(.L_x_518) ;  /* 0xfffffffc00f08947 */ /* 0x004fea000383ffff */
[----:B------:R-:W-:Y:S05]  /*17e50*/  BRA `(.L_x_611) ;  /* 0xffffffdc00887947 */ /* 0x000fea000383ffff */
.L_x_519:
[----:B------:R-:W2:Y:S01]  /*17e60*/  S2R R2, SR_TID.X ;  /* 0x0000000000027919 */ /* 0x000ea20000002100 */
[----:B------:R-:W-:Y:S01]  /*17e70*/  BSSY B0, `(.L_x_612) ;  /* 0x000000a000007945 */ /* 0x000fe20003800000 */
[----:B------:R-:W-:Y:S02]  /*17e80*/  IMAD.MOV.U32 R12, RZ, RZ, RZ ;  /* 0x000000ffff0c7224 */ /* 0x000fe400078e00ff */
[----:B------:R-:W-:Y:S02]  /*17e90*/  IMAD.MOV.U32 R11, RZ, RZ, 0x1f ;  /* 0x0000001fff0b7424 */ /* 0x000fe400078e00ff */
[----:B------:R-:W-:Y:S01]  /*17ea0*/  IMAD.MOV.U32 R15, RZ, RZ, -0x1 ;  /* 0xffffffffff0f7424 */ /* 0x000fe200078e00ff */
[----:B--2---:R-:W-:-:S04]  /*17eb0*/  SHF.R.U32.HI R2, RZ, 0x5, R2 ;  /* 0x00000005ff027819 */ /* 0x004fc80000011602 */
[----:B------:R-:W-:-:S04]  /*17ec0*/  LOP3.LUT R2, R2, 0x3, RZ, 0xc0, !PT ;  /* 0x0000000302027812 */ /* 0x000fc800078ec0ff */
[----:B------:R-:W-:-:S07]  /*17ed0*/  MOV R13, R2 ;  /* 0x00000002000d7202 */ /* 0x000fce0000000f00 */
[----:B01-3--:R-:W-:Y:S05]  /*17ee0*/  WARPSYNC.COLLECTIVE R15, `(.L_x_613) ;  /* 0x000000000f087348 */ /* 0x00bfea0003c00000 */
[----:B------:R2:W4:Y:S02]  /*17ef0*/  SHFL.IDX P6, R14, R13, R12, R11 ;  /* 0x0000000c0d0e7389 */ /* 0x00052400000c000b */
[----:B01234-:R-:W-:Y:S01]  /*17f00*/  ENDCOLLECTIVE ;  /* 0x000000000000791b */ /* 0x01ffe20003800000 */
.L_x_613:
[----:B------:R-:W-:Y:S05]  /*17f10*/  BSYNC B0 ;  /* 0x0000000000007941 */ /* 0x000fea0003800000 */
.L_x_612:
[----:B------:R-:W-:Y:S05]  /*17f20*/  BRA `(.L_x_614) ;  /* 0xffffffdc00707947 */ /* 0x000fea000383ffff */
.L_x_520:
[----:B------:R-:W-:Y:S01]  /*17f30*/  BSSY B0, `(.L_x_615) ;  /* 0x0000006000007945 */ /* 0x000fe20003800000 */
[----:B------:R-:W-:-:S07]  /*17f40*/  IMAD.MOV.U32 R15, RZ, RZ, -0x1 ;  /* 0xffffffffff0f7424 */ /* 0x000fce00078e00ff */
[----:B01-3--:R-:W-:Y:S05]  /*17f50*/  WARPSYNC.COLLECTIVE R15, `(.L_x_616) ;  /* 0x000000000f0c7348 */ /* 0x00bfea0003c00000 */
[----:B------:R-:W-:Y:S02]  /*17f60*/  ELECT P6, UR62, PT ;  /* 0x00000000003e782f */ /* 0x000fe400038c0000 */
[----:B------:R-:W-:Y:S01]  /*17f70*/  MOV R14, UR62 ;  /* 0x0000003e000e7c02 */ /* 0x000fe20008000f00 */
[----:B01-3--:R-:W-:Y:S10]  /*17f80*/  ENDCOLLECTIVE ;  /* 0x000000000000791b */ /* 0x00bff40003800000 */
.L_x_616:
[----:B------:R-:W-:Y:S05]  /*17f90*/  BSYNC B0 ;  /* 0x0000000000007941 */ /* 0x000fea0003800000 */
.L_x_615:
[----:B------:R-:W-:Y:S05]  /*17fa0*/  BRA `(.L_x_617) ;  /* 0xffffffdc00647947 */ /* 0x000fea000383ffff */
.L_x_522:
[----:B0-----:R0:W2:Y:S02]  /*17fb0*/  SYNCS.PHASECHK.TRANS64.TRYWAIT P1, [R7+URZ], R2 ;  /* 0x00000002070075a7 */ /* 0x0010a4000802017f */
[----:B--2---:R-:W-:Y:S05]  /*17fc0*/  @!P1 NANOSLEEP.SYNCS 0x989680 ;  /* 0x009896800000995d */ /* 0x004fea0003900000 */
[----:B------:R-:W2:Y:S02]  /*17fd0*/  @!P1 SYNCS.PHASECHK.TRANS64 P1, [R7+URZ], R2 ;  /* 0x00000002070095a7 */ /* 0x000ea4000802007f */
[----:B--2---:R-:W-:Y:S05]  /*17fe0*/  @!P1 BRA `(.L_x_522) ;  /* 0xfffffffc00f09947 */ /* 0x004fea000383ffff */
[----:B------:R-:W-:Y:S05]  /*17ff0*/  BRA `(.L_x_618) ;  /* 0xffffffdc00987947 */ /* 0x000fea000383ffff */
.L_x_523:
[----:B--2---:R2:W4:Y:S02]  /*18000*/  SYNCS.PHASECHK.TRANS64.TRYWAIT P1, [R3+URZ], R0 ;  /* 0x00000000030075a7 */ /* 0x004524000802017f */
[----:B----4-:R-:W-:Y:S05]  /*18010*/  @!P1 NANOSLEEP.SYNCS 0x989680 ;  /* 0x009896800000995d */ /* 0x010fea0003900000 */
[----:B------:R-:W4:Y:S02]  /*18020*/  @!P1 SYNCS.PHASECHK.TRANS64 P1, [R3+URZ], R0 ;  /* 0x00000000030095a7 */ /* 0x000f24000802007f */
[----:B----4-:R-:W-:Y:S05]  /*18030*/  @!P1 BRA `(.L_x_523) ;  /* 0xfffffffc00f09947 */ /* 0x010fea000383ffff */
[----:B------:R-:W-:Y:S05]  /*18040*/  BRA `(.L_x_619) ;  /* 0xffffffdc008c7947 */ /* 0x000fea000383ffff */
.L_x_525:
[----:B--2---:R2:W4:Y:S02]  /*18050*/  SYNCS.PHASECHK.TRANS64.TRYWAIT P1, [R3+URZ+0x13260], R2 ;  /* 0x01326002030075a7 */ /* 0x004524000802017f */
[----:B----4-:R-:W-:Y:S05]  /*18060*/  @!P1 NANOSLEEP.SYNCS 0x989680 ;  /* 0x009896800000995d */ /* 0x010fea0003900000 */
[----:B------:R-:W4:Y:S02]  /*18070*/  @!P1 SYNCS.PHASECHK.TRANS64 P1, [R3+URZ+0x13260], R2 ;  /* 0x01326002030095a7 */ /* 0x000f24000802007f */
[----:B----4-:R-:W-:Y:S05]  /*18080*/  @!P1 BRA `(.L_x_525) ;  /* 0xfffffffc00f09947 */ /* 0x010fea000383ffff */
[----:B------:R-:W-:Y:S05]  /*18090*/  BRA `(.L_x_620) ;  /* 0xffffffdc008c7947 */ /* 0x000fea000383ffff */
.L_x_527:
[----:B----4-:R4:W0:Y:S02]  /*180a0*/  SYNCS.PHASECHK.TRANS64.TRYWAIT P1, [R5+URZ+0x13260], R0 ;  /* 0x01326000050075a7 */ /* 0x010824000802017f */
[----:B0-----:R-:W-:Y:S05]  /*180b0*/  @!P1 NANOSLEEP.SYNCS 0x989680 ;  /* 0x009896800000995d */ /* 0x001fea0003900000 */
[----:B------:R-:W0:Y:S02]  /*180c0*/  @!P1 SYNCS.PHASECHK.TRANS64 P1, [R5+URZ+0x13260], R0 ;  /* 0x01326000050095a7 */ /* 0x000e24000802007f */
[----:B0-----:R-:W-:Y:S05]  /*180d0*/  @!P1 BRA `(.L_x_527) ;  /* 0xfffffffc00f09947 */ /* 0x001fea000383ffff */
[----:B------:R-:W-:Y:S05]  /*180e0*/  BRA `(.L_x_621) ;  /* 0xffffffdc008c7947 */ /* 0x000fea000383ffff */
.L_x_529:
[----:B------:R0:W0:Y:S02]  /*180f0*/  SYNCS.PHASECHK.TRANS64.TRYWAIT P0, [R3+URZ+0x13280], R2 ;  /* 0x01328002030075a7 */ /* 0x000024000800017f */
[----:B0-----:R-:W-:Y:S05]  /*18100*/  @!P0 NANOSLEEP.SYNCS 0x989680 ;  /* 0x009896800000895d */ /* 0x001fea0003900000 */
[----:B------:R-:W0:Y:S02]  /*18110*/  @!P0 SYNCS.PHASECHK.TRANS64 P0, [R3+URZ+0x13280], R2 ;  /* 0x01328002030085a7 */ /* 0x000e24000800007f */
[----:B0-----:R-:W-:Y:S05]  /*18120*/  @!P0 BRA `(.L_x_529) ;  /* 0xfffffffc00f08947 */ /* 0x001fea000383ffff */
[----:B------:R-:W-:Y:S05]  /*18130*/  BRA `(.L_x_530) ;  /* 0xffffffdc00887947 */ /* 0x000fea000383ffff */
.L_x_622:
        /* <DEDUP_REMOVED lines=12> */
.L_x_2198:


//--------------------- .text._ZN7cutlass13device_kernelIN5flash11enable_sm90INS1_16FlashAttnFwdSm90INS1_25CollectiveMainloopFwdSm90ILi2EN4cute5tupleIJNS5_1CILi1EEES8_S8_EEENS6_IJNS7_ILi192EEENS7_ILi160EEENS7_ILi64EEEEEELi64ENS_12float_e4m3_tEfNS_4arch4Sm90ELb0ELb1ELb1ELb0ELb0ELb0ELb0ELb1ELb1ELb1ELb0ELb0EEENS1_21CollectiveEpilogueFwdINS6_IJSA_SC_SB_EEES9_NS_10bfloat16_tESG_Li384ELb0ELb1ELb0ELb1EEENS1_30DynamicPersistentTileSchedulerILi384ELi128ELb0ELb1ELb1EEEEEEEEEvNT_6ParamsE --------------------------
	.section	.text._ZN7cutlass13device_kernelIN5flash11enable_sm90INS1_16FlashAttnFwdSm90INS1_25CollectiveMainloopFwdSm90ILi2EN4cute5tupleIJNS5_1CILi1EEES8_S8_EEENS6_IJNS7_ILi192EEENS7_ILi160EEENS7_ILi64EEEEEELi64ENS_12float_e4m3_tEfNS_4arch4Sm90ELb0ELb1ELb1ELb0ELb0ELb0ELb0ELb1ELb1ELb1ELb0ELb0EEENS1_21CollectiveEpilogueFwdINS6_IJSA_SC_SB_EEES9_NS_10bfloat16_tESG_Li384ELb0ELb1ELb0ELb1EEENS1_30DynamicPersistentTileSchedulerILi384ELi128ELb0ELb1ELb1EEEEEEEEEvNT_6ParamsE,"ax",@progbits
	.align	128
.text._ZN7cutlass13device_kernelIN5flash11enable_sm90INS1_16FlashAttnFwdSm90INS1_25CollectiveMainloopFwdSm90ILi2EN4cute5tupleIJNS5_1CILi1EEES8_S8_EEENS6_IJNS7_ILi192EEENS7_ILi160EEENS7_ILi64EEEEEELi64ENS_12float_e4m3_tEfNS_4arch4Sm90ELb0ELb1ELb1ELb0ELb0ELb0ELb0ELb1ELb1ELb1ELb0ELb0EEENS1_21CollectiveEpilogueFwdINS6_IJSA_SC_SB_EEES9_NS_10bfloat16_tESG_Li384ELb0ELb1ELb0ELb1EEENS1_30DynamicPersistentTileSchedulerILi384ELi128ELb0ELb1ELb1EEEEEEEEEvNT_6ParamsE:
        .type           _ZN7cutlass13device_kernelIN5flash11enable_sm90INS1_16FlashAttnFwdSm90INS1_25CollectiveMainloopFwdSm90ILi2EN4cute5tupleIJNS5_1CILi1EEES8_S8_EEENS6_IJNS7_ILi192EEENS7_ILi160EEENS7_ILi64EEEEEELi64ENS_12float_e4m3_tEfNS_4arch4Sm90ELb0ELb1ELb1ELb0ELb0ELb0ELb0ELb1ELb1ELb1ELb0ELb0EEENS1_21CollectiveEpilogueFwdINS6_IJSA_SC_SB_EEES9_NS_10bfloat16_tESG_Li384ELb0ELb1ELb0ELb1EEENS1_30DynamicPersistentTileSchedulerILi384ELi128ELb0ELb1ELb1EEEEEEEEEvNT_6ParamsE,@function
        .size           _ZN7cutlass13device_kernelIN5flash11enable_sm90INS1_16FlashAttnFwdSm90INS1_25CollectiveMainloopFwdSm90ILi2EN4cute5tupleIJNS5_1CILi1EEES8_S8_EEENS6_IJNS7_ILi192EEENS7_ILi160EEENS7_ILi64EEEEEELi64ENS_12float_e4m3_tEfNS_4arch4Sm90ELb0ELb1ELb1ELb0ELb0ELb0ELb0ELb1ELb1ELb1ELb0ELb0EEENS1_21CollectiveEpilogueFwdINS6_IJSA_SC_SB_EEES9_NS_10bfloat16_tESG_Li384ELb0ELb1ELb0ELb1EEENS1_30DynamicPersistentTileSchedulerILi384ELi128ELb0ELb1ELb1EEEEEEEEEvNT_6ParamsE,(.L_x_2199 - _ZN7cutlass13device_kernelIN5flash11enable_sm90INS1_16FlashAttnFwdSm90INS1_25CollectiveMainloopFwdSm90ILi2EN4cute5tupleIJNS5_1CILi1EEES8_S8_EEENS6_IJNS7_ILi192EEENS7_ILi160EEENS7_ILi64EEEEEELi64ENS_12float_e4m3_tEfNS_4arch4Sm90ELb0ELb1ELb1ELb0ELb0ELb0ELb0ELb1ELb1ELb1ELb0ELb0EEENS1_21CollectiveEpilogueFwdINS6_IJSA_SC_SB_EEES9_NS_10bfloat16_tESG_Li384ELb0ELb1ELb0ELb1EEENS1_30DynamicPersistentTileSchedulerILi384ELi128ELb0ELb1ELb1EEEEEEEEEvNT_6ParamsE)
        .other          _ZN7cutlass13device_kernelIN5flash11enable_sm90INS1_16FlashAttnFwdSm90INS1_25CollectiveMainloopFwdSm90ILi2EN4cute5tupleIJNS5_1CILi1EEES8_S8_EEENS6_IJNS7_ILi192EEENS7_ILi160EEENS7_ILi64EEEEEELi64ENS_12float_e4m3_tEfNS_4arch4Sm90ELb0ELb1ELb1ELb0ELb0ELb0ELb0ELb1ELb1ELb1ELb0ELb0EEENS1_21CollectiveEpilogueFwdINS6_IJSA_SC_SB_EEES9_NS_10bfloat16_tESG_Li384ELb0ELb1ELb0ELb1EEENS1_30DynamicPersistentTileSchedulerILi384ELi128ELb0ELb1ELb1EEEEEEEEEvNT_6ParamsE,@"STO_CUDA_ENTRY STV_DEFAULT"
_ZN7cutlass13device_kernelIN5flash11enable_sm90INS1_16FlashAttnFwdSm90INS1_25CollectiveMainloopFwdSm90ILi2EN4cute5tupleIJNS5_1CILi1EEES8_S8_EEENS6_IJNS7_ILi192EEENS7_ILi160EEENS7_ILi64EEEEEELi64ENS_12float_e4m3_tEfNS_4arch4Sm90ELb0ELb1ELb1ELb0ELb0ELb0ELb0ELb1ELb1ELb1ELb0ELb0EEENS1_21CollectiveEpilogueFwdINS6_IJSA_SC_SB_EEES9_NS_10bfloat16_tESG_Li384ELb0ELb1ELb0ELb1EEENS1_30DynamicPersistentTileSchedulerILi384ELi128ELb0ELb1ELb1EEEEEEEEEvNT_6ParamsE:
        /* <DEDUP_REMOVED lines=17> */
.L_x_624:
[----:B------:R-:W-:Y:S05]  /*0110*/  BSYNC B0 ;  /* 0x0000000000007941 */ /* 0x000fea0003800000 */
.L_x_623:
        /* <DEDUP_REMOVED lines=41> */
.L_x_625:
        /* <DEDUP_REMOVED lines=22> */
.L_x_626:
        /* <DEDUP_REMOVED lines=18> */
.L_x_627:
        /* <DEDUP_REMOVED lines=22> */
.L_x_628:
        /* <DEDUP_REMOVED lines=22> */
.L_x_629:
[----:B------:R-:W-:Y:S01]  /*08f0*/  PLOP3.LUT P0, PT, PT, PT, UP0, 0x80, 0x0 ;  /* 0x000000000000781c */ /* 0x000fe20003f0f008 */
[----:B------:R-:W-:Y:S01]  /*0900*/  UMOV UR38, 0x1 ;  /* 0x0000000100267882 */ /* 0x000fe20000000000 */
[----:B------:R-:W-:Y:S01]  /*0910*/  NOP ;  /* 0x0000000000007918 */ /* 0x000fe20000000000 */
[----:B------:R-:W-:Y:S01]  /*0920*/  USEL UR38, UR38, 0x2, !UP0 ;  /* 0x0000000226267887 */ /* 0x000fe2000c000000 */
[----:B------:R-:W-:Y:S01]  /*0930*/  ULDC.64 UR48, c[0x0][0x208] ;  /* 0x0000820000307ab9 */ /* 0x000fe20000000a00 */
[----:B012-4-:R-:W-:Y:S08]  /*0940*/  BAR.SYNC.DEFER_BLOCKING 0x0 ;  /* 0x0000000000007b1d */ /* 0x017ff00000010000 */
[----:B------:R-:W-:Y:S05]  /*0950*/  @!P0 BRA `(.L_x_630) ;  /* 0x0000013c00208947 */ /* 0x000fea0003800000 */
.L_x_631:
[----:B------:R-:W-:-:S08]  /*0960*/  NOP ;  /* 0x0000000000007918 */ /* 0x000fd00000000000 */
[----:B------:R-:W0:Y:S02]  /*0970*/  USETMAXREG.TRY_ALLOC.CTAPOOL UP0, 0xa0 ;  /* 0x000000a0000079c8 */ /* 0x000e240008000600 */
[----:B0-----:R-:W-:-:S13]  /*0980*/  PLOP3.LUT P0, PT, PT, PT, UP0, 0x80, 0x0 ;  /* 0x000000000000781c */ /* 0x001fda0003f0f008 */
[----:B------:R-:W-:Y:S05]  /*0990*/  @!P0 BRA `(.L_x_631) ;  /* 0xfffffffc00f08947 */ /* 0x000fea000383ffff */
[----:B------:R-:W0:Y:S08]  /*09a0*/  S2UR UR4, SR_CTAID.X ;  /* 0x00000000000479c3 */ /* 0x000e300000002500 */
[----:B------:R-:W-:Y:S08]  /*09b0*/  BAR.ARV 0x4, 0x200 ;  /* 0x0108000000007b1d */ /* 0x000ff00000002000 */
[----:B------:R-:W0:Y:S08]  /*09c0*/  LDC R0, c[0x0][0xc38] ;  /* 0x00030e00ff007b82 */ /* 0x000e300000000800 */
[----:B------:R-:W-:Y:S06]  /*09d0*/  BAR.ARV 0x8, 0x200 ;  /* 0x0208000000007b1d */ /* 0x000fec0000002000 */
[----:B0-----:R-:W-:-:S13]  /*09e0*/  ISETP.LE.AND P0, PT, R0, UR4, PT ;  /* 0x0000000400007c0c */ /* 0x001fda000bf03270 */
[----:B------:R-:W-:Y:S05]  /*09f0*/  @P0 EXIT ;  /* 0x000000000000094d */ /* 0x000fea0003800000 */
[----:B------:R-:W-:Y:S01]  /*0a00*/  VIADD R0, R23, 0xffffff80 ;  /* 0xffffff8017007836 */ /* 0x000fe20000000000 */
[----:B------:R-:W-:Y:S01]  /*0a10*/  ULOP3.LUT UR46, UR38, 0x1, URZ, 0xfc, !UPT ;  /* 0x00000001262e7892 */ /* 0x000fe2000f8efc3f */
[----:B------:R-:W-:Y:S01]  /*0a20*/  UMOV UR36, URZ ;  /* 0x0000003f00247c82 */ /* 0x000fe20008000000 */
[----:B------:R-:W-:Y:S02]  /*0a30*/  UMOV UR37, URZ ;  /* 0x0000003f00257c82 */ /* 0x000fe40008000000 */
[----:B------:R-:W-:Y:S01]  /*0a40*/  SHF.R.S32.HI R3, RZ, 0x1f, R0 ;  /* 0x0000001fff037819 */ /* 0x000fe20000011400 */
[----:B------:R-:W-:-:S03]  /*0a50*/  UMOV UR39, URZ ;  /* 0x0000003f00277c82 */ /* 0x000fc60008000000 */
[CC--:B------:R-:W-:Y:S02]  /*0a60*/  LEA.HI R2, R3.reuse, R0.reuse, RZ, 0x7 ;  /* 0x0000000003027211 */ /* 0x0c0fe400078f38ff */
[CC--:B------:R-:W-:Y:S02]  /*0a70*/  LEA.HI R4, R3.reuse, R0.reuse, RZ, 0x5 ;  /* 0x0000000003047211 */ /* 0x0c0fe400078f28ff */
[----:B------:R-:W-:Y:S02]  /*0a80*/  LOP3.LUT R5, R2, 0xffffff80, RZ, 0xc0, !PT ;  /* 0xffffff8002057812 */ /* 0x000fe400078ec0ff */
[----:B------:R-:W-:Y:S01]  /*0a90*/  SHF.R.S32.HI R2, RZ, 0x7, R2 ;  /* 0x00000007ff027819 */ /* 0x000fe20000011402 */
[----:B------:R-:W-:Y:S02]  /*0aa0*/  IMAD.SHL.U32 R6, R4, 0x20, RZ ;  /* 0x0000002004067824 */ /* 0x000fe400078e00ff */
[----:B------:R-:W-:Y:S01]  /*0ab0*/  IMAD.IADD R18, R0, 0x1, -R5 ;  /* 0x0000000100127824 */ /* 0x000fe200078e0a05 */
[CC--:B------:R-:W-:Y:S01]  /*0ac0*/  LEA.HI R5, R3.reuse, R0.reuse, RZ, 0x2 ;  /* 0x0000000003057211 */ /* 0x0c0fe200078f10ff */
[----:B------:R-:W-:Y:S01]  /*0ad0*/  IMAD.HI R7, R2, 0x55555556, RZ ;  /* 0x5555555602077827 */ /* 0x000fe200078e02ff */
[----:B------:R-:W-:-:S02]  /*0ae0*/  LEA.HI R3, R3, R0, RZ, 0x4 ;  /* 0x0000000003037211 */ /* 0x000fc400078f20ff */
[----:B------:R-:W-:Y:S02]  /*0af0*/  SHF.R.S32.HI R9, RZ, 0x1f, R18 ;  /* 0x0000001fff097819 */ /* 0x000fe40000011412 */
[----:B------:R-:W-:Y:S02]  /*0b00*/  LOP3.LUT R13, R5, 0xfffffffc, RZ, 0xc0, !PT ;  /* 0xfffffffc050d7812 */ /* 0x000fe400078ec0ff */
[----:B------:R-:W-:Y:S02]  /*0b10*/  LEA.HI R8, R9, R18, RZ, 0x2 ;  /* 0x0000001209087211 */ /* 0x000fe400078f10ff */
[----:B------:R-:W-:Y:S01]  /*0b20*/  SHF.R.S32.HI R4, RZ, 0x4, R3 ;  /* 0x00000004ff047819 */ /* 0x000fe20000011403 */
[----:B------:R-:W-:Y:S01]  /*0b30*/  IMAD.IADD R13, R0, 0x1, -R13 ;  /* 0x00000001000d7824 */ /* 0x000fe200078e0a0d */
[--C-:B------:R-:W-:Y:S02]  /*0b40*/  SHF.R.S32.HI R10, RZ, 0x2, R8.reuse ;  /* 0x00000002ff0a7819 */ /* 0x100fe40000011408 */
[----:B------:R-:W-:-:S02]  /*0b50*/  SHF.R.S32.HI R11, RZ, 0x1f, R8 ;  /* 0x0000001fff0b7819 */ /* 0x000fc40000011408 */
[----:B------:R-:W-:Y:S02]  /*0b60*/  LOP3.LUT R5, R3, 0x3fffff0, RZ, 0xc0, !PT ;  /* 0x03fffff003057812 */ /* 0x000fe400078ec0ff */
[----:B------:R-:W-:Y:S02]  /*0b70*/  LEA.HI R11, R11, R10, RZ, 0x3 ;  /* 0x0000000a0b0b7211 */ /* 0x000fe400078f18ff */
[----:B------:R-:W-:Y:S01]  /*0b80*/  LEA.HI R3, R3, R4, RZ, 0x1 ;  /* 0x0000000403037211 */ /* 0x000fe200078f08ff */
[----:B------:R-:W-:Y:S01]  /*0b90*/  IMAD.IADD R5, R0, 0x1, -R5 ;  /* 0x0000000100057824 */ /* 0x000fe200078e0a05 */
[----:B------:R-:W-:Y:S02]  /*0ba0*/  LOP3.LUT R11, R11, 0xfffffff8, RZ, 0xc0, !PT ;  /* 0xfffffff80b0b7812 */ /* 0x000fe400078ec0ff */
[----:B------:R-:W-:Y:S02]  /*0bb0*/  LEA.HI R9, R9, R18, RZ, 0x5 ;  /* 0x0000001209097211 */ /* 0x000fe400078f28ff */
[----:B------:R-:W-:Y:S01]  /*0bc0*/  LOP3.LUT R6, R6, 0xfffffc00, RZ, 0xc0, !PT ;  /* 0xfffffc0006067812 */ /* 0x000fe200078ec0ff */
[----:B------:R-:W-:Y:S01]  /*0bd0*/  IMAD.IADD R10, R10, 0x1, -R11 ;  /* 0x000000010a0a7824 */ /* 0x000fe200078e0a0b */
[----:B------:R-:W-:-:S02]  /*0be0*/  LOP3.LUT R3, R3, 0x1ffffffe, RZ, 0xc0, !PT ;  /* 0x1ffffffe03037812 */ /* 0x000fc400078ec0ff */
[----:B------:R-:W-:Y:S01]  /*0bf0*/  LEA.HI R7, R7, R7, RZ, 0x1 ;  /* 0x0000000707077211 */ /* 0x000fe200078f08ff */
[----:B------:R-:W-:Y:S01]  /*0c00*/  IMAD R6, R5, 0x40, R6 ;  /* 0x0000004005067824 */ /* 0x000fe200078e0206 */
[----:B------:R-:W-:Y:S01]  /*0c10*/  LEA.HI R0, R13, R13, RZ, 0x1 ;  /* 0x0000000d0d007211 */ /* 0x000fe200078f08ff */
[----:B------:R-:W-:Y:S01]  /*0c20*/  IMAD.IADD R3, R4, 0x1, -R3 ;  /* 0x0000000104037824 */ /* 0x000fe200078e0a03 */
[----:B------:R-:W-:Y:S01]  /*0c30*/  SHF.R.S32.HI R9, RZ, 0x5, R9 ;  /* 0x00000005ff097819 */ /* 0x000fe20000011409 */
[----:B------:R-:W-:Y:S01]  /*0c40*/  IMAD R7, R7, -0x3, R2 ;  /* 0xfffffffd07077824 */ /* 0x000fe200078e0202 */
[----:B------:R-:W-:Y:S01]  /*0c50*/  LOP3.LUT R0, R0, 0x1ffffffe, RZ, 0xc0, !PT ;  /* 0x1ffffffe00007812 */ /* 0x000fe200078ec0ff */
[----:B------:R-:W-:Y:S01]  /*0c60*/  IMAD R156, R3, 0x8, R6 ;  /* 0x00000008039c7824 */ /* 0x000fe200078e0206 */
[----:B------:R-:W-:Y:S01]  /*0c70*/  LOP3.LUT R3, R8, 0x7ffffffc, RZ, 0xc0, !PT ;  /* 0x7ffffffc08037812 */ /* 0x000fe200078ec0ff */
[----:B------:R-:W-:Y:S02]  /*0c80*/  IMAD R10, R9, 0x10, R10 ;  /* 0x00000010090a7824 */ /* 0x000fe400078e020a */
[----:B------:R-:W-:-:S02]  /*0c90*/  IMAD.IADD R19, R13, 0x1, -R0 ;  /* 0x000000010d137824 */ /* 0x000fc400078e0a00 */
[----:B------:R-:W-:Y:S02]  /*0ca0*/  IMAD R22, R7, 0x40, R10 ;  /* 0x0000004007167824 */ /* 0x000fe400078e020a */
[----:B------:R-:W-:Y:S02]  /*0cb0*/  IMAD.IADD R18, R18, 0x1, -R3 ;  /* 0x0000000112127824 */ /* 0x000fe400078e0a03 */
[----:B------:R-:W-:-:S07]  /*0cc0*/  IMAD R19, R19, 0x8, R22 ;  /* 0x0000000813137824 */ /* 0x000fce00078e0216 */
.L_x_720:
[----:B------:R-:W-:Y:S01]  /*0cd0*/  ULDC UR5, c[0x0][0xc60] ;  /* 0x0003180000057ab9 */ /* 0x000fe20000000800 */
[----:B------:R-:W-:Y:S01]  /*0ce0*/  UMOV UR8, UR4 ;  /* 0x0000000400087c82 */ /* 0x000fe20008000000 */
[----:B------:R-:W-:-:S11]  /*0cf0*/  UISETP.NE.AND UP0, UPT, UR5, 0x1, UPT ;  /* 0x000000010500788c */ /* 0x000fd6000bf05270 */
[----:B------:R-:W-:Y:S01]  /*0d00*/  @UP0 ULDC UR6, c[0x0][0xc64] ;  /* 0x0003190000060ab9 */ /* 0x000fe20000000800 */
[----:B------:R-:W-:Y:S01]  /*0d10*/  @UP0 ULDC UR9, c[0x0][0xc68] ;  /* 0x00031a0000090ab9 */ /* 0x000fe20000000800 */
[----:B------:R-:W-:-:S04]  /*0d20*/  UIMAD.WIDE.U32 UR6, UR4, UR6, URZ ;  /* 0x00000006040672a5 */ /* 0x000fc8000f8e003f */
[----:B------:R-:W-:-:S03]  /*0d30*/  @UP0 USHF.R.U32.HI UR8, URZ, UR9, UR7 ;  /* 0x000000093f080299 */ /* 0x000fc60008011607 */
[----:B------:R-:W-:Y:S02]  /*0d40*/  ULDC UR6, c[0x0][0xc78] ;  /* 0x00031e0000067ab9 */ /* 0x000fe40000000800 */
[----:B------:R-:W-:Y:S02]  /*0d50*/  UISETP.GE.AND UP0, UPT, UR8, UR6, UPT ;  /* 0x000000060800728c */ /* 0x000fe4000bf06270 */
[----:B------:R-:W-:-:S04]  /*0d60*/  UIADD3 UR6, -UR8, URZ, URZ ;  /* 0x0000003f08067290 */ /* 0x000fc8000fffe13f */
[----:B------:R-:W-:Y:S01]  /*0d70*/  PLOP3.LUT P0, PT, PT, PT, UP0, 0x80, 0x0 ;  /* 0x000000000000781c */ /* 0x000fe20003f0f008 */
[----:B------:R-:W-:-:S12]  /*0d80*/  UIMAD UR9, UR5, UR6, UR4 ;  /* 0x00000006050972a4 */ /* 0x000fd8000f8e0204 */
[----:B012--5:R-:W-:Y:S05]  /*0d90*/  @!P0 BRA `(.L_x_632) ;  /* 0x0000000000208947 */ /* 0x027fea0003800000 */
[----:B------:R-:W-:Y:S01]  /*0da0*/  ULDC UR7, c[0x0][0xc6c] ;  /* 0x00031b0000077ab9 */ /* 0x000fe20000000800 */
[----:B------:R-:W-:Y:S01]  /*0db0*/  UMOV UR6, UR9 ;  /* 0x0000000900067c82 */ /* 0x000fe20008000000 */
[----:B------:R-:W-:-:S11]  /*0dc0*/  UISETP.NE.AND UP0, UPT, UR7, 0x1, UPT ;  /* 0x000000010700788c */ /* 0x000fd6000bf05270 */
[----:B------:R-:W-:Y:S02]  /*0dd0*/  @UP0 ULDC.64 UR10, c[0x0][0xc70] ;  /* 0x00031c00000a0ab9 */ /* 0x000fe40000000a00 */
[----:B------:R-:W-:-:S04]  /*0de0*/  UIMAD.WIDE.U32 UR4, UR9, UR10, URZ ;  /* 0x0000000a090472a5 */ /* 0x000fc8000f8e003f */
[----:B------:R-:W-:-:S04]  /*0df0*/  @UP0 USHF.R.U32.HI UR6, URZ, UR11, UR5 ;  /* 0x0000000b3f060299 */ /* 0x000fc80008011605 */
[----:B------:R-:W-:Y:S01]  /*0e00*/  UIMAD UR4, UR6, UR7, URZ ;  /* 0x00000007060472a4 */ /* 0x000fe2000f8e023f */
[----:B------:R-:W-:Y:S11]  /*0e10*/  BRA `(.L_x_633) ;  /* 0x00000000001c7947 */ /* 0x000ff60003800000 */
.L_x_632:
[----:B------:R-:W-:Y:S01]  /*0e20*/  ULDC UR7, c[0x0][0xc54] ;  /* 0x0003150000077ab9 */ /* 0x000fe20000000800 */
[----:B------:R-:W-:Y:S01]  /*0e30*/  UMOV UR6, UR9 ;  /* 0x0000000900067c82 */ /* 0x000fe20008000000 */
[----:B------:R-:W-:-:S11]  /*0e40*/  UISETP.NE.AND UP0, UPT, UR7, 0x1, UPT ;  /* 0x000000010700788c */ /* 0x000fd6000bf05270 */
[----:B------:R-:W-:Y:S02]  /*0e50*/  @UP0 ULDC.64 UR10, c[0x0][0xc58] ;  /* 0x00031600000a0ab9 */ /* 0x000fe40000000a00 */
[----:B------:R-:W-:-:S04]  /*0e60*/  UIMAD.WIDE.U32 UR4, UR9, UR10, URZ ;  /* 0x0000000a090472a5 */ /* 0x000fc8000f8e003f */
[----:B------:R-:W-:-:S04]  /*0e70*/  @UP0 USHF.R.U32.HI UR6, URZ, UR11, UR5 ;  /* 0x0000000b3f060299 */ /* 0x000fc80008011605 */
[----:B------:R-:W-:-:S12]  /*0e80*/  UIMAD UR4, UR6, UR7, URZ ;  /* 0x00000007060472a4 */ /* 0x000fd8000f8e023f */
.L_x_633:
[----:B------:R-:W0:Y:S01]  /*0e90*/  LDC R0, c[0x0][0x448] ;  /* 0x00011200ff007b82 */ /* 0x000e220000000800 */
[----:B------:R-:W-:Y:S01]  /*0ea0*/  ULOP3.LUT UR6, URZ, UR6, URZ, 0x33, !UPT ;  /* 0x000000063f067292 */ /* 0x000fe2000f8e333f */
[----:B------:R-:W-:Y:S01]  /*0eb0*/  ULDC UR42, c[0x0][0xc48] ;  /* 0x00031200002a7ab9 */ /* 0x000fe20000000800 */
[----:B------:R-:W-:Y:S01]  /*0ec0*/  ULDC UR5, c[0x0][0xc3c] ;  /* 0x00030f0000057ab9 */ /* 0x000fe20000000800 */
[----:B------:R-:W-:Y:S02]  /*0ed0*/  UISETP.NE.AND UP0, UPT, UR42, 0x1, UPT ;  /* 0x000000012a00788c */ /* 0x000fe4000bf05270 */
[----:B------:R-:W-:Y:S02]  /*0ee0*/  UIADD3 UR6, UR6, UR5, URZ ;  /* 0x0000000506067290 */ /* 0x000fe4000fffe03f */
[----:B------:R-:W1:Y:S01]  /*0ef0*/  LDC.64 R10, c[0x0][0x9e0] ;  /* 0x00027800ff0a7b82 */ /* 0x000e620000000a00 */
[----:B------:R-:W-:Y:S02]  /*0f00*/  UIADD3 UR4, UR9, -UR4, URZ ;  /* 0x8000000409047290 */ /* 0x000fe4000fffe03f */
[----:B------:R-:W-:Y:S01]  /*0f10*/  UIMAD UR40, UR6, 0xc0, URZ ;  /* 0x000000c0062878a4 */ /* 0x000fe2000f8e023f */
[----:B------:R-:W-:Y:S01]  /*0f20*/  ULDC.64 UR10, c[0x0][0x418] ;  /* 0x00010600000a7ab9 */ /* 0x000fe20000000a00 */
[----:B------:R-:W-:Y:S01]  /*0f30*/  ULDC UR7, c[0x0][0xc54] ;  /* 0x0003150000077ab9 */ /* 0x000fe20000000800 */
[----:B------:R-:W-:-:S02]  /*0f40*/  ISETP.NE.U32.AND P0, PT, RZ, UR10, PT ;  /* 0x0000000aff007c0c */ /* 0x000fc4000bf05070 */
[----:B------:R-:W2:Y:S01]  /*0f50*/  LDC R105, c[0x0][0x288] ;  /* 0x0000a200ff697b82 */ /* 0x000ea20000000800 */
[----:B------:R-:W-:Y:S02]  /*0f60*/  UIADD3 UR6, UR40, 0xbf, URZ ;  /* 0x000000bf28067890 */ /* 0x000fe4000fffe03f */
[----:B------:R-:W-:Y:S01]  /*0f70*/  UIMAD UR8, UR8, UR7, UR4 ;  /* 0x00000007080872a4 */ /* 0x000fe2000f8e0204 */
[----:B------:R-:W-:Y:S02]  /*0f80*/  ISETP.NE.AND.EX P0, PT, RZ, UR11, PT, P0 ;  /* 0x0000000bff007c0c */ /* 0x000fe4000bf05300 */
[----:B------:R-:W-:Y:S01]  /*0f90*/  @UP0 ULDC UR4, c[0x0][0xc4c] ;  /* 0x0003130000040ab9 */ /* 0x000fe20000000800 */
[----:B------:R-:W-:Y:S01]  /*0fa0*/  @UP0 ULDC UR7, c[0x0][0xc50] ;  /* 0x0003140000070ab9 */ /* 0x000fe20000000800 */
[----:B0-----:R-:W-:Y:S01]  /*0fb0*/  ISETP.NE.AND P1, PT, R0, 0x1, PT ;  /* 0x000000010000780c */ /* 0x001fe20003f25270 */
[----:B------:R-:W0:Y:S01]  /*0fc0*/  LDC R7, c[0x0][0x2f0] ;  /* 0x0000bc00ff077b82 */ /* 0x000e220000000800 */
[----:B------:R-:W-:Y:S01]  /*0fd0*/  UIMAD.WIDE.U32 UR4, UR8, UR4, URZ ;  /* 0x00000004080472a5 */ /* 0x000fe2000f8e003f */
[----:B------:R-:W-:Y:S01]  /*0fe0*/  IMAD.U32 R3, RZ, RZ, UR6 ;  /* 0x00000006ff037e24 */ /* 0x000fe2000f8e00ff */
[----:B------:R-:W-:-:S02]  /*0ff0*/  UMOV UR41, UR8 ;  /* 0x0000000800297c82 */ /* 0x000fc40008000000 */
[----:B------:R-:W-:Y:S01]  /*1000*/  @UP0 USHF.R.U32.HI UR41, URZ, UR7, UR5 ;  /* 0x000000073f290299 */ /* 0x000fe20008011605 */
[----:B-1----:R-:W-:Y:S02]  /*1010*/  ISETP.GE.AND P2, PT, R11, 0x1, PT ;  /* 0x000000010b00780c */ /* 0x002fe40003f46270 */
[----:B------:R-:W1:Y:S01]  /*1020*/  LDC R0, c[0x0][0x424] ;  /* 0x00010900ff007b82 */ /* 0x000e620000000800 */
[----:B------:R-:W-:-:S04]  /*1030*/  UIADD3 UR4, -UR41, URZ, URZ ;  /* 0x0000003f29047290 */ /* 0x000fc8000fffe13f */
[----:B------:R-:W-:Y:S01]  /*1040*/  UIMAD UR42, UR42, UR4, UR8 ;  /* 0x000000042a2a72a4 */ /* 0x000fe2000f8e0208 */
[----:B--2---:R-:W-:Y:S02]  /*1050*/  IADD3 R5, -R105, 0x1, RZ ;  /* 0x0000000169057810 */ /* 0x004fe40007ffe1ff */
[----:B------:R-:W2:Y:S08]  /*1060*/  @P1 LDC R4, c[0x0][0x44c] ;  /* 0x00011300ff041b82 */ /* 0x000eb00000000800 */
[----:B------:R-:W3:Y:S01]  /*1070*/  @P1 LDC R9, c[0x0][0x450] ;  /* 0x00011400ff091b82 */ /* 0x000ee20000000800 */
[----:B-1----:R-:W-:-:S05]  /*1080*/  SEL R0, R0, 0x1, P0 ;  /* 0x0000000100007807 */ /* 0x002fca0000000000 */
[CC--:B0-----:R-:W-:Y:S02]  /*1090*/  IMAD R6, R0.reuse, R7.reuse, R5 ;  /* 0x0000000700067224 */ /* 0x0c1fe400078e0205 */
[----:B------:R-:W-:Y:S02]  /*10a0*/  IMAD R17, R0, R7, RZ ;  /* 0x0000000700117224 */ /* 0x000fe400078e02ff */
[----:B--2---:R-:W-:-:S05]  /*10b0*/  @P1 IMAD.HI.U32 R4, R4, UR6, RZ ;  /* 0x0000000604041c27 */ /* 0x004fca000f8e00ff */
[----:B---3--:R-:W-:-:S05]  /*10c0*/  @P1 SHF.R.U32.HI R3, RZ, R9, R4 ;  /* 0x00000009ff031219 */ /* 0x008fca0000011604 */
[----:B------:R-:W-:-:S04]  /*10d0*/  IMAD.IADD R5, R6, 0x1, R3 ;  /* 0x0000000106057824 */ /* 0x000fc800078e0203 */
[----:B------:R-:W-:Y:S01]  /*10e0*/  IMAD.IADD R3, R5, 0x1, R10 ;  /* 0x0000000105037824 */ /* 0x000fe200078e020a */
[----:B------:R-:W-:Y:S06]  /*10f0*/  @!P2 BRA `(.L_x_634) ;  /* 0x000000000040a947 */ /* 0x000fec0003800000 */
[C---:B------:R-:W-:Y:S01]  /*1100*/  ISETP.GT.AND P0, PT, R5.reuse, RZ, PT ;  /* 0x000000ff0500720c */ /* 0x040fe20003f04270 */
[----:B------:R-:W-:-:S12]  /*1110*/  VIADD R4, R5, 0xffffffff ;  /* 0xffffffff05047836 */ /* 0x000fd80000000000 */
[----:B------:R-:W-:Y:S05]  /*1120*/  @P0 BRA `(.L_x_635) ;  /* 0x00000000001c0947 */ /* 0x000fea0003800000 */
[----:B------:R-:W-:Y:S01]  /*1130*/  ISETP.NE.AND P0, PT, R11, 0x1, PT ;  /* 0x000000010b00780c */ /* 0x000fe20003f05270 */
[----:B------:R-:W-:-:S12]  /*1140*/  IMAD.MOV R5, RZ, RZ, -R5 ;  /* 0x000000ffff057224 */ /* 0x000fd800078e0a05 */
[----:B------:R-:W0:Y:S02]  /*1150*/  @P0 LDC.64 R8, c[0x0][0x9e8] ;  /* 0x00027a00ff080b82 */ /* 0x000e240000000a00 */
[----:B0-----:R-:W-:-:S05]  /*1160*/  @P0 IMAD.HI.U32 R4, R5, R8, RZ ;  /* 0x0000000805040227 */ /* 0x001fca00078e00ff */
[----:B------:R-:W-:-:S04]  /*1170*/  @P0 SHF.R.U32.HI R5, RZ, R9, R4 ;  /* 0x00000009ff050219 */ /* 0x000fc80000011604 */
[----:B------:R-:W-:Y:S01]  /*1180*/  LOP3.LUT R4, RZ, R5, RZ, 0x33, !PT ;  /* 0x00000005ff047212 */ /* 0x000fe200078e33ff */
[----:B------:R-:W-:Y:S06]  /*1190*/  BRA `(.L_x_636) ;  /* 0x0000000000107947 */ /* 0x000fec0003800000 */
.L_x_635:
[----:B------:R-:W-:-:S13]  /*11a0*/  ISETP.NE.AND P0, PT, R11, 0x1, PT ;  /* 0x000000010b00780c */ /* 0x000fda0003f05270 */
[----:B------:R-:W0:Y:S02]  /*11b0*/  @P0 LDC.64 R8, c[0x0][0x9e8] ;  /* 0x00027a00ff080b82 */ /* 0x000e240000000a00 */
[----:B0-----:R-:W-:-:S05]  /*11c0*/  @P0 IMAD.HI.U32 R6, R4, R8, RZ ;  /* 0x0000000804060227 */ /* 0x001fca00078e00ff */
[----:B------:R-:W-:-:S07]  /*11d0*/  @P0 SHF.R.U32.HI R4, RZ, R9, R6 ;  /* 0x00000009ff040219 */ /* 0x000fce0000011606 */
.L_x_636:
[----:B------:R-:W-:-:S05]  /*11e0*/  IMAD R4, R4, R11, R11 ;  /* 0x0000000b04047224 */ /* 0x000fca00078e020b */
[----:B------:R-:W-:-:S07]  /*11f0*/  VIMNMX R3, R3, R4, PT ;  /* 0x0000000403037248 */ /* 0x000fce0003fe0100 */
.L_x_634:
[----:B------:R-:W0:Y:S01]  /*1200*/  @P1 LDC R5, c[0x0][0x44c] ;  /* 0x00011300ff051b82 */ /* 0x000e220000000800 */
[----:B------:R-:W-:Y:S01]  /*1210*/  IMAD.U32 R4, RZ, RZ, UR40 ;  /* 0x00000028ff047e24 */ /* 0x000fe2000f8e00ff */
[----:B------:R-:W-:Y:S01]  /*1220*/  ULDC UR4, c[0x0][0x9dc] ;  /* 0x0002770000047ab9 */ /* 0x000fe20000000800 */
[CC--:B------:R-:W-:Y:S02]  /*1230*/  IMAD R105, R0.reuse, R7.reuse, -R105 ;  /* 0x0000000700697224 */ /* 0x0c0fe400078e0a69 */
[----:B------:R-:W-:Y:S02]  /*1240*/  VIADD R3, R3, 0x9f ;  /* 0x0000009f03037836 */ /* 0x000fe40000000000 */
[----:B------:R-:W-:Y:S01]  /*1250*/  IMAD R0, R0, R7, 0x9f ;  /* 0x0000009f00007424 */ /* 0x000fe200078e0207 */
[----:B------:R-:W1:Y:S03]  /*1260*/  @P1 LDC R6, c[0x0][0x450] ;  /* 0x00011400ff061b82 */ /* 0x000e660000000800 */
[----:B------:R-:W-:-:S04]  /*1270*/  IMAD.HI R0, R0, 0x66666667, RZ ;  /* 0x6666666700007827 */ /* 0x000fc800078e02ff */
[----:B0-----:R-:W-:-:S05]  /*1280*/  @P1 IMAD.HI.U32 R5, R5, UR40, RZ ;  /* 0x0000002805051c27 */ /* 0x001fca000f8e00ff */
[----:B-1----:R-:W-:-:S05]  /*1290*/  @P1 SHF.R.U32.HI R4, RZ, R6, R5 ;  /* 0x00000006ff041219 */ /* 0x002fca0000011605 */
[----:B------:R-:W-:Y:S02]  /*12a0*/  IMAD.IADD R6, R105, 0x1, R4 ;  /* 0x0000000169067824 */ /* 0x000fe400078e0204 */
[----:B------:R-:W-:Y:S01]  /*12b0*/  IMAD.HI R4, R3, 0x66666667, RZ ;  /* 0x6666666703047827 */ /* 0x000fe200078e02ff */
[----:B------:R-:W-:-:S03]  /*12c0*/  SHF.R.U32.HI R3, RZ, 0x1f, R0 ;  /* 0x0000001fff037819 */ /* 0x000fc60000011600 */
[----:B------:R-:W-:Y:S01]  /*12d0*/  VIADD R7, R6, -UR4 ;  /* 0x8000000406077c36 */ /* 0x000fe20008000000 */
[----:B------:R-:W-:Y:S02]  /*12e0*/  SHF.R.U32.HI R5, RZ, 0x1f, R4 ;  /* 0x0000001fff057819 */ /* 0x000fe40000011604 */
[----:B------:R-:W-:Y:S02]  /*12f0*/  LEA.HI.SX32 R3, R0, R3, 0x1a ;  /* 0x0000000300037211 */ /* 0x000fe400078fd2ff */
[----:B------:R-:W-:Y:S02]  /*1300*/  LEA.HI.SX32 R104, R4, R5, 0x1a ;  /* 0x0000000504687211 */ /* 0x000fe400078fd2ff */
[----:B------:R-:W-:Y:S02]  /*1310*/  R2UR UR4, R7 ;  /* 0x00000000070472ca */ /* 0x000fe400000e0000 */
[----:B------:R-:W-:Y:S01]  /*1320*/  VIMNMX R104, R3, R104, PT ;  /* 0x0000006803687248 */ /* 0x000fe20003fe0100 */
[----:B------:R-:W-:-:S12]  /*1330*/  @!P2 BRA `(.L_x_637) ;  /* 0x000000000044a947 */ /* 0x000fd80003800000 */
[----:B------:R-:W-:-:S13]  /*1340*/  ISETP.GT.AND P0, PT, R6, -0x1, PT ;  /* 0xffffffff0600780c */ /* 0x000fda0003f04270 */
[----:B------:R-:W-:Y:S05]  /*1350*/  @P0 BRA `(.L_x_638) ;  /* 0x00000000001c0947 */ /* 0x000fea0003800000 */
[----:B------:R-:W-:Y:S02]  /*1360*/  ISETP.NE.AND P0, PT, R11, 0x1, PT ;  /* 0x000000010b00780c */ /* 0x000fe40003f05270 */
[----:B------:R-:W-:-:S11]  /*1370*/  LOP3.LUT R3, RZ, R6, RZ, 0x33, !PT ;  /* 0x00000006ff037212 */ /* 0x000fd600078e33ff */
[----:B------:R-:W0:Y:S02]  /*1380*/  @P0 LDC.64 R4, c[0x0][0x9e8] ;  /* 0x00027a00ff040b82 */ /* 0x000e240000000a00 */
[----:B0-----:R-:W-:-:S05]  /*1390*/  @P0 IMAD.HI.U32 R0, R3, R4, RZ ;  /* 0x0000000403000227 */ /* 0x001fca00078e00ff */
[----:B------:R-:W-:-:S04]  /*13a0*/  @P0 SHF.R.U32.HI R3, RZ, R5, R0 ;  /* 0x00000005ff030219 */ /* 0x000fc80000011600 */
[----:B------:R-:W-:Y:S01]  /*13b0*/  LOP3.LUT R6, RZ, R3, RZ, 0x33, !PT ;  /* 0x00000003ff067212 */ /* 0x000fe200078e33ff */
[----:B------:R-:W-:Y:S06]  /*13c0*/  BRA `(.L_x_639) ;  /* 0x0000000000107947 */ /* 0x000fec0003800000 */
.L_x_638:
[----:B------:R-:W-:-:S13]  /*13d0*/  ISETP.NE.AND P0, PT, R11, 0x1, PT ;  /* 0x000000010b00780c */ /* 0x000fda0003f05270 */
[----:B------:R-:W0:Y:S02]  /*13e0*/  @P0 LDC.64 R4, c[0x0][0x9e8] ;  /* 0x00027a00ff040b82 */ /* 0x000e240000000a00 */
[----:B0-----:R-:W-:-:S05]  /*13f0*/  @P0 IMAD.HI.U32 R0, R6, R4, RZ ;  /* 0x0000000406000227 */ /* 0x001fca00078e00ff */
[----:B------:R-:W-:-:S07]  /*1400*/  @P0 SHF.R.U32.HI R6, RZ, R5, R0 ;  /* 0x00000005ff060219 */ /* 0x000fce0000011600 */
.L_x_639:
[----:B------:R-:W-:-:S05]  /*1410*/  IMAD R6, R6, R11, RZ ;  /* 0x0000000b06067224 */ /* 0x000fca00078e02ff */
[----:B------:R-:W-:-:S13]  /*1420*/  R2UR UR5, R6 ;  /* 0x00000000060572ca */ /* 0x000fda00000e0000 */
[----:B------:R-:W-:-:S04]  /*1430*/  UISETP.LT.AND UP0, UPT, UR4, UR5, UPT ;  /* 0x000000050400728c */ /* 0x000fc8000bf01270 */
[----:B------:R-:W-:-:S12]  /*1440*/  USEL UR4, UR4, UR5, !UP0 ;  /* 0x0000000504047287 */ /* 0x000fd8000c000000 */
.L_x_637:
[----:B------:R-:W-:Y:S01]  /*1450*/  UIMAD.WIDE UR4, UR4, 0x66666667, URZ ;  /* 0x66666667040478a5 */ /* 0x000fe2000f8e023f */
[----:B------:R-:W-:Y:S01]  /*1460*/  PLOP3.LUT P0, PT, PT, PT, PT, 0x80, 0x0 ;  /* 0x000000000000781c */ /* 0x000fe20003f0f070 */
[----:B------:R-:W-:Y:S01]  /*1470*/  IMAD.MOV.U32 R4, RZ, RZ, RZ ;  /* 0x000000ffff047224 */ /* 0x000fe200078e00ff */
[----:B------:R-:W-:Y:S01]  /*1480*/  CS2R R54, SRZ ;  /* 0x0000000000367805 */ /* 0x000fe2000001ff00 */
[----:B------:R-:W-:Y:S01]  /*1490*/  USHF.R.U32.HI UR4, URZ, 0x1f, UR5 ;  /* 0x0000001f3f047899 */ /* 0x000fe20008011605 */
[----:B------:R-:W-:Y:S01]  /*14a0*/  IMAD.MOV.U32 R6, RZ, RZ, RZ ;  /* 0x000000ffff067224 */ /* 0x000fe200078e00ff */
[----:B------:R-:W-:Y:S02]  /*14b0*/  CS2R R12, SRZ ;  /* 0x00000000000c7805 */ /* 0x000fe4000001ff00 */
[----:B------:R-:W-:Y:S01]  /*14c0*/  CS2R R52, SRZ ;  /* 0x0000000000347805 */ /* 0x000fe2000001ff00 */
[----:B------:R-:W-:Y:S01]  /*14d0*/  ULEA.HI.SX32 UR4, UR5, UR4, 0x1a ;  /* 0x0000000405047291 */ /* 0x000fe2000f8fd23f */
[----:B------:R-:W-:Y:S01]  /*14e0*/  CS2R R14, SRZ ;  /* 0x00000000000e7805 */ /* 0x000fe2000001ff00 */
[----:B------:R-:W-:Y:S01]  /*14f0*/  IMAD.MOV.U32 R9, RZ, RZ, RZ ;  /* 0x000000ffff097224 */ /* 0x000fe200078e00ff */
[----:B------:R-:W-:Y:S01]  /*1500*/  CS2R R46, SRZ ;  /* 0x00000000002e7805 */ /* 0x000fe2000001ff00 */
[----:B------:R-:W-:Y:S01]  /*1510*/  UISETP.LT.AND UP0, UPT, URZ, UR4, UPT ;  /* 0x000000043f00728c */ /* 0x000fe2000bf01270 */
[----:B------:R-:W-:-:S02]  /*1520*/  CS2R R20, SRZ ;  /* 0x0000000000147805 */ /* 0x000fc4000001ff00 */
[----:B------:R-:W-:Y:S02]  /*1530*/  CS2R R44, SRZ ;  /* 0x00000000002c7805 */ /* 0x000fe4000001ff00 */
[----:B------:R-:W-:Y:S01]  /*1540*/  CS2R R24, SRZ ;  /* 0x0000000000187805 */ /* 0x000fe2000001ff00 */
[----:B------:R-:W-:Y:S01]  /*1550*/  USEL UR43, URZ, UR4, !UP0 ;  /* 0x000000043f2b7287 */ /* 0x000fe2000c000000 */
[----:B------:R-:W-:Y:S01]  /*1560*/  CS2R R38, SRZ ;  /* 0x0000000000267805 */ /* 0x000fe2000001ff00 */
[----:B------:R-:W-:Y:S01]  /*1570*/  IMAD.MOV.U32 R26, RZ, RZ, RZ ;  /* 0x000000ffff1a7224 */ /* 0x000fe200078e00ff */
[----:B------:R-:W-:Y:S02]  /*1580*/  CS2R R36, SRZ ;  /* 0x0000000000247805 */ /* 0x000fe4000001ff00 */
[----:B------:R-:W-:Y:S02]  /*1590*/  CS2R R28, SRZ ;  /* 0x00000000001c7805 */ /* 0x000fe4000001ff00 */
[----:B------:R-:W-:-:S02]  /*15a0*/  CS2R R30, SRZ ;  /* 0x00000000001e7805 */ /* 0x000fc4000001ff00 */
[----:B------:R-:W-:Y:S02]  /*15b0*/  ISETP.GT.AND P1, PT, R104, UR43, PT ;  /* 0x0000002b68007c0c */ /* 0x000fe4000bf24270 */
[----:B------:R-:W-:Y:S02]  /*15c0*/  CS2R R32, SRZ ;  /* 0x0000000000207805 */ /* 0x000fe4000001ff00 */
[----:B------:R-:W-:Y:S02]  /*15d0*/  CS2R R56, SRZ ;  /* 0x0000000000387805 */ /* 0x000fe4000001ff00 */
[----:B------:R-:W-:-:S07]  /*15e0*/  CS2R R58, SRZ ;  /* 0x00000000003a7805 */ /* 0x000fce000001ff00 */
[----:B------:R-:W-:Y:S05]  /*15f0*/  @!P1 BRA `(.L_x_640) ;  /* 0x0000011400c49947 */ /* 0x000fea0003800000 */
[----:B------:R-:W-:Y:S01]  /*1600*/  VIADD R0, R23, 0xffffff80 ;  /* 0xffffff8017007836 */ /* 0x000fe20000000000 */
[----:B------:R-:W0:Y:S01]  /*1610*/  S2UR UR44, SR_CgaCtaId ;  /* 0x00000000002c79c3 */ /* 0x000e220000008800 */
[----:B------:R-:W-:-:S03]  /*1620*/  UMOV UR45, 0x400 ;  /* 0x00000400002d7882 */ /* 0x000fc60000000000 */
[----:B------:R-:W-:-:S04]  /*1630*/  SHF.R.S32.HI R3, RZ, 0x1f, R0 ;  /* 0x0000001fff037819 */ /* 0x000fc80000011400 */
[----:B------:R-:W-:-:S04]  /*1640*/  LEA.HI R3, R3, R0, RZ, 0x7 ;  /* 0x0000000003037211 */ /* 0x000fc800078f38ff */
[----:B------:R-:W-:-:S06]  /*1650*/  SHF.R.S32.HI R3, RZ, 0x7, R3 ;  /* 0x00000007ff037819 */ /* 0x000fcc0000011403 */
[----:B------:R-:W1:Y:S01]  /*1660*/  SHFL.IDX PT, R3, R3, RZ, 0x1f ;  /* 0x00001fff03037589 */ /* 0x000e6200000e0000 */
[----:B0-----:R-:W-:Y:S01]  /*1670*/  ULEA UR45, UR44, UR45, 0x18 ;  /* 0x0000002d2c2d7291 */ /* 0x001fe2000f8ec03f */
[----:B-1----:R-:W-:-:S13]  /*1680*/  R2UR UR6, R3 ;  /* 0x00000000030672ca */ /* 0x002fda00000e0000 */
        /* <DEDUP_REMOVED lines=17> */
[----:B------:R-:W-:Y:S02]  /*17a0*/  IMAD.U32 R10, RZ, RZ, UR6 ;  /* 0x00000006ff0a7e24 */ /* 0x000fe4000f8e00ff */
[----:B------:R-:W-:Y:S02]  /*17b0*/  IMAD.U32 R6, RZ, RZ, UR4 ;  /* 0x00000004ff067e24 */ /* 0x000fe4000f8e00ff */
[----:B------:R-:W-:-:S02]  /*17c0*/  IMAD.U32 R7, RZ, RZ, UR5 ;  /* 0x00000005ff077e24 */ /* 0x000fc4000f8e00ff */
[----:B------:R-:W-:Y:S02]  /*17d0*/  IMAD.U32 R11, RZ, RZ, UR7 ;  /* 0x00000007ff0b7e24 */ /* 0x000fe4000f8e00ff */
[----:B------:R-:W-:Y:S02]  /*17e0*/  IMAD.MOV.U32 R8, RZ, RZ, 0x70 ;  /* 0x00000070ff087424 */ /* 0x000fe400078e00ff */
[----:B------:R-:W-:Y:S02]  /*17f0*/  IMAD.MOV.U32 R12, RZ, RZ, 0x1 ;  /* 0x00000001ff0c7424 */ /* 0x000fe400078e00ff */
[----:B0-----:R-:W-:-:S07]  /*1800*/  IMAD.MOV.U32 R13, RZ, RZ, RZ ;  /* 0x000000ffff0d7224 */ /* 0x001fce00078e00ff */
[----:B------:R-:W-:-:S07]  /*1810*/  LEPC R20, `(.L_x_641) ;  /* 0x000000001014794e */ /* 0x000fce0000000000 */
[----:B-1----:R-:W-:Y:S05]  /*1820*/  CALL.ABS.NOINC R14 ;  /* 0x000000000e007343 */ /* 0x002fea0003c00000 */
.L_x_641:
        /* <DEDUP_REMOVED lines=13> */
[----:B------:R-:W-:Y:S01]  /*1900*/  @UP1 ULDC.64 UR16, c[0x0][0x9b8] ;  /* 0x00026e0000101ab9 */ /* 0x000fe20000000a00 */
[----:B------:R-:W-:Y:S02]  /*1910*/  @UP0 UIMAD UR8, UR8, UR14, URZ ;  /* 0x0000000e080802a4 */ /* 0x000fe4000f8e023f */
[----:B------:R-:W-:Y:S02]  /*1920*/  @UP1 UIMAD UR12, UR12, UR16, URZ ;  /* 0x000000100c0c12a4 */ /* 0x000fe4000f8e023f */
[----:B------:R-:W-:Y:S02]  /*1930*/  @UP0 UIMAD UR15, UR41, UR15, UR8 ;  /* 0x0000000f290f02a4 */ /* 0x000fe4000f8e0208 */
[----:B------:R-:W-:-:S02]  /*1940*/  @UP1 UIMAD.WIDE.U32 UR8, UR41, UR16, URZ ;  /* 0x00000010290812a5 */ /* 0x000fc4000f8e003f */
[----:B------:R-:W-:Y:S02]  /*1950*/  @UP0 UIMAD.WIDE.U32 UR10, UR41, UR14, URZ ;  /* 0x0000000e290a02a5 */ /* 0x000fe4000f8e003f */
[----:B------:R-:W-:Y:S02]  /*1960*/  @UP1 UIMAD UR16, UR41, UR17, UR12 ;  /* 0x00000011291012a4 */ /* 0x000fe4000f8e020c */
[----:B------:R-:W-:Y:S02]  /*1970*/  @UP1 USHF.R.S32.HI UR17, URZ, 0x1f, UR42 ;  /* 0x0000001f3f111899 */ /* 0x000fe4000801142a */
[----:B------:R-:W-:Y:S01]  /*1980*/  @UP0 USHF.R.S32.HI UR14, URZ, 0x1f, UR42 ;  /* 0x0000001f3f0e0899 */ /* 0x000fe2000801142a */
[----:B------:R-:W-:Y:S01]  /*1990*/  @UP1 ULDC.64 UR12, c[0x0][0x9c0] ;  /* 0x00027000000c1ab9 */ /* 0x000fe20000000a00 */
[----:B------:R-:W-:Y:S01]  /*19a0*/  @UP0 ULDC.64 UR18, c[0x0][0x9b0] ;  /* 0x00026c0000120ab9 */ /* 0x000fe20000000a00 */
[----:B------:R-:W-:Y:S02]  /*19b0*/  @UP0 UIADD3 UR11, UR11, UR15, URZ ;  /* 0x0000000f0b0b0290 */ /* 0x000fe4000fffe03f */
[----:B------:R-:W-:-:S02]  /*19c0*/  @UP1 UIMAD UR15, UR17, UR12, URZ ;  /* 0x0000000c110f12a4 */ /* 0x000fc4000f8e023f */
[----:B------:R-:W-:Y:S02]  /*19d0*/  @UP0 UIMAD UR14, UR14, UR18, URZ ;  /* 0x000000120e0e02a4 */ /* 0x000fe4000f8e023f */
[----:B------:R-:W-:Y:S02]  /*19e0*/  @UP1 UIADD3 UR9, UR9, UR16, URZ ;  /* 0x0000001009091290 */ /* 0x000fe4000fffe03f */
[----:B------:R-:W-:Y:S02]  /*19f0*/  @UP1 UIMAD UR15, UR42, UR13, UR15 ;  /* 0x0000000d2a0f12a4 */ /* 0x000fe4000f8e020f */
[----:B------:R-:W-:Y:S02]  /*1a00*/  @UP0 UIMAD UR14, UR42, UR19, UR14 ;  /* 0x000000132a0e02a4 */ /* 0x000fe4000f8e020e */
[----:B------:R-:W-:Y:S02]  /*1a10*/  @UP0 UIMAD.WIDE.U32 UR10, UR42, UR18, UR10 ;  /* 0x000000122a0a02a5 */ /* 0x000fe4000f8e000a */
[----:B------:R-:W-:-:S02]  /*1a20*/  @UP1 UIMAD.WIDE.U32 UR12, UR42, UR12, UR8 ;  /* 0x0000000c2a0c12a5 */ /* 0x000fc4000f8e0008 */
[----:B------:R-:W-:Y:S02]  /*1a30*/  @UP0 UIADD3 UR9, UR11, UR14, URZ ;  /* 0x0000000e0b090290 */ /* 0x000fe4000fffe03f */
[----:B------:R-:W-:Y:S02]  /*1a40*/  @UP0 ULEA UR6, UP2, UR10, UR6, 0x2 ;  /* 0x000000060a060291 */ /* 0x000fe4000f84103f */
[----:B------:R-:W-:Y:S02]  /*1a50*/  @UP1 UIADD3 UR8, UR13, UR15, URZ ;  /* 0x0000000f0d081290 */ /* 0x000fe4000fffe03f */
[----:B------:R-:W-:Y:S02]  /*1a60*/  @UP1 ULEA UR4, UP3, UR12, UR4, 0x2 ;  /* 0x000000040c041291 */ /* 0x000fe4000f86103f */
[----:B------:R-:W-:Y:S01]  /*1a70*/  @UP0 ULEA.HI.X UR7, UR10, UR7, UR9, 0x2, UP2 ;  /* 0x000000070a070291 */ /* 0x000fe200090f1409 */
[----:B------:R-:W-:Y:S01]  /*1a80*/  IMAD.U32 R4, RZ, RZ, UR6 ;  /* 0x00000006ff047e24 */ /* 0x000fe2000f8e00ff */
[----:B------:R-:W-:-:S02]  /*1a90*/  @UP1 ULEA.HI.X UR5, UR12, UR5, UR8, 0x2, UP3 ;  /* 0x000000050c051291 */ /* 0x000fc400098f1408 */
[----:B------:R-:W-:Y:S02]  /*1aa0*/  IMAD.U32 R6, RZ, RZ, UR4 ;  /* 0x00000004ff067e24 */ /* 0x000fe4000f8e00ff */
[----:B------:R-:W-:Y:S02]  /*1ab0*/  IMAD.U32 R5, RZ, RZ, UR7 ;  /* 0x00000007ff057e24 */ /* 0x000fe4000f8e00ff */
[----:B------:R-:W-:-:S03]  /*1ac0*/  IMAD.U32 R7, RZ, RZ, UR5 ;  /* 0x00000005ff077e24 */ /* 0x000fc6000f8e00ff */
[----:B------:R-:W2:Y:S04]  /*1ad0*/  @P0 LDG.E R3, desc[UR48][R4.64] ;  /* 0x0000003004030981 */ /* 0x000ea8000c1e1900 */
[----:B------:R-:W2:Y:S01]  /*1ae0*/  @P1 LDG.E R0, desc[UR48][R6.64] ;  /* 0x0000003006001981 */ /* 0x000ea2000c1e1900 */
[----:B------:R-:W-:Y:S01]  /*1af0*/  ULEA.HI UR4, UR36, UR36, URZ, 0x1 ;  /* 0x0000002424047291 */ /* 0x000fe2000f8f083f */
[----:B------:R-:W-:-:S03]  /*1b00*/  IMAD.U32 R9, RZ, RZ, UR46 ;  /* 0x0000002eff097e24 */ /* 0x000fc6000f8e00ff */
[----:B------:R-:W-:Y:S02]  /*1b10*/  ULOP3.LUT UR4, UR4, 0xfffffffe, URZ, 0xc0, !UPT ;  /* 0xfffffffe04047892 */ /* 0x000fe4000f8ec03f */
[----:B------:R-:W-:Y:S02]  /*1b20*/  ISETP.NE.AND P0, PT, R9, 0x3, PT ;  /* 0x000000030900780c */ /* 0x000fe40003f05270 */
[----:B------:R-:W-:-:S06]  /*1b30*/  UIADD3 UR4, UR36, -UR4, URZ ;  /* 0x8000000424047290 */ /* 0x000fcc000fffe03f */
[----:B------:R-:W-:Y:S01]  /*1b40*/  IMAD.U32 R8, RZ, RZ, UR4 ;  /* 0x00000004ff087e24 */ /* 0x000fe2000f8e00ff */
[----:B------:R-:W-:-:S04]  /*1b50*/  ULDC UR4, c[0x0][0x9d8] ;  /* 0x0002760000047ab9 */ /* 0x000fc80000000800 */
[----:B------:R-:W-:-:S04]  /*1b60*/  SHF.L.U32 R8, R8, 0x1f, RZ ;  /* 0x0000001f08087819 */ /* 0x000fc800000006ff */
[----:B------:R-:W0:Y:S01]  /*1b70*/  SYNCS.PHASECHK.TRANS64.TRYWAIT P1, [UR45+0x13200], R8 ;  /* 0x01320008ff0075a7 */ /* 0x000e22000802016d */
[----:B--2---:R-:W-:-:S04]  /*1b80*/  FMUL.FTZ R0, R3, R0 ;  /* 0x0000000003007220 */ /* 0x004fc80000410000 */
[----:B------:R-:W-:Y:S01]  /*1b90*/  FMUL.FTZ R0, R0, UR4 ;  /* 0x0000000400007c20 */ /* 0x000fe20008410000 */
[----:B0-----:R-:W-:Y:S06]  /*1ba0*/  @!P1 BRA `(.L_x_642) ;  /* 0x0000016400109947 */ /* 0x001fec0003800000 */
.L_x_803:
[----:B------:R-:W-:Y:S05]  /*1bb0*/  @!P0 BRA `(.L_x_643) ;  /* 0x0000000000048947 */ /* 0x000fea0003800000 */
[----:B------:R-:W-:Y:S01]  /*1bc0*/  BPT.TRAP 0x1 ;  /* 0x000000040000795c */ /* 0x000fe20000300000 */
.L_x_643:
[----:B------:R-:W-:Y:S02]  /*1bd0*/  IMAD.U32 R106, RZ, RZ, UR39 ;  /* 0x00000027ff6a7e24 */ /* 0x000fe4000f8e00ff */
[----:B0-----:R-:W-:-:S03]  /*1be0*/  IMAD.U32 R3, RZ, RZ, UR37 ;  /* 0x00000025ff037e24 */ /* 0x001fc6000f8e00ff */
[----:B------:R-:W-:Y:S02]  /*1bf0*/  LEA R106, R106, UR45, 0x3 ;  /* 0x0000002d6a6a7c11 */ /* 0x000fe4000f8e18ff */
[----:B------:R-:W-:-:S04]  /*1c00*/  SHF.L.U32 R3, R3, 0x1f, RZ ;  /* 0x0000001f03037819 */ /* 0x000fc800000006ff */
[----:B------:R0:W1:Y:S01]  /*1c10*/  SYNCS.PHASECHK.TRANS64.TRYWAIT P1, [R106+URZ+0x13230], R3 ;  /* 0x013230036a0075a7 */ /* 0x000062000802017f */
[----:B------:R-:W-:Y:S05]  /*1c20*/  @!P0 BRA `(.L_x_644) ;  /* 0x0000000000048947 */ /* 0x000fea0003800000 */
[----:B------:R-:W-:Y:S01]  /*1c30*/  BPT.TRAP 0x1 ;  /* 0x000000040000795c */ /* 0x000fe20000300000 */
.L_x_644:
[----:B-1----:R-:W-:Y:S05]  /*1c40*/  @P1 BRA `(.L_x_645) ;  /* 0x0000000000081947 */ /* 0x002fea0003800000 */
[----:B------:R-:W1:Y:S02]  /*1c50*/  SYNCS.PHASECHK.TRANS64.TRYWAIT P1, [R106+URZ+0x13230], R3 ;  /* 0x013230036a0075a7 */ /* 0x000e64000802017f */
[----:B-1----:R-:W-:Y:S05]  /*1c60*/  @!P1 BRA `(.L_x_646) ;  /* 0x0000016000f89947 */ /* 0x002fea0003800000 */
.L_x_645:
[----:B------:R-:W-:Y:S01]  /*1c70*/  UIADD3 UR4, UR45, 0xe000, URZ ;  /* 0x0000e0002d047890 */ /* 0x000fe2000fffe03f */
[----:B------:R-:W-:Y:S02]  /*1c80*/  LOP3.LUT P3, RZ, R23, 0x7f, RZ, 0xc0, !PT ;  /* 0x0000007f17ff7812 */ /* 0x000fe4000786c0ff */
[----:B------:R-:W-:Y:S01]  /*1c90*/  LOP3.LUT R2, R2, 0xfffffff7, RZ, 0xc0, !PT ;  /* 0xfffffff702027812 */ /* 0x000fe200078ec0ff */
[----:B------:R-:W-:-:S04]  /*1ca0*/  USHF.R.U32.HI UR4, URZ, 0x4, UR4 ;  /* 0x000000043f047899 */ /* 0x000fc80008011604 */
[----:B------:R-:W-:-:S06]  /*1cb0*/  ULOP3.LUT UR4, UR4, 0x3fff, URZ, 0xc0, !UPT ;  /* 0x00003fff04047892 */ /* 0x000fcc000f8ec03f */
[----:B------:R-:W-:Y:S01]  /*1cc0*/  IMAD.U32 R6, RZ, RZ, UR4 ;  /* 0x00000004ff067e24 */ /* 0x000fe2000f8e00ff */
[----:B------:R-:W-:Y:S05]  /*1cd0*/  WARPSYNC.ALL ;  /* 0x0000000000007948 */ /* 0x000fea0003800000 */
[----:B------:R-:W-:Y:S02]  /*1ce0*/  LOP3.LUT R6, R6, 0x10000, RZ, 0xfc, !PT ;  /* 0x0001000006067812 */ /* 0x000fe400078efcff */
[----:B------:R-:W-:Y:S02]  /*1cf0*/  @P3 LOP3.LUT R2, R2, 0x8, RZ, 0xfc, !PT ;  /* 0x0000000802023812 */ /* 0x000fe400078efcff */
        /* <DEDUP_REMOVED lines=8> */
[----:B01----:R-:W-:Y:S01]  /*1d80*/  @!P3 VIADD R106, R106, 0x13240 ;  /* 0x000132406a6ab836 */ /* 0x003fe20000000000 */
[----:B------:R-:W-:-:S04]  /*1d90*/  ULOP3.LUT UR20, URZ, UR20, URZ, 0x33, !UPT ;  /* 0x000000143f147292 */ /* 0x000fc8000f8e333f */
[----:B------:R-:W-:Y:S01]  /*1da0*/  UIMAD UR12, UR39, 0x280, UR12 ;  /* 0x00000280270c78a4 */ /* 0x000fe2000f8e020c */
[----:B------:R-:W-:-:S03]  /*1db0*/  @!P3 PRMT R106, RZ, 0x654, R106 ;  /* 0x00000654ff6ab816 */ /* 0x000fc6000000006a */
        /* <DEDUP_REMOVED lines=44> */
[C---:B------:R-:W-:Y:S01]  /*2080*/  FMUL.FTZ R88, R0.reuse, R89 ;  /* 0x0000005900587220 */ /* 0x040fe20000410000 */
[----:B------:R-:W-:Y:S01]  /*2090*/  UMOV UR7, 0x80000020 ;  /* 0x8000002000077882 */ /* 0x000fe20000000000 */
[C---:B------:R-:W-:Y:S01]  /*20a0*/  FMUL.FTZ R89, R0.reuse, R93 ;  /* 0x0000005d00597220 */ /* 0x040fe20000410000 */
        /* <DEDUP_REMOVED lines=8> */
[----:B------:R-:W-:Y:S01]  /*2130*/  FMUL.FTZ R12, R0, R103 ;  /* 0x00000067000c7220 */ /* 0x000fe20000410000 */
[----:B------:R-:W0:Y:S08]  /*2140*/  MUFU.TANH R3, R3 ;  /* 0x0000000300037308 */ /* 0x000e300000002400 */
[----:B------:R-:W1:Y:S08]  /*2150*/  MUFU.TANH R88, R88 ;  /* 0x0000005800587308 */ /* 0x000e700000002400 */
[----:B------:R-:W2:Y:S08]  /*2160*/  MUFU.TANH R4, R4 ;  /* 0x0000000400047308 */ /* 0x000eb00000002400 */
[----:B------:R-:W3:Y:S08]  /*2170*/  MUFU.TANH R5, R5 ;  /* 0x0000000500057308 */ /* 0x000ef00000002400 */
[----:B------:R-:W4:Y:S08]  /*2180*/  MUFU.TANH R90, R90 ;  /* 0x0000005a005a7308 */ /* 0x000f300000002400 */
[----:B------:R-:W0:Y:S01]  /*2190*/  MUFU.TANH R89, R89 ;  /* 0x0000005900597308 */ /* 0x000e220000002400 */
[----:B------:R-:W-:-:S02]  /*21a0*/  WARPGROUP.DEPBAR.LE gsb0, 0x0 ;  /* 0x00008000000079c5 */ /* 0x000fc40000010000 */
        /* <DEDUP_REMOVED lines=21> */
[----:B------:R-:W0:Y:S08]  /*2300*/  MUFU.TANH R8, R8 ;  /* 0x0000000800087308 */ /* 0x000e300000002400 */
[----:B------:R-:W0:Y:S08]  /*2310*/  MUFU.TANH R92, R92 ;  /* 0x0000005c005c7308 */ /* 0x000e300000002400 */
[----:B------:R-:W0:Y:S08]  /*2320*/  MUFU.TANH R91, R91 ;  /* 0x0000005b005b7308 */ /* 0x000e300000002400 */
[----:B------:R-:W0:Y:S08]  /*2330*/  MUFU.TANH R9, R9 ;  /* 0x0000000900097308 */ /* 0x000e300000002400 */
[----:B------:R-:W0:Y:S01]  /*2340*/  MUFU.TANH R10, R10 ;  /* 0x0000000a000a7308 */ /* 0x000e220000002400 */
[----:B------:R-:W-:-:S02]  /*2350*/  WARPGROUP.DEPBAR.LE gsb0, 0x0 ;  /* 0x00008000000079c5 */ /* 0x000fc40000010000 */
[----:B------:R-:W-:Y:S01]  /*2360*/  WARPGROUP.ARRIVE ;  /* 0x00000000000079c5 */ /* 0x000fe20000000000 */
[C---:B------:R-:W-:Y:S01]  /*2370*/  FMUL.FTZ R81, R0.reuse, R56 ;  /* 0x0000003800517220 */ /* 0x040fe20000410000 */
[C---:B------:R-:W-:Y:S01]  /*2380*/  FMUL.FTZ R56, R0.reuse, R58 ;  /* 0x0000003a00387220 */ /* 0x040fe20000410000 */
[C---:B------:R-:W-:Y:S01]  /*2390*/  FMUL.FTZ R82, R0.reuse, R57 ;  /* 0x0000003900527220 */ /* 0x040fe20000410000 */
[----:B------:R-:W5:Y:S01]  /*23a0*/  LDC R58, c[0x0][0x288] ;  /* 0x0000a200ff3a7b82 */ /* 0x000f620000000800 */
        /* <DEDUP_REMOVED lines=30> */
[----:B------:R-:W-:Y:S01]  /*2590*/  ULDC UR6, c[0x0][0x448] ;  /* 0x0001120000067ab9 */ /* 0x000fe20000000800 */
[C---:B------:R-:W-:Y:S01]  /*25a0*/  FMUL.FTZ R41, R0.reuse, R43 ;  /* 0x0000002b00297220 */ /* 0x040fe20000410000 */
[----:B------:R-:W-:Y:S01]  /*25b0*/  UISETP.NE.AND UP0, UPT, UR6, 0x1, UPT ;  /* 0x000000010600788c */ /* 0x000fe2000bf05270 */
[C---:B------:R-:W-:Y:S01]  /*25c0*/  FMUL.FTZ R70, R0.reuse, R44 ;  /* 0x0000002c00467220 */ /* 0x040fe20000410000 */
[C---:B------:R-:W-:Y:S01]  /*25d0*/  FMUL.FTZ R71, R0.reuse, R45 ;  /* 0x0000002d00477220 */ /* 0x040fe20000410000 */
[C---:B------:R-:W-:Y:S01]  /*25e0*/  FMUL.FTZ R42, R0.reuse, R46 ;  /* 0x0000002e002a7220 */ /* 0x040fe20000410000 */
[C---:B------:R-:W-:Y:S01]  /*25f0*/  FMUL.FTZ R43, R0.reuse, R47 ;  /* 0x0000002f002b7220 */ /* 0x040fe20000410000 */
[C---:B------:R-:W-:Y:S01]  /*2600*/  FMUL.FTZ R44, R0.reuse, R50 ;  /* 0x00000032002c7220 */ /* 0x040fe20000410000 */
[----:B------:R-:W-:Y:S01]  /*2610*/  PLOP3.LUT P1, PT, PT, PT, UP0, 0x80, 0x0 ;  /* 0x000000000000781c */ /* 0x000fe20003f2f008 */
[C---:B------:R-:W-:Y:S01]  /*2620*/  FMUL.FTZ R45, R0.reuse, R51 ;  /* 0x00000033002d7220 */ /* 0x040fe20000410000 */
[----:B------:R-:W-:Y:S01]  /*2630*/  PLOP3.LUT P2, PT, PT, PT, UP0, 0x80, 0x0 ;  /* 0x000000000000781c */ /* 0x000fe20003f4f008 */
[C---:B------:R-:W-:Y:S01]  /*2640*/  FMUL.FTZ R97, R0.reuse, R52 ;  /* 0x0000003400617220 */ /* 0x040fe20000410000 */
[C---:B------:R-:W-:Y:S01]  /*2650*/  FMUL.FTZ R98, R0.reuse, R53 ;  /* 0x0000003500627220 */ /* 0x040fe20000410000 */
[----:B------:R-:W-:Y:S01]  /*2660*/  @UP0 ULDC UR6, c[0x0][0x44c] ;  /* 0x0001130000060ab9 */ /* 0x000fe20000000800 */
        /* <DEDUP_REMOVED lines=9> */
[----:B------:R-:W-:Y:S01]  /*2700*/  FMUL.FTZ R49, R0, R27 ;  /* 0x0000001b00317220 */ /* 0x000fe20000410000 */
[----:B------:R-:W-:Y:S01]  /*2710*/  @P1 IMAD.HI.U32 R27, R108, UR6, RZ ;  /* 0x000000066c1b1c27 */ /* 0x000fe2000f8e00ff */
[----:B------:R-:W-:-:S03]  /*2720*/  @UP0 ULDC UR6, c[0x0][0x450] ;  /* 0x0001140000060ab9 */ /* 0x000fc60000000800 */
[C---:B------:R-:W-:Y:S01]  /*2730*/  FMUL.FTZ R48, R0.reuse, R26 ;  /* 0x0000001a00307220 */ /* 0x040fe20000410000 */
[C---:B------:R-:W-:Y:S01]  /*2740*/  FMUL.FTZ R26, R0.reuse, R35 ;  /* 0x00000023001a7220 */ /* 0x040fe20000410000 */
[C---:B------:R-:W-:Y:S01]  /*2750*/  FMUL.FTZ R107, R0.reuse, R33 ;  /* 0x00000021006b7220 */ /* 0x040fe20000410000 */
[----:B------:R-:W-:Y:S01]  /*2760*/  @P2 SHF.R.U32.HI R108, RZ, UR6, R27 ;  /* 0x00000006ff6c2c19 */ /* 0x000fe2000801161b */
[----:B------:R-:W-:Y:S01]  /*2770*/  IMAD.MOV.U32 R33, RZ, RZ, -0xa0 ;  /* 0xffffff60ff217424 */ /* 0x000fe200078e00ff */
[----:B------:R-:W-:Y:S01]  /*2780*/  ULDC.64 UR6, c[0x0][0x9e0] ;  /* 0x0002780000067ab9 */ /* 0x000fe20000000a00 */
[C---:B------:R-:W-:Y:S01]  /*2790*/  FMUL.FTZ R99, R0.reuse, R24 ;  /* 0x0000001800637220 */ /* 0x040fe20000410000 */
[----:B------:R-:W-:Y:S01]  /*27a0*/  UISETP.GE.AND UP1, UPT, UR7, 0x1, UPT ;  /* 0x000000010700788c */ /* 0x000fe2000bf26270 */
[----:B------:R-:W1:Y:S01]  /*27b0*/  SHFL.IDX PT, R35, R108, RZ, 0x1c1f ;  /* 0x001c1fff6c237589 */ /* 0x000e6200000e0000 */
[C---:B------:R-:W-:Y:S01]  /*27c0*/  FMUL.FTZ R100, R0.reuse, R25 ;  /* 0x0000001900647220 */ /* 0x040fe20000410000 */
[C---:B------:R-:W-:Y:S01]  /*27d0*/  FMUL.FTZ R101, R0.reuse, R28 ;  /* 0x0000001c00657220 */ /* 0x040fe20000410000 */
[----:B------:R-:W-:Y:S01]  /*27e0*/  FMUL.FTZ R102, R0, R29 ;  /* 0x0000001d00667220 */ /* 0x000fe20000410000 */
[----:B------:R-:W-:-:S02]  /*27f0*/  IMAD R33, R104, R33, 0xa1 ;  /* 0x000000a168217424 */ /* 0x000fc400078e0221 */
        /* <DEDUP_REMOVED lines=8> */
[----:B------:R-:W-:Y:S01]  /*2880*/  IMAD R30, R104, -0xa0, R17 ;  /* 0xffffff60681e7824 */ /* 0x000fe200078e0211 */
[----:B------:R-:W-:Y:S01]  /*2890*/  PLOP3.LUT P1, PT, PT, PT, UP1, 0x40, 0x0 ;  /* 0x000000000000781c */ /* 0x000fe20003f2e818 */
[----:B------:R-:W-:Y:S01]  /*28a0*/  IMAD R32, R18, -0x2, R33 ;  /* 0xfffffffe12207824 */ /* 0x000fe200078e0221 */
[----:B------:R-:W0:Y:S01]  /*28b0*/  MUFU.TANH R78, R78 ;  /* 0x0000004e004e7308 */ /* 0x000e220000002400 */
[----:B------:R-:W-:Y:S01]  /*28c0*/  VIADD R31, R30, 0xa0 ;  /* 0x000000a01e1f7836 */ /* 0x000fe20000000000 */
[----:B------:R1:W-:Y:S01]  /*28d0*/  @!P3 SYNCS.ARRIVE.TRANS64.RED.A1T0 RZ, [R106+URZ], RZ ;  /* 0x000000ff6affb9a7 */ /* 0x0003e2000810043f */
[----:B------:R-:W-:Y:S01]  /*28e0*/  VIADD R115, R33, 0xffffffff ;  /* 0xffffffff21737836 */ /* 0x000fe20000000000 */
[----:B-----5:R-:W-:Y:S01]  /*28f0*/  IADD3 R30, R32, -R58, R17 ;  /* 0x8000003a201e7210 */ /* 0x020fe20007ffe011 */
[----:B------:R-:W-:-:S02]  /*2900*/  IMAD R112, R18, -0x2, R31 ;  /* 0xfffffffe12707824 */ /* 0x000fc400078e021f */
[----:B------:R-:W-:Y:S01]  /*2910*/  VIADD R117, R32, 0xffffffff ;  /* 0xffffffff20757836 */ /* 0x000fe20000000000 */
[----:B------:R-:W0:Y:S01]  /*2920*/  MUFU.TANH R77, R77 ;  /* 0x0000004d004d7308 */ /* 0x000e220000002400 */
[C---:B------:R-:W-:Y:S02]  /*2930*/  VIADD R113, R30.reuse, UR6 ;  /* 0x000000061e717c36 */ /* 0x040fe40008000000 */
[----:B------:R-:W-:-:S03]  /*2940*/  VIADD R114, R30, UR20 ;  /* 0x000000141e727c36 */ /* 0x000fc60008000000 */
[----:B-1----:R-:W-:Y:S01]  /*2950*/  VIADDMNMX R106, R35, R113, R112, PT ;  /* 0x00000071236a7246 */ /* 0x002fe20003800170 */
[----:B------:R-:W-:Y:S01]  /*2960*/  IMAD.IADD R110, R114, 0x1, R35 ;  /* 0x00000001726e7824 */ /* 0x000fe200078e0223 */
[----:B------:R-:W1:Y:S08]  /*2970*/  MUFU.TANH R21, R21 ;  /* 0x0000001500157308 */ /* 0x000e700000002400 */
[----:B------:R-:W0:Y:S08]  /*2980*/  MUFU.TANH R72, R72 ;  /* 0x0000004800487308 */ /* 0x000e300000002400 */
        /* <DEDUP_REMOVED lines=49> */
[----:B------:R0:W0:Y:S08]  /*2ca0*/  MUFU.TANH R111, R37 ;  /* 0x00000025006f7308 */ /* 0x0000300000002400 */
[----:B------:R-:W0:Y:S08]  /*2cb0*/  MUFU.TANH R28, R28 ;  /* 0x0000001c001c7308 */ /* 0x000e300000002400 */
[----:B------:R-:W0:Y:S01]  /*2cc0*/  MUFU.TANH R27, R27 ;  /* 0x0000001b001b7308 */ /* 0x000e220000002400 */
[----:B-1234-:R-:W-:Y:S05]  /*2cd0*/  @P1 BRA `(.L_x_647) ;  /* 0x0000000000541947 */ /* 0x01efea0003800000 */
[----:B------:R-:W-:Y:S01]  /*2ce0*/  IADD3 R30, R17, -R58, R35 ;  /* 0x8000003a111e7210 */ /* 0x000fe20007ffe023 */
[----:B------:R-:W-:Y:S03]  /*2cf0*/  BSSY B0, `(.L_x_648) ;  /* 0x0000010000007945 */ /* 0x000fe60003800000 */
[----:B------:R-:W-:-:S13]  /*2d00*/  ISETP.GT.AND P1, PT, R30, -0x1, PT ;  /* 0xffffffff1e00780c */ /* 0x000fda0003f24270 */
[----:B------:R-:W-:Y:S05]  /*2d10*/  @P1 BRA `(.L_x_649) ;  /* 0x0000000000201947 */ /* 0x000fea0003800000 */
[----:B------:R-:W-:Y:S01]  /*2d20*/  UISETP.NE.AND UP2, UPT, UR7, 0x1, UPT ;  /* 0x000000010700788c */ /* 0x000fe2000bf45270 */
[----:B------:R-:W-:-:S05]  /*2d30*/  LOP3.LUT R30, RZ, R30, RZ, 0x33, !PT ;  /* 0x0000001eff1e7212 */ /* 0x000fca00078e33ff */
[----:B------:R-:W-:-:S05]  /*2d40*/  PLOP3.LUT P1, PT, PT, PT, UP2, 0x80, 0x0 ;  /* 0x000000000000781c */ /* 0x000fca0003f2f028 */
[----:B------:R-:W-:-:S08]  /*2d50*/  @UP2 ULDC.64 UR10, c[0x0][0x9e8] ;  /* 0x00027a00000a2ab9 */ /* 0x000fd00000000a00 */
[----:B------:R-:W-:-:S05]  /*2d60*/  @P1 IMAD.HI.U32 R31, R30, UR10, RZ ;  /* 0x0000000a1e1f1c27 */ /* 0x000fca000f8e00ff */
[----:B------:R-:W-:-:S04]  /*2d70*/  @P1 SHF.R.U32.HI R30, RZ, UR11, R31 ;  /* 0x0000000bff1e1c19 */ /* 0x000fc8000801161f */
[----:B------:R-:W-:Y:S01]  /*2d80*/  LOP3.LUT R30, RZ, R30, RZ, 0x33, !PT ;  /* 0x0000001eff1e7212 */ /* 0x000fe200078e33ff */
[----:B------:R-:W-:Y:S06]  /*2d90*/  BRA `(.L_x_650) ;  /* 0x0000000000147947 */ /* 0x000fec0003800000 */
.L_x_649:
[----:B------:R-:W-:-:S06]  /*2da0*/  UISETP.NE.AND UP2, UPT, UR7, 0x1, UPT ;  /* 0x000000010700788c */ /* 0x000fcc000bf45270 */
[----:B------:R-:W-:-:S05]  /*2db0*/  PLOP3.LUT P1, PT, PT, PT, UP2, 0x80, 0x0 ;  /* 0x000000000000781c */ /* 0x000fca0003f2f028 */
[----:B------:R-:W-:-:S08]  /*2dc0*/  @UP2 ULDC.64 UR10, c[0x0][0x9e8] ;  /* 0x00027a00000a2ab9 */ /* 0x000fd00000000a00 */
[----:B------:R-:W-:-:S05]  /*2dd0*/  @P1 IMAD.HI.U32 R31, R30, UR10, RZ ;  /* 0x0000000a1e1f1c27 */ /* 0x000fca000f8e00ff */
[----:B------:R-:W-:-:S07]  /*2de0*/  @P1 SHF.R.U32.HI R30, RZ, UR11, R31 ;  /* 0x0000000bff1e1c19 */ /* 0x000fce000801161f */
.L_x_650:
[----:B------:R-:W-:Y:S05]  /*2df0*/  BSYNC B0 ;  /* 0x0000000000007941 */ /* 0x000fea0003800000 */
.L_x_648:
[----:B------:R-:W-:-:S05]  /*2e00*/  IMAD R31, R30, UR7, R117 ;  /* 0x000000071e1f7c24 */ /* 0x000fca000f8e0275 */
[----:B------:R-:W-:Y:S02]  /*2e10*/  VIMNMX R110, R110, R31, !PT ;  /* 0x0000001f6e6e7248 */ /* 0x000fe40007fe0100 */
[----:B------:R-:W-:-:S07]  /*2e20*/  VIADDMNMX R106, R31, UR7, R106, PT ;  /* 0x000000071f6a7c46 */ /* 0x000fce000b80016a */
.L_x_647:
[C---:B------:R-:W-:Y:S02]  /*2e30*/  ISETP.GE.AND P5, PT, R115.reuse, 0x9, PT ;  /* 0x000000097300780c */ /* 0x040fe40003fa6270 */
[C---:B------:R-:W-:Y:S02]  /*2e40*/  ISETP.GE.AND P1, PT, R115.reuse, 0x2, PT ;  /* 0x000000027300780c */ /* 0x040fe40003f26270 */
[----:B------:R-:W-:Y:S02]  /*2e50*/  ISETP.GE.AND P4, PT, R115, 0xa, PT ;  /* 0x0000000a7300780c */ /* 0x000fe40003f86270 */
[----:B------:R-:W-:Y:S02]  /*2e60*/  ISETP.GT.AND P2, PT, R110, 0x1, !P1 ;  /* 0x000000016e00780c */ /* 0x000fe40004f44270 */
[----:B------:R-:W-:Y:S02]  /*2e70*/  LOP3.LUT R16, R16, 0xfffffffd, RZ, 0xc0, !PT ;  /* 0xfffffffd10107812 */ /* 0x000fe400078ec0ff */
[----:B------:R-:W-:-:S02]  /*2e80*/  ISETP.LT.OR P3, PT, R106, 0x2, P2 ;  /* 0x000000026a00780c */ /* 0x000fc40001761670 */
[----:B------:R-:W-:Y:S02]  /*2e90*/  ISETP.GT.AND P2, PT, R110, 0x8, !P5 ;  /* 0x000000086e00780c */ /* 0x000fe40006f44270 */
[----:B------:R-:W-:Y:S02]  /*2ea0*/  @P5 LOP3.LUT R16, R16, 0x2, RZ, 0xfc, !PT ;  /* 0x0000000210105812 */ /* 0x000fe400078efcff */
[----:B------:R-:W-:Y:S02]  /*2eb0*/  FSEL R88, R88, -INF , !P3 ;  /* 0xff80000058587808 */ /* 0x000fe40005800000 */
[----:B------:R-:W-:Y:S02]  /*2ec0*/  LOP3.LUT R16, R16, 0xfffffffb, RZ, 0xc0, !PT ;  /* 0xfffffffb10107812 */ /* 0x000fe400078ec0ff */
[----:B------:R-:W-:Y:S02]  /*2ed0*/  ISETP.GT.AND P3, PT, R110, 0x9, !P4 ;  /* 0x000000096e00780c */ /* 0x000fe40006764270 */
[----:B------:R-:W-:-:S02]  /*2ee0*/  ISETP.LT.OR P2, PT, R106, 0x9, P2 ;  /* 0x000000096a00780c */ /* 0x000fc40001741670 */
[----:B------:R-:W-:Y:S02]  /*2ef0*/  @P4 LOP3.LUT R16, R16, 0x4, RZ, 0xfc, !PT ;  /* 0x0000000410104812 */ /* 0x000fe400078efcff */
[----:B------:R-:W-:Y:S02]  /*2f00*/  ISETP.LT.OR P3, PT, R106, 0xa, P3 ;  /* 0x0000000a6a00780c */ /* 0x000fe40001f61670 */
[----:B------:R-:W-:Y:S02]  /*2f10*/  FSEL R90, R90, -INF , !P2 ;  /* 0xff8000005a5a7808 */ /* 0x000fe40005000000 */
[C---:B------:R-:W-:Y:S02]  /*2f20*/  ISETP.GE.AND P2, PT, R115.reuse, 0x11, PT ;  /* 0x000000117300780c */ /* 0x040fe40003f46270 */
[----:B------:R-:W-:Y:S02]  /*2f30*/  ISETP.GE.AND P4, PT, R115, 0x12, PT ;  /* 0x000000127300780c */ /* 0x000fe40003f86270 */
[----:B0-----:R-:W-:-:S02]  /*2f40*/  FSEL R89, R89, -INF , !P3 ;  /* 0xff80000059597808 */ /* 0x001fc40005800000 */
[----:B------:R-:W-:Y:S02]  /*2f50*/  ISETP.GT.AND P3, PT, R110, 0x10, !P2 ;  /* 0x000000106e00780c */ /* 0x000fe40005764270 */
[----:B------:R-:W-:Y:S02]  /*2f60*/  LOP3.LUT R2, R2, 0xfffffffe, RZ, 0xc0, !PT ;  /* 0xfffffffe02027812 */ /* 0x000fe400078ec0ff */
[----:B------:R-:W-:Y:S02]  /*2f70*/  ISETP.LT.OR P3, PT, R106, 0x11, P3 ;  /* 0x000000116a00780c */ /* 0x000fe40001f61670 */
[----:B------:R-:W-:Y:S02]  /*2f80*/  LOP3.LUT R16, R16, 0x7fffffff, RZ, 0xc0, !PT ;  /* 0x7fffffff10107812 */ /* 0x000fe400078ec0ff */
[----:B------:R-:W-:Y:S02]  /*2f90*/  FSEL R92, R92, -INF , !P3 ;  /* 0xff8000005c5c7808 */ /* 0x000fe40005800000 */
[----:B------:R-:W-:-:S02]  /*2fa0*/  @P4 LOP3.LUT R2, R2, 0x1, RZ, 0xfc, !PT ;  /* 0x0000000102024812 */ /* 0x000fc400078efcff */
[----:B------:R-:W-:Y:S02]  /*2fb0*/  ISETP.GT.AND P3, PT, R110, 0x11, !P4 ;  /* 0x000000116e00780c */ /* 0x000fe40006764270 */
[----:B------:R-:W-:Y:S02]  /*2fc0*/  ISETP.GE.AND P4, PT, R115, 0x19, PT ;  /* 0x000000197300780c */ /* 0x000fe40003f86270 */
[----:B------:R-:W-:Y:S02]  /*2fd0*/  ISETP.LT.OR P3, PT, R106, 0x12, P3 ;  /* 0x000000126a00780c */ /* 0x000fe40001f61670 */
[----:B------:R-:W-:Y:S02]  /*2fe0*/  LOP3.LUT R2, R2, 0xfffffffd, RZ, 0xc0, !PT ;  /* 0xfffffffd02027812 */ /* 0x000fe400078ec0ff */
[----:B------:R-:W-:Y:S02]  /*2ff0*/  FSEL R91, R91, -INF , !P3 ;  /* 0xff8000005b5b7808 */ /* 0x000fe40005800000 */
[----:B------:R-:W-:-:S04]  /*3000*/  ISETP.GT.AND P3, PT, R110, 0x18, !P4 ;  /* 0x000000186e00780c */ /* 0x000fc80006764270 */
[----:B------:R-:W-:Y:S02]  /*3010*/  ISETP.LT.OR P3, PT, R106, 0x19, P3 ;  /* 0x000000196a00780c */ /* 0x000fe40001f61670 */
[----:B------:R-:W-:Y:S02]  /*3020*/  @P4 LOP3.LUT R16, R16, 0x80000000, RZ, 0xfc, !PT ;  /* 0x8000000010104812 */ /* 0x000fe400078efcff */
[----:B------:R-:W-:Y:S02]  /*3030*/  ISETP.GE.AND P4, PT, R115, 0x1a, PT ;  /* 0x0000001a7300780c */ /* 0x000fe40003f86270 */
[----:B------:R-:W-:Y:S02]  /*3040*/  LOP3.LUT R16, R16, 0xbfffffff, RZ, 0xc0, !PT ;  /* 0xbfffffff10107812 */ /* 0x000fe400078ec0ff */
[----:B------:R-:W-:Y:S02]  /*3050*/  FSEL R30, R94, -INF , !P3 ;  /* 0xff8000005e1e7808 */ /* 0x000fe40005800000 */
[----:B------:R-:W-:-:S04]  /*3060*/  ISETP.GT.AND P3, PT, R110, 0x19, !P4 ;  /* 0x000000196e00780c */ /* 0x000fc80006764270 */
[----:B------:R-:W-:-:S03]  /*3070*/  ISETP.LT.OR P3, PT, R106, 0x1a, P3 ;  /* 0x0000001a6a00780c */ /* 0x000fc60001f61670 */
        /* <DEDUP_REMOVED lines=136> */
[----:B------:R-:W-:Y:S01]  /*3900*/  ISETP.GT.AND P3, PT, R110, 0x78, !P4 ;  /* 0x000000786e00780c */ /* 0x000fe20006764270 */
[----:B------:R-:W0:Y:S03]  /*3910*/  SHFL.IDX PT, R87, R108, 0x1, 0x1c1f ;  /* 0x003c1f006c577f89 */ /* 0x000e2600000e0000 */
        /* <DEDUP_REMOVED lines=8> */
[----:B------:R-:W-:Y:S01]  /*39a0*/  ISETP.GE.AND P4, PT, R115, 0x81, PT ;  /* 0x000000817300780c */ /* 0x000fe20003f86270 */
[----:B0-----:R-:W-:Y:S01]  /*39b0*/  IMAD.IADD R94, R114, 0x1, R87 ;  /* 0x00000001725e7824 */ /* 0x001fe200078e0257 */
[----:B------:R-:W-:Y:S02]  /*39c0*/  LOP3.LUT R16, R16, 0xffffffdf, RZ, 0xc0, !PT ;  /* 0xffffffdf10107812 */ /* 0x000fe400078ec0ff */
[----:B------:R-:W-:Y:S02]  /*39d0*/  FSEL R77, R98, -INF , !P3 ;  /* 0xff800000624d7808 */ /* 0x000fe40005800000 */
[----:B------:R-:W-:Y:S02]  /*39e0*/  ISETP.GT.AND P3, PT, R110, 0x80, !P4 ;  /* 0x000000806e00780c */ /* 0x000fe40006764270 */
[----:B------:R-:W-:-:S02]  /*39f0*/  VIADDMNMX R85, R87, R113, R112, PT ;  /* 0x0000007157557246 */ /* 0x000fc40003800170 */
        /* <DEDUP_REMOVED lines=9> */
[----:B------:R-:W-:Y:S02]  /*3a90*/  FSEL R79, R100, -INF , !P3 ;  /* 0xff800000644f7808 */ /* 0x000fe40005800000 */
[----:B------:R-:W-:Y:S02]  /*3aa0*/  LOP3.LUT R16, R16, 0xfffffff7, RZ, 0xc0, !PT ;  /* 0xfffffff710107812 */ /* 0x000fe400078ec0ff */
[----:B------:R-:W-:-:S04]  /*3ab0*/  ISETP.GT.AND P3, PT, R110, 0x88, !P4 ;  /* 0x000000886e00780c */ /* 0x000fc80006764270 */
[----:B------:R-:W-:-:S03]  /*3ac0*/  ISETP.LT.OR P3, PT, R106, 0x89, P3 ;  /* 0x000000896a00780c */ /* 0x000fc60001f61670 */
[----:B------:R-:W-:Y:S02]  /*3ad0*/  @P4 LOP3.LUT R16, R16, 0x8, RZ, 0xfc, !PT ;  /* 0x0000000810104812 */ /* 0x000fe400078efcff */
[----:B------:R-:W-:Y:S02]  /*3ae0*/  ISETP.GE.AND P4, PT, R115, 0x8a, PT ;  /* 0x0000008a7300780c */ /* 0x000fe40003f86270 */
[----:B------:R-:W-:Y:S02]  /*3af0*/  FSEL R81, R101, -INF , !P3 ;  /* 0xff80000065517808 */ /* 0x000fe40005800000 */
[----:B------:R-:W-:Y:S02]  /*3b00*/  ISETP.GT.AND P3, PT, R110, 0x89, !P4 ;  /* 0x000000896e00780c */ /* 0x000fe40006764270 */
[----:B------:R-:W-:Y:S02]  /*3b10*/  LOP3.LUT R16, R16, 0xfffffffe, RZ, 0xc0, !PT ;  /* 0xfffffffe10107812 */ /* 0x000fe400078ec0ff */
[----:B------:R-:W-:-:S04]  /*3b20*/  ISETP.LT.OR P3, PT, R106, 0x8a, P3 ;  /* 0x0000008a6a00780c */ /* 0x000fc80001f61670 */
[----:B------:R-:W-:Y:S02]  /*3b30*/  FSEL R84, R102, -INF , !P3 ;  /* 0xff80000066547808 */ /* 0x000fe40005800000 */
[----:B------:R-:W-:Y:S02]  /*3b40*/  ISETP.GE.AND P3, PT, R115, 0x91, PT ;  /* 0x000000917300780c */ /* 0x000fe40003f66270 */
[----:B------:R-:W-:Y:S02]  /*3b50*/  @P4 LOP3.LUT R2, R2, 0x2, RZ, 0xfc, !PT ;  /* 0x0000000202024812 */ /* 0x000fe400078efcff */
[----:B------:R-:W-:Y:S02]  /*3b60*/  ISETP.GT.AND P4, PT, R110, 0x90, !P3 ;  /* 0x000000906e00780c */ /* 0x000fe40005f84270 */
[----:B------:R-:W-:Y:S02]  /*3b70*/  LOP3.LUT R2, R2, 0xfffffffb, RZ, 0xc0, !PT ;  /* 0xfffffffb02027812 */ /* 0x000fe400078ec0ff */
[----:B------:R-:W-:-:S04]  /*3b80*/  ISETP.LT.OR P4, PT, R106, 0x91, P4 ;  /* 0x000000916a00780c */ /* 0x000fc80002781670 */
[----:B------:R-:W-:Y:S02]  /*3b90*/  FSEL R83, R103, -INF , !P4 ;  /* 0xff80000067537808 */ /* 0x000fe40006000000 */
[----:B------:R-:W-:-:S04]  /*3ba0*/  ISETP.GE.AND P4, PT, R115, 0x92, PT ;  /* 0x000000927300780c */ /* 0x000fc80003f86270 */
[----:B------:R-:W-:-:S04]  /*3bb0*/  ISETP.GT.AND P5, PT, R110, 0x91, !P4 ;  /* 0x000000916e00780c */ /* 0x000fc800067a4270 */
[----:B------:R-:W-:-:S04]  /*3bc0*/  ISETP.LT.OR P5, PT, R106, 0x92, P5 ;  /* 0x000000926a00780c */ /* 0x000fc80002fa1670 */
[----:B------:R-:W-:Y:S02]  /*3bd0*/  FSEL R82, R107, -INF , !P5 ;  /* 0xff8000006b527808 */ /* 0x000fe40006800000 */
[----:B------:R-:W-:-:S04]  /*3be0*/  ISETP.GE.AND P5, PT, R115, 0x99, PT ;  /* 0x000000997300780c */ /* 0x000fc80003fa6270 */
[----:B------:R-:W-:-:S04]  /*3bf0*/  ISETP.GT.AND P6, PT, R110, 0x98, !P5 ;  /* 0x000000986e00780c */ /* 0x000fc80006fc4270 */
[----:B------:R-:W-:-:S04]  /*3c00*/  ISETP.LT.OR P6, PT, R106, 0x99, P6 ;  /* 0x000000996a00780c */ /* 0x000fc800037c1670 */
[----:B------:R-:W-:Y:S02]  /*3c10*/  FSEL R80, R109, -INF , !P6 ;  /* 0xff8000006d507808 */ /* 0x000fe40007000000 */
[----:B------:R-:W-:-:S13]  /*3c20*/  ISETP.GE.AND P6, PT, R115, 0x1, PT ;  /* 0x000000017300780c */ /* 0x000fda0003fc6270 */
[----:B------:R-:W-:Y:S02]  /*3c30*/  @P6 LOP3.LUT R16, R16, 0x1, RZ, 0xfc, !PT ;  /* 0x0000000110106812 */ /* 0x000fe400078efcff */
[----:B------:R-:W-:-:S04]  /*3c40*/  ISETP.GT.AND P6, PT, R110, RZ, !P6 ;  /* 0x000000ff6e00720c */ /* 0x000fc800077c4270 */
[----:B------:R-:W-:-:S04]  /*3c50*/  ISETP.LT.OR P6, PT, R106, 0x1, P6 ;  /* 0x000000016a00780c */ /* 0x000fc800037c1670 */
[----:B------:R-:W-:Y:S02]  /*3c60*/  FSEL R93, R3, -INF , !P6 ;  /* 0xff800000035d7808 */ /* 0x000fe40007000000 */
[----:B------:R-:W-:-:S13]  /*3c70*/  ISETP.GE.AND P6, PT, R115, 0x9a, PT ;  /* 0x0000009a7300780c */ /* 0x000fda0003fc6270 */
[----:B------:R-:W-:Y:S02]  /*3c80*/  @P6 LOP3.LUT R2, R2, 0x4, RZ, 0xfc, !PT ;  /* 0x0000000402026812 */ /* 0x000fe400078efcff */
[----:B------:R-:W-:-:S04]  /*3c90*/  ISETP.GT.AND P6, PT, R110, 0x99, !P6 ;  /* 0x000000996e00780c */ /* 0x000fc800077c4270 */
[----:B------:R-:W-:-:S04]  /*3ca0*/  ISETP.LT.OR P6, PT, R106, 0x9a, P6 ;  /* 0x0000009a6a00780c */ /* 0x000fc800037c1670 */
[----:B------:R-:W-:Y:S02]  /*3cb0*/  FSEL R3, R111, -INF , !P6 ;  /* 0xff8000006f037808 */ /* 0x000fe40007000000 */
[----:B------:R-:W-:-:S13]  /*3cc0*/  PLOP3.LUT P6, PT, PT, PT, UP1, 0x40, 0x0 ;  /* 0x000000000000781c */ /* 0x000fda0003fce818 */
[----:B------:R-:W-:Y:S05]  /*3cd0*/  @P6 BRA `(.L_x_651) ;  /* 0x00000000005c6947 */ /* 0x000fea0003800000 */
        /* <DEDUP_REMOVED lines=8> */
[----:B------:R-:W-:Y:S01]  /*3d60*/  @P6 IMAD.HI.U32 R87, R86, UR10, RZ ;  /* 0x0000000a56576c27 */ /* 0x000fe2000f8e00ff */
[----:B------:R-:W-:-:S13]  /*3d70*/  PLOP3.LUT P6, PT, PT, PT, UP2, 0x80, 0x0 ;  /* 0x000000000000781c */ /* 0x000fda0003fcf028 */
[----:B------:R-:W-:-:S04]  /*3d80*/  @P6 SHF.R.U32.HI R86, RZ, UR11, R87 ;  /* 0x0000000bff566c19 */ /* 0x000fc80008011657 */
[----:B------:R-:W-:Y:S01]  /*3d90*/  LOP3.LUT R86, RZ, R86, RZ, 0x33, !PT ;  /* 0x00000056ff567212 */ /* 0x000fe200078e33ff */
[----:B------:R-:W-:Y:S06]  /*3da0*/  BRA `(.L_x_654) ;  /* 0x0000000000187947 */ /* 0x000fec0003800000 */
.L_x_653:
[----:B------:R-:W-:-:S06]  /*3db0*/  UISETP.NE.AND UP2, UPT, UR7, 0x1, UPT ;  /* 0x000000010700788c */ /* 0x000fcc000bf45270 */
[----:B------:R-:W-:-:S05]  /*3dc0*/  PLOP3.LUT P6, PT, PT, PT, UP2, 0x80, 0x0 ;  /* 0x000000000000781c */ /* 0x000fca0003fcf028 */
[----:B------:R-:W-:-:S08]  /*3dd0*/  @UP2 ULDC.64 UR10, c[0x0][0x9e8] ;  /* 0x00027a00000a2ab9 */ /* 0x000fd00000000a00 */
[----:B------:R-:W-:Y:S01]  /*3de0*/  @P6 IMAD.HI.U32 R87, R86, UR10, RZ ;  /* 0x0000000a56576c27 */ /* 0x000fe2000f8e00ff */
[----:B------:R-:W-:-:S13]  /*3df0*/  PLOP3.LUT P6, PT, PT, PT, UP2, 0x80, 0x0 ;  /* 0x000000000000781c */ /* 0x000fda0003fcf028 */
[----:B------:R-:W-:-:S07]  /*3e00*/  @P6 SHF.R.U32.HI R86, RZ, UR11, R87 ;  /* 0x0000000bff566c19 */ /* 0x000fce0008011657 */
.L_x_654:
[----:B------:R-:W-:Y:S05]  /*3e10*/  BSYNC B0 ;  /* 0x0000000000007941 */ /* 0x000fea0003800000 */
.L_x_652:
[----:B------:R-:W-:-:S05]  /*3e20*/  IMAD R86, R86, UR7, R117 ;  /* 0x0000000756567c24 */ /* 0x000fca000f8e0275 */
[----:B------:R-:W-:Y:S02]  /*3e30*/  VIMNMX R94, R94, R86, !PT ;  /* 0x000000565e5e7248 */ /* 0x000fe40007fe0100 */
[----:B------:R-:W-:-:S07]  /*3e40*/  VIADDMNMX R85, R86, UR7, R85, PT ;  /* 0x0000000756557c46 */ /* 0x000fce000b800155 */
.L_x_651:
[C---:B------:R-:W-:Y:S01]  /*3e50*/  ISETP.GT.AND P1, PT, R94.reuse, 0x1, !P1 ;  /* 0x000000015e00780c */ /* 0x040fe20004f24270 */
[----:B------:R-:W-:Y:S01]  /*3e60*/  ULDC UR21, c[0x0][0x988] ;  /* 0x0002620000157ab9 */ /* 0x000fe20000000800 */
[----:B------:R-:W-:Y:S01]  /*3e70*/  ISETP.GT.AND P2, PT, R94, 0x10, !P2 ;  /* 0x000000105e00780c */ /* 0x000fe20005744270 */
[----:B------:R-:W-:Y:S01]  /*3e80*/  IMAD.U32 R97, RZ, RZ, UR21 ;  /* 0x00000015ff617e24 */ /* 0x000fe2000f8e00ff */
[C---:B------:R-:W-:Y:S01]  /*3e90*/  ISETP.LT.OR P1, PT, R85.reuse, 0x2, P1 ;  /* 0x000000025500780c */ /* 0x040fe20000f21670 */
[----:B------:R-:W-:Y:S01]  /*3ea0*/  @UP0 ULDC UR10, c[0x0][0x44c] ;  /* 0x00011300000a0ab9 */ /* 0x000fe20000000800 */
[----:B------:R-:W-:Y:S01]  /*3eb0*/  ISETP.LT.OR P2, PT, R85, 0x11, P2 ;  /* 0x000000115500780c */ /* 0x000fe20001741670 */
[----:B------:R-:W-:Y:S01]  /*3ec0*/  UIMAD.WIDE.U32 UR10, UR40, UR10, URZ ;  /* 0x0000000a280a72a5 */ /* 0x000fe2000f8e003f */
[----:B------:R-:W-:Y:S01]  /*3ed0*/  FSEL R5, R5, -INF , !P1 ;  /* 0xff80000005057808 */ /* 0x000fe20004800000 */
[----:B------:R-:W-:Y:S01]  /*3ee0*/  @UP0 ULDC UR14, c[0x0][0x450] ;  /* 0x00011400000e0ab9 */ /* 0x000fe20000000800 */
[----:B------:R-:W-:Y:S01]  /*3ef0*/  LOP3.LUT P1, RZ, R16, 0x2, RZ, 0xc0, !PT ;  /* 0x0000000210ff7812 */ /* 0x000fe2000782c0ff */
[----:B------:R-:W-:Y:S01]  /*3f00*/  UMOV UR12, UR40 ;  /* 0x00000028000c7c82 */ /* 0x000fe20008000000 */
[----:B------:R-:W-:Y:S01]  /*3f10*/  FSEL R86, R9, -INF , !P2 ;  /* 0xff80000009567808 */ /* 0x000fe20005000000 */
[----:B------:R-:W-:Y:S01]  /*3f20*/  @UP0 USHF.R.U32.HI UR12, URZ, UR14, UR11 ;  /* 0x0000000e3f0c0299 */ /* 0x000fe2000801160b */
[----:B------:R-:W-:-:S02]  /*3f30*/  ISETP.GT.AND P1, PT, R94, 0x8, !P1 ;  /* 0x000000085e00780c */ /* 0x000fc40004f24270 */
[C---:B------:R-:W-:Y:S02]  /*3f40*/  LOP3.LUT P2, RZ, R16.reuse, 0x4000000, RZ, 0xc0, !PT ;  /* 0x0400000010ff7812 */ /* 0x040fe4000784c0ff */
[----:B------:R-:W-:Y:S02]  /*3f50*/  ISETP.LT.OR P1, PT, R85, 0x9, P1 ;  /* 0x000000095500780c */ /* 0x000fe40000f21670 */
[C---:B------:R-:W-:Y:S02]  /*3f60*/  LOP3.LUT P6, RZ, R16.reuse, 0x2000000, RZ, 0xc0, !PT ;  /* 0x0200000010ff7812 */ /* 0x040fe400078cc0ff */
[----:B------:R-:W-:Y:S02]  /*3f70*/  FSEL R7, R7, -INF , !P1 ;  /* 0xff80000007077808 */ /* 0x000fe40004800000 */
[----:B------:R-:W-:Y:S02]  /*3f80*/  LOP3.LUT P1, RZ, R16, 0x4, RZ, 0xc0, !PT ;  /* 0x0000000410ff7812 */ /* 0x000fe4000782c0ff */
[----:B------:R-:W-:-:S02]  /*3f90*/  FMNMX.FTZ R9, R93, R88, !PT ;  /* 0x000000585d097209 */ /* 0x000fc40007810000 */
[C---:B------:R-:W-:Y:S02]  /*3fa0*/  ISETP.GT.AND P1, PT, R94.reuse, 0x9, !P1 ;  /* 0x000000095e00780c */ /* 0x040fe40004f24270 */
[C---:B------:R-:W-:Y:S02]  /*3fb0*/  ISETP.GT.AND P3, PT, R94.reuse, 0x90, !P3 ;  /* 0x000000905e00780c */ /* 0x040fe40005f64270 */
[----:B------:R-:W-:Y:S02]  /*3fc0*/  ISETP.LT.OR P1, PT, R85, 0xa, P1 ;  /* 0x0000000a5500780c */ /* 0x000fe40000f21670 */
[----:B------:R-:W-:Y:S02]  /*3fd0*/  ISETP.GT.AND P4, PT, R94, 0x91, !P4 ;  /* 0x000000915e00780c */ /* 0x000fe40006784270 */
[----:B------:R-:W-:Y:S02]  /*3fe0*/  FSEL R8, R8, -INF , !P1 ;  /* 0xff80000008087808 */ /* 0x000fe40004800000 */
[----:B------:R-:W-:-:S02]  /*3ff0*/  LOP3.LUT P1, RZ, R2, 0x1, RZ, 0xc0, !PT ;  /* 0x0000000102ff7812 */ /* 0x000fc4000782c0ff */
[C---:B------:R-:W-:Y:S02]  /*4000*/  ISETP.LT.OR P3, PT, R85.reuse, 0x91, P3 ;  /* 0x000000915500780c */ /* 0x040fe40001f61670 */
[C---:B------:R-:W-:Y:S02]  /*4010*/  ISETP.GT.AND P1, PT, R94.reuse, 0x11, !P1 ;  /* 0x000000115e00780c */ /* 0x040fe40004f24270 */
[----:B------:R-:W-:Y:S02]  /*4020*/  ISETP.GT.AND P5, PT, R94, 0x98, !P5 ;  /* 0x000000985e00780c */ /* 0x000fe40006fa4270 */
[C---:B------:R-:W-:Y:S02]  /*4030*/  ISETP.LT.OR P1, PT, R85.reuse, 0x12, P1 ;  /* 0x000000125500780c */ /* 0x040fe40000f21670 */
[----:B------:R-:W-:Y:S02]  /*4040*/  ISETP.LT.OR P4, PT, R85, 0x92, P4 ;  /* 0x000000925500780c */ /* 0x000fe40002781670 */
[----:B------:R-:W-:-:S02]  /*4050*/  FSEL R87, R10, -INF , !P1 ;  /* 0xff8000000a577808 */ /* 0x000fc40004800000 */
[----:B------:R-:W-:Y:S02]  /*4060*/  LOP3.LUT P1, RZ, R16, 0x80000000, RZ, 0xc0, !PT ;  /* 0x8000000010ff7812 */ /* 0x000fe4000782c0ff */
[----:B------:R-:W-:Y:S02]  /*4070*/  FMNMX.FTZ R10, R90, R9, !PT ;  /* 0x000000095a0a7209 */ /* 0x000fe40007810000 */
[----:B------:R-:W-:Y:S02]  /*4080*/  ISETP.GT.AND P1, PT, R94, 0x18, !P1 ;  /* 0x000000185e00780c */ /* 0x000fe40004f24270 */
[----:B------:R-:W-:Y:S02]  /*4090*/  FMNMX.FTZ R9, R89, R10, !PT ;  /* 0x0000000a59097209 */ /* 0x000fe40007810000 */
[----:B------:R-:W-:Y:S02]  /*40a0*/  ISETP.LT.OR P1, PT, R85, 0x19, P1 ;  /* 0x000000195500780c */ /* 0x000fe40000f21670 */
[----:B------:R-:W-:-:S02]  /*40b0*/  FMNMX.FTZ R10, R92, R9, !PT ;  /* 0x000000095c0a7209 */ /* 0x000fc40007810000 */
[----:B------:R-:W-:Y:S02]  /*40c0*/  FSEL R11, R11, -INF , !P1 ;  /* 0xff8000000b0b7808 */ /* 0x000fe40004800000 */
[----:B------:R-:W-:Y:S02]  /*40d0*/  LOP3.LUT P1, RZ, R16, 0x40000000, RZ, 0xc0, !PT ;  /* 0x4000000010ff7812 */ /* 0x000fe4000782c0ff */
[----:B------:R-:W-:Y:S02]  /*40e0*/  FMNMX.FTZ R9, R91, R10, !PT ;  /* 0x0000000a5b097209 */ /* 0x000fe40007810000 */
[----:B------:R-:W-:Y:S02]  /*40f0*/  ISETP.GT.AND P1, PT, R94, 0x19, !P1 ;  /* 0x000000195e00780c */ /* 0x000fe40004f24270 */
[----:B------:R-:W-:Y:S02]  /*4100*/  FMNMX.FTZ R10, R30, R9, !PT ;  /* 0x000000091e0a7209 */ /* 0x000fe40007810000 */
[----:B------:R-:W-:-:S02]  /*4110*/  ISETP.LT.OR P1, PT, R85, 0x1a, P1 ;  /* 0x0000001a5500780c */ /* 0x000fc40000f21670 */
[----:B------:R-:W-:Y:S02]  /*4120*/  FMNMX.FTZ R9, R31, R10, !PT ;  /* 0x0000000a1f097209 */ /* 0x000fe40007810000 */
[----:B------:R-:W-:Y:S02]  /*4130*/  FSEL R12, R12, -INF , !P1 ;  /* 0xff8000000c0c7808 */ /* 0x000fe40004800000 */
[----:B------:R-:W-:Y:S02]  /*4140*/  LOP3.LUT P1, RZ, R16, 0x20000000, RZ, 0xc0, !PT ;  /* 0x2000000010ff7812 */ /* 0x000fe4000782c0ff */
[----:B------:R-:W-:Y:S02]  /*4150*/  FMNMX.FTZ R10, R32, R9, !PT ;  /* 0x00000009200a7209 */ /* 0x000fe40007810000 */
[----:B------:R-:W-:Y:S02]  /*4160*/  ISETP.GT.AND P1, PT, R94, 0x20, !P1 ;  /* 0x000000205e00780c */ /* 0x000fe40004f24270 */
[----:B------:R-:W-:-:S02]  /*4170*/  FMNMX.FTZ R9, R33, R10, !PT ;  /* 0x0000000a21097209 */ /* 0x000fc40007810000 */
[----:B------:R-:W-:Y:S02]  /*4180*/  ISETP.LT.OR P1, PT, R85, 0x21, P1 ;  /* 0x000000215500780c */ /* 0x000fe40000f21670 */
[----:B------:R-:W-:Y:S02]  /*4190*/  FMNMX.FTZ R10, R34, R9, !PT ;  /* 0x00000009220a7209 */ /* 0x000fe40007810000 */
[----:B------:R-:W-:Y:S02]  /*41a0*/  FSEL R13, R13, -INF , !P1 ;  /* 0xff8000000d0d7808 */ /* 0x000fe40004800000 */
[----:B------:R-:W-:Y:S02]  /*41b0*/  LOP3.LUT P1, RZ, R16, 0x10000000, RZ, 0xc0, !PT ;  /* 0x1000000010ff7812 */ /* 0x000fe4000782c0ff */
[----:B------:R-:W-:Y:S02]  /*41c0*/  FMNMX.FTZ R9, R35, R10, !PT ;  /* 0x0000000a23097209 */ /* 0x000fe40007810000 */
[----:B------:R-:W-:-:S02]  /*41d0*/  ISETP.GT.AND P1, PT, R94, 0x21, !P1 ;  /* 0x000000215e00780c */ /* 0x000fc40004f24270 */
[----:B------:R-:W-:Y:S02]  /*41e0*/  FMNMX.FTZ R10, R36, R9, !PT ;  /* 0x00000009240a7209 */ /* 0x000fe40007810000 */
[----:B------:R-:W-:Y:S02]  /*41f0*/  ISETP.LT.OR P1, PT, R85, 0x22, P1 ;  /* 0x000000225500780c */ /* 0x000fe40000f21670 */
[----:B------:R-:W-:Y:S02]  /*4200*/  FMNMX.FTZ R9, R37, R10, !PT ;  /* 0x0000000a25097209 */ /* 0x000fe40007810000 */
[----:B------:R-:W-:Y:S02]  /*4210*/  FSEL R14, R14, -INF , !P1 ;  /* 0xff8000000e0e7808 */ /* 0x000fe40004800000 */
[----:B------:R-:W-:Y:S02]  /*4220*/  LOP3.LUT P1, RZ, R16, 0x8000000, RZ, 0xc0, !PT ;  /* 0x0800000010ff7812 */ /* 0x000fe4000782c0ff */
[----:B------:R-:W-:-:S02]  /*4230*/  FMNMX.FTZ R10, R38, R9, !PT ;  /* 0x00000009260a7209 */ /* 0x000fc40007810000 */
[----:B------:R-:W-:Y:S02]  /*4240*/  ISETP.GT.AND P1, PT, R94, 0x28, !P1 ;  /* 0x000000285e00780c */ /* 0x000fe40004f24270 */
[----:B------:R-:W-:Y:S02]  /*4250*/  FMNMX.FTZ R9, R39, R10, !PT ;  /* 0x0000000a27097209 */ /* 0x000fe40007810000 */
[----:B------:R-:W-:Y:S02]  /*4260*/  ISETP.LT.OR P1, PT, R85, 0x29, P1 ;  /* 0x000000295500780c */ /* 0x000fe40000f21670 */
[----:B------:R-:W-:Y:S02]  /*4270*/  FMNMX.FTZ R10, R50, R9, !PT ;  /* 0x00000009320a7209 */ /* 0x000fe40007810000 */
[----:B------:R-:W-:Y:S02]  /*4280*/  FSEL R15, R15, -INF , !P1 ;  /* 0xff8000000f0f7808 */ /* 0x000fe40004800000 */
[----:B------:R-:W-:-:S02]  /*4290*/  ISETP.GT.AND P1, PT, R94, 0x29, !P2 ;  /* 0x000000295e00780c */ /* 0x000fc40005724270 */
[----:B------:R-:W-:Y:S02]  /*42a0*/  LOP3.LUT P2, RZ, R16, 0x8000, RZ, 0xc0, !PT ;  /* 0x0000800010ff7812 */ /* 0x000fe4000784c0ff */
[----:B------:R-:W-:Y:S02]  /*42b0*/  ISETP.LT.OR P1, PT, R85, 0x2a, P1 ;  /* 0x0000002a5500780c */ /* 0x000fe40000f21670 */
[----:B------:R-:W-:Y:S02]  /*42c0*/  FMNMX.FTZ R9, R51, R10, !PT ;  /* 0x0000000a33097209 */ /* 0x000fe40007810000 */
[----:B------:R-:W-:Y:S02]  /*42d0*/  FSEL R20, R20, -INF , !P1 ;  /* 0xff80000014147808 */ /* 0x000fe40004800000 */
[----:B------:R-:W-:Y:S02]  /*42e0*/  ISETP.GT.AND P1, PT, R94, 0x30, !P6 ;  /* 0x000000305e00780c */ /* 0x000fe40007724270 */
[----:B------:R-:W-:-:S02]  /*42f0*/  LOP3.LUT P6, RZ, R16, 0x4000, RZ, 0xc0, !PT ;  /* 0x0000400010ff7812 */ /* 0x000fc400078cc0ff */
        /* <DEDUP_REMOVED lines=17> */
[----:B------:R-:W-:-:S02]  /*4410*/  LOP3.LUT P1, RZ, R16, 0x400000, RZ, 0xc0, !PT ;  /* 0x0040000010ff7812 */ /* 0x000fc4000782c0ff */
[----:B------:R-:W-:Y:S02]  /*4420*/  FMNMX.FTZ R10, R68, R9, !PT ;  /* 0x00000009440a7209 */ /* 0x000fe40007810000 */
[----:B------:R-:W-:Y:S02]  /*4430*/  ISETP.GT.AND P1, PT, R94, 0x39, !P1 ;  /* 0x000000395e00780c */ /* 0x000fe40004f24270 */
[----:B------:R-:W-:Y:S02]  /*4440*/  FMNMX.FTZ R9, R69, R10, !PT ;  /* 0x0000000a45097209 */ /* 0x000fe40007810000 */
[----:B------:R-:W-:Y:S02]  /*4450*/  ISETP.LT.OR P1, PT, R85, 0x3a, P1 ;  /* 0x0000003a5500780c */ /* 0x000fe40000f21670 */
[----:B------:R-:W-:Y:S02]  /*4460*/  FMNMX.FTZ R10, R70, R9, !PT ;  /* 0x00000009460a7209 */ /* 0x000fe40007810000 */
        /* <DEDUP_REMOVED lines=29> */
[----:B------:R-:W-:Y:S01]  /*4640*/  LOP3.LUT P1, RZ, R16, 0x20000, RZ, 0xc0, !PT ;  /* 0x0002000010ff7812 */ /* 0x000fe2000782c0ff */
[----:B------:R-:W0:Y:S01]  /*4650*/  SHFL.BFLY PT, R10, R9, 0x2, 0x1f ;  /* 0x0c401f00090a7f89 */ /* 0x000e2200000e0000 */
[----:B------:R-:W-:-:S02]  /*4660*/  FSEL R25, R25, -INF , !P3 ;  /* 0xff80000019197808 */ /* 0x000fc40005800000 */
[----:B------:R-:W-:Y:S02]  /*4670*/  ISETP.GT.AND P1, PT, R94, 0x50, !P1 ;  /* 0x000000505e00780c */ /* 0x000fe40004f24270 */
[C---:B------:R-:W-:Y:S02]  /*4680*/  ISETP.LT.OR P5, PT, R85.reuse, 0x99, P5 ;  /* 0x000000995500780c */ /* 0x040fe40002fa1670 */
[----:B------:R-:W-:Y:S02]  /*4690*/  ISETP.LT.OR P1, PT, R85, 0x51, P1 ;  /* 0x000000515500780c */ /* 0x000fe40000f21670 */
[----:B------:R-:W-:Y:S02]  /*46a0*/  FSEL R26, R26, -INF , !P4 ;  /* 0xff8000001a1a7808 */ /* 0x000fe40006000000 */
[----:B------:R-:W-:Y:S02]  /*46b0*/  FSEL R61, R61, -INF , !P1 ;  /* 0xff8000003d3d7808 */ /* 0x000fe40004800000 */
[----:B------:R-:W-:-:S02]  /*46c0*/  LOP3.LUT P1, RZ, R16, 0x10000, RZ, 0xc0, !PT ;  /* 0x0001000010ff7812 */ /* 0x000fc4000782c0ff */
[----:B------:R-:W-:Y:S02]  /*46d0*/  FSEL R28, R28, -INF , !P5 ;  /* 0xff8000001c1c7808 */ /* 0x000fe40006800000 */
[----:B------:R-:W-:Y:S02]  /*46e0*/  ISETP.GT.AND P1, PT, R94, 0x51, !P1 ;  /* 0x000000515e00780c */ /* 0x000fe40004f24270 */
[----:B------:R-:W-:Y:S02]  /*46f0*/  R2UR UR13, R105 ;  /* 0x00000000690d72ca */ /* 0x000fe400000e0000 */
[----:B------:R-:W-:Y:S02]  /*4700*/  ISETP.LT.OR P1, PT, R85, 0x52, P1 ;  /* 0x000000525500780c */ /* 0x000fe40000f21670 */
[----:B0-----:R-:W-:Y:S02]  /*4710*/  FMNMX.FTZ R95, R9, R10, !PT ;  /* 0x0000000a095f7209 */ /* 0x001fe40007810000 */
[----:B------:R-:W-:-:S02]  /*4720*/  FSEL R62, R62, -INF , !P1 ;  /* 0xff8000003e3e7808 */ /* 0x000fc40004800000 */
[----:B------:R-:W-:Y:S01]  /*4730*/  ISETP.GT.AND P1, PT, R94, 0x58, !P2 ;  /* 0x000000585e00780c */ /* 0x000fe20005724270 */
[----:B------:R-:W0:Y:S01]  /*4740*/  SHFL.BFLY PT, R10, R95, 0x1, 0x1f ;  /* 0x0c201f005f0a7f89 */ /* 0x000e2200000e0000 */
[----:B------:R-:W-:Y:S02]  /*4750*/  LOP3.LUT P2, RZ, R16, 0x10, RZ, 0xc0, !PT ;  /* 0x0000001010ff7812 */ /* 0x000fe4000784c0ff */
[----:B------:R-:W-:Y:S01]  /*4760*/  ISETP.LT.OR P1, PT, R85, 0x59, P1 ;  /* 0x000000595500780c */ /* 0x000fe20000f21670 */
[----:B------:R-:W-:-:S03]  /*4770*/  UIADD3 UR10, UR13, UR12, URZ ;  /* 0x0000000c0d0a7290 */ /* 0x000fc6000fffe03f */
[----:B------:R-:W-:Y:S01]  /*4780*/  FSEL R63, R63, -INF , !P1 ;  /* 0xff8000003f3f7808 */ /* 0x000fe20004800000 */
[----:B------:R-:W-:Y:S01]  /*4790*/  UIADD3 UR6, UR10, UR6, URZ ;  /* 0x000000060a067290 */ /* 0x000fe2000fffe03f */
[----:B------:R-:W-:Y:S02]  /*47a0*/  ISETP.GT.AND P1, PT, R94, 0x59, !P6 ;  /* 0x000000595e00780c */ /* 0x000fe40007724270 */
[----:B------:R-:W-:Y:S02]  /*47b0*/  LOP3.LUT P6, RZ, R16, 0x8, RZ, 0xc0, !PT ;  /* 0x0000000810ff7812 */ /* 0x000fe400078cc0ff */
[----:B------:R-:W-:-:S04]  /*47c0*/  ISETP.LT.OR P1, PT, R85, 0x5a, P1 ;  /* 0x0000005a5500780c */ /* 0x000fc80000f21670 */
[----:B------:R-:W-:Y:S02]  /*47d0*/  FSEL R64, R64, -INF , !P1 ;  /* 0xff80000040407808 */ /* 0x000fe40004800000 */
[----:B------:R-:W-:-:S04]  /*47e0*/  LOP3.LUT P1, RZ, R16, 0x2000, RZ, 0xc0, !PT ;  /* 0x0000200010ff7812 */ /* 0x000fc8000782c0ff */
[----:B------:R-:W-:Y:S02]  /*47f0*/  ISETP.GT.AND P1, PT, R94, 0x60, !P1 ;  /* 0x000000605e00780c */ /* 0x000fe40004f24270 */
[----:B0-----:R-:W-:Y:S02]  /*4800*/  FMNMX.FTZ R10, R95, R10, !PT ;  /* 0x0000000a5f0a7209 */ /* 0x001fe40007810000 */
[----:B------:R-:W-:-:S03]  /*4810*/  ISETP.LT.OR P1, PT, R85, 0x61, P1 ;  /* 0x000000615500780c */ /* 0x000fc60000f21670 */
[----:B------:R-:W-:Y:S01]  /*4820*/  FFMA.FTZ R98, R10, R97, -8 ;  /* 0xc10000000a627423 */ /* 0x000fe20000010061 */
[----:B------:R-:W-:Y:S02]  /*4830*/  FSEL R40, R40, -INF , !P1 ;  /* 0xff80000028287808 */ /* 0x000fe40004800000 */
[----:B------:R-:W-:-:S04]  /*4840*/  LOP3.LUT P1, RZ, R16, 0x1000, RZ, 0xc0, !PT ;  /* 0x0000100010ff7812 */ /* 0x000fc8000782c0ff */
[----:B------:R-:W-:-:S04]  /*4850*/  ISETP.GT.AND P1, PT, R94, 0x61, !P1 ;  /* 0x000000615e00780c */ /* 0x000fc80004f24270 */
[----:B------:R-:W-:-:S04]  /*4860*/  ISETP.LT.OR P1, PT, R85, 0x62, P1 ;  /* 0x000000625500780c */ /* 0x000fc80000f21670 */
        /* <DEDUP_REMOVED lines=29> */
[----:B------:R-:W-:Y:S02]  /*4a40*/  ISETP.GT.AND P1, PT, R94, 0x81, !P2 ;  /* 0x000000815e00780c */ /* 0x000fe40005724270 */
[----:B------:R-:W-:Y:S02]  /*4a50*/  LOP3.LUT P2, RZ, R2, 0x2, RZ, 0xc0, !PT ;  /* 0x0000000202ff7812 */ /* 0x000fe4000784c0ff */
[----:B------:R-:W-:-:S04]  /*4a60*/  ISETP.LT.OR P1, PT, R85, 0x82, P1 ;  /* 0x000000825500780c */ /* 0x000fc80000f21670 */
[----:B------:R-:W-:Y:S02]  /*4a70*/  FSEL R49, R49, -INF , !P1 ;  /* 0xff80000031317808 */ /* 0x000fe40004800000 */
[----:B------:R-:W-:Y:S02]  /*4a80*/  ISETP.GT.AND P1, PT, R94, 0x88, !P6 ;  /* 0x000000885e00780c */ /* 0x000fe40007724270 */
[----:B------:R-:W-:Y:S02]  /*4a90*/  LOP3.LUT P6, RZ, R16, 0x1, RZ, 0xc0, !PT ;  /* 0x0000000110ff7812 */ /* 0x000fe400078cc0ff */
[----:B------:R-:W-:-:S04]  /*4aa0*/  ISETP.LT.OR P1, PT, R85, 0x89, P1 ;  /* 0x000000895500780c */ /* 0x000fc80000f21670 */
[----:B------:R-:W-:Y:S02]  /*4ab0*/  FSEL R29, R29, -INF , !P1 ;  /* 0xff8000001d1d7808 */ /* 0x000fe40004800000 */
[----:B------:R-:W-:-:S04]  /*4ac0*/  FSETP.NEU.FTZ.AND P1, PT, R10, -INF , PT ;  /* 0xff8000000a00780b */ /* 0x000fc80003f3d000 */
[----:B------:R-:W-:Y:S02]  /*4ad0*/  FSEL R98, R98, RZ, P1 ;  /* 0x000000ff62627208 */ /* 0x000fe40000800000 */
[----:B------:R-:W-:Y:S02]  /*4ae0*/  ISETP.GT.AND P1, PT, R94, RZ, !P6 ;  /* 0x000000ff5e00720c */ /* 0x000fe40007724270 */
[----:B------:R-:W-:Y:S01]  /*4af0*/  LOP3.LUT P6, RZ, R2, 0x4, RZ, 0xc0, !PT ;  /* 0x0000000402ff7812 */ /* 0x000fe200078cc0ff */
[----:B------:R-:W-:-:S01]  /*4b00*/  FFMA.FTZ R95, R39, UR21, -R98 ;  /* 0x00000015275f7c23 */ /* 0x000fc20008010862 */
[----:B------:R-:W-:Y:S01]  /*4b10*/  ISETP.LT.OR P1, PT, R85, 0x1, P1 ;  /* 0x000000015500780c */ /* 0x000fe20000f21670 */
[----:B------:R-:W-:-:S01]  /*4b20*/  FFMA.FTZ R39, R50, UR21, -R98 ;  /* 0x0000001532277c23 */ /* 0x000fc20008010862 */
[--C-:B------:R-:W-:Y:S01]  /*4b30*/  FFMA.FTZ R97, R51, UR21, -R98.reuse ;  /* 0x0000001533617c23 */ /* 0x100fe20008010862 */
[----:B------:R-:W-:-:S01]  /*4b40*/  FFMA.FTZ R51, R53, UR21, -R98 ;  /* 0x0000001535337c23 */ /* 0x000fc20008010862 */
[----:B------:R-:W-:Y:S01]  /*4b50*/  FSEL R96, R4, -INF , !P1 ;  /* 0xff80000004607808 */ /* 0x000fe20004800000 */
[----:B------:R-:W-:-:S01]  /*4b60*/  FFMA.FTZ R4, R93, UR21, -R98 ;  /* 0x000000155d047c23 */ /* 0x000fc20008010862 */
[--C-:B------:R-:W-:Y:S01]  /*4b70*/  FFMA.FTZ R93, R88, UR21, -R98.reuse ;  /* 0x00000015585d7c23 */ /* 0x100fe20008010862 */
[----:B------:R-:W-:-:S01]  /*4b80*/  FFMA.FTZ R88, R90, UR21, -R98 ;  /* 0x000000155a587c23 */ /* 0x000fc20008010862 */
[--C-:B------:R-:W-:Y:S01]  /*4b90*/  FFMA.FTZ R90, R92, UR21, -R98.reuse ;  /* 0x000000155c5a7c23 */ /* 0x100fe20008010862 */
[----:B------:R-:W-:Y:S01]  /*4ba0*/  FMNMX.FTZ R92, R96, R5, !PT ;  /* 0x00000005605c7209 */ /* 0x000fe20007810000 */
[--C-:B------:R-:W-:Y:S01]  /*4bb0*/  FFMA.FTZ R53, R54, UR21, -R98.reuse ;  /* 0x0000001536357c23 */ /* 0x100fe20008010862 */
[----:B------:R-:W-:Y:S01]  /*4bc0*/  ISETP.GT.AND P1, PT, R94, 0x89, !P2 ;  /* 0x000000895e00780c */ /* 0x000fe20005724270 */
[----:B------:R-:W-:Y:S01]  /*4bd0*/  MUFU.EX2 R4, R4 ;  /* 0x0000000400047308 */ /* 0x000fe20000000800 */
[----:B------:R-:W-:Y:S01]  /*4be0*/  FMNMX.FTZ R9, R7, R92, !PT ;  /* 0x0000005c07097209 */ /* 0x000fe20007810000 */
[--C-:B------:R-:W-:Y:S01]  /*4bf0*/  FFMA.FTZ R89, R89, UR21, -R98.reuse ;  /* 0x0000001559597c23 */ /* 0x100fe20008010862 */
[----:B------:R-:W-:Y:S01]  /*4c00*/  ISETP.LT.OR P1, PT, R85, 0x8a, P1 ;  /* 0x0000008a5500780c */ /* 0x000fe20000f21670 */
[--C-:B------:R-:W-:Y:S01]  /*4c10*/  FFMA.FTZ R91, R91, UR21, -R98.reuse ;  /* 0x000000155b5b7c23 */ /* 0x100fe20008010862 */
[----:B------:R-:W-:Y:S01]  /*4c20*/  FMNMX.FTZ R9, R8, R9, !PT ;  /* 0x0000000908097209 */ /* 0x000fe20007810000 */
[--C-:B------:R-:W-:Y:S01]  /*4c30*/  FFMA.FTZ R30, R30, UR21, -R98.reuse ;  /* 0x000000151e1e7c23 */ /* 0x100fe20008010862 */
[----:B------:R-:W-:Y:S01]  /*4c40*/  FSEL R24, R24, -INF , !P1 ;  /* 0xff80000018187808 */ /* 0x000fe20004800000 */
[----:B------:R-:W-:Y:S01]  /*4c50*/  MUFU.EX2 R93, R93 ;  /* 0x0000005d005d7308 */ /* 0x000fe20000000800 */
[----:B------:R-:W-:Y:S01]  /*4c60*/  FMNMX.FTZ R92, R86, R9, !PT ;  /* 0x00000009565c7209 */ /* 0x000fe20007810000 */
[--C-:B------:R-:W-:Y:S01]  /*4c70*/  FFMA.FTZ R31, R31, UR21, -R98.reuse ;  /* 0x000000151f1f7c23 */ /* 0x100fe20008010862 */
[----:B------:R-:W-:Y:S01]  /*4c80*/  ISETP.GT.AND P2, PT, R94, 0x99, !P6 ;  /* 0x000000995e00780c */ /* 0x000fe20007744270 */
[--C-:B------:R-:W-:Y:S01]  /*4c90*/  FFMA.FTZ R32, R32, UR21, -R98.reuse ;  /* 0x0000001520207c23 */ /* 0x100fe20008010862 */
[----:B------:R-:W-:Y:S01]  /*4ca0*/  FMNMX.FTZ R92, R87, R92, !PT ;  /* 0x0000005c575c7209 */ /* 0x000fe20007810000 */
[--C-:B------:R-:W-:Y:S01]  /*4cb0*/  FFMA.FTZ R33, R33, UR21, -R98.reuse ;  /* 0x0000001521217c23 */ /* 0x100fe20008010862 */
[----:B------:R-:W-:Y:S01]  /*4cc0*/  ISETP.LT.OR P2, PT, R85, 0x9a, P2 ;  /* 0x0000009a5500780c */ /* 0x000fe20001741670 */
[----:B------:R-:W-:Y:S01]  /*4cd0*/  MUFU.EX2 R88, R88 ;  /* 0x0000005800587308 */ /* 0x000fe20000000800 */
[----:B------:R-:W-:Y:S01]  /*4ce0*/  FMNMX.FTZ R9, R11, R92, !PT ;  /* 0x0000005c0b097209 */ /* 0x000fe20007810000 */
[--C-:B------:R-:W-:Y:S01]  /*4cf0*/  FFMA.FTZ R34, R34, UR21, -R98.reuse ;  /* 0x0000001522227c23 */ /* 0x100fe20008010862 */
[----:B------:R-:W-:Y:S01]  /*4d00*/  FSEL R27, R27, -INF , !P2 ;  /* 0xff8000001b1b7808 */ /* 0x000fe20005000000 */
[--C-:B------:R-:W-:Y:S01]  /*4d10*/  FFMA.FTZ R35, R35, UR21, -R98.reuse ;  /* 0x0000001523237c23 */ /* 0x100fe20008010862 */
[----:B------:R-:W-:Y:S01]  /*4d20*/  FMNMX.FTZ R92, R12, R9, !PT ;  /* 0x000000090c5c7209 */ /* 0x000fe20007810000 */
[--C-:B------:R-:W-:Y:S01]  /*4d30*/  FFMA.FTZ R36, R36, UR21, -R98.reuse ;  /* 0x0000001524247c23 */ /* 0x100fe20008010862 */
[----:B------:R-:W-:-:S01]  /*4d40*/  FFMA.FTZ R37, R37, UR21, -R98 ;  /* 0x0000001525257c23 */ /* 0x000fc20008010862 */
[----:B------:R-:W0:Y:S01]  /*4d50*/  MUFU.EX2 R89, R89 ;  /* 0x0000005900597308 */ /* 0x000e220000000800 */
[----:B------:R-:W-:Y:S01]  /*4d60*/  FMNMX.FTZ R9, R13, R92, !PT ;  /* 0x0000005c0d097209 */ /* 0x000fe20007810000 */
[--C-:B------:R-:W-:Y:S01]  /*4d70*/  FFMA.FTZ R38, R38, UR21, -R98.reuse ;  /* 0x0000001526267c23 */ /* 0x100fe20008010862 */
[----:B------:R-:W-:-:S01]  /*4d80*/  FFMA.FTZ R52, R52, UR21, -R98 ;  /* 0x0000001534347c23 */ /* 0x000fc20008010862 */
[--C-:B------:R-:W-:Y:S01]  /*4d90*/  FFMA.FTZ R66, R66, UR21, -R98.reuse ;  /* 0x0000001542427c23 */ /* 0x100fe20008010862 */
[----:B------:R-:W-:Y:S01]  /*4da0*/  FMNMX.FTZ R92, R14, R9, !PT ;  /* 0x000000090e5c7209 */ /* 0x000fe20007810000 */
[--C-:B------:R-:W-:Y:S01]  /*4db0*/  FFMA.FTZ R68, R68, UR21, -R98.reuse ;  /* 0x0000001544447c23 */ /* 0x100fe20008010862 */
[----:B------:R-:W-:-:S01]  /*4dc0*/  FFMA.FTZ R70, R70, UR21, -R98 ;  /* 0x0000001546467c23 */ /* 0x000fc20008010862 */
[----:B------:R-:W-:Y:S01]  /*4dd0*/  MUFU.EX2 R90, R90 ;  /* 0x0000005a005a7308 */ /* 0x000fe20000000800 */
[----:B------:R-:W-:Y:S01]  /*4de0*/  FMNMX.FTZ R9, R15, R92, !PT ;  /* 0x0000005c0f097209 */ /* 0x000fe20007810000 */
[--C-:B------:R-:W-:Y:S01]  /*4df0*/  FFMA.FTZ R84, R84, UR21, -R98.reuse ;  /* 0x0000001554547c23 */ /* 0x100fe20008010862 */
[----:B------:R-:W-:-:S01]  /*4e00*/  FFMA.FTZ R82, R82, UR21, -R98 ;  /* 0x0000001552527c23 */ /* 0x000fc20008010862 */
[----:B------:R-:W-:Y:S01]  /*4e10*/  FFMA.FTZ R80, R80, UR21, -R98 ;  /* 0x0000001550507c23 */ /* 0x000fe20008010862 */
[----:B------:R-:W-:-:S03]  /*4e20*/  FMNMX.FTZ R92, R20, R9, !PT ;  /* 0x00000009145c7209 */ /* 0x000fc60007810000 */
[----:B------:R-:W-:Y:S01]  /*4e30*/  MUFU.EX2 R91, R91 ;  /* 0x0000005b005b7308 */ /* 0x000fe20000000800 */
[----:B------:R-:W-:Y:S02]  /*4e40*/  FMNMX.FTZ R9, R21, R92, !PT ;  /* 0x0000005c15097209 */ /* 0x000fe40007810000 */
[----:B0-----:R-:W-:Y:S02]  /*4e50*/  F2FP.SATFINITE.E4M3.F32.PACK_AB_MERGE_C R152, R89, R88, RZ ;  /* 0x000000585998723e */ /* 0x001fe400048070ff */
[----:B------:R-:W-:Y:S02]  /*4e60*/  FMNMX.FTZ R92, R72, R9, !PT ;  /* 0x00000009485c7209 */ /* 0x000fe40007810000 */
[----:B------:R-:W-:Y:S01]  /*4e70*/  F2FP.SATFINITE.E4M3.F32.PACK_AB_MERGE_C R152, R93, R4, R152 ;  /* 0x000000045d98723e */ /* 0x000fe20004807098 */
        /* <DEDUP_REMOVED lines=9> */
[----:B------:R-:W-:Y:S01]  /*4f10*/  MUFU.EX2 R34, R34 ;  /* 0x0000002200227308 */ /* 0x000fe20000000800 */
[----:B------:R-:W-:Y:S02]  /*4f20*/  FMNMX.FTZ R9, R61, R50, !PT ;  /* 0x000000323d097209 */ /* 0x000fe40007810000 */
[----:B0-----:R-:W-:Y:S02]  /*4f30*/  F2FP.SATFINITE.E4M3.F32.PACK_AB_MERGE_C R154, R31, R30, RZ ;  /* 0x0000001e1f9a723e */ /* 0x001fe400048070ff */
[----:B------:R-:W-:Y:S02]  /*4f40*/  FMNMX.FTZ R92, R62, R9, !PT ;  /* 0x000000093e5c7209 */ /* 0x000fe40007810000 */
[----:B------:R-:W-:Y:S01]  /*4f50*/  F2FP.SATFINITE.E4M3.F32.PACK_AB_MERGE_C R154, R91, R90, R154 ;  /* 0x0000005a5b9a723e */ /* 0x000fe2000480709a */
[----:B------:R-:W0:Y:S01]  /*4f60*/  MUFU.EX2 R35, R35 ;  /* 0x0000002300237308 */ /* 0x000e220000000800 */
[----:B------:R-:W-:-:S04]  /*4f70*/  FMNMX.FTZ R9, R63, R92, !PT ;  /* 0x0000005c3f097209 */ /* 0x000fc80007810000 */
[----:B------:R-:W-:-:S03]  /*4f80*/  FMNMX.FTZ R9, R64, R9, !PT ;  /* 0x0000000940097209 */ /* 0x000fc60007810000 */
[----:B------:R-:W1:Y:S01]  /*4f90*/  MUFU.EX2 R33, R33 ;  /* 0x0000002100217308 */ /* 0x000e620000000800 */
[----:B------:R-:W-:-:S04]  /*4fa0*/  FMNMX.FTZ R92, R40, R9, !PT ;  /* 0x00000009285c7209 */ /* 0x000fc80007810000 */
[----:B------:R-:W-:-:S03]  /*4fb0*/  FMNMX.FTZ R9, R41, R92, !PT ;  /* 0x0000005c29097209 */ /* 0x000fc60007810000 */
[----:B------:R-:W-:Y:S01]  /*4fc0*/  MUFU.EX2 R36, R36 ;  /* 0x0000002400247308 */ /* 0x000fe20000000800 */
[----:B------:R-:W-:Y:S02]  /*4fd0*/  FMNMX.FTZ R54, R42, R9, !PT ;  /* 0x000000092a367209 */ /* 0x000fe40007810000 */
[----:B0-----:R-:W-:Y:S02]  /*4fe0*/  F2FP.SATFINITE.E4M3.F32.PACK_AB_MERGE_C R148, R35, R34, RZ ;  /* 0x000000222394723e */ /* 0x001fe400048070ff */
        /* <DEDUP_REMOVED lines=11> */
[----:B------:R-:W-:Y:S01]  /*50a0*/  FFMA.FTZ R81, R3, UR21, -R98 ;  /* 0x0000001503517c23 */ /* 0x000fe20008010862 */
[----:B------:R-:W-:Y:S01]  /*50b0*/  FMNMX.FTZ R92, R46, R9, !PT ;  /* 0x000000092e5c7209 */ /* 0x000fe20007810000 */
[----:B------:R-:W-:Y:S01]  /*50c0*/  MUFU.EX2 R37, R37 ;  /* 0x0000002500257308 */ /* 0x000fe20000000800 */
[----:B-1----:R-:W-:-:S02]  /*50d0*/  F2FP.SATFINITE.E4M3.F32.PACK_AB_MERGE_C R148, R33, R32, R148 ;  /* 0x000000202194723e */ /* 0x002fc40004807094 */
[----:B------:R-:W-:-:S04]  /*50e0*/  FMNMX.FTZ R9, R47, R92, !PT ;  /* 0x0000005c2f097209 */ /* 0x000fc80007810000 */
[----:B------:R-:W-:Y:S01]  /*50f0*/  FMNMX.FTZ R92, R48, R9, !PT ;  /* 0x00000009305c7209 */ /* 0x000fe20007810000 */
[----:B------:R-:W-:Y:S03]  /*5100*/  MUFU.EX2 R38, R38 ;  /* 0x0000002600267308 */ /* 0x000fe60000000800 */
[----:B------:R-:W-:-:S04]  /*5110*/  FMNMX.FTZ R92, R49, R92, !PT ;  /* 0x0000005c315c7209 */ /* 0x000fc80007810000 */
[----:B------:R-:W-:Y:S01]  /*5120*/  FMNMX.FTZ R9, R29, R92, !PT ;  /* 0x0000005c1d097209 */ /* 0x000fe20007810000 */
[----:B------:R-:W0:Y:S03]  /*5130*/  MUFU.EX2 R95, R95 ;  /* 0x0000005f005f7308 */ /* 0x000e260000000800 */
[----:B------:R-:W-:-:S04]  /*5140*/  FMNMX.FTZ R92, R24, R9, !PT ;  /* 0x00000009185c7209 */ /* 0x000fc80007810000 */
[----:B------:R-:W-:Y:S01]  /*5150*/  FMNMX.FTZ R9, R25, R92, !PT ;  /* 0x0000005c19097209 */ /* 0x000fe20007810000 */
[----:B------:R-:W-:Y:S03]  /*5160*/  MUFU.EX2 R39, R39 ;  /* 0x0000002700277308 */ /* 0x000fe60000000800 */
[----:B------:R-:W-:-:S04]  /*5170*/  FMNMX.FTZ R9, R26, R9, !PT ;  /* 0x000000091a097209 */ /* 0x000fc80007810000 */
[----:B------:R-:W-:Y:S01]  /*5180*/  FMNMX.FTZ R92, R28, R9, !PT ;  /* 0x000000091c5c7209 */ /* 0x000fe20007810000 */
[----:B------:R-:W-:Y:S01]  /*5190*/  MUFU.EX2 R50, R97 ;  /* 0x0000006100327308 */ /* 0x000fe20000000800 */
[----:B0-----:R-:W-:Y:S02]  /*51a0*/  F2FP.SATFINITE.E4M3.F32.PACK_AB_MERGE_C R150, R95, R38, RZ ;  /* 0x000000265f96723e */ /* 0x001fe400048070ff */
[----:B------:R-:W-:Y:S01]  /*51b0*/  FMNMX.FTZ R9, R27, R92, !PT ;  /* 0x0000005c1b097209 */ /* 0x000fe20007810000 */
[----:B------:R-:W-:-:S01]  /*51c0*/  FFMA.FTZ R92, R75, UR21, -R98 ;  /* 0x000000154b5c7c23 */ /* 0x000fc20008010862 */
[--C-:B------:R-:W-:Y:S01]  /*51d0*/  FFMA.FTZ R75, R78, UR21, -R98.reuse ;  /* 0x000000154e4b7c23 */ /* 0x100fe20008010862 */
[----:B------:R-:W-:-:S01]  /*51e0*/  FFMA.FTZ R78, R79, UR21, -R98 ;  /* 0x000000154f4e7c23 */ /* 0x000fc20008010862 */
[----:B------:R-:W-:Y:S01]  /*51f0*/  FFMA.FTZ R79, R83, UR21, -R98 ;  /* 0x00000015534f7c23 */ /* 0x000fe20008010862 */
[----:B------:R-:W0:Y:S01]  /*5200*/  SHFL.BFLY PT, R94, R9, 0x2, 0x1f ;  /* 0x0c401f00095e7f89 */ /* 0x000e2200000e0000 */
[----:B------:R-:W-:Y:S01]  /*5210*/  MUFU.EX2 R52, R52 ;  /* 0x0000003400347308 */ /* 0x000fe20000000800 */
[----:B------:R-:W-:-:S07]  /*5220*/  F2FP.SATFINITE.E4M3.F32.PACK_AB_MERGE_C R150, R37, R36, R150 ;  /* 0x000000242596723e */ /* 0x000fce0004807096 */
[----:B------:R-:W1:Y:S08]  /*5230*/  MUFU.EX2 R51, R51 ;  /* 0x0000003300337308 */ /* 0x000e700000000800 */
[----:B------:R-:W-:Y:S01]  /*5240*/  MUFU.EX2 R67, R67 ;  /* 0x0000004300437308 */ /* 0x000fe20000000800 */
[----:B0-----:R-:W-:-:S07]  /*5250*/  FMNMX.FTZ R94, R9, R94, !PT ;  /* 0x0000005e095e7209 */ /* 0x001fce0007810000 */
        /* <DEDUP_REMOVED lines=8> */
[----:B------:R-:W-:-:S03]  /*52e0*/  IMAD.U32 R94, RZ, RZ, UR21 ;  /* 0x00000015ff5e7e24 */ /* 0x000fc6000f8e00ff */
[C---:B------:R-:W-:Y:S01]  /*52f0*/  FSETP.NEU.FTZ.AND P1, PT, R9.reuse, -INF , PT ;  /* 0xff8000000900780b */ /* 0x040fe20003f3d000 */
[----:B------:R-:W-:-:S02]  /*5300*/  FFMA.FTZ R83, R9, R94, -8 ;  /* 0xc100000009537423 */ /* 0x000fc4000001005e */
[----:B------:R-:W-:Y:S01]  /*5310*/  MUFU.EX2 R65, R65 ;  /* 0x0000004100417308 */ /* 0x000fe20000000800 */
[----:B-1----:R-:W-:Y:S02]  /*5320*/  F2FP.SATFINITE.E4M3.F32.PACK_AB_MERGE_C R146, R66, R55, RZ ;  /* 0x000000374292723e */ /* 0x002fe400048070ff */
        /* <DEDUP_REMOVED lines=16> */
[----:B------:R-:W-:Y:S01]  /*5430*/  FADD.FTZ R73, R4, R93 ;  /* 0x0000005d04497221 */ /* 0x000fe20000010000 */
[----:B------:R-:W-:-:S01]  /*5440*/  FFMA.FTZ R74, R60, UR21, -R3 ;  /* 0x000000153c4a7c23 */ /* 0x000fc20008010803 */
[--C-:B------:R-:W-:Y:S01]  /*5450*/  FFMA.FTZ R8, R8, UR21, -R3.reuse ;  /* 0x0000001508087c23 */ /* 0x100fe20008010803 */
[----:B------:R-:W-:-:S01]  /*5460*/  FFMA.FTZ R60, R61, UR21, -R3 ;  /* 0x000000153d3c7c23 */ /* 0x000fc20008010803 */
[----:B------:R-:W-:Y:S01]  /*5470*/  FFMA.FTZ R61, R62, UR21, -R3 ;  /* 0x000000153e3d7c23 */ /* 0x000fe20008010803 */
[----:B------:R-:W-:-:S01]  /*5480*/  FADD.FTZ R62, R88, R73 ;  /* 0x00000049583e7221 */ /* 0x000fc20000010000 */
        /* <DEDUP_REMOVED lines=10> */
[----:B------:R-:W-:Y:S01]  /*5530*/  FFMA.FTZ R57, R57, UR21, -R3 ;  /* 0x0000001539397c23 */ /* 0x000fe20008010803 */
[----:B------:R-:W-:-:S01]  /*5540*/  FADD.FTZ R73, R91, R98 ;  /* 0x000000625b497221 */ /* 0x000fc20000010000 */
[--C-:B------:R-:W-:Y:S01]  /*5550*/  FFMA.FTZ R59, R59, UR21, -R3.reuse ;  /* 0x000000153b3b7c23 */ /* 0x100fe20008010803 */
[----:B------:R-:W-:-:S01]  /*5560*/  FFMA.FTZ R40, R40, UR21, -R3 ;  /* 0x0000001528287c23 */ /* 0x000fc20008010803 */
[----:B------:R-:W-:Y:S01]  /*5570*/  FFMA.FTZ R41, R41, UR21, -R3 ;  /* 0x0000001529297c23 */ /* 0x000fe20008010803 */
[----:B------:R-:W-:-:S01]  /*5580*/  FADD.FTZ R98, R30, R73 ;  /* 0x000000491e627221 */ /* 0x000fc20000010000 */
[----:B------:R-:W2:Y:S01]  /*5590*/  MUFU.EX2 R8, R8 ;  /* 0x0000000800087308 */ /* 0x000ea20000000800 */
[----:B0-----:R-:W-:-:S01]  /*55a0*/  FADD.FTZ R64, R83, R94 ;  /* 0x0000005e53407221 */ /* 0x001fc20000010000 */
[----:B------:R-:W-:Y:S01]  /*55b0*/  FFMA.FTZ R30, R42, UR21, -R3 ;  /* 0x000000152a1e7c23 */ /* 0x000fe20008010803 */
[----:B------:R-:W-:-:S01]  /*55c0*/  FADD.FTZ R87, R31, R98 ;  /* 0x000000621f577221 */ /* 0x000fc20000010000 */
[--C-:B------:R-:W-:Y:S01]  /*55d0*/  FFMA.FTZ R46, R46, UR21, -R3.reuse ;  /* 0x000000152e2e7c23 */ /* 0x100fe20008010803 */
[----:B------:R-:W-:-:S01]  /*55e0*/  FFMA.FTZ R47, R47, UR21, -R3 ;  /* 0x000000152f2f7c23 */ /* 0x000fc20008010803 */
[----:B------:R-:W-:Y:S01]  /*55f0*/  FFMA.FTZ R48, R48, UR21, -R3 ;  /* 0x0000001530307c23 */ /* 0x000fe20008010803 */
[----:B------:R-:W-:-:S01]  /*5600*/  FADD.FTZ R98, R32, R87 ;  /* 0x0000005720627221 */ /* 0x000fc20000010000 */
[----:B------:R-:W0:Y:S01]  /*5610*/  MUFU.EX2 R7, R7 ;  /* 0x0000000700077308 */ /* 0x000e220000000800 */
[----:B-1----:R-:W-:-:S01]  /*5620*/  FADD.FTZ R73, R5, R64 ;  /* 0x0000004005497221 */ /* 0x002fc20000010000 */
[----:B------:R-:W-:Y:S01]  /*5630*/  FFMA.FTZ R49, R49, UR21, -R3 ;  /* 0x0000001531317c23 */ /* 0x000fe20008010803 */
[----:B------:R-:W-:-:S01]  /*5640*/  FADD.FTZ R87, R33, R98 ;  /* 0x0000006221577221 */ /* 0x000fc20000010000 */
[--C-:B------:R-:W-:Y:S01]  /*5650*/  FFMA.FTZ R29, R29, UR21, -R3.reuse ;  /* 0x000000151d1d7c23 */ /* 0x100fe20008010803 */
[----:B------:R-:W-:-:S01]  /*5660*/  FFMA.FTZ R24, R24, UR21, -R3 ;  /* 0x0000001518187c23 */ /* 0x000fc20008010803 */
[----:B------:R-:W-:Y:S01]  /*5670*/  FFMA.FTZ R25, R25, UR21, -R3 ;  /* 0x0000001519197c23 */ /* 0x000fe20008010803 */
[----:B------:R-:W-:-:S01]  /*5680*/  FADD.FTZ R88, R34, R87 ;  /* 0x0000005722587221 */ /* 0x000fc20000010000 */
[----:B------:R-:W1:Y:S01]  /*5690*/  MUFU.EX2 R86, R86 ;  /* 0x0000005600567308 */ /* 0x000e620000000800 */
[----:B--2---:R-:W-:-:S01]  /*56a0*/  FADD.FTZ R64, R8, R73 ;  /* 0x0000004908407221 */ /* 0x004fc20000010000 */
[--C-:B------:R-:W-:Y:S01]  /*56b0*/  FFMA.FTZ R26, R26, UR21, -R3.reuse ;  /* 0x000000151a1a7c23 */ /* 0x100fe20008010803 */
[----:B------:R-:W-:-:S05]  /*56c0*/  FFMA.FTZ R28, R28, UR21, -R3 ;  /* 0x000000151c1c7c23 */ /* 0x000fca0008010803 */
[----:B------:R-:W2:Y:S01]  /*56d0*/  MUFU.EX2 R11, R11 ;  /* 0x0000000b000b7308 */ /* 0x000ea20000000800 */
[----:B0-----:R-:W-:-:S07]  /*56e0*/  FADD.FTZ R73, R7, R64 ;  /* 0x0000004007497221 */ /* 0x001fce0000010000 */
[----:B------:R-:W0:Y:S01]  /*56f0*/  MUFU.EX2 R96, R96 ;  /* 0x0000006000607308 */ /* 0x000e220000000800 */
[----:B-1----:R-:W-:-:S01]  /*5700*/  FADD.FTZ R64, R86, R73 ;  /* 0x0000004956407221 */ /* 0x002fc20000010000 */
[----:B------:R-:W-:Y:S01]  /*5710*/  FADD.FTZ R73, R35, R88 ;  /* 0x0000005823497221 */ /* 0x000fe20000010000 */
[----:B------:R-:W-:-:S03]  /*5720*/  FFMA.FTZ R35, R43, UR21, -R3 ;  /* 0x000000152b237c23 */ /* 0x000fc60008010803 */
[----:B------:R-:W-:Y:S02]  /*5730*/  FADD.FTZ R34, R36, R73 ;  /* 0x0000004924227221 */ /* 0x000fe40000010000 */
[----:B------:R-:W1:Y:S01]  /*5740*/  MUFU.EX2 R12, R12 ;  /* 0x0000000c000c7308 */ /* 0x000e620000000800 */
[----:B--2---:R-:W-:-:S01]  /*5750*/  FADD.FTZ R31, R11, R64 ;  /* 0x000000400b1f7221 */ /* 0x004fc20000010000 */
[----:B------:R-:W-:-:S04]  /*5760*/  FADD.FTZ R73, R37, R34 ;  /* 0x0000002225497221 */ /* 0x000fc80000010000 */
[----:B------:R-:W-:Y:S02]  /*5770*/  FADD.FTZ R34, R38, R73 ;  /* 0x0000004926227221 */ /* 0x000fe40000010000 */
[----:B------:R-:W2:Y:S01]  /*5780*/  MUFU.EX2 R13, R13 ;  /* 0x0000000d000d7308 */ /* 0x000ea20000000800 */
[----:B0-----:R-:W-:-:S01]  /*5790*/  FADD.FTZ R31, R96, R31 ;  /* 0x0000001f601f7221 */ /* 0x001fc20000010000 */
[----:B------:R-:W-:Y:S01]  /*57a0*/  FADD.FTZ R34, R95, R34 ;  /* 0x000000225f227221 */ /* 0x000fe20000010000 */
[----:B------:R-:W-:-:S04]  /*57b0*/  F2FP.SATFINITE.E4M3.F32.PACK_AB_MERGE_C R11, R96, R11, RZ ;  /* 0x0000000b600b723e */ /* 0x000fc800048070ff */
[----:B------:R-:W-:Y:S01]  /*57c0*/  F2FP.SATFINITE.E4M3.F32.PACK_AB_MERGE_C R155, R86, R7, R11 ;  /* 0x00000007569b723e */ /* 0x000fe2000480700b */
[----:B------:R-:W0:Y:S01]  /*57d0*/  MUFU.EX2 R14, R14 ;  /* 0x0000000e000e7308 */ /* 0x000e220000000800 */
[----:B-1----:R-:W-:-:S07]  /*57e0*/  FADD.FTZ R4, R12, R31 ;  /* 0x0000001f0c047221 */ /* 0x002fce0000010000 */
[----:B------:R-:W1:Y:S01]  /*57f0*/  MUFU.EX2 R85, R85 ;  /* 0x0000005500557308 */ /* 0x000e620000000800 */
[----:B--2---:R-:W-:-:S01]  /*5800*/  FADD.FTZ R31, R13, R4 ;  /* 0x000000040d1f7221 */ /* 0x004fc20000010000 */
[----:B------:R-:W-:-:S06]  /*5810*/  FFMA.FTZ R4, R44, UR21, -R3 ;  /* 0x000000152c047c23 */ /* 0x000fcc0008010803 */
[----:B------:R-:W2:Y:S01]  /*5820*/  MUFU.EX2 R15, R15 ;  /* 0x0000000f000f7308 */ /* 0x000ea20000000800 */
[----:B0-----:R-:W-:-:S01]  /*5830*/  FADD.FTZ R32, R14, R31 ;  /* 0x0000001f0e207221 */ /* 0x001fc20000010000 */
[----:B------:R-:W-:-:S04]  /*5840*/  FADD.FTZ R31, R39, R34 ;  /* 0x00000022271f7221 */ /* 0x000fc80000010000 */
[----:B------:R-:W-:Y:S01]  /*5850*/  FADD.FTZ R37, R50, R31 ;  /* 0x0000001f32257221 */ /* 0x000fe20000010000 */
[----:B------:R-:W-:-:S01]  /*5860*/  FFMA.FTZ R31, R45, UR21, -R3 ;  /* 0x000000152d1f7c23 */ /* 0x000fc20008010803 */
[----:B------:R-:W0:Y:S01]  /*5870*/  MUFU.EX2 R20, R20 ;  /* 0x0000001400147308 */ /* 0x000e220000000800 */
[----:B-1----:R-:W-:-:S01]  /*5880*/  FADD.FTZ R32, R85, R32 ;  /* 0x0000002055207221 */ /* 0x002fc20000010000 */
[----:B------:R-:W-:Y:S01]  /*5890*/  FADD.FTZ R52, R52, R37 ;  /* 0x0000002534347221 */ /* 0x000fe20000010000 */
[----:B------:R-:W-:-:S01]  /*58a0*/  FFMA.FTZ R3, R27, UR21, -R3 ;  /* 0x000000151b037c23 */ /* 0x000fc20008010803 */
[----:B------:R-:W-:Y:S02]  /*58b0*/  F2FP.SATFINITE.E4M3.F32.PACK_AB_MERGE_C R27, R8, R5, RZ ;  /* 0x00000005081b723e */ /* 0x000fe400048070ff */
[----:B------:R-:W-:-:S01]  /*58c0*/  FADD.FTZ R52, R51, R52 ;  /* 0x0000003433347221 */ /* 0x000fc20000010000 */
[----:B------:R-:W-:Y:S01]  /*58d0*/  F2FP.SATFINITE.E4M3.F32.PACK_AB_MERGE_C R5, R70, R67, RZ ;  /* 0x000000434605723e */ /* 0x000fe200048070ff */
[----:B------:R-:W1:Y:S01]  /*58e0*/  MUFU.EX2 R21, R21 ;  /* 0x0000001500157308 */ /* 0x000e620000000800 */
[----:B--2---:R-:W-:-:S01]  /*58f0*/  FADD.FTZ R33, R15, R32 ;  /* 0x000000200f217221 */ /* 0x004fc20000010000 */
[----:B------:R-:W-:Y:S01]  /*5900*/  FADD.FTZ R37, R53, R52 ;  /* 0x0000003435257221 */ /* 0x000fe20000010000 */
[----:B------:R-:W-:-:S02]  /*5910*/  F2FP.SATFINITE.E4M3.F32.PACK_AB_MERGE_C R140, R68, R65, R5 ;  /* 0x00000041448c723e */ /* 0x000fc40004807005 */
[----:B------:R-:W-:Y:S02]  /*5920*/  F2FP.SATFINITE.E4M3.F32.PACK_AB_MERGE_C R14, R85, R14, RZ ;  /* 0x0000000e550e723e */ /* 0x000fe400048070ff */
[----:B------:R-:W-:Y:S01]  /*5930*/  F2FP.SATFINITE.E4M3.F32.PACK_AB_MERGE_C R153, R94, R83, R27 ;  /* 0x000000535e99723e */ /* 0x000fe2000480701b */
[----:B------:R-:W2:Y:S01]  /*5940*/  MUFU.EX2 R72, R72 ;  /* 0x0000004800487308 */ /* 0x000ea20000000800 */
[----:B0-----:R-:W-:-:S01]  /*5950*/  FADD.FTZ R32, R20, R33 ;  /* 0x0000002114207221 */ /* 0x001fc20000010000 */
[----:B------:R-:W-:-:S06]  /*5960*/  F2FP.SATFINITE.E4M3.F32.PACK_AB_MERGE_C R149, R13, R12, R14 ;  /* 0x0000000c0d95723e */ /* 0x000fcc000480700e */
[----:B------:R-:W0:Y:S01]  /*5970*/  MUFU.EX2 R56, R56 ;  /* 0x0000003800387308 */ /* 0x000e220000000800 */
[----:B-1----:R-:W-:-:S07]  /*5980*/  FADD.FTZ R33, R21, R32 ;  /* 0x0000002015217221 */ /* 0x002fce0000010000 */
[----:B------:R-:W1:Y:S01]  /*5990*/  MUFU.EX2 R57, R57 ;  /* 0x0000003900397308 */ /* 0x000e620000000800 */
[----:B--2---:R-:W-:-:S01]  /*59a0*/  FADD.FTZ R33, R72, R33 ;  /* 0x0000002148217221 */ /* 0x004fc20000010000 */
[----:B------:R-:W-:-:S04]  /*59b0*/  F2FP.SATFINITE.E4M3.F32.PACK_AB_MERGE_C R21, R72, R21, RZ ;  /* 0x000000154815723e */ /* 0x000fc800048070ff */
[----:B------:R-:W-:Y:S02]  /*59c0*/  F2FP.SATFINITE.E4M3.F32.PACK_AB_MERGE_C R151, R20, R15, R21 ;  /* 0x0000000f1497723e */ /* 0x000fe40004807015 */
[----:B------:R-:W2:Y:S01]  /*59d0*/  MUFU.EX2 R59, R59 ;  /* 0x0000003b003b7308 */ /* 0x000ea20000000800 */
[----:B0-----:R-:W-:-:S07]  /*59e0*/  FADD.FTZ R32, R56, R33 ;  /* 0x0000002138207221 */ /* 0x001fce0000010000 */
[----:B------:R-:W0:Y:S01]  /*59f0*/  MUFU.EX2 R74, R74 ;  /* 0x0000004a004a7308 */ /* 0x000e220000000800 */
[----:B-1----:R-:W-:-:S07]  /*5a00*/  FADD.FTZ R32, R57, R32 ;  /* 0x0000002039207221 */ /* 0x002fce0000010000 */
[----:B------:R-:W1:Y:S01]  /*5a10*/  MUFU.EX2 R60, R60 ;  /* 0x0000003c003c7308 */ /* 0x000e620000000800 */
[----:B--2---:R-:W-:-:S07]  /*5a20*/  FADD.FTZ R33, R59, R32 ;  /* 0x000000203b217221 */ /* 0x004fce0000010000 */
[----:B------:R-:W2:Y:S01]  /*5a30*/  MUFU.EX2 R54, R54 ;  /* 0x0000003600367308 */ /* 0x000ea20000000800 */
[----:B0-----:R-:W-:-:S01]  /*5a40*/  FADD.FTZ R33, R74, R33 ;  /* 0x000000214a217221 */ /* 0x001fc20000010000 */
[----:B------:R-:W-:-:S04]  /*5a50*/  F2FP.SATFINITE.E4M3.F32.PACK_AB_MERGE_C R59, R74, R59, RZ ;  /* 0x0000003b4a3b723e */ /* 0x000fc800048070ff */
[----:B------:R-:W-:Y:S02]  /*5a60*/  F2FP.SATFINITE.E4M3.F32.PACK_AB_MERGE_C R145, R57, R56, R59 ;  /* 0x000000383991723e */ /* 0x000fe4000480703b */
[----:B------:R-:W0:Y:S01]  /*5a70*/  MUFU.EX2 R61, R61 ;  /* 0x0000003d003d7308 */ /* 0x000e220000000800 */
[----:B-1----:R-:W-:-:S07]  /*5a80*/  FADD.FTZ R8, R60, R33 ;  /* 0x000000213c087221 */ /* 0x002fce0000010000 */
[----:B------:R-:W1:Y:S01]  /*5a90*/  MUFU.EX2 R62, R62 ;  /* 0x0000003e003e7308 */ /* 0x000e620000000800 */
[C---:B--2---:R-:W-:Y:S01]  /*5aa0*/  F2FP.SATFINITE.E4M3.F32.PACK_AB_MERGE_C R146, R54.reuse, R53, R146 ;  /* 0x000000353692723e */ /* 0x044fe20004807092 */
[----:B------:R-:W-:-:S04]  /*5ab0*/  FADD.FTZ R54, R54, R37 ;  /* 0x0000002536367221 */ /* 0x000fc80000010000 */
[----:B------:R-:W-:Y:S02]  /*5ac0*/  FADD.FTZ R55, R55, R54 ;  /* 0x0000003637377221 */ /* 0x000fe40000010000 */
[----:B------:R-:W2:Y:S01]  /*5ad0*/  MUFU.EX2 R63, R63 ;  /* 0x0000003f003f7308 */ /* 0x000ea20000000800 */
[----:B0-----:R-:W-:-:S01]  /*5ae0*/  FADD.FTZ R5, R61, R8 ;  /* 0x000000083d057221 */ /* 0x001fc20000010000 */
[----:B------:R-:W-:-:S04]  /*5af0*/  FADD.FTZ R66, R66, R55 ;  /* 0x0000003742427221 */ /* 0x000fc80000010000 */
[----:B------:R-:W-:Y:S02]  /*5b00*/  FADD.FTZ R65, R65, R66 ;  /* 0x0000004241417221 */ /* 0x000fe40000010000 */
[----:B------:R-:W0:Y:S01]  /*5b10*/  MUFU.EX2 R40, R40 ;  /* 0x0000002800287308 */ /* 0x000e220000000800 */
[----:B-1----:R-:W-:-:S01]  /*5b20*/  FADD.FTZ R8, R62, R5 ;  /* 0x000000053e087221 */ /* 0x002fc20000010000 */
[----:B------:R-:W-:-:S04]  /*5b30*/  FADD.FTZ R68, R68, R65 ;  /* 0x0000004144447221 */ /* 0x000fc80000010000 */
[----:B------:R-:W-:Y:S02]  /*5b40*/  FADD.FTZ R67, R67, R68 ;  /* 0x0000004443437221 */ /* 0x000fe40000010000 */
[----:B------:R-:W1:Y:S01]  /*5b50*/  MUFU.EX2 R41, R41 ;  /* 0x0000002900297308 */ /* 0x000e620000000800 */
[----:B--2---:R-:W-:-:S01]  /*5b60*/  FADD.FTZ R5, R63, R8 ;  /* 0x000000083f057221 */ /* 0x004fc20000010000 */
[----:B------:R-:W-:Y:S01]  /*5b70*/  FADD.FTZ R70, R70, R67 ;  /* 0x0000004346467221 */ /* 0x000fe20000010000 */
[----:B------:R-:W-:-:S04]  /*5b80*/  F2FP.SATFINITE.E4M3.F32.PACK_AB_MERGE_C R62, R63, R62, RZ ;  /* 0x0000003e3f3e723e */ /* 0x000fc800048070ff */
[----:B------:R-:W-:Y:S01]  /*5b90*/  F2FP.SATFINITE.E4M3.F32.PACK_AB_MERGE_C R147, R61, R60, R62 ;  /* 0x0000003c3d93723e */ /* 0x000fe2000480703e */
[----:B------:R-:W2:Y:S01]  /*5ba0*/  MUFU.EX2 R30, R30 ;  /* 0x0000001e001e7308 */ /* 0x000ea20000000800 */
[----:B0-----:R-:W-:-:S07]  /*5bb0*/  FADD.FTZ R8, R40, R5 ;  /* 0x0000000528087221 */ /* 0x001fce0000010000 */
[----:B------:R-:W0:Y:S01]  /*5bc0*/  MUFU.EX2 R35, R35 ;  /* 0x0000002300237308 */ /* 0x000e220000000800 */
[----:B-1----:R-:W-:-:S07]  /*5bd0*/  FADD.FTZ R5, R41, R8 ;  /* 0x0000000829057221 */ /* 0x002fce0000010000 */
[----:B------:R-:W-:Y:S01]  /*5be0*/  MUFU.EX2 R71, R71 ;  /* 0x0000004700477308 */ /* 0x000fe20000000800 */
[----:B--2---:R-:W-:-:S07]  /*5bf0*/  FADD.FTZ R8, R30, R5 ;  /* 0x000000051e087221 */ /* 0x004fce0000010000 */
[----:B------:R-:W1:Y:S01]  /*5c00*/  MUFU.EX2 R76, R76 ;  /* 0x0000004c004c7308 */ /* 0x000e620000000800 */
[C---:B0-----:R-:W-:Y:S01]  /*5c10*/  F2FP.SATFINITE.E4M3.F32.PACK_AB_MERGE_C R30, R35.reuse, R30, RZ ;  /* 0x0000001e231e723e */ /* 0x041fe200048070ff */
[----:B------:R-:W-:-:S03]  /*5c20*/  FADD.FTZ R35, R35, R8 ;  /* 0x0000000823237221 */ /* 0x000fc60000010000 */
[----:B------:R-:W-:-:S03]  /*5c30*/  F2FP.SATFINITE.E4M3.F32.PACK_AB_MERGE_C R141, R41, R40, R30 ;  /* 0x00000028298d723e */ /* 0x000fc6000480701e */
[----:B------:R-:W-:Y:S08]  /*5c40*/  MUFU.EX2 R77, R77 ;  /* 0x0000004d004d7308 */ /* 0x000ff00000000800 */
[----:B------:R-:W0:Y:S01]  /*5c50*/  MUFU.EX2 R84, R84 ;  /* 0x0000005400547308 */ /* 0x000e220000000800 */
[----:B-1----:R-:W-:-:S07]  /*5c60*/  F2FP.SATFINITE.E4M3.F32.PACK_AB_MERGE_C R32, R76, R71, RZ ;  /* 0x000000474c20723e */ /* 0x002fce00048070ff */
[----:B------:R-:W-:Y:S08]  /*5c70*/  MUFU.EX2 R69, R69 ;  /* 0x0000004500457308 */ /* 0x000ff00000000800 */
[----:B------:R-:W1:Y:S01]  /*5c80*/  MUFU.EX2 R92, R92 ;  /* 0x0000005c005c7308 */ /* 0x000e620000000800 */
[----:B0-----:R-:W-:-:S07]  /*5c90*/  F2FP.SATFINITE.E4M3.F32.PACK_AB_MERGE_C R5, R84, R77, RZ ;  /* 0x0000004d5405723e */ /* 0x001fce00048070ff */
[----:B------:R-:W0:Y:S08]  /*5ca0*/  MUFU.EX2 R4, R4 ;  /* 0x0000000400047308 */ /* 0x000e300000000800 */
[----:B------:R-:W-:Y:S01]  /*5cb0*/  MUFU.EX2 R75, R75 ;  /* 0x0000004b004b7308 */ /* 0x000fe20000000800 */
[----:B-1----:R-:W-:Y:S01]  /*5cc0*/  F2FP.SATFINITE.E4M3.F32.PACK_AB_MERGE_C R142, R92, R69, R32 ;  /* 0x000000455c8e723e */ /* 0x002fe20004807020 */
[----:B------:R-:W-:-:S04]  /*5cd0*/  FADD.FTZ R69, R69, R70 ;  /* 0x0000004645457221 */ /* 0x000fc80000010000 */
[----:B------:R-:W-:Y:S02]  /*5ce0*/  FADD.FTZ R92, R92, R69 ;  /* 0x000000455c5c7221 */ /* 0x000fe40000010000 */
[----:B------:R-:W1:Y:S01]  /*5cf0*/  MUFU.EX2 R78, R78 ;  /* 0x0000004e004e7308 */ /* 0x000e620000000800 */
[----:B0-----:R-:W-:-:S01]  /*5d00*/  FADD.FTZ R8, R4, R35 ;  /* 0x0000002304087221 */ /* 0x001fc20000010000 */
[----:B------:R-:W-:-:S04]  /*5d10*/  FADD.FTZ R71, R71, R92 ;  /* 0x0000005c47477221 */ /* 0x000fc80000010000 */
[----:B------:R-:W-:Y:S02]  /*5d20*/  FADD.FTZ R76, R76, R71 ;  /* 0x000000474c4c7221 */ /* 0x000fe40000010000 */
[----:B------:R-:W0:Y:S08]  /*5d30*/  MUFU.EX2 R31, R31 ;  /* 0x0000001f001f7308 */ /* 0x000e300000000800 */
[----:B------:R-:W2:Y:S01]  /*5d40*/  MUFU.EX2 R46, R46 ;  /* 0x0000002e002e7308 */ /* 0x000ea20000000800 */
[----:B-1----:R-:W-:Y:S01]  /*5d50*/  F2FP.SATFINITE.E4M3.F32.PACK_AB_MERGE_C R136, R78, R75, R5 ;  /* 0x0000004b4e88723e */ /* 0x002fe20004807005 */
[----:B------:R-:W-:-:S04]  /*5d60*/  FADD.FTZ R75, R75, R76 ;  /* 0x0000004c4b4b7221 */ /* 0x000fc80000010000 */
[----:B------:R-:W-:Y:S02]  /*5d70*/  FADD.FTZ R78, R78, R75 ;  /* 0x0000004b4e4e7221 */ /* 0x000fe40000010000 */
[----:B------:R-:W1:Y:S01]  /*5d80*/  MUFU.EX2 R47, R47 ;  /* 0x0000002f002f7308 */ /* 0x000e620000000800 */
[----:B0-----:R-:W-:-:S01]  /*5d90*/  FADD.FTZ R5, R31, R8 ;  /* 0x000000081f057221 */ /* 0x001fc20000010000 */
[----:B------:R-:W-:-:S04]  /*5da0*/  FADD.FTZ R77, R77, R78 ;  /* 0x0000004e4d4d7221 */ /* 0x000fc80000010000 */
[----:B------:R-:W-:Y:S02]  /*5db0*/  FADD.FTZ R84, R84, R77 ;  /* 0x0000004d54547221 */ /* 0x000fe40000010000 */
[----:B------:R-:W0:Y:S01]  /*5dc0*/  MUFU.EX2 R48, R48 ;  /* 0x0000003000307308 */ /* 0x000e220000000800 */
[----:B--2---:R-:W-:-:S07]  /*5dd0*/  FADD.FTZ R8, R46, R5 ;  /* 0x000000052e087221 */ /* 0x004fce0000010000 */
[----:B------:R-:W-:Y:S01]  /*5de0*/  MUFU.EX2 R80, R80 ;  /* 0x0000005000507308 */ /* 0x000fe20000000800 */
[C---:B-1----:R-:W-:Y:S01]  /*5df0*/  F2FP.SATFINITE.E4M3.F32.PACK_AB_MERGE_C R46, R47.reuse, R46, RZ ;  /* 0x0000002e2f2e723e */ /* 0x042fe200048070ff */
[----:B------:R-:W-:-:S03]  /*5e00*/  FADD.FTZ R47, R47, R8 ;  /* 0x000000082f2f7221 */ /* 0x000fc60000010000 */
[----:B------:R-:W-:-:S03]  /*5e10*/  F2FP.SATFINITE.E4M3.F32.PACK_AB_MERGE_C R143, R31, R4, R46 ;  /* 0x000000041f8f723e */ /* 0x000fc6000480702e */
[----:B------:R-:W1:Y:S01]  /*5e20*/  MUFU.EX2 R81, R81 ;  /* 0x0000005100517308 */ /* 0x000e620000000800 */
[----:B0-----:R-:W-:-:S07]  /*5e30*/  FADD.FTZ R8, R48, R47 ;  /* 0x0000002f30087221 */ /* 0x001fce0000010000 */
[----:B------:R-:W0:Y:S08]  /*5e40*/  MUFU.EX2 R49, R49 ;  /* 0x0000003100317308 */ /* 0x000e300000000800 */
[----:B------:R-:W-:Y:S01]  /*5e50*/  MUFU.EX2 R79, R79 ;  /* 0x0000004f004f7308 */ /* 0x000fe20000000800 */
[----:B-1----:R-:W-:-:S07]  /*5e60*/  F2FP.SATFINITE.E4M3.F32.PACK_AB_MERGE_C R5, R81, R80, RZ ;  /* 0x000000505105723e */ /* 0x002fce00048070ff */
[----:B------:R-:W1:Y:S01]  /*5e70*/  MUFU.EX2 R82, R82 ;  /* 0x0000005200527308 */ /* 0x000e620000000800 */
[----:B0-----:R-:W-:-:S07]  /*5e80*/  FADD.FTZ R8, R49, R8 ;  /* 0x0000000831087221 */ /* 0x001fce0000010000 */
[----:B------:R-:W0:Y:S08]  /*5e90*/  MUFU.EX2 R29, R29 ;  /* 0x0000001d001d7308 */ /* 0x000e300000000800 */
[----:B------:R-:W2:Y:S01]  /*5ea0*/  MUFU.EX2 R24, R24 ;  /* 0x0000001800187308 */ /* 0x000ea20000000800 */
[----:B-1----:R-:W-:Y:S01]  /*5eb0*/  F2FP.SATFINITE.E4M3.F32.PACK_AB_MERGE_C R138, R82, R79, R5 ;  /* 0x0000004f528a723e */ /* 0x002fe20004807005 */
[----:B------:R-:W-:-:S04]  /*5ec0*/  FADD.FTZ R79, R79, R84 ;  /* 0x000000544f4f7221 */ /* 0x000fc80000010000 */
[----:B------:R-:W-:Y:S02]  /*5ed0*/  FADD.FTZ R79, R82, R79 ;  /* 0x0000004f524f7221 */ /* 0x000fe40000010000 */
[----:B------:R-:W1:Y:S01]  /*5ee0*/  MUFU.EX2 R25, R25 ;  /* 0x0000001900197308 */ /* 0x000e620000000800 */
[----:B0-----:R-:W-:-:S01]  /*5ef0*/  FADD.FTZ R5, R29, R8 ;  /* 0x000000081d057221 */ /* 0x001fc20000010000 */
[----:B------:R-:W-:-:S06]  /*5f00*/  FADD.FTZ R80, R80, R79 ;  /* 0x0000004f50507221 */ /* 0x000fcc0000010000 */
[----:B------:R-:W0:Y:S01]  /*5f10*/  MUFU.EX2 R26, R26 ;  /* 0x0000001a001a7308 */ /* 0x000e220000000800 */
[C---:B--2---:R-:W-:Y:S01]  /*5f20*/  F2FP.SATFINITE.E4M3.F32.PACK_AB_MERGE_C R29, R24.reuse, R29, RZ ;  /* 0x0000001d181d723e */ /* 0x044fe200048070ff */
[----:B------:R-:W-:-:S03]  /*5f30*/  FADD.FTZ R24, R24, R5 ;  /* 0x0000000518187221 */ /* 0x000fc60000010000 */
[----:B------:R-:W-:-:S03]  /*5f40*/  F2FP.SATFINITE.E4M3.F32.PACK_AB_MERGE_C R137, R49, R48, R29 ;  /* 0x000000303189723e */ /* 0x000fc6000480701d */
[----:B------:R-:W2:Y:S01]  /*5f50*/  MUFU.EX2 R28, R28 ;  /* 0x0000001c001c7308 */ /* 0x000ea20000000800 */
[----:B-1----:R-:W-:-:S07]  /*5f60*/  FADD.FTZ R5, R25, R24 ;  /* 0x0000001819057221 */ /* 0x002fce0000010000 */
[----:B------:R-:W1:Y:S01]  /*5f70*/  MUFU.EX2 R3, R3 ;  /* 0x0000000300037308 */ /* 0x000e620000000800 */
[----:B0-----:R-:W-:-:S04]  /*5f80*/  FADD.FTZ R5, R26, R5 ;  /* 0x000000051a057221 */ /* 0x001fc80000010000 */
[----:B--2---:R-:W-:Y:S01]  /*5f90*/  FADD.FTZ R4, R28, R5 ;  /* 0x000000051c047221 */ /* 0x004fe20000010000 */
[----:B------:R-:W-:-:S01]  /*5fa0*/  FADD.FTZ R5, R81, R80 ;  /* 0x0000005051057221 */ /* 0x000fc20000010000 */
[C---:B-1----:R-:W-:Y:S02]  /*5fb0*/  F2FP.SATFINITE.E4M3.F32.PACK_AB_MERGE_C R7, R3.reuse, R28, RZ ;  /* 0x0000001c0307723e */ /* 0x042fe400048070ff */
[----:B------:R-:W-:-:S01]  /*5fc0*/  FADD.FTZ R4, R3, R4 ;  /* 0x0000000403047221 */ /* 0x000fc20000010000 */
[----:B------:R-:W-:Y:S01]  /*5fd0*/  VIADD R3, R104, 0xfffffffe ;  /* 0xfffffffe68037836 */ /* 0x000fe20000000000 */
[----:B------:R-:W-:Y:S01]  /*5fe0*/  F2FP.SATFINITE.E4M3.F32.PACK_AB_MERGE_C R139, R26, R25, R7 ;  /* 0x000000191a8b723e */ /* 0x000fe20004807007 */
[----:B------:R-:W-:Y:S06]  /*5ff0*/  @P1 BRA `(.L_x_655) ;  /* 0x0000000000441947 */ /* 0x000fec0003800000 */
[----:B------:R-:W-:Y:S01]  /*6000*/  ISETP.LT.AND P1, PT, RZ, UR10, PT ;  /* 0x0000000aff007c0c */ /* 0x000fe2000bf21270 */
[----:B------:R-:W-:-:S12]  /*6010*/  UIADD3 UR12, UR10, -0x1, URZ ;  /* 0xffffffff0a0c7890 */ /* 0x000fd8000fffe03f */
[----:B------:R-:W-:Y:S05]  /*6020*/  @P1 BRA `(.L_x_656) ;  /* 0x00000000001c1947 */ /* 0x000fea0003800000 */
[----:B------:R-:W-:Y:S02]  /*6030*/  UISETP.NE.AND UP2, UPT, UR7, 0x1, UPT ;  /* 0x000000010700788c */ /* 0x000fe4000bf45270 */
[----:B------:R-:W-:-:S09]  /*6040*/  UIADD3 UR12, -UR10, URZ, URZ ;  /* 0x0000003f0a0c7290 */ /* 0x000fd2000fffe13f */
[----:B------:R-:W-:Y:S02]  /*6050*/  @UP2 ULDC.64 UR14, c[0x0][0x9e8] ;  /* 0x00027a00000e2ab9 */ /* 0x000fe40000000a00 */
[----:B------:R-:W-:-:S04]  /*6060*/  UIMAD.WIDE.U32 UR10, UR12, UR14, URZ ;  /* 0x0000000e0c0a72a5 */ /* 0x000fc8000f8e003f */
[----:B------:R-:W-:-:S04]  /*6070*/  @UP2 USHF.R.U32.HI UR12, URZ, UR15, UR11 ;  /* 0x0000000f3f0c2299 */ /* 0x000fc8000801160b */
[----:B------:R-:W-:Y:S01]  /*6080*/  ULOP3.LUT UR12, URZ, UR12, URZ, 0x33, !UPT ;  /* 0x0000000c3f0c7292 */ /* 0x000fe2000f8e333f */
[----:B------:R-:W-:Y:S11]  /*6090*/  BRA `(.L_x_657) ;  /* 0x0000000000107947 */ /* 0x000ff60003800000 */
.L_x_656:
[----:B------:R-:W-:-:S11]  /*60a0*/  UISETP.NE.AND UP2, UPT, UR7, 0x1, UPT ;  /* 0x000000010700788c */ /* 0x000fd6000bf45270 */
[----:B------:R-:W-:Y:S02]  /*60b0*/  @UP2 ULDC.64 UR14, c[0x0][0x9e8] ;  /* 0x00027a00000e2ab9 */ /* 0x000fe40000000a00 */
[----:B------:R-:W-:-:S04]  /*60c0*/  UIMAD.WIDE.U32 UR10, UR12, UR14, URZ ;  /* 0x0000000e0c0a72a5 */ /* 0x000fc8000f8e003f */
[----:B------:R-:W-:-:S12]  /*60d0*/  @UP2 USHF.R.U32.HI UR12, URZ, UR15, UR11 ;  /* 0x0000000f3f0c2299 */ /* 0x000fd8000801160b */
.L_x_657:
[----:B------:R-:W-:-:S04]  /*60e0*/  UIMAD UR7, UR12, UR7, UR7 ;  /* 0x000000070c0772a4 */ /* 0x000fc8000f8e0207 */
[----:B------:R-:W-:-:S04]  /*60f0*/  UISETP.LT.AND UP2, UPT, UR6, UR7, UPT ;  /* 0x000000070600728c */ /* 0x000fc8000bf41270 */
[----:B------:R-:W-:-:S12]  /*6100*/  USEL UR6, UR6, UR7, UP2 ;  /* 0x0000000706067287 */ /* 0x000fd80009000000 */
.L_x_655:
[----:B------:R-:W-:Y:S01]  /*6110*/  UIMAD.WIDE UR6, UR6, 0x66666667, URZ ;  /* 0x66666667060678a5 */ /* 0x000fe2000f8e023f */
[----:B------:R-:W-:Y:S02]  /*6120*/  CS2R R54, SRZ ;  /* 0x0000000000367805 */ /* 0x000fe4000001ff00 */
[----:B------:R-:W-:Y:S02]  /*6130*/  CS2R R52, SRZ ;  /* 0x0000000000347805 */ /* 0x000fe4000001ff00 */
[----:B------:R-:W-:Y:S01]  /*6140*/  CS2R R50, SRZ ;  /* 0x0000000000327805 */ /* 0x000fe2000001ff00 */
[----:B------:R-:W-:Y:S01]  /*6150*/  USHF.R.U32.HI UR6, URZ, 0x1f, UR7 ;  /* 0x0000001f3f067899 */ /* 0x000fe20008011607 */
[----:B------:R-:W-:Y:S02]  /*6160*/  CS2R R48, SRZ ;  /* 0x0000000000307805 */ /* 0x000fe4000001ff00 */
[----:B------:R-:W-:Y:S02]  /*6170*/  CS2R R46, SRZ ;  /* 0x00000000002e7805 */ /* 0x000fe4000001ff00 */
[----:B------:R-:W-:Y:S01]  /*6180*/  CS2R R44, SRZ ;  /* 0x00000000002c7805 */ /* 0x000fe2000001ff00 */
[----:B------:R-:W-:Y:S01]  /*6190*/  ULEA.HI.SX32 UR6, UR7, UR6, 0x1a ;  /* 0x0000000607067291 */ /* 0x000fe2000f8fd23f */
[----:B------:R-:W-:-:S02]  /*61a0*/  CS2R R42, SRZ ;  /* 0x00000000002a7805 */ /* 0x000fc4000001ff00 */
[----:B------:R-:W-:Y:S02]  /*61b0*/  CS2R R40, SRZ ;  /* 0x0000000000287805 */ /* 0x000fe4000001ff00 */
[----:B------:R-:W-:Y:S01]  /*61c0*/  CS2R R38, SRZ ;  /* 0x0000000000267805 */ /* 0x000fe2000001ff00 */
[----:B------:R-:W-:Y:S01]  /*61d0*/  UISETP.LT.AND UP2, UPT, UR43, UR6, UPT ;  /* 0x000000062b00728c */ /* 0x000fe2000bf41270 */
[----:B------:R-:W-:Y:S02]  /*61e0*/  CS2R R36, SRZ ;  /* 0x0000000000247805 */ /* 0x000fe4000001ff00 */
[----:B------:R-:W-:Y:S02]  /*61f0*/  CS2R R34, SRZ ;  /* 0x0000000000227805 */ /* 0x000fe4000001ff00 */
[----:B------:R-:W-:Y:S01]  /*6200*/  CS2R R32, SRZ ;  /* 0x0000000000207805 */ /* 0x000fe2000001ff00 */
[----:B------:R-:W-:Y:S01]  /*6210*/  USEL UR26, UR43, UR6, !UP2 ;  /* 0x000000062b1a7287 */ /* 0x000fe2000d000000 */
[----:B------:R-:W-:-:S02]  /*6220*/  CS2R R30, SRZ ;  /* 0x00000000001e7805 */ /* 0x000fc4000001ff00 */
[----:B------:R-:W-:Y:S02]  /*6230*/  CS2R R28, SRZ ;  /* 0x00000000001c7805 */ /* 0x000fe4000001ff00 */
[----:B------:R-:W-:Y:S02]  /*6240*/  CS2R R26, SRZ ;  /* 0x00000000001a7805 */ /* 0x000fe4000001ff00 */
[----:B------:R-:W-:Y:S02]  /*6250*/  CS2R R24, SRZ ;  /* 0x0000000000187805 */ /* 0x000fe4000001ff00 */
[----:B------:R-:W-:-:S13]  /*6260*/  ISETP.GE.AND P1, PT, R3, UR26, PT ;  /* 0x0000001a03007c0c */ /* 0x000fda000bf26270 */
[----:B------:R-:W-:Y:S05]  /*6270*/  @!P1 BRA `(.L_x_658) ;  /* 0x0000004800549947 */ /* 0x000fea0003800000 */
[----:B------:R-:W-:Y:S01]  /*6280*/  IMAD.MOV.U32 R55, RZ, RZ, RZ ;  /* 0x000000ffff377224 */ /* 0x000fe200078e00ff */
[----:B------:R-:W-:Y:S01]  /*6290*/  ULDC UR22, c[0x0][0x9e4] ;  /* 0x0002790000167ab9 */ /* 0x000fe20000000800 */
[----:B------:R-:W-:Y:S01]  /*62a0*/  ULDC UR21, c[0x0][0x988] ;  /* 0x0002620000157ab9 */ /* 0x000fe20000000800 */
[----:B------:R-:W-:-:S05]  /*62b0*/  ULDC UR23, c[0x0][0x9e0] ;  /* 0x0002780000177ab9 */ /* 0x000fca0000000800 */
.L_x_676:
[----:B------:R-:W-:-:S04]  /*62c0*/  UIADD3 UR25, UR39, 0x1, URZ ;  /* 0x0000000127197890 */ /* 0x000fc8000fffe03f */
[----:B------:R-:W-:-:S04]  /*62d0*/  UISETP.NE.AND UP2, UPT, UR25, 0x2, UPT ;  /* 0x000000021900788c */ /* 0x000fc8000bf45270 */
[----:B------:R-:W-:Y:S02]  /*62e0*/  USEL UR24, URZ, 0x1, UP2 ;  /* 0x000000013f187887 */ /* 0x000fe40009000000 */
[----:B------:R-:W-:Y:S02]  /*62f0*/  USEL UR25, UR25, URZ, UP2 ;  /* 0x0000003f19197287 */ /* 0x000fe40009000000 */
[----:B------:R-:W-:Y:S01]  /*6300*/  ULOP3.LUT UR24, UR37, UR24, URZ, 0x3c, !UPT ;  /* 0x0000001825187292 */ /* 0x000fe2000f8e3c3f */
[----:B------:R-:W-:Y:S11]  /*6310*/  @!P0 BRA `(.L_x_659) ;  /* 0x0000000000048947 */ /* 0x000ff60003800000 */
[----:B------:R-:W-:Y:S01]  /*6320*/  BPT.TRAP 0x1 ;  /* 0x000000040000795c */ /* 0x000fe20000300000 */
.L_x_659:
[----:B------:R-:W-:Y:S01]  /*6330*/  ULEA UR6, UR25, UR45, 0x3 ;  /* 0x0000002d19067291 */ /* 0x000fe2000f8e183f */
[----:B------:R-:W-:-:S05]  /*6340*/  IMAD.U32 R7, RZ, RZ, UR24 ;  /* 0x00000018ff077e24 */ /* 0x000fca000f8e00ff */
[----:B------:R-:W-:-:S04]  /*6350*/  SHF.L.U32 R7, R7, 0x1f, RZ ;  /* 0x0000001f07077819 */ /* 0x000fc800000006ff */
[----:B------:R0:W1:Y:S01]  /*6360*/  SYNCS.PHASECHK.TRANS64.TRYWAIT P1, [UR6+0x13230], R7 ;  /* 0x01323007ff0075a7 */ /* 0x0000620008020146 */
[----:B------:R-:W-:Y:S05]  /*6370*/  @!P0 BRA `(.L_x_660) ;  /* 0x0000000000048947 */ /* 0x000fea0003800000 */
[----:B------:R-:W-:Y:S01]  /*6380*/  BPT.TRAP 0x1 ;  /* 0x000000040000795c */ /* 0x000fe20000300000 */
.L_x_660:
[----:B-1----:R-:W-:Y:S05]  /*6390*/  @P1 BRA `(.L_x_661) ;  /* 0x0000000000081947 */ /* 0x002fea0003800000 */
[----:B------:R-:W1:Y:S02]  /*63a0*/  SYNCS.PHASECHK.TRANS64.TRYWAIT P1, [UR6+0x13230], R7 ;  /* 0x01323007ff0075a7 */ /* 0x000e640008020146 */
[----:B-1----:R-:W-:Y:S05]  /*63b0*/  @!P1 BRA `(.L_x_662) ;  /* 0x0000011c00389947 */ /* 0x002fea0003800000 */
.L_x_661:
        /* <DEDUP_REMOVED lines=64> */
.L_x_663:
[----:B------:R-:W-:Y:S01]  /*67c0*/  ULEA UR11, UR39, UR45, 0x3 ;  /* 0x0000002d270b7291 */ /* 0x000fe2000f8e183f */
[----:B01----:R-:W-:-:S05]  /*67d0*/  IMAD.U32 R7, RZ, RZ, UR37 ;  /* 0x00000025ff077e24 */ /* 0x003fca000f8e00ff */
[----:B------:R-:W-:-:S04]  /*67e0*/  SHF.L.U32 R7, R7, 0x1f, RZ ;  /* 0x0000001f07077819 */ /* 0x000fc800000006ff */
[----:B------:R0:W1:Y:S01]  /*67f0*/  SYNCS.PHASECHK.TRANS64.TRYWAIT P1, [UR11+0x13250], R7 ;  /* 0x01325007ff0075a7 */ /* 0x000062000802014b */
[----:B------:R-:W-:Y:S05]  /*6800*/  @!P0 BRA `(.L_x_664) ;  /* 0x0000000000048947 */ /* 0x000fea0003800000 */
[----:B------:R-:W-:Y:S01]  /*6810*/  BPT.TRAP 0x1 ;  /* 0x000000040000795c */ /* 0x000fe20000300000 */
.L_x_664:
        /* <DEDUP_REMOVED lines=19> */
[----:B------:R-:W2:Y:S01]  /*6950*/  MUFU.TANH R8, R8 ;  /* 0x0000000800087308 */ /* 0x000ea20000002400 */
[----:B------:R-:W-:-:S07]  /*6960*/  FMUL.FTZ R128, R0, R107 ;  /* 0x0000006b00807220 */ /* 0x000fce0000410000 */
[----:B------:R-:W3:Y:S08]  /*6970*/  MUFU.TANH R11, R11 ;  /* 0x0000000b000b7308 */ /* 0x000ef00000002400 */
[----:B------:R-:W4:Y:S08]  /*6980*/  MUFU.TANH R12, R12 ;  /* 0x0000000c000c7308 */ /* 0x000f300000002400 */
        /* <DEDUP_REMOVED lines=15> */
[----:B------:R-:W0:Y:S01]  /*6a80*/  MUFU.TANH R106, R106 ;  /* 0x0000006a006a7308 */ /* 0x000e220000002400 */
[----:B-1234-:R-:W-:Y:S05]  /*6a90*/  @P1 BRA `(.L_x_665) ;  /* 0x0000000000081947 */ /* 0x01efea0003800000 */
[----:B------:R-:W1:Y:S02]  /*6aa0*/  SYNCS.PHASECHK.TRANS64.TRYWAIT P1, [UR11+0x13250], R7 ;  /* 0x01325007ff0075a7 */ /* 0x000e64000802014b */
[----:B-1----:R-:W-:Y:S05]  /*6ab0*/  @!P1 BRA `(.L_x_666) ;  /* 0x0000011400909947 */ /* 0x002fea0003800000 */
.L_x_665:
[----:B------:R-:W-:Y:S01]  /*6ac0*/  UIADD3 UR6, UR45, 0x1000, URZ ;  /* 0x000010002d067890 */ /* 0x000fe2000fffe03f */
[----:B------:R-:W-:Y:S01]  /*6ad0*/  WARPGROUP.ARRIVE ;  /* 0x00000000000079c5 */ /* 0x000fe20000000000 */
[----:B------:R-:W-:Y:S01]  /*6ae0*/  UMOV UR7, 0xc0000010 ;  /* 0xc000001000077882 */ /* 0x000fe20000000000 */
[C---:B------:R-:W-:Y:S01]  /*6af0*/  FMUL.FTZ R107, R0.reuse, R108 ;  /* 0x0000006c006b7220 */ /* 0x040fe20000410000 */
[----:B------:R-:W-:Y:S01]  /*6b00*/  USHF.R.U32.HI UR6, URZ, 0x4, UR6 ;  /* 0x000000043f067899 */ /* 0x000fe20008011606 */
[C---:B------:R-:W-:Y:S01]  /*6b10*/  FMUL.FTZ R108, R0.reuse, R109 ;  /* 0x0000006d006c7220 */ /* 0x040fe20000410000 */
[C---:B------:R-:W-:Y:S01]  /*6b20*/  FMUL.FTZ R109, R0.reuse, R110 ;  /* 0x0000006e006d7220 */ /* 0x040fe20000410000 */
[C---:B------:R-:W-:Y:S01]  /*6b30*/  FMUL.FTZ R110, R0.reuse, R111 ;  /* 0x0000006f006e7220 */ /* 0x040fe20000410000 */
[----:B------:R-:W-:Y:S01]  /*6b40*/  ULOP3.LUT UR6, UR6, 0x3fff, URZ, 0xc0, !UPT ;  /* 0x00003fff06067892 */ /* 0x000fe2000f8ec03f */
[C---:B------:R-:W-:Y:S01]  /*6b50*/  FMUL.FTZ R111, R0.reuse, R112 ;  /* 0x00000070006f7220 */ /* 0x040fe20000410000 */
[----:B------:R-:W-:Y:S01]  /*6b60*/  PLOP3.LUT P1, PT, PT, PT, UP0, 0x80, 0x0 ;  /* 0x000000000000781c */ /* 0x000fe20003f2f008 */
[C---:B------:R-:W-:Y:S01]  /*6b70*/  FMUL.FTZ R112, R0.reuse, R113 ;  /* 0x0000007100707220 */ /* 0x040fe20000410000 */
[----:B------:R-:W-:Y:S01]  /*6b80*/  ULOP3.LUT UR6, UR6, 0x10000, URZ, 0xfc, !UPT ;  /* 0x0001000006067892 */ /* 0x000fe2000f8efc3f */
[C---:B------:R-:W-:Y:S01]  /*6b90*/  FMUL.FTZ R113, R0.reuse, R114 ;  /* 0x0000007200717220 */ /* 0x040fe20000410000 */
[C---:B------:R-:W-:Y:S01]  /*6ba0*/  FMUL.FTZ R114, R0.reuse, R115 ;  /* 0x0000007300727220 */ /* 0x040fe20000410000 */
[C---:B------:R-:W-:Y:S01]  /*6bb0*/  FMUL.FTZ R115, R0.reuse, R116 ;  /* 0x0000007400737220 */ /* 0x040fe20000410000 */
[----:B------:R-:W-:Y:S01]  /*6bc0*/  UIMAD UR10, UR39, 0x280, UR6 ;  /* 0x00000280270a78a4 */ /* 0x000fe2000f8e0206 */
[C---:B------:R-:W-:Y:S01]  /*6bd0*/  FMUL.FTZ R116, R0.reuse, R117 ;  /* 0x0000007500747220 */ /* 0x040fe20000410000 */
[----:B------:R-:W-:Y:S01]  /*6be0*/  PLOP3.LUT P2, PT, PT, PT, UP0, 0x80, 0x0 ;  /* 0x000000000000781c */ /* 0x000fe20003f4f008 */
[C---:B------:R-:W-:Y:S01]  /*6bf0*/  FMUL.FTZ R117, R0.reuse, R118 ;  /* 0x0000007600757220 */ /* 0x040fe20000410000 */
[C---:B------:R-:W-:Y:S01]  /*6c00*/  FMUL.FTZ R118, R0.reuse, R119 ;  /* 0x0000007700767220 */ /* 0x040fe20000410000 */
[----:B01----:R0:W1:Y:S01]  /*6c10*/  MUFU.TANH R7, R128 ;  /* 0x0000008000077308 */ /* 0x0030620000002400 */
[C---:B------:R-:W-:Y:S01]  /*6c20*/  FMUL.FTZ R119, R0.reuse, R80 ;  /* 0x0000005000777220 */ /* 0x040fe20000410000 */
[----:B------:R-:W-:Y:S01]  /*6c30*/  UMOV UR6, UR10 ;  /* 0x0000000a00067c82 */ /* 0x000fe20008000000 */
[C---:B------:R-:W-:Y:S01]  /*6c40*/  FMUL.FTZ R80, R0.reuse, R82 ;  /* 0x0000005200507220 */ /* 0x040fe20000410000 */
[----:B------:R-:W-:Y:S01]  /*6c50*/  QGMMA.64x64x32.F32.E4M3.E4M3 R24, R152, gdesc[UR4], R24, gsb0 ;  /* 0x00e0000498187df3 */ /* 0x000fe20008000818 */
[----:B------:R-:W-:Y:S01]  /*6c60*/  UIADD3 UR6, UR10, 0x80, URZ ;  /* 0x000000800a067890 */ /* 0x000fe2000fffe03f */
[----:B------:R-:W-:Y:S01]  /*6c70*/  VIADD R133, R19, UR40 ;  /* 0x0000002813857c36 */ /* 0x000fe20008000000 */
[----:B------:R-:W-:Y:S01]  /*6c80*/  UMOV UR7, 0xc0000010 ;  /* 0xc000001000077882 */ /* 0x000fe20000000000 */
[C---:B------:R-:W-:Y:S01]  /*6c90*/  FMUL.FTZ R82, R0.reuse, R84 ;  /* 0x0000005400527220 */ /* 0x040fe20000410000 */
[C---:B0-----:R-:W-:Y:S01]  /*6ca0*/  FMUL.FTZ R128, R0.reuse, R81 ;  /* 0x0000005100807220 */ /* 0x041fe20000410000 */
[C---:B------:R-:W-:Y:S01]  /*6cb0*/  FMUL.FTZ R81, R0.reuse, R83 ;  /* 0x0000005300517220 */ /* 0x040fe20000410000 */
[C---:B------:R-:W-:Y:S01]  /*6cc0*/  FMUL.FTZ R83, R0.reuse, R86 ;  /* 0x0000005600537220 */ /* 0x040fe20000410000 */
[C---:B------:R-:W-:Y:S01]  /*6cd0*/  FMUL.FTZ R84, R0.reuse, R87 ;  /* 0x0000005700547220 */ /* 0x040fe20000410000 */
[C---:B------:R-:W-:Y:S01]  /*6ce0*/  FMUL.FTZ R87, R0.reuse, R56 ;  /* 0x0000003800577220 */ /* 0x040fe20000410000 */
[C---:B------:R-:W-:Y:S01]  /*6cf0*/  FMUL.FTZ R86, R0.reuse, R58 ;  /* 0x0000003a00567220 */ /* 0x040fe20000410000 */
[----:B------:R-:W-:Y:S01]  /*6d00*/  LOP3.LUT P3, RZ, R23, 0x7f, RZ, 0xc0, !PT ;  /* 0x0000007f17ff7812 */ /* 0x000fe2000786c0ff */
[----:B------:R-:W0:Y:S01]  /*6d10*/  LDC R58, c[0x0][0x288] ;  /* 0x0000a200ff3a7b82 */ /* 0x000e220000000800 */
[----:B------:R-:W-:Y:S01]  /*6d20*/  FMUL.FTZ R129, R0, R57 ;  /* 0x0000003900817220 */ /* 0x000fe20000410000 */
[----:B------:R-:W-:-:S02]  /*6d30*/  IMAD.U32 R57, RZ, RZ, UR25 ;  /* 0x00000019ff397e24 */ /* 0x000fc4000f8e00ff */
[C---:B------:R-:W-:Y:S01]  /*6d40*/  FMUL.FTZ R134, R0.reuse, R69 ;  /* 0x0000004500867220 */ /* 0x040fe20000410000 */
[----:B------:R-:W-:Y:S02]  /*6d50*/  IMAD R69, R3, -0xa0, RZ ;  /* 0xffffff6003457824 */ /* 0x000fe400078e02ff */
        /* <DEDUP_REMOVED lines=37> */
[----:B------:R-:W2:Y:S08]  /*6fb0*/  MUFU.TANH R107, R107 ;  /* 0x0000006b006b7308 */ /* 0x000eb00000002400 */
[----:B------:R-:W3:Y:S08]  /*6fc0*/  MUFU.TANH R108, R108 ;  /* 0x0000006c006c7308 */ /* 0x000ef00000002400 */
[----:B------:R-:W4:Y:S01]  /*6fd0*/  MUFU.TANH R109, R109 ;  /* 0x0000006d006d7308 */ /* 0x000f220000002400 */
[----:B------:R-:W-:-:S02]  /*6fe0*/  WARPGROUP.DEPBAR.LE gsb0, 0x0 ;  /* 0x00008000000079c5 */ /* 0x000fc40000010000 */
[----:B------:R-:W-:-:S05]  /*6ff0*/  WARPGROUP.ARRIVE ;  /* 0x00000000000079c5 */ /* 0x000fca0000000000 */
[----:B------:R-:W0:Y:S01]  /*7000*/  MUFU.TANH R110, R110 ;  /* 0x0000006e006e7308 */ /* 0x000e220000002400 */
[----:B------:R-:W-:Y:S01]  /*7010*/  QGMMA.64x64x32.F32.E4M3.E4M3 R24, R148, gdesc[UR4], R24, gsb0 ;  /* 0x00e0000494187df3 */ /* 0x000fe20008000818 */
[----:B------:R-:W-:Y:S01]  /*7020*/  UIADD3 UR6, UR10, 0x100, URZ ;  /* 0x000001000a067890 */ /* 0x000fe2000fffe03f */
[----:B------:R-:W-:-:S05]  /*7030*/  UMOV UR7, 0xc0000010 ;  /* 0xc000001000077882 */ /* 0x000fca0000000000 */
        /* <DEDUP_REMOVED lines=45> */
[----:B------:R-:W-:Y:S02]  /*7310*/  @UP0 ULDC UR6, c[0x0][0x44c] ;  /* 0x0001130000060ab9 */ /* 0x000fe40000000800 */
[----:B------:R-:W-:Y:S01]  /*7320*/  @P1 IMAD.HI.U32 R56, R133, UR6, RZ ;  /* 0x0000000685381c27 */ /* 0x000fe2000f8e00ff */
[----:B------:R-:W-:Y:S01]  /*7330*/  @UP0 ULDC UR6, c[0x0][0x450] ;  /* 0x0001140000060ab9 */ /* 0x000fe20000000800 */
[----:B------:R-:W-:Y:S02]  /*7340*/  PLOP3.LUT P1, PT, PT, PT, UP1, 0x40, 0x0 ;  /* 0x000000000000781c */ /* 0x000fe40003f2e818 */
[----:B------:R-:W1:Y:S01]  /*7350*/  MUFU.TANH R119, R119 ;  /* 0x0000007700777308 */ /* 0x000e620000002400 */
[----:B------:R-:W-:Y:S02]  /*7360*/  @P2 SHF.R.U32.HI R133, RZ, UR6, R56 ;  /* 0x00000006ff852c19 */ /* 0x000fe40008011638 */
[----:B------:R-:W-:Y:S01]  /*7370*/  @!P3 LEA R56, R57, UR45, 0x3 ;  /* 0x0000002d3938bc11 */ /* 0x000fe2000f8e18ff */
[----:B------:R-:W-:-:S04]  /*7380*/  VIADD R57, R69, 0x1 ;  /* 0x0000000145397836 */ /* 0x000fc80000000000 */
[----:B------:R-:W1:Y:S01]  /*7390*/  MUFU.TANH R128, R128 ;  /* 0x0000008000807308 */ /* 0x000e620000002400 */
[----:B------:R-:W-:Y:S02]  /*73a0*/  IMAD R57, R18, -0x2, R57 ;  /* 0xfffffffe12397824 */ /* 0x000fe400078e0239 */
[----:B------:R-:W-:Y:S02]  /*73b0*/  @!P3 VIADD R56, R56, 0x13240 ;  /* 0x000132403838b836 */ /* 0x000fe40000000000 */
[C---:B------:R-:W-:Y:S01]  /*73c0*/  VIADD R67, R57.reuse, 0xffffffff ;  /* 0xffffffff39437836 */ /* 0x040fe20000000000 */
[----:B0-----:R-:W-:Y:S02]  /*73d0*/  IADD3 R135, R57, -R58, R17 ;  /* 0x8000003a39877210 */ /* 0x001fe40007ffe011 */
[----:B------:R-:W0:Y:S01]  /*73e0*/  MUFU.TANH R80, R80 ;  /* 0x0000005000507308 */ /* 0x000e220000002400 */
[----:B------:R-:W-:-:S07]  /*73f0*/  @!P3 PRMT R56, RZ, 0x654, R56 ;  /* 0x00000654ff38b816 */ /* 0x000fce0000000038 */
[----:B------:R-:W0:Y:S08]  /*7400*/  MUFU.TANH R81, R81 ;  /* 0x0000005100517308 */ /* 0x000e300000002400 */
[----:B------:R-:W0:Y:S08]  /*7410*/  MUFU.TANH R82, R82 ;  /* 0x0000005200527308 */ /* 0x000e300000002400 */
[----:B------:R-:W0:Y:S08]  /*7420*/  MUFU.TANH R85, R85 ;  /* 0x0000005500557308 */ /* 0x000e300000002400 */
[----:B------:R-:W0:Y:S08]  /*7430*/  MUFU.TANH R83, R83 ;  /* 0x0000005300537308 */ /* 0x000e300000002400 */
[----:B------:R-:W0:Y:S08]  /*7440*/  MUFU.TANH R84, R84 ;  /* 0x0000005400547308 */ /* 0x000e300000002400 */
[----:B------:R-:W0:Y:S01]  /*7450*/  MUFU.TANH R87, R87 ;  /* 0x0000005700577308 */ /* 0x000e220000002400 */
[----:B------:R-:W-:-:S02]  /*7460*/  WARPGROUP.DEPBAR.LE gsb0, 0x0 ;  /* 0x00008000000079c5 */ /* 0x000fc40000010000 */
[----:B------:R-:W5:Y:S05]  /*7470*/  SHFL.IDX PT, R137, R133, RZ, 0x1c1f ;  /* 0x001c1fff85897589 */ /* 0x000f6a00000e0000 */
[----:B------:R-:W0:Y:S01]  /*7480*/  MUFU.TANH R129, R129 ;  /* 0x0000008100817308 */ /* 0x000e220000002400 */
[C---:B------:R-:W-:Y:S01]  /*7490*/  VIADD R136, R135.reuse, UR23 ;  /* 0x0000001787887c36 */ /* 0x040fe20008000000 */
[----:B------:R0:W-:Y:S01]  /*74a0*/  @!P3 SYNCS.ARRIVE.TRANS64.RED.A1T0 RZ, [R56+URZ], RZ ;  /* 0x000000ff38ffb9a7 */ /* 0x0001e2000810043f */
[----:B------:R-:W-:-:S05]  /*74b0*/  VIADD R135, R135, UR20 ;  /* 0x0000001487877c36 */ /* 0x000fca0008000000 */
[----:B------:R-:W0:Y:S08]  /*74c0*/  MUFU.TANH R86, R86 ;  /* 0x0000005600567308 */ /* 0x000e300000002400 */
[----:B------:R-:W0:Y:S01]  /*74d0*/  MUFU.TANH R59, R59 ;  /* 0x0000003b003b7308 */ /* 0x000e220000002400 */
[----:B-----5:R-:W-:-:S07]  /*74e0*/  IMAD.IADD R71, R136, 0x1, R137 ;  /* 0x0000000188477824 */ /* 0x020fce00078e0289 */
[----:B------:R-:W0:Y:S01]  /*74f0*/  MUFU.TANH R130, R130 ;  /* 0x0000008200827308 */ /* 0x000e220000002400 */
[----:B------:R-:W-:-:S07]  /*7500*/  IMAD.IADD R70, R135, 0x1, R137 ;  /* 0x0000000187467824 */ /* 0x000fce00078e0289 */
        /* <DEDUP_REMOVED lines=12> */
[----:B------:R-:W-:Y:S01]  /*75d0*/  IADD3 R137, R17, -R58, R137 ;  /* 0x8000003a11897210 */ /* 0x000fe20007ffe089 */
[----:B------:R-:W-:Y:S03]  /*75e0*/  BSSY B0, `(.L_x_668) ;  /* 0x0000010000007945 */ /* 0x000fe60003800000 */
[----:B------:R-:W-:-:S13]  /*75f0*/  ISETP.GT.AND P1, PT, R137, -0x1, PT ;  /* 0xffffffff8900780c */ /* 0x000fda0003f24270 */
[----:B------:R-:W-:Y:S05]  /*7600*/  @P1 BRA `(.L_x_669) ;  /* 0x0000000000201947 */ /* 0x000fea0003800000 */
[----:B------:R-:W-:Y:S01]  /*7610*/  IMAD.U32 R138, RZ, RZ, UR22 ;  /* 0x00000016ff8a7e24 */ /* 0x000fe2000f8e00ff */
[----:B------:R-:W-:-:S04]  /*7620*/  LOP3.LUT R137, RZ, R137, RZ, 0x33, !PT ;  /* 0x00000089ff897212 */ /* 0x000fc800078e33ff */
[----:B------:R-:W-:-:S13]  /*7630*/  ISETP.NE.AND P1, PT, R138, 0x1, PT ;  /* 0x000000018a00780c */ /* 0x000fda0003f25270 */
[----:B0-----:R-:W0:Y:S02]  /*7640*/  @P1 LDC.64 R56, c[0x0][0x9e8] ;  /* 0x00027a00ff381b82 */ /* 0x001e240000000a00 */
[----:B0-----:R-:W-:-:S05]  /*7650*/  @P1 IMAD.HI.U32 R56, R137, R56, RZ ;  /* 0x0000003889381227 */ /* 0x001fca00078e00ff */
[----:B------:R-:W-:-:S04]  /*7660*/  @P1 SHF.R.U32.HI R137, RZ, R57, R56 ;  /* 0x00000039ff891219 */ /* 0x000fc80000011638 */
[----:B------:R-:W-:Y:S01]  /*7670*/  LOP3.LUT R137, RZ, R137, RZ, 0x33, !PT ;  /* 0x00000089ff897212 */ /* 0x000fe200078e33ff */
[----:B------:R-:W-:Y:S06]  /*7680*/  BRA `(.L_x_670) ;  /* 0x0000000000147947 */ /* 0x000fec0003800000 */
.L_x_669:
[----:B------:R-:W-:-:S05]  /*7690*/  IMAD.U32 R138, RZ, RZ, UR22 ;  /* 0x00000016ff8a7e24 */ /* 0x000fca000f8e00ff */
[----:B------:R-:W-:-:S13]  /*76a0*/  ISETP.NE.AND P1, PT, R138, 0x1, PT ;  /* 0x000000018a00780c */ /* 0x000fda0003f25270 */
[----:B0-----:R-:W0:Y:S02]  /*76b0*/  @P1 LDC.64 R56, c[0x0][0x9e8] ;  /* 0x00027a00ff381b82 */ /* 0x001e240000000a00 */
[----:B0-----:R-:W-:-:S05]  /*76c0*/  @P1 IMAD.HI.U32 R56, R137, R56, RZ ;  /* 0x0000003889381227 */ /* 0x001fca00078e00ff */
[----:B------:R-:W-:-:S07]  /*76d0*/  @P1 SHF.R.U32.HI R137, RZ, R57, R56 ;  /* 0x00000039ff891219 */ /* 0x000fce0000011638 */
.L_x_670:
[----:B------:R-:W-:Y:S05]  /*76e0*/  BSYNC B0 ;  /* 0x0000000000007941 */ /* 0x000fea0003800000 */
.L_x_668:
[----:B------:R-:W-:-:S05]  /*76f0*/  IMAD R137, R137, R138, R67 ;  /* 0x0000008a89897224 */ /* 0x000fca00078e0243 */
[----:B------:R-:W-:Y:S02]  /*7700*/  VIADDMNMX R71, R137, R138, R71, PT ;  /* 0x0000008a89477246 */ /* 0x000fe40003800147 */
[----:B------:R-:W-:-:S07]  /*7710*/  VIMNMX R70, R70, R137, !PT ;  /* 0x0000008946467248 */ /* 0x000fce0007fe0100 */
.L_x_667:
[C---:B------:R-:W-:Y:S02]  /*7720*/  ISETP.GE.AND P3, PT, R69.reuse, 0x9, PT ;  /* 0x000000094500780c */ /* 0x040fe40003f66270 */
[C---:B------:R-:W-:Y:S02]  /*7730*/  ISETP.GE.AND P1, PT, R69.reuse, 0x2, PT ;  /* 0x000000024500780c */ /* 0x040fe40003f26270 */
[----:B------:R-:W-:Y:S02]  /*7740*/  ISETP.GE.AND P4, PT, R69, 0xa, PT ;  /* 0x0000000a4500780c */ /* 0x000fe40003f86270 */
[----:B------:R-:W-:Y:S02]  /*7750*/  LOP3.LUT R16, R16, 0xfffffffd, RZ, 0xc0, !PT ;  /* 0xfffffffd10107812 */ /* 0x000fe400078ec0ff */
[----:B------:R-:W-:Y:S02]  /*7760*/  ISETP.GT.AND P2, PT, R70, 0x1, !P1 ;  /* 0x000000014600780c */ /* 0x000fe40004f44270 */
[----:B------:R-:W-:-:S02]  /*7770*/  LOP3.LUT R2, R2, 0xfffffffd, RZ, 0xc0, !PT ;  /* 0xfffffffd02027812 */ /* 0x000fc400078ec0ff */
[----:B------:R-:W-:Y:S02]  /*7780*/  ISETP.LT.OR P2, PT, R71, 0x2, P2 ;  /* 0x000000024700780c */ /* 0x000fe40001741670 */
[----:B------:R-:W-:Y:S02]  /*7790*/  @P3 LOP3.LUT R16, R16, 0x2, RZ, 0xfc, !PT ;  /* 0x0000000210103812 */ /* 0x000fe400078efcff */
[----:B------:R-:W-:Y:S02]  /*77a0*/  FSEL R11, R11, -INF , !P2 ;  /* 0xff8000000b0b7808 */ /* 0x000fe40005000000 */
[----:B------:R-:W-:Y:S02]  /*77b0*/  LOP3.LUT R16, R16, 0xfffffffb, RZ, 0xc0, !PT ;  /* 0xfffffffb10107812 */ /* 0x000fe400078ec0ff */
[----:B------:R-:W-:Y:S02]  /*77c0*/  ISETP.GT.AND P3, PT, R70, 0x8, !P3 ;  /* 0x000000084600780c */ /* 0x000fe40005f64270 */
[----:B------:R-:W-:-:S02]  /*77d0*/  @P4 LOP3.LUT R16, R16, 0x4, RZ, 0xfc, !PT ;  /* 0x0000000410104812 */ /* 0x000fc400078efcff */
[----:B------:R-:W-:Y:S02]  /*77e0*/  ISETP.GT.AND P2, PT, R70, 0x9, !P4 ;  /* 0x000000094600780c */ /* 0x000fe40006744270 */
[----:B------:R-:W-:Y:S02]  /*77f0*/  ISETP.GE.AND P4, PT, R69, 0x11, PT ;  /* 0x000000114500780c */ /* 0x000fe40003f86270 */
[C---:B------:R-:W-:Y:S02]  /*7800*/  ISETP.LT.OR P3, PT, R71.reuse, 0x9, P3 ;  /* 0x000000094700780c */ /* 0x040fe40001f61670 */
[----:B------:R-:W-:Y:S02]  /*7810*/  ISETP.LT.OR P2, PT, R71, 0xa, P2 ;  /* 0x0000000a4700780c */ /* 0x000fe40001741670 */
[----:B0-----:R-:W-:Y:S02]  /*7820*/  FSEL R56, R14, -INF , !P3 ;  /* 0xff8000000e387808 */ /* 0x001fe40005800000 */
[----:B------:R-:W-:-:S02]  /*7830*/  ISETP.GE.AND P3, PT, R69, 0x12, PT ;  /* 0x000000124500780c */ /* 0x000fc40003f66270 */
[----:B------:R-:W-:Y:S02]  /*7840*/  LOP3.LUT R16, R16, 0xfffffff7, RZ, 0xc0, !PT ;  /* 0xfffffff710107812 */ /* 0x000fe400078ec0ff */
[----:B------:R-:W-:Y:S02]  /*7850*/  FSEL R57, R15, -INF , !P2 ;  /* 0xff8000000f397808 */ /* 0x000fe40005000000 */
[----:B------:R-:W-:Y:S02]  /*7860*/  ISETP.GT.AND P2, PT, R70, 0x10, !P4 ;  /* 0x000000104600780c */ /* 0x000fe40006744270 */
[----:B------:R-:W-:Y:S02]  /*7870*/  @P4 LOP3.LUT R16, R16, 0x8, RZ, 0xfc, !PT ;  /* 0x0000000810104812 */ /* 0x000fe400078efcff */
[----:B------:R-:W-:Y:S02]  /*7880*/  ISETP.LT.OR P2, PT, R71, 0x11, P2 ;  /* 0x000000114700780c */ /* 0x000fe40001741670 */
[----:B------:R-:W-:-:S02]  /*7890*/  LOP3.LUT R16, R16, 0xffffffef, RZ, 0xc0, !PT ;  /* 0xffffffef10107812 */ /* 0x000fc400078ec0ff */
[----:B------:R-:W-:Y:S02]  /*78a0*/  FSEL R120, R120, -INF , !P2 ;  /* 0xff80000078787808 */ /* 0x000fe40005000000 */
[----:B------:R-:W-:Y:S02]  /*78b0*/  @P3 LOP3.LUT R16, R16, 0x10, RZ, 0xfc, !PT ;  /* 0x0000001010103812 */ /* 0x000fe400078efcff */
[----:B------:R-:W-:Y:S02]  /*78c0*/  ISETP.GT.AND P2, PT, R70, 0x11, !P3 ;  /* 0x000000114600780c */ /* 0x000fe40005f44270 */
[----:B------:R-:W-:Y:S02]  /*78d0*/  ISETP.GE.AND P3, PT, R69, 0x19, PT ;  /* 0x000000194500780c */ /* 0x000fe40003f66270 */
[----:B------:R-:W-:Y:S02]  /*78e0*/  ISETP.LT.OR P2, PT, R71, 0x12, P2 ;  /* 0x000000124700780c */ /* 0x000fe40001741670 */
[----:B------:R-:W-:-:S02]  /*78f0*/  LOP3.LUT R16, R16, 0x7fffffff, RZ, 0xc0, !PT ;  /* 0x7fffffff10107812 */ /* 0x000fc400078ec0ff */
        /* <DEDUP_REMOVED lines=16> */
[----:B------:R-:W-:Y:S02]  /*7a00*/  @P3 LOP3.LUT R16, R16, 0x80000000, RZ, 0xfc, !PT ;  /* 0x8000000010103812 */ /* 0x000fe400078efcff */
[----:B------:R-:W-:Y:S02]  /*7a10*/  ISETP.GE.AND P3, PT, R69, 0x22, PT ;  /* 0x000000224500780c */ /* 0x000fe40003f66270 */
[----:B------:R-:W-:Y:S02]  /*7a20*/  LOP3.LUT R16, R16, 0xbfffffff, RZ, 0xc0, !PT ;  /* 0xbfffffff10107812 */ /* 0x000fe400078ec0ff */
[----:B------:R-:W-:-:S04]  /*7a30*/  ISETP.GT.AND P2, PT, R70, 0x21, !P3 ;  /* 0x000000214600780c */ /* 0x000fc80005f44270 */
        /* <DEDUP_REMOVED lines=175> */
[----:B------:R-:W-:Y:S01]  /*8530*/  ISETP.GE.AND P6, PT, R69, 0x9a, PT ;  /* 0x0000009a4500780c */ /* 0x000fe20003fc6270 */
[----:B------:R-:W0:-:S12]  /*8540*/  SHFL.IDX PT, R8, R133, 0x1, 0x1c1f ;  /* 0x003c1f0085087f89 */ /* 0x000e1800000e0000 */
[----:B------:R-:W-:Y:S02]  /*8550*/  @P6 LOP3.LUT R2, R2, 0x4, RZ, 0xfc, !PT ;  /* 0x0000000402026812 */ /* 0x000fe400078efcff */
[----:B------:R-:W-:-:S04]  /*8560*/  ISETP.GT.AND P6, PT, R70, 0x99, !P6 ;  /* 0x000000994600780c */ /* 0x000fc800077c4270 */
[----:B------:R-:W-:-:S04]  /*8570*/  ISETP.LT.OR P6, PT, R71, 0x9a, P6 ;  /* 0x0000009a4700780c */ /* 0x000fc800037c1670 */
[----:B------:R-:W-:Y:S02]  /*8580*/  FSEL R134, R134, -INF , !P6 ;  /* 0xff80000086867808 */ /* 0x000fe40007000000 */
[----:B------:R-:W-:Y:S01]  /*8590*/  PLOP3.LUT P6, PT, PT, PT, UP1, 0x40, 0x0 ;  /* 0x000000000000781c */ /* 0x000fe20003fce818 */
[--C-:B0-----:R-:W-:Y:S02]  /*85a0*/  IMAD.IADD R136, R136, 0x1, R8.reuse ;  /* 0x0000000188887824 */ /* 0x101fe400078e0208 */
[----:B------:R-:W-:-:S10]  /*85b0*/  IMAD.IADD R135, R135, 0x1, R8 ;  /* 0x0000000187877824 */ /* 0x000fd400078e0208 */
[----:B------:R-:W-:Y:S05]  /*85c0*/  @P6 BRA `(.L_x_671) ;  /* 0x0000000000546947 */ /* 0x000fea0003800000 */
[----:B------:R-:W-:Y:S01]  /*85d0*/  IADD3 R8, R17, -R58, R8 ;  /* 0x8000003a11087210 */ /* 0x000fe20007ffe008 */
[----:B------:R-:W-:Y:S03]  /*85e0*/  BSSY B0, `(.L_x_672) ;  /* 0x0000010000007945 */ /* 0x000fe60003800000 */
[----:B------:R-:W-:-:S13]  /*85f0*/  ISETP.GT.AND P6, PT, R8, -0x1, PT ;  /* 0xffffffff0800780c */ /* 0x000fda0003fc4270 */
[----:B------:R-:W-:Y:S05]  /*8600*/  @P6 BRA `(.L_x_673) ;  /* 0x0000000000206947 */ /* 0x000fea0003800000 */
[----:B------:R-:W-:Y:S01]  /*8610*/  IMAD.U32 R71, RZ, RZ, UR22 ;  /* 0x00000016ff477e24 */ /* 0x000fe2000f8e00ff */
[----:B------:R-:W-:-:S04]  /*8620*/  LOP3.LUT R69, RZ, R8, RZ, 0x33, !PT ;  /* 0x00000008ff457212 */ /* 0x000fc800078e33ff */
[----:B------:R-:W-:-:S13]  /*8630*/  ISETP.NE.AND P6, PT, R71, 0x1, PT ;  /* 0x000000014700780c */ /* 0x000fda0003fc5270 */
[----:B------:R-:W0:Y:S02]  /*8640*/  @P6 LDC.64 R14, c[0x0][0x9e8] ;  /* 0x00027a00ff0e6b82 */ /* 0x000e240000000a00 */
[----:B0-----:R-:W-:-:S05]  /*8650*/  @P6 IMAD.HI.U32 R14, R69, R14, RZ ;  /* 0x0000000e450e6227 */ /* 0x001fca00078e00ff */
[----:B------:R-:W-:-:S04]  /*8660*/  @P6 SHF.R.U32.HI R69, RZ, R15, R14 ;  /* 0x0000000fff456219 */ /* 0x000fc8000001160e */
[----:B------:R-:W-:Y:S01]  /*8670*/  LOP3.LUT R8, RZ, R69, RZ, 0x33, !PT ;  /* 0x00000045ff087212 */ /* 0x000fe200078e33ff */
[----:B------:R-:W-:Y:S06]  /*8680*/  BRA `(.L_x_674) ;  /* 0x0000000000147947 */ /* 0x000fec0003800000 */
.L_x_673:
[----:B------:R-:W-:-:S05]  /*8690*/  IMAD.U32 R71, RZ, RZ, UR22 ;  /* 0x00000016ff477e24 */ /* 0x000fca000f8e00ff */
[----:B------:R-:W-:-:S13]  /*86a0*/  ISETP.NE.AND P6, PT, R71, 0x1, PT ;  /* 0x000000014700780c */ /* 0x000fda0003fc5270 */
[----:B------:R-:W0:Y:S02]  /*86b0*/  @P6 LDC.64 R14, c[0x0][0x9e8] ;  /* 0x00027a00ff0e6b82 */ /* 0x000e240000000a00 */
[----:B0-----:R-:W-:-:S05]  /*86c0*/  @P6 IMAD.HI.U32 R14, R8, R14, RZ ;  /* 0x0000000e080e6227 */ /* 0x001fca00078e00ff */
[----:B------:R-:W-:-:S07]  /*86d0*/  @P6 SHF.R.U32.HI R8, RZ, R15, R14 ;  /* 0x0000000fff086219 */ /* 0x000fce000001160e */
.L_x_674:
[----:B------:R-:W-:Y:S05]  /*86e0*/  BSYNC B0 ;  /* 0x0000000000007941 */ /* 0x000fea0003800000 */
.L_x_672:
[----:B------:R-:W-:-:S05]  /*86f0*/  IMAD R8, R8, R71, R67 ;  /* 0x0000004708087224 */ /* 0x000fca00078e0243 */
[----:B------:R-:W-:Y:S02]  /*8700*/  VIADDMNMX R136, R8, R71, R136, PT ;  /* 0x0000004708887246 */ /* 0x000fe40003800188 */
[----:B------:R-:W-:-:S07]  /*8710*/  VIMNMX R135, R135, R8, !PT ;  /* 0x0000000887877248 */ /* 0x000fce0007fe0100 */
.L_x_671:
[----:B------:R-:W-:Y:S02]  /*8720*/  ISETP.GT.AND P1, PT, R135, 0x1, !P1 ;  /* 0x000000018700780c */ /* 0x000fe40004f24270 */
[----:B------:R-:W-:Y:S02]  /*8730*/  LOP3.LUT P6, RZ, R16, 0x8000000, RZ, 0xc0, !PT ;  /* 0x0800000010ff7812 */ /* 0x000fe400078cc0ff */
        /* <DEDUP_REMOVED lines=73> */
[----:B------:R-:W-:Y:S02]  /*8bd0*/  ISETP.GT.AND P1, PT, R135, 0x30, !P6 ;  /* 0x000000308700780c */ /* 0x000fe40007724270 */
[----:B------:R-:W-:Y:S02]  /*8be0*/  LOP3.LUT P6, RZ, R16, 0x10000, RZ, 0xc0, !PT ;  /* 0x0001000010ff7812 */ /* 0x000fe400078cc0ff */
        /* <DEDUP_REMOVED lines=19> */
[C---:B------:R-:W-:Y:S02]  /*8d20*/  ISETP.GT.AND P1, PT, R135.reuse, 0x39, !P1 ;  /* 0x000000398700780c */ /* 0x040fe40004f24270 */
[----:B------:R-:W-:Y:S02]  /*8d30*/  FMNMX.FTZ R15, R134, R15, !PT ;  /* 0x0000000f860f7209 */ /* 0x000fe40007810000 */
[----:B------:R-:W-:Y:S02]  /*8d40*/  ISETP.LT.OR P1, PT, R136, 0x3a, P1 ;  /* 0x0000003a8800780c */ /* 0x000fe40000f21670 */
[----:B------:R-:W-:Y:S01]  /*8d50*/  ISETP.GT.AND P2, PT, R135, 0x89, !P2 ;  /* 0x000000898700780c */ /* 0x000fe20005744270 */
[----:B------:R-:W0:Y:S01]  /*8d60*/  SHFL.BFLY PT, R8, R15, 0x2, 0x1f ;  /* 0x0c401f000f087f89 */ /* 0x000e2200000e0000 */
[----:B------:R-:W-:Y:S02]  /*8d70*/  FSEL R118, R118, -INF , !P1 ;  /* 0xff80000076767808 */ /* 0x000fe40004800000 */
[----:B------:R-:W-:-:S02]  /*8d80*/  LOP3.LUT P1, RZ, R16, 0x800000, RZ, 0xc0, !PT ;  /* 0x0080000010ff7812 */ /* 0x000fc4000782c0ff */
[C---:B------:R-:W-:Y:S02]  /*8d90*/  ISETP.LT.OR P2, PT, R136.reuse, 0x8a, P2 ;  /* 0x0000008a8800780c */ /* 0x040fe40001741670 */
[C---:B------:R-:W-:Y:S02]  /*8da0*/  ISETP.GT.AND P1, PT, R135.reuse, 0x40, !P1 ;  /* 0x000000408700780c */ /* 0x040fe40004f24270 */
[----:B------:R-:W-:Y:S02]  /*8db0*/  ISETP.GT.AND P3, PT, R135, 0x90, !P3 ;  /* 0x000000908700780c */ /* 0x000fe40005f64270 */
[----:B------:R-:W-:Y:S02]  /*8dc0*/  ISETP.LT.OR P1, PT, R136, 0x41, P1 ;  /* 0x000000418800780c */ /* 0x000fe40000f21670 */
[----:B------:R-:W-:Y:S02]  /*8dd0*/  FSEL R61, R61, -INF , !P2 ;  /* 0xff8000003d3d7808 */ /* 0x000fe40005000000 */
[----:B------:R-:W-:-:S02]  /*8de0*/  FSEL R90, R90, -INF , !P1 ;  /* 0xff8000005a5a7808 */ /* 0x000fc40004800000 */
[----:B------:R-:W-:Y:S02]  /*8df0*/  LOP3.LUT P1, RZ, R16, 0x400000, RZ, 0xc0, !PT ;  /* 0x0040000010ff7812 */ /* 0x000fe4000782c0ff */
[C---:B------:R-:W-:Y:S02]  /*8e00*/  ISETP.GT.AND P4, PT, R135.reuse, 0x91, !P4 ;  /* 0x000000918700780c */ /* 0x040fe40006784270 */
[----:B------:R-:W-:Y:S02]  /*8e10*/  ISETP.GT.AND P1, PT, R135, 0x41, !P1 ;  /* 0x000000418700780c */ /* 0x000fe40004f24270 */
[C---:B------:R-:W-:Y:S02]  /*8e20*/  ISETP.LT.OR P3, PT, R136.reuse, 0x91, P3 ;  /* 0x000000918800780c */ /* 0x040fe40001f61670 */
[----:B------:R-:W-:Y:S02]  /*8e30*/  ISETP.LT.OR P1, PT, R136, 0x42, P1 ;  /* 0x000000428800780c */ /* 0x000fe40000f21670 */
[----:B0-----:R-:W-:-:S02]  /*8e40*/  FMNMX.FTZ R14, R15, R8, !PT ;  /* 0x000000080f0e7209 */ /* 0x001fc40007810000 */
[----:B------:R-:W-:Y:S02]  /*8e50*/  FSEL R91, R91, -INF , !P1 ;  /* 0xff8000005b5b7808 */ /* 0x000fe40004800000 */
[----:B------:R-:W-:Y:S01]  /*8e60*/  LOP3.LUT P1, RZ, R16, 0x200000, RZ, 0xc0, !PT ;  /* 0x0020000010ff7812 */ /* 0x000fe2000782c0ff */
[----:B------:R-:W0:Y:S01]  /*8e70*/  SHFL.BFLY PT, R67, R14, 0x1, 0x1f ;  /* 0x0c201f000e437f89 */ /* 0x000e2200000e0000 */
[C---:B------:R-:W-:Y:S02]  /*8e80*/  ISETP.GT.AND P5, PT, R135.reuse, 0x98, !P5 ;  /* 0x000000988700780c */ /* 0x040fe40006fa4270 */
[----:B------:R-:W-:Y:S02]  /*8e90*/  ISETP.GT.AND P1, PT, R135, 0x48, !P1 ;  /* 0x000000488700780c */ /* 0x000fe40004f24270 */
[C---:B------:R-:W-:Y:S02]  /*8ea0*/  ISETP.LT.OR P4, PT, R136.reuse, 0x92, P4 ;  /* 0x000000928800780c */ /* 0x040fe40002781670 */
[----:B------:R-:W-:-:S02]  /*8eb0*/  ISETP.LT.OR P1, PT, R136, 0x49, P1 ;  /* 0x000000498800780c */ /* 0x000fc40000f21670 */
[----:B------:R-:W-:Y:S02]  /*8ec0*/  FSEL R63, R63, -INF , !P3 ;  /* 0xff8000003f3f7808 */ /* 0x000fe40005800000 */
[----:B------:R-:W-:Y:S02]  /*8ed0*/  FSEL R94, R94, -INF , !P1 ;  /* 0xff8000005e5e7808 */ /* 0x000fe40004800000 */
[----:B------:R-:W-:Y:S02]  /*8ee0*/  LOP3.LUT P1, RZ, R16, 0x100000, RZ, 0xc0, !PT ;  /* 0x0010000010ff7812 */ /* 0x000fe4000782c0ff */
[----:B------:R-:W-:Y:S02]  /*8ef0*/  ISETP.LT.OR P5, PT, R136, 0x99, P5 ;  /* 0x000000998800780c */ /* 0x000fe40002fa1670 */
[----:B------:R-:W-:Y:S02]  /*8f00*/  ISETP.GT.AND P1, PT, R135, 0x49, !P1 ;  /* 0x000000498700780c */ /* 0x000fe40004f24270 */
[----:B------:R-:W-:-:S02]  /*8f10*/  FSEL R66, R66, -INF , !P5 ;  /* 0xff80000042427808 */ /* 0x000fc40006800000 */
[----:B------:R-:W-:Y:S02]  /*8f20*/  ISETP.LT.OR P1, PT, R136, 0x4a, P1 ;  /* 0x0000004a8800780c */ /* 0x000fe40000f21670 */
[----:B0-----:R-:W-:Y:S01]  /*8f30*/  FMNMX.FTZ R8, R14, R67, !PT ;  /* 0x000000430e087209 */ /* 0x001fe20007810000 */
[----:B------:R-:W-:Y:S01]  /*8f40*/  IMAD.U32 R67, RZ, RZ, UR21 ;  /* 0x00000015ff437e24 */ /* 0x000fe2000f8e00ff */
[----:B------:R-:W-:Y:S02]  /*8f50*/  FSEL R95, R95, -INF , !P1 ;  /* 0xff8000005f5f7808 */ /* 0x000fe40004800000 */
[----:B------:R-:W-:Y:S01]  /*8f60*/  LOP3.LUT P1, RZ, R16, 0x80000, RZ, 0xc0, !PT ;  /* 0x0008000010ff7812 */ /* 0x000fe2000782c0ff */
[----:B------:R-:W-:-:S03]  /*8f70*/  FFMA.FTZ R70, R8, R67, -8 ;  /* 0xc100000008467423 */ /* 0x000fc60000010043 */
        /* <DEDUP_REMOVED lines=59> */
[C---:B------:R-:W-:Y:S02]  /*9330*/  ISETP.GT.AND P1, PT, R135.reuse, RZ, !P6 ;  /* 0x000000ff8700720c */ /* 0x040fe40007724270 */
[----:B------:R-:W-:Y:S02]  /*9340*/  LOP3.LUT P6, RZ, R2, 0x4, RZ, 0xc0, !PT ;  /* 0x0000000402ff7812 */ /* 0x000fe400078cc0ff */
[----:B------:R-:W-:Y:S02]  /*9350*/  ISETP.LT.OR P1, PT, R136, 0x1, P1 ;  /* 0x000000018800780c */ /* 0x000fe40000f21670 */
[----:B------:R-:W-:Y:S02]  /*9360*/  ISETP.GT.AND P2, PT, R135, 0x99, !P6 ;  /* 0x000000998700780c */ /* 0x000fe40007744270 */
[----:B------:R-:W-:-:S02]  /*9370*/  FSEL R12, R12, -INF , !P1 ;  /* 0xff8000000c0c7808 */ /* 0x000fc40004800000 */
[----:B------:R-:W-:Y:S02]  /*9380*/  FSETP.NEU.FTZ.AND P1, PT, R8, -INF , PT ;  /* 0xff8000000800780b */ /* 0x000fe40003f3d000 */
[----:B------:R-:W-:Y:S02]  /*9390*/  ISETP.LT.OR P2, PT, R136, 0x9a, P2 ;  /* 0x0000009a8800780c */ /* 0x000fe40001741670 */
[----:B------:R-:W-:Y:S02]  /*93a0*/  FSEL R70, R70, RZ, P1 ;  /* 0x000000ff46467208 */ /* 0x000fe40000800000 */
[----:B------:R-:W-:-:S03]  /*93b0*/  FSEL R68, R68, -INF , !P2 ;  /* 0xff80000044447808 */ /* 0x000fc60005000000 */
        /* <DEDUP_REMOVED lines=15> */
[--C-:B------:R-:W-:Y:S01]  /*94b0*/  FFMA.FTZ R124, R125, UR21, -R70.reuse ;  /* 0x000000157d7c7c23 */ /* 0x100fe20008010846 */
[----:B------:R-:W-:-:S01]  /*94c0*/  FFMA.FTZ R136, R129, UR21, -R70 ;  /* 0x0000001581887c23 */ /* 0x000fc20008010846 */
[----:B------:R-:W-:Y:S01]  /*94d0*/  FMNMX.FTZ R138, R122, R105, !PT ;  /* 0x000000697a8a7209 */ /* 0x000fe20007810000 */
[----:B------:R-:W-:Y:S01]  /*94e0*/  IMAD.U32 R129, RZ, RZ, UR21 ;  /* 0x00000015ff817e24 */ /* 0x000fe2000f8e00ff */
[----:B------:R-:W-:Y:S01]  /*94f0*/  FSEL R125, R8, RZ, P1 ;  /* 0x000000ff087d7208 */ /* 0x000fe20000800000 */
[----:B0-----:R-:W-:-:S01]  /*9500*/  FFMA.FTZ R121, R76, UR21, -R70 ;  /* 0x000000154c797c23 */ /* 0x001fc20008010846 */
[----:B------:R-:W-:Y:S01]  /*9510*/  FMNMX.FTZ R105, R123, R138, !PT ;  /* 0x0000008a7b697209 */ /* 0x000fe20007810000 */
[----:B------:R-:W-:-:S01]  /*9520*/  FFMA.FTZ R137, R137, UR21, -R70 ;  /* 0x0000001589897c23 */ /* 0x000fc20008010846 */
[----:B------:R-:W-:Y:S01]  /*9530*/  FSEL R76, R64, -INF , !P4 ;  /* 0xff800000404c7808 */ /* 0x000fe20006000000 */
[----:B------:R-:W-:-:S01]  /*9540*/  FADD.FTZ R125, -R125, R10 ;  /* 0x0000000a7d7d7221 */ /* 0x000fc20000010100 */
[----:B------:R-:W-:Y:S01]  /*9550*/  FMNMX.FTZ R138, R126, R105, !PT ;  /* 0x000000697e8a7209 */ /* 0x000fe20007810000 */
[----:B------:R-:W-:-:S01]  /*9560*/  FFMA.FTZ R105, R111, UR21, -R70 ;  /* 0x000000156f697c23 */ /* 0x000fc20008010846 */
[----:B------:R-:W-:Y:S01]  /*9570*/  MUFU.EX2 R64, R121 ;  /* 0x0000007900407308 */ /* 0x000fe20000000800 */
[----:B------:R-:W-:-:S01]  /*9580*/  FFMA.FTZ R11, R11, UR21, -R70 ;  /* 0x000000150b0b7c23 */ /* 0x000fc20008010846 */
[----:B------:R-:W-:Y:S01]  /*9590*/  FMNMX.FTZ R107, R127, R138, !PT ;  /* 0x0000008a7f6b7209 */ /* 0x000fe20007810000 */
[----:B------:R-:W-:-:S01]  /*95a0*/  FFMA.FTZ R108, R108, UR21, -R70 ;  /* 0x000000156c6c7c23 */ /* 0x000fc20008010846 */
[--C-:B------:R-:W-:Y:S01]  /*95b0*/  FFMA.FTZ R112, R112, UR21, -R70.reuse ;  /* 0x0000001570707c23 */ /* 0x100fe20008010846 */
        /* <DEDUP_REMOVED lines=15> */
[----:B------:R0:W-:Y:S01]  /*96b0*/  MUFU.EX2 R107, R115 ;  /* 0x00000073006b7308 */ /* 0x0001e20000000800 */
[----:B------:R-:W-:-:S01]  /*96c0*/  FFMA.FTZ R77, R77, UR21, -R70 ;  /* 0x000000154d4d7c23 */ /* 0x000fc20008010846 */
[----:B------:R-:W-:Y:S01]  /*96d0*/  FMNMX.FTZ R111, R113, R138, !PT ;  /* 0x0000008a716f7209 */ /* 0x000fe20007810000 */
[----:B------:R-:W-:-:S01]  /*96e0*/  FFMA.FTZ R128, R128, UR21, -R70 ;  /* 0x0000001580807c23 */ /* 0x000fc20008010846 */
[--C-:B------:R-:W-:Y:S01]  /*96f0*/  FFMA.FTZ R82, R82, UR21, -R70.reuse ;  /* 0x0000001552527c23 */ /* 0x100fe20008010846 */
[----:B------:R-:W-:-:S01]  /*9700*/  FFMA.FTZ R85, R85, UR21, -R70 ;  /* 0x0000001555557c23 */ /* 0x000fc20008010846 */
[----:B------:R-:W-:Y:S01]  /*9710*/  FMNMX.FTZ R138, R114, R111, !PT ;  /* 0x0000006f728a7209 */ /* 0x000fe20007810000 */
[----:B------:R-:W-:-:S01]  /*9720*/  FFMA.FTZ R87, R87, UR21, -R70 ;  /* 0x0000001557577c23 */ /* 0x000fc20008010846 */
[----:B------:R-:W-:Y:S02]  /*9730*/  MUFU.EX2 R14, R137 ;  /* 0x00000089000e7308 */ /* 0x000fe40000000800 */
[----:B------:R-:W-:-:S04]  /*9740*/  FMNMX.FTZ R111, R117, R138, !PT ;  /* 0x0000008a756f7209 */ /* 0x000fc80007810000 */
[----:B------:R-:W-:Y:S02]  /*9750*/  FMNMX.FTZ R111, R118, R111, !PT ;  /* 0x0000006f766f7209 */ /* 0x000fe40007810000 */
        /* <DEDUP_REMOVED lines=35> */
[----:B0-----:R-:W-:Y:S02]  /*9990*/  FMNMX.FTZ R115, R68, R111, !PT ;  /* 0x0000006f44737209 */ /* 0x001fe40007810000 */
[----:B------:R0:W-:Y:S03]  /*99a0*/  MUFU.EX2 R111, R119 ;  /* 0x00000077006f7308 */ /* 0x0001e60000000800 */
[----:B------:R-:W1:Y:S05]  /*99b0*/  SHFL.BFLY PT, R138, R115, 0x2, 0x1f ;  /* 0x0c401f00738a7f89 */ /* 0x000e6a00000e0000 */
[----:B------:R-:W-:Y:S01]  /*99c0*/  MUFU.EX2 R116, R116 ;  /* 0x0000007400747308 */ /* 0x000fe20000000800 */
[----:B0-----:R-:W-:-:S07]  /*99d0*/  FFMA.FTZ R119, R62, UR21, -R70 ;  /* 0x000000153e777c23 */ /* 0x001fce0008010846 */
[----:B------:R-:W-:Y:S08]  /*99e0*/  MUFU.EX2 R88, R88 ;  /* 0x0000005800587308 */ /* 0x000ff00000000800 */
[----:B------:R-:W-:Y:S01]  /*99f0*/  MUFU.EX2 R89, R89 ;  /* 0x0000005900597308 */ /* 0x000fe20000000800 */
[----:B-1----:R-:W-:Y:S01]  /*9a00*/  FMNMX.FTZ R121, R115, R138, !PT ;  /* 0x0000008a73797209 */ /* 0x002fe20007810000 */
[--C-:B------:R-:W-:Y:S01]  /*9a10*/  FFMA.FTZ R115, R130, UR21, -R70.reuse ;  /* 0x0000001582737c23 */ /* 0x100fe20008010846 */
[----:B------:R-:W-:-:S01]  /*9a20*/  FFMA.FTZ R138, R65, UR21, -R70 ;  /* 0x00000015418a7c23 */ /* 0x000fc20008010846 */
[--C-:B------:R-:W-:Y:S01]  /*9a30*/  FFMA.FTZ R130, R131, UR21, -R70.reuse ;  /* 0x0000001583827c23 */ /* 0x100fe20008010846 */
[----:B------:R-:W-:-:S01]  /*9a40*/  FFMA.FTZ R65, R132, UR21, -R70 ;  /* 0x0000001584417c23 */ /* 0x000fc20008010846 */
[----:B------:R-:W0:Y:S01]  /*9a50*/  SHFL.BFLY PT, R140, R121, 0x1, 0x1f ;  /* 0x0c201f00798c7f89 */ /* 0x000e2200000e0000 */
[----:B------:R-:W-:-:S01]  /*9a60*/  FFMA.FTZ R70, R134, UR21, -R70 ;  /* 0x0000001586467c23 */ /* 0x000fc20008010846 */
[----:B------:R-:W-:Y:S08]  /*9a70*/  MUFU.EX2 R92, R92 ;  /* 0x0000005c005c7308 */ /* 0x000ff00000000800 */
[----:B------:R1:W-:Y:S08]  /*9a80*/  MUFU.EX2 R10, R70 ;  /* 0x00000046000a7308 */ /* 0x0003f00000000800 */
[----:B------:R-:W-:Y:S01]  /*9a90*/  MUFU.EX2 R93, R93 ;  /* 0x0000005d005d7308 */ /* 0x000fe20000000800 */
[----:B0-----:R-:W-:Y:S01]  /*9aa0*/  FMNMX.FTZ R62, R121, R140, !PT ;  /* 0x0000008c793e7209 */ /* 0x001fe20007810000 */
[----:B------:R-:W-:-:S06]  /*9ab0*/  FMUL.FTZ R121, R125, UR21 ;  /* 0x000000157d797c20 */ /* 0x000fcc0008410000 */
[----:B------:R-:W-:Y:S01]  /*9ac0*/  MUFU.EX2 R96, R96 ;  /* 0x0000006000607308 */ /* 0x000fe20000000800 */
[C---:B------:R-:W-:Y:S01]  /*9ad0*/  FSETP.NEU.FTZ.AND P1, PT, R62.reuse, -INF , PT ;  /* 0xff8000003e00780b */ /* 0x040fe20003f3d000 */
[----:B------:R-:W-:-:S05]  /*9ae0*/  FFMA.FTZ R129, R62, R129, -8 ;  /* 0xc10000003e817423 */ /* 0x000fca0000010081 */
[----:B------:R-:W-:Y:S01]  /*9af0*/  FSEL R125, R129, RZ, P1 ;  /* 0x000000ff817d7208 */ /* 0x000fe20000800000 */
[----:B------:R-:W0:Y:S04]  /*9b00*/  MUFU.EX2 R121, R121 ;  /* 0x0000007900797308 */ /* 0x000e280000000800 */
[----:B------:R-:W-:-:S01]  /*9b10*/  FFMA.FTZ R129, R12, UR21, -R125 ;  /* 0x000000150c817c23 */ /* 0x000fc2000801087d */
[--C-:B------:R-:W-:Y:S01]  /*9b20*/  FFMA.FTZ R12, R13, UR21, -R125.reuse ;  /* 0x000000150d0c7c23 */ /* 0x100fe2000801087d */
[----:B------:R-:W-:-:S01]  /*9b30*/  FFMA.FTZ R13, R20, UR21, -R125 ;  /* 0x00000015140d7c23 */ /* 0x000fc2000801087d */
[--C-:B------:R-:W-:Y:S01]  /*9b40*/  FFMA.FTZ R20, R21, UR21, -R125.reuse ;  /* 0x0000001515147c23 */ /* 0x100fe2000801087d */
[----:B------:R-:W-:-:S01]  /*9b50*/  FFMA.FTZ R21, R122, UR21, -R125 ;  /* 0x000000157a157c23 */ /* 0x000fc2000801087d */
[--C-:B------:R-:W-:Y:S01]  /*9b60*/  FFMA.FTZ R122, R126, UR21, -R125.reuse ;  /* 0x000000157e7a7c23 */ /* 0x100fe2000801087d */
[----:B------:R-:W-:Y:S01]  /*9b70*/  FSEL R126, R62, RZ, P1 ;  /* 0x000000ff3e7e7208 */ /* 0x000fe20000800000 */
[--C-:B-1----:R-:W-:Y:S01]  /*9b80*/  FFMA.FTZ R70, R123, UR21, -R125.reuse ;  /* 0x000000157b467c23 */ /* 0x102fe2000801087d */
[----:B------:R-:W-:-:S01]  /*9b90*/  FFMA.FTZ R123, R127, UR21, -R125 ;  /* 0x000000157f7b7c23 */ /* 0x000fc2000801087d */
[----:B------:R-:W-:Y:S01]  /*9ba0*/  FFMA.FTZ R127, R94, UR21, -R125 ;  /* 0x000000155e7f7c23 */ /* 0x000fe2000801087d */
[----:B------:R-:W-:Y:S01]  /*9bb0*/  MUFU.EX2 R129, R129 ;  /* 0x0000008100817308 */ /* 0x000fe20000000800 */
[----:B------:R-:W-:-:S01]  /*9bc0*/  FADD.FTZ R126, -R126, R9 ;  /* 0x000000097e7e7221 */ /* 0x000fc20000010100 */
[--C-:B------:R-:W-:Y:S01]  /*9bd0*/  FFMA.FTZ R106, R106, UR21, -R125.reuse ;  /* 0x000000156a6a7c23 */ /* 0x100fe2000801087d */
[----:B------:R-:W-:-:S01]  /*9be0*/  FFMA.FTZ R7, R7, UR21, -R125 ;  /* 0x0000001507077c23 */ /* 0x000fc2000801087d */
[--C-:B------:R-:W-:Y:S01]  /*9bf0*/  FFMA.FTZ R109, R109, UR21, -R125.reuse ;  /* 0x000000156d6d7c23 */ /* 0x100fe2000801087d */
[----:B------:R-:W-:Y:S01]  /*9c00*/  FMUL.FTZ R94, R126, UR21 ;  /* 0x000000157e5e7c20 */ /* 0x000fe20008410000 */
[--C-:B------:R-:W-:Y:S01]  /*9c10*/  FFMA.FTZ R126, R95, UR21, -R125.reuse ;  /* 0x000000155f7e7c23 */ /* 0x100fe2000801087d */
[----:B------:R-:W-:-:S01]  /*9c20*/  FFMA.FTZ R95, R98, UR21, -R125 ;  /* 0x00000015625f7c23 */ /* 0x000fc2000801087d */
[----:B------:R-:W-:Y:S01]  /*9c30*/  MUFU.EX2 R12, R12 ;  /* 0x0000000c000c7308 */ /* 0x000fe20000000800 */
[----:B------:R-:W-:-:S01]  /*9c40*/  FFMA.FTZ R98, R99, UR21, -R125 ;  /* 0x0000001563627c23 */ /* 0x000fc2000801087d */
[----:B------:R-:W-:Y:S01]  /*9c50*/  FFMA.FTZ R99, R102, UR21, -R125 ;  /* 0x0000001566637c23 */ /* 0x000fe2000801087d */
[----:B0-----:R-:W-:-:S01]  /*9c60*/  FFMA.FTZ R102, R121, R5, R14 ;  /* 0x0000000579667223 */ /* 0x001fc2000001000e */
        /* <DEDUP_REMOVED lines=22> */
[----:B------:R-:W-:Y:S01]  /*9dd0*/  FADD.FTZ R4, R11, R102 ;  /* 0x000000660b047221 */ /* 0x000fe20000010000 */
[----:B------:R-:W-:-:S01]  /*9de0*/  FFMA.FTZ R102, R103, UR21, -R125 ;  /* 0x0000001567667c23 */ /* 0x000fc2000801087d */
[----:B------:R-:W-:Y:S01]  /*9df0*/  FFMA.FTZ R61, R61, UR21, -R125 ;  /* 0x000000153d3d7c23 */ /* 0x000fe2000801087d */
[----:B------:R-:W-:-:S01]  /*9e00*/  FADD.FTZ R132, R12, R5 ;  /* 0x000000050c847221 */ /* 0x000fc20000010000 */
[----:B------:R-:W-:Y:S01]  /*9e10*/  FADD.FTZ R5, R15, R4 ;  /* 0x000000040f057221 */ /* 0x000fe20000010000 */
[----:B------:R-:W-:-:S01]  /*9e20*/  FFMA.FTZ R63, R63, UR21, -R125 ;  /* 0x000000153f3f7c23 */ /* 0x000fc2000801087d */
[----:B------:R-:W0:Y:S01]  /*9e30*/  MUFU.EX2 R21, R21 ;  /* 0x0000001500157308 */ /* 0x000e220000000800 */
[----:B-1----:R-:W-:-:S01]  /*9e40*/  FADD.FTZ R103, R13, R132 ;  /* 0x000000840d677221 */ /* 0x002fc20000010000 */
[----:B------:R-:W-:Y:S01]  /*9e50*/  FADD.FTZ R4, R56, R5 ;  /* 0x0000000538047221 */ /* 0x000fe20000010000 */
[----:B------:R-:W-:-:S01]  /*9e60*/  FFMA.FTZ R76, R76, UR21, -R125 ;  /* 0x000000154c4c7c23 */ /* 0x000fc2000801087d */
[----:B------:R-:W-:-:S02]  /*9e70*/  FFMA.FTZ R66, R66, UR21, -R125 ;  /* 0x0000001542427c23 */ /* 0x000fc4000801087d */
[----:B------:R-:W-:-:S02]  /*9e80*/  FADD.FTZ R5, R57, R4 ;  /* 0x0000000439057221 */ /* 0x000fc40000010000 */
[----:B------:R-:W1:Y:S01]  /*9e90*/  MUFU.EX2 R70, R70 ;  /* 0x0000004600467308 */ /* 0x000e620000000800 */
[----:B--2---:R-:W-:-:S01]  /*9ea0*/  FADD.FTZ R132, R20, R103 ;  /* 0x0000006714847221 */ /* 0x004fc20000010000 */
[----:B------:R-:W-:-:S04]  /*9eb0*/  FADD.FTZ R4, R120, R5 ;  /* 0x0000000578047221 */ /* 0x000fc80000010000 */
[----:B------:R-:W-:Y:S02]  /*9ec0*/  FADD.FTZ R5, R67, R4 ;  /* 0x0000000443057221 */ /* 0x000fe40000010000 */
[----:B------:R-:W2:Y:S01]  /*9ed0*/  MUFU.EX2 R122, R122 ;  /* 0x0000007a007a7308 */ /* 0x000ea20000000800 */
[----:B0-----:R-:W-:-:S01]  /*9ee0*/  FADD.FTZ R103, R21, R132 ;  /* 0x0000008415677221 */ /* 0x001fc20000010000 */
[----:B------:R-:W-:-:S06]  /*9ef0*/  FADD.FTZ R132, R124, R5 ;  /* 0x000000057c847221 */ /* 0x000fcc0000010000 */
[----:B------:R-:W0:Y:S01]  /*9f00*/  MUFU.EX2 R123, R123 ;  /* 0x0000007b007b7308 */ /* 0x000e220000000800 */
[----:B-1----:R-:W-:-:S07]  /*9f10*/  FADD.FTZ R103, R70, R103 ;  /* 0x0000006746677221 */ /* 0x002fce0000010000 */
[----:B------:R-:W1:Y:S01]  /*9f20*/  MUFU.EX2 R106, R106 ;  /* 0x0000006a006a7308 */ /* 0x000e620000000800 */
[----:B--2---:R-:W-:-:S01]  /*9f30*/  FADD.FTZ R4, R122, R103 ;  /* 0x000000677a047221 */ /* 0x004fc20000010000 */
[----:B------:R-:W-:-:S04]  /*9f40*/  FADD.FTZ R103, R69, R132 ;  /* 0x0000008445677221 */ /* 0x000fc80000010000 */
[----:B------:R-:W-:Y:S02]  /*9f50*/  FADD.FTZ R132, R104, R103 ;  /* 0x0000006768847221 */ /* 0x000fe40000010000 */
[----:B------:R-:W2:Y:S01]  /*9f60*/  MUFU.EX2 R7, R7 ;  /* 0x0000000700077308 */ /* 0x000ea20000000800 */
[----:B0-----:R-:W-:-:S07]  /*9f70*/  FADD.FTZ R5, R123, R4 ;  /* 0x000000047b057221 */ /* 0x001fce0000010000 */
[----:B------:R-:W0:Y:S01]  /*9f80*/  MUFU.EX2 R109, R109 ;  /* 0x0000006d006d7308 */ /* 0x000e220000000800 */
[----:B-1----:R-:W-:-:S01]  /*9f90*/  FADD.FTZ R4, R106, R5 ;  /* 0x000000056a047221 */ /* 0x002fc20000010000 */
[----:B------:R-:W-:-:S06]  /*9fa0*/  FADD.FTZ R5, R71, R132 ;  /* 0x0000008447057221 */ /* 0x000fcc0000010000 */
[----:B------:R-:W1:Y:S01]  /*9fb0*/  MUFU.EX2 R110, R110 ;  /* 0x0000006e006e7308 */ /* 0x000e620000000800 */
[----:B--2---:R-:W-:-:S07]  /*9fc0*/  FADD.FTZ R4, R7, R4 ;  /* 0x0000000407047221 */ /* 0x004fce0000010000 */
        /* <DEDUP_REMOVED lines=10> */
[----:B------:R-:W-:-:S04]  /*a070*/  FADD.FTZ R5, R116, R5 ;  /* 0x0000000574057221 */ /* 0x000fc80000010000 */
[----:B------:R-:W-:Y:S02]  /*a080*/  FADD.FTZ R4, R88, R5 ;  /* 0x0000000558047221 */ /* 0x000fe40000010000 */
[----:B------:R-:W2:Y:S01]  /*a090*/  MUFU.EX2 R118, R118 ;  /* 0x0000007600767308 */ /* 0x000ea20000000800 */
[----:B0-----:R-:W-:-:S01]  /*a0a0*/  FADD.FTZ R132, R114, R103 ;  /* 0x0000006772847221 */ /* 0x001fc20000010000 */
[----:B------:R-:W-:-:S04]  /*a0b0*/  FADD.FTZ R5, R89, R4 ;  /* 0x0000000459057221 */ /* 0x000fc80000010000 */
[----:B------:R-:W-:Y:S02]  /*a0c0*/  FADD.FTZ R4, R92, R5 ;  /* 0x000000055c047221 */ /* 0x000fe40000010000 */
[----:B------:R-:W0:Y:S01]  /*a0d0*/  MUFU.EX2 R90, R90 ;  /* 0x0000005a005a7308 */ /* 0x000e220000000800 */
[----:B-1----:R-:W-:-:S07]  /*a0e0*/  FADD.FTZ R103, R117, R132 ;  /* 0x0000008475677221 */ /* 0x002fce0000010000 */
[----:B------:R-:W1:Y:S01]  /*a0f0*/  MUFU.EX2 R91, R91 ;  /* 0x0000005b005b7308 */ /* 0x000e620000000800 */
[----:B--2---:R-:W-:-:S07]  /*a100*/  FADD.FTZ R103, R118, R103 ;  /* 0x0000006776677221 */ /* 0x004fce0000010000 */
[----:B------:R-:W2:Y:S01]  /*a110*/  MUFU.EX2 R9, R127 ;  /* 0x0000007f00097308 */ /* 0x000ea20000000800 */
[----:B0-----:R-:W-:-:S01]  /*a120*/  FADD.FTZ R132, R90, R103 ;  /* 0x000000675a847221 */ /* 0x001fc20000010000 */
[----:B------:R-:W-:-:S06]  /*a130*/  FADD.FTZ R103, R93, R4 ;  /* 0x000000045d677221 */ /* 0x000fcc0000010000 */
[----:B------:R-:W0:Y:S01]  /*a140*/  MUFU.EX2 R126, R126 ;  /* 0x0000007e007e7308 */ /* 0x000e220000000800 */
[----:B-1----:R-:W-:-:S07]  /*a150*/  FADD.FTZ R132, R91, R132 ;  /* 0x000000845b847221 */ /* 0x002fce0000010000 */
[----:B------:R-:W1:Y:S01]  /*a160*/  MUFU.EX2 R95, R95 ;  /* 0x0000005f005f7308 */ /* 0x000e620000000800 */
[----:B--2---:R-:W-:-:S01]  /*a170*/  FADD.FTZ R5, R9, R132 ;  /* 0x0000008409057221 */ /* 0x004fc20000010000 */
[----:B------:R-:W-:-:S06]  /*a180*/  FADD.FTZ R132, R96, R103 ;  /* 0x0000006760847221 */ /* 0x000fcc0000010000 */
        /* <DEDUP_REMOVED lines=21> */
[----:B-1----:R-:W-:-:S04]  /*a2e0*/  FADD.FTZ R5, R73, R4 ;  /* 0x0000000449057221 */ /* 0x002fc80000010000 */
[----:B------:R-:W-:-:S03]  /*a2f0*/  FADD.FTZ R4, R64, R5 ;  /* 0x0000000540047221 */ /* 0x000fc60000010000 */
        /* <DEDUP_REMOVED lines=29> */
[----:B------:R-:W-:-:S06]  /*a4d0*/  FFMA.FTZ R103, R68, UR21, -R125 ;  /* 0x0000001544677c23 */ /* 0x000fcc000801087d */
        /* <DEDUP_REMOVED lines=20> */
[----:B------:R-:W-:Y:S01]  /*a620*/  FADD.FTZ R5, R10, R5 ;  /* 0x000000050a057221 */ /* 0x000fe20000010000 */
[----:B--2---:R-:W-:-:S04]  /*a630*/  FADD.FTZ R4, R66, R125 ;  /* 0x0000007d42047221 */ /* 0x004fc80000010000 */
[----:B0-----:R-:W-:Y:S01]  /*a640*/  FADD.FTZ R4, R103, R4 ;  /* 0x0000000467047221 */ /* 0x001fe20000010000 */
[----:B------:R-:W-:Y:S06]  /*a650*/  @!P0 BRA `(.L_x_675) ;  /* 0x0000000000048947 */ /* 0x000fec0003800000 */
[----:B------:R-:W-:Y:S01]  /*a660*/  BPT.TRAP 0x1 ;  /* 0x000000040000795c */ /* 0x000fe20000300000 */
.L_x_675:
[----:B------:R-:W-:Y:S01]  /*a670*/  UIADD3 UR6, UR11, 0x13260, URZ ;  /* 0x000132600b067890 */ /* 0x000fe2000fffe03f */
[----:B------:R-:W-:Y:S01]  /*a680*/  ISETP.GT.AND P1, PT, R3, UR26, PT ;  /* 0x0000001a03007c0c */ /* 0x000fe2000bf24270 */
[----:B------:R-:W-:Y:S01]  /*a690*/  UMOV UR37, UR24 ;  /* 0x0000001800257c82 */ /* 0x000fe20008000000 */
[----:B------:R-:W-:Y:S01]  /*a6a0*/  F2FP.SATFINITE.E4M3.F32.PACK_AB_MERGE_C R9, R126, R9, RZ ;  /* 0x000000097e09723e */ /* 0x000fe200048070ff */
[----:B------:R-:W-:Y:S01]  /*a6b0*/  UPRMT UR6, UR44, 0x654, UR6 ;  /* 0x000006542c067896 */ /* 0x000fe20008000006 */
[----:B------:R-:W-:Y:S01]  /*a6c0*/  F2FP.SATFINITE.E4M3.F32.PACK_AB_MERGE_C R10, R10, R65, RZ ;  /* 0x000000410a0a723e */ /* 0x000fe200048070ff */
[----:B------:R-:W-:Y:S01]  /*a6d0*/  UMOV UR39, UR25 ;  /* 0x0000001900277c82 */ /* 0x000fe20008000000 */
[----:B------:R-:W-:Y:S01]  /*a6e0*/  F2FP.SATFINITE.E4M3.F32.PACK_AB_MERGE_C R15, R56, R15, RZ ;  /* 0x0000000f380f723e */ /* 0x000fe200048070ff */
[----:B------:R-:W-:Y:S01]  /*a6f0*/  FMUL.FTZ R24, R24, R121 ;  /* 0x0000007918187220 */ /* 0x000fe20000410000 */
[----:B------:R-:W-:Y:S01]  /*a700*/  F2FP.SATFINITE.E4M3.F32.PACK_AB_MERGE_C R13, R20, R13, RZ ;  /* 0x0000000d140d723e */ /* 0x000fe200048070ff */
[----:B------:R-:W-:Y:S01]  /*a710*/  FMUL.FTZ R25, R25, R121 ;  /* 0x0000007919197220 */ /* 0x000fe20000410000 */
        /* <DEDUP_REMOVED lines=28> */
[----:B------:R-:W-:Y:S01]  /*a8e0*/  F2FP.SATFINITE.E4M3.F32.PACK_AB_MERGE_C R60, R61, R60, RZ ;  /* 0x0000003c3d3c723e */ /* 0x000fe200048070ff */
[----:B------:R-:W-:Y:S01]  /*a8f0*/  FMUL.FTZ R53, R53, R121 ;  /* 0x0000007935357220 */ /* 0x000fe20000410000 */
[----:B------:R-:W-:Y:S01]  /*a900*/  F2FP.SATFINITE.E4M3.F32.PACK_AB_MERGE_C R66, R103, R66, RZ ;  /* 0x000000426742723e */ /* 0x000fe200048070ff */
[----:B------:R-:W-:Y:S01]  /*a910*/  VIADD R3, R3, 0xffffffff ;  /* 0xffffffff03037836 */ /* 0x000fe20000000000 */
[----:B------:R-:W-:Y:S01]  /*a920*/  F2FP.SATFINITE.E4M3.F32.PACK_AB_MERGE_C R145, R91, R90, R9 ;  /* 0x0000005a5b91723e */ /* 0x000fe20004807009 */
[-C--:B------:R-:W-:Y:S01]  /*a930*/  FMUL.FTZ R26, R26, R94.reuse ;  /* 0x0000005e1a1a7220 */ /* 0x080fe20000410000 */
[----:B------:R-:W-:Y:S01]  /*a940*/  F2FP.SATFINITE.E4M3.F32.PACK_AB_MERGE_C R138, R138, R119, R10 ;  /* 0x000000778a8a723e */ /* 0x000fe2000480700a */
[----:B------:R-:W-:Y:S01]  /*a950*/  FMUL.FTZ R27, R27, R94 ;  /* 0x0000005e1b1b7220 */ /* 0x000fe20000410000 */
[----:B------:R-:W-:Y:S01]  /*a960*/  F2FP.SATFINITE.E4M3.F32.PACK_AB_MERGE_C R152, R11, R14, R15 ;  /* 0x0000000e0b98723e */ /* 0x000fe2000480700f */
[-C--:B------:R-:W-:Y:S01]  /*a970*/  FMUL.FTZ R30, R30, R94.reuse ;  /* 0x0000005e1e1e7220 */ /* 0x080fe20000410000 */
[----:B------:R-:W-:Y:S01]  /*a980*/  F2FP.SATFINITE.E4M3.F32.PACK_AB_MERGE_C R153, R12, R129, R13 ;  /* 0x000000810c99723e */ /* 0x000fe2000480700d */
[-C--:B------:R-:W-:Y:S01]  /*a990*/  FMUL.FTZ R31, R31, R94.reuse ;  /* 0x0000005e1f1f7220 */ /* 0x080fe20000410000 */
[----:B------:R-:W-:Y:S01]  /*a9a0*/  F2FP.SATFINITE.E4M3.F32.PACK_AB_MERGE_C R154, R120, R57, R67 ;  /* 0x00000039789a723e */ /* 0x000fe20004807043 */
[-C--:B------:R-:W-:Y:S01]  /*a9b0*/  FMUL.FTZ R34, R34, R94.reuse ;  /* 0x0000005e22227220 */ /* 0x080fe20000410000 */
        /* <DEDUP_REMOVED lines=9> */
[----:B------:R-:W-:Y:S01]  /*aa50*/  FMUL.FTZ R43, R43, R94 ;  /* 0x0000005e2b2b7220 */ /* 0x000fe20000410000 */
[----:B------:R-:W-:Y:S01]  /*aa60*/  F2FP.SATFINITE.E4M3.F32.PACK_AB_MERGE_C R144, R89, R88, R92 ;  /* 0x000000585990723e */ /* 0x000fe2000480705c */
[----:B------:R-:W-:Y:S01]  /*aa70*/  FMUL.FTZ R46, R46, R94 ;  /* 0x0000005e2e2e7220 */ /* 0x000fe20000410000 */
        /* <DEDUP_REMOVED lines=11> */
[----:B------:R-:W-:Y:S01]  /*ab30*/  IMAD.MOV.U32 R9, RZ, RZ, R62 ;  /* 0x000000ffff097224 */ /* 0x000fe200078e003e */
[----:B------:R-:W-:Y:S01]  /*ab40*/  F2FP.SATFINITE.E4M3.F32.PACK_AB_MERGE_C R136, R136, R87, R115 ;  /* 0x000000578888723e */ /* 0x000fe20004807073 */
[----:B------:R-:W-:Y:S01]  /*ab50*/  IMAD.MOV.U32 R10, RZ, RZ, R8 ;  /* 0x000000ffff0a7224 */ /* 0x000fe200078e0008 */
[----:B------:R-:W-:-:S02]  /*ab60*/  F2FP.SATFINITE.E4M3.F32.PACK_AB_MERGE_C R137, R59, R86, R60 ;  /* 0x000000563b89723e */ /* 0x000fc4000480703c */
[----:B------:R-:W-:Y:S01]  /*ab70*/  F2FP.SATFINITE.E4M3.F32.PACK_AB_MERGE_C R139, R76, R63, R66 ;  /* 0x0000003f4c8b723e */ /* 0x000fe20004807042 */
[----:B------:R-:W-:Y:S06]  /*ab80*/  @P1 BRA `(.L_x_676) ;  /* 0xffffffb400cc1947 */ /* 0x000fec000383ffff */
[----:B------:R-:W-:Y:S01]  /*ab90*/  IMAD.MOV.U32 R9, RZ, RZ, R62 ;  /* 0x000000ffff097224 */ /* 0x000fe200078e003e */
[----:B------:R-:W-:Y:S01]  /*aba0*/  UMOV UR39, UR25 ;  /* 0x0000001900277c82 */ /* 0x000fe20008000000 */
[----:B------:R-:W-:Y:S01]  /*abb0*/  IMAD.MOV.U32 R10, RZ, RZ, R8 ;  /* 0x000000ffff0a7224 */ /* 0x000fe200078e0008 */
[----:B------:R-:W-:-:S06]  /*abc0*/  UMOV UR37, UR24 ;  /* 0x0000001800257c82 */ /* 0x000fcc0008000000 */
.L_x_658:
[----:B------:R-:W-:Y:S01]  /*abd0*/  ULDC UR6, c[0x0][0x448] ;  /* 0x0001120000067ab9 */ /* 0x000fe20000000800 */
[----:B------:R-:W-:Y:S01]  /*abe0*/  IADD3 R58, R17, 0x1, -R58 ;  /* 0x00000001113a7810 */ /* 0x000fe20007ffe83a */
[----:B------:R-:W-:Y:S01]  /*abf0*/  UISETP.NE.AND UP0, UPT, UR6, 0x1, UPT ;  /* 0x000000010600788c */ /* 0x000fe2000bf05270 */
[----:B------:R-:W-:Y:S02]  /*ac00*/  ULDC UR12, c[0x0][0x9e4] ;  /* 0x00027900000c7ab9 */ /* 0x000fe40000000800 */
[----:B------:R-:W-:Y:S01]  /*ac10*/  R2UR UR11, R58 ;  /* 0x000000003a0b72ca */ /* 0x000fe200000e0000 */
[----:B------:R-:W-:Y:S02]  /*ac20*/  UISETP.GE.AND UP1, UPT, UR12, 0x1, UPT ;  /* 0x000000010c00788c */ /* 0x000fe4000bf26270 */
[----:B------:R-:W-:-:S04]  /*ac30*/  UIADD3 UR10, UR40, 0xbf, URZ ;  /* 0x000000bf280a7890 */ /* 0x000fc8000fffe03f */
[----:B------:R-:W-:Y:S01]  /*ac40*/  PLOP3.LUT P1, PT, PT, PT, UP1, 0x40, 0x0 ;  /* 0x000000000000781c */ /* 0x000fe20003f2e818 */
[----:B------:R-:W-:Y:S01]  /*ac50*/  @UP0 ULDC UR6, c[0x0][0x44c] ;  /* 0x0001130000060ab9 */ /* 0x000fe20000000800 */
[----:B------:R-:W-:Y:S01]  /*ac60*/  @UP0 ULDC UR13, c[0x0][0x450] ;  /* 0x00011400000d0ab9 */ /* 0x000fe20000000800 */
[----:B------:R-:W-:-:S04]  /*ac70*/  UIMAD.WIDE.U32 UR6, UR10, UR6, URZ ;  /* 0x000000060a0672a5 */ /* 0x000fc8000f8e003f */
[----:B------:R-:W-:-:S04]  /*ac80*/  @UP0 USHF.R.U32.HI UR10, URZ, UR13, UR7 ;  /* 0x0000000d3f0a0299 */ /* 0x000fc80008011607 */
[----:B------:R-:W-:-:S03]  /*ac90*/  UIADD3 UR10, UR11, UR10, URZ ;  /* 0x0000000a0b0a7290 */ /* 0x000fc6000fffe03f */
[----:B------:R-:W-:Y:S02]  /*aca0*/  ULDC UR11, c[0x0][0x9dc] ;  /* 0x00027700000b7ab9 */ /* 0x000fe40000000800 */
[----:B------:R-:W-:Y:S01]  /*acb0*/  UIADD3 UR11, UR10, -UR11, URZ ;  /* 0x8000000b0a0b7290 */ /* 0x000fe2000fffe03f */
[----:B------:R-:W-:Y:S11]  /*acc0*/  @P1 BRA `(.L_x_677) ;  /* 0x0000000000441947 */ /* 0x000ff60003800000 */
[----:B------:R-:W-:-:S06]  /*acd0*/  UISETP.GT.AND UP2, UPT, UR10, -0x1, UPT ;  /* 0xffffffff0a00788c */ /* 0x000fcc000bf44270 */
[----:B------:R-:W-:-:S13]  /*ace0*/  PLOP3.LUT P1, PT, PT, PT, UP2, 0x80, 0x0 ;  /* 0x000000000000781c */ /* 0x000fda0003f2f028 */
[----:B------:R-:W-:Y:S05]  /*acf0*/  @P1 BRA `(.L_x_678) ;  /* 0x00000000001c1947 */ /* 0x000fea0003800000 */
[----:B------:R-:W-:Y:S02]  /*ad00*/  UISETP.NE.AND UP2, UPT, UR12, 0x1, UPT ;  /* 0x000000010c00788c */ /* 0x000fe4000bf45270 */
[----:B------:R-:W-:-:S09]  /*ad10*/  ULOP3.LUT UR10, URZ, UR10, URZ, 0x33, !UPT ;  /* 0x0000000a3f0a7292 */ /* 0x000fd2000f8e333f */
[----:B------:R-:W-:Y:S02]  /*ad20*/  @UP2 ULDC.64 UR14, c[0x0][0x9e8] ;  /* 0x00027a00000e2ab9 */ /* 0x000fe40000000a00 */
[----:B------:R-:W-:-:S04]  /*ad30*/  UIMAD.WIDE.U32 UR6, UR10, UR14, URZ ;  /* 0x0000000e0a0672a5 */ /* 0x000fc8000f8e003f */
[----:B------:R-:W-:-:S04]  /*ad40*/  @UP2 USHF.R.U32.HI UR10, URZ, UR15, UR7 ;  /* 0x0000000f3f0a2299 */ /* 0x000fc80008011607 */
[----:B------:R-:W-:Y:S01]  /*ad50*/  ULOP3.LUT UR10, URZ, UR10, URZ, 0x33, !UPT ;  /* 0x0000000a3f0a7292 */ /* 0x000fe2000f8e333f */
[----:B------:R-:W-:Y:S11]  /*ad60*/  BRA `(.L_x_679) ;  /* 0x0000000000107947 */ /* 0x000ff60003800000 */
.L_x_678:
[----:B------:R-:W-:-:S11]  /*ad70*/  UISETP.NE.AND UP2, UPT, UR12, 0x1, UPT ;  /* 0x000000010c00788c */ /* 0x000fd6000bf45270 */
[----:B------:R-:W-:Y:S02]  /*ad80*/  @UP2 ULDC.64 UR14, c[0x0][0x9e8] ;  /* 0x00027a00000e2ab9 */ /* 0x000fe40000000a00 */
[----:B------:R-:W-:-:S04]  /*ad90*/  UIMAD.WIDE.U32 UR6, UR10, UR14, URZ ;  /* 0x0000000e0a0672a5 */ /* 0x000fc8000f8e003f */
[----:B------:R-:W-:-:S12]  /*ada0*/  @UP2 USHF.R.U32.HI UR10, URZ, UR15, UR7 ;  /* 0x0000000f3f0a2299 */ /* 0x000fd80008011607 */
.L_x_679:
[----:B------:R-:W-:-:S04]  /*adb0*/  UIMAD UR10, UR10, UR12, URZ ;  /* 0x0000000c0a0a72a4 */ /* 0x000fc8000f8e023f */
[----:B------:R-:W-:-:S04]  /*adc0*/  UISETP.LT.AND UP2, UPT, UR11, UR10, UPT ;  /* 0x0000000a0b00728c */ /* 0x000fc8000bf41270 */
[----:B------:R-:W-:-:S12]  /*add0*/  USEL UR11, UR11, UR10, !UP2 ;  /* 0x0000000a0b0b7287 */ /* 0x000fd8000d000000 */
.L_x_677:
[----:B------:R-:W-:-:S04]  /*ade0*/  UIADD3 UR6, UR11, 0x9f, URZ ;  /* 0x0000009f0b067890 */ /* 0x000fc8000fffe03f */
[----:B------:R-:W-:-:S04]  /*adf0*/  UIMAD.WIDE UR6, UR6, 0x66666667, URZ ;  /* 0x66666667060678a5 */ /* 0x000fc8000f8e023f */
[----:B------:R-:W-:-:S04]  /*ae00*/  USHF.R.U32.HI UR6, URZ, 0x1f, UR7 ;  /* 0x0000001f3f067899 */ /* 0x000fc80008011607 */
[----:B------:R-:W-:-:S04]  /*ae10*/  ULEA.HI.SX32 UR6, UR7, UR6, 0x1a ;  /* 0x0000000607067291 */ /* 0x000fc8000f8fd23f */
[----:B------:R-:W-:-:S04]  /*ae20*/  UISETP.LT.AND UP2, UPT, UR43, UR6, UPT ;  /* 0x000000062b00728c */ /* 0x000fc8000bf41270 */
[----:B------:R-:W-:-:S06]  /*ae30*/  USEL UR23, UR43, UR6, !UP2 ;  /* 0x000000062b177287 */ /* 0x000fcc000d000000 */
[----:B------:R-:W-:-:S13]  /*ae40*/  ISETP.GE.AND P1, PT, R3, UR23, PT ;  /* 0x0000001703007c0c */ /* 0x000fda000bf26270 */
[----:B------:R-:W-:Y:S05]  /*ae50*/  @!P1 BRA `(.L_x_680) ;  /* 0x0000002c001c9947 */ /* 0x000fea0003800000 */
[----:B------:R-:W-:Y:S01]  /*ae60*/  IMAD.MOV.U32 R8, RZ, RZ, R9 ;  /* 0x000000ffff087224 */ /* 0x000fe200078e0009 */
[----:B------:R-:W-:Y:S01]  /*ae70*/  UMOV UR25, UR37 ;  /* 0x0000002500197c82 */ /* 0x000fe20008000000 */
[----:B------:R-:W-:Y:S01]  /*ae80*/  IMAD.MOV.U32 R7, RZ, RZ, R10 ;  /* 0x000000ffff077224 */ /* 0x000fe200078e000a */
[----:B------:R-:W-:Y:S01]  /*ae90*/  UMOV UR24, UR39 ;  /* 0x0000002700187c82 */ /* 0x000fe20008000000 */
[----:B------:R-:W-:-:S05]  /*aea0*/  ULDC UR21, c[0x0][0x988] ;  /* 0x0002620000157ab9 */ /* 0x000fca0000000800 */
.L_x_690:
[----:B------:R-:W-:-:S04]  /*aeb0*/  UIADD3 UR6, UR24, 0x1, URZ ;  /* 0x0000000118067890 */ /* 0x000fc8000fffe03f */
[----:B------:R-:W-:-:S04]  /*aec0*/  UISETP.NE.AND UP2, UPT, UR6, 0x2, UPT ;  /* 0x000000020600788c */ /* 0x000fc8000bf45270 */
[----:B------:R-:W-:Y:S02]  /*aed0*/  USEL UR37, URZ, 0x1, UP2 ;  /* 0x000000013f257887 */ /* 0x000fe40009000000 */
[----:B------:R-:W-:Y:S02]  /*aee0*/  USEL UR39, UR6, URZ, UP2 ;  /* 0x0000003f06277287 */ /* 0x000fe40009000000 */
[----:B------:R-:W-:Y:S01]  /*aef0*/  ULOP3.LUT UR37, UR25, UR37, URZ, 0x3c, !UPT ;  /* 0x0000002519257292 */ /* 0x000fe2000f8e3c3f */
[----:B------:R-:W-:Y:S11]  /*af00*/  @!P0 BRA `(.L_x_681) ;  /* 0x0000000000048947 */ /* 0x000ff60003800000 */
[----:B------:R-:W-:Y:S01]  /*af10*/  BPT.TRAP 0x1 ;  /* 0x000000040000795c */ /* 0x000fe20000300000 */
.L_x_681:
[----:B------:R-:W-:Y:S01]  /*af20*/  ULEA UR22, UR39, UR45, 0x3 ;  /* 0x0000002d27167291 */ /* 0x000fe2000f8e183f */
[----:B------:R-:W-:-:S05]  /*af30*/  IMAD.U32 R9, RZ, RZ, UR37 ;  /* 0x00000025ff097e24 */ /* 0x000fca000f8e00ff */
[----:B------:R-:W-:-:S04]  /*af40*/  SHF.L.U32 R9, R9, 0x1f, RZ ;  /* 0x0000001f09097819 */ /* 0x000fc800000006ff */
[----:B------:R0:W1:Y:S01]  /*af50*/  SYNCS.PHASECHK.TRANS64.TRYWAIT P1, [UR22+0x13230], R9 ;  /* 0x01323009ff0075a7 */ /* 0x0000620008020156 */
[----:B------:R-:W-:Y:S05]  /*af60*/  @!P0 BRA `(.L_x_682) ;  /* 0x0000000000048947 */ /* 0x000fea0003800000 */
[----:B------:R-:W-:Y:S01]  /*af70*/  BPT.TRAP 0x1 ;  /* 0x000000040000795c */ /* 0x000fe20000300000 */
.L_x_682:
[----:B-1----:R-:W-:Y:S05]  /*af80*/  @P1 BRA `(.L_x_683) ;  /* 0x0000000000081947 */ /* 0x002fea0003800000 */
[----:B------:R-:W1:Y:S02]  /*af90*/  SYNCS.PHASECHK.TRANS64.TRYWAIT P1, [UR22+0x13230], R9 ;  /* 0x01323009ff0075a7 */ /* 0x000e640008020156 */
[----:B-1----:R-:W-:Y:S05]  /*afa0*/  @!P1 BRA `(.L_x_684) ;  /* 0x000000d0006c9947 */ /* 0x002fea0003800000 */
.L_x_683:
        /* <DEDUP_REMOVED lines=64> */
.L_x_685:
[----:B------:R-:W-:Y:S01]  /*b3b0*/  ULEA UR11, UR24, UR45, 0x3 ;  /* 0x0000002d180b7291 */ /* 0x000fe2000f8e183f */
[----:B01----:R-:W-:-:S05]  /*b3c0*/  IMAD.U32 R9, RZ, RZ, UR25 ;  /* 0x00000019ff097e24 */ /* 0x003fca000f8e00ff */
[----:B------:R-:W-:-:S04]  /*b3d0*/  SHF.L.U32 R9, R9, 0x1f, RZ ;  /* 0x0000001f09097819 */ /* 0x000fc800000006ff */
[----:B------:R0:W1:Y:S01]  /*b3e0*/  SYNCS.PHASECHK.TRANS64.TRYWAIT P1, [UR11+0x13250], R9 ;  /* 0x01325009ff0075a7 */ /* 0x000062000802014b */
[----:B------:R-:W-:Y:S05]  /*b3f0*/  @!P0 BRA `(.L_x_686) ;  /* 0x0000000000048947 */ /* 0x000fea0003800000 */
[----:B------:R-:W-:Y:S01]  /*b400*/  BPT.TRAP 0x1 ;  /* 0x000000040000795c */ /* 0x000fe20000300000 */
.L_x_686:
        /* <DEDUP_REMOVED lines=126> */
.L_x_687:
[----:B-1----:R-:W-:Y:S01]  /*bbf0*/  FMNMX.FTZ R10, R12, R7, !PT ;  /* 0x000000070c0a7209 */ /* 0x002fe20007810000 */
[----:B------:R-:W-:Y:S01]  /*bc00*/  UIADD3 UR6, UR45, 0x1000, URZ ;  /* 0x000010002d067890 */ /* 0x000fe2000fffe03f */
[----:B0-----:R-:W-:Y:S01]  /*bc10*/  FMNMX.FTZ R9, R13, R8, !PT ;  /* 0x000000080d097209 */ /* 0x001fe20007810000 */
[----:B------:R-:W-:Y:S01]  /*bc20*/  WARPGROUP.ARRIVE ;  /* 0x00000000000079c5 */ /* 0x000fe20000000000 */
[----:B------:R-:W-:Y:S01]  /*bc30*/  FMNMX.FTZ R10, R11, R10, !PT ;  /* 0x0000000a0b0a7209 */ /* 0x000fe20007810000 */
[----:B------:R-:W-:Y:S01]  /*bc40*/  USHF.R.U32.HI UR6, URZ, 0x4, UR6 ;  /* 0x000000043f067899 */ /* 0x000fe20008011606 */
[----:B------:R-:W-:Y:S01]  /*bc50*/  FMNMX.FTZ R130, R14, R9, !PT ;  /* 0x000000090e827209 */ /* 0x000fe20007810000 */
[----:B------:R-:W-:Y:S01]  /*bc60*/  UMOV UR7, 0xc0000010 ;  /* 0xc000001000077882 */ /* 0x000fe20000000000 */
[----:B------:R-:W-:Y:S01]  /*bc70*/  FMNMX.FTZ R9, R15, R10, !PT ;  /* 0x0000000a0f097209 */ /* 0x000fe20007810000 */
[----:B------:R-:W-:Y:S01]  /*bc80*/  ULOP3.LUT UR6, UR6, 0x3fff, URZ, 0xc0, !UPT ;  /* 0x00003fff06067892 */ /* 0x000fe2000f8ec03f */
[----:B------:R-:W-:Y:S01]  /*bc90*/  FMNMX.FTZ R129, R21, R130, !PT ;  /* 0x0000008215817209 */ /* 0x000fe20007810000 */
[----:B------:R-:W-:Y:S01]  /*bca0*/  FMUL.FTZ R86, R0, R86 ;  /* 0x0000005600567220 */ /* 0x000fe20000410000 */
[----:B------:R-:W-:Y:S01]  /*bcb0*/  FMNMX.FTZ R10, R20, R9, !PT ;  /* 0x00000009140a7209 */ /* 0x000fe20007810000 */
[----:B------:R-:W-:Y:S01]  /*bcc0*/  ULOP3.LUT UR6, UR6, 0x10000, URZ, 0xfc, !UPT ;  /* 0x0001000006067892 */ /* 0x000fe2000f8efc3f */
[----:B------:R-:W-:Y:S01]  /*bcd0*/  FMNMX.FTZ R130, R120, R129, !PT ;  /* 0x0000008178827209 */ /* 0x000fe20007810000 */
[----:B------:R-:W-:Y:S01]  /*bce0*/  FMUL.FTZ R56, R0, R56 ;  /* 0x0000003800387220 */ /* 0x000fe20000410000 */
[----:B------:R-:W-:Y:S01]  /*bcf0*/  FMNMX.FTZ R9, R121, R10, !PT ;  /* 0x0000000a79097209 */ /* 0x000fe20007810000 */
[----:B------:R-:W-:Y:S01]  /*bd00*/  UIMAD UR10, UR24, 0x280, UR6 ;  /* 0x00000280180a78a4 */ /* 0x000fe2000f8e0206 */
[----:B------:R-:W-:Y:S01]  /*bd10*/  FMNMX.FTZ R129, R123, R130, !PT ;  /* 0x000000827b817209 */ /* 0x000fe20007810000 */
[----:B------:R-:W0:Y:S01]  /*bd20*/  MUFU.TANH R85, R85 ;  /* 0x0000005500557308 */ /* 0x000e220000002400 */
[----:B------:R-:W-:Y:S01]  /*bd30*/  FMNMX.FTZ R10, R122, R9, !PT ;  /* 0x000000097a0a7209 */ /* 0x000fe20007810000 */
[----:B------:R-:W-:Y:S01]  /*bd40*/  FMUL.FTZ R87, R0, R87 ;  /* 0x0000005700577220 */ /* 0x000fe20000410000 */
[----:B------:R-:W-:Y:S01]  /*bd50*/  FMNMX.FTZ R130, R124, R129, !PT ;  /* 0x000000817c827209 */ /* 0x000fe20007810000 */
[----:B------:R-:W-:Y:S01]  /*bd60*/  FMUL.FTZ R57, R0, R57 ;  /* 0x0000003900397220 */ /* 0x000fe20000410000 */
[----:B------:R-:W-:Y:S01]  /*bd70*/  FMNMX.FTZ R9, R125, R10, !PT ;  /* 0x0000000a7d097209 */ /* 0x000fe20007810000 */
[----:B------:R-:W-:Y:S01]  /*bd80*/  UMOV UR6, UR10 ;  /* 0x0000000a00067c82 */ /* 0x000fe20008000000 */
[----:B------:R-:W-:Y:S01]  /*bd90*/  FMNMX.FTZ R129, R127, R130, !PT ;  /* 0x000000827f817209 */ /* 0x000fe20007810000 */
[----:B------:R-:W-:Y:S01]  /*bda0*/  QGMMA.64x64x32.F32.E4M3.E4M3 R24, R152, gdesc[UR4], R24, gsb0 ;  /* 0x00e0000498187df3 */ /* 0x000fe20008000818 */
[----:B------:R-:W-:Y:S01]  /*bdb0*/  FMNMX.FTZ R9, R126, R9, !PT ;  /* 0x000000097e097209 */ /* 0x000fe20007810000 */
[----:B------:R-:W-:Y:S01]  /*bdc0*/  UIADD3 UR6, UR10, 0x80, URZ ;  /* 0x000000800a067890 */ /* 0x000fe2000fffe03f */
[----:B------:R-:W-:Y:S01]  /*bdd0*/  FMNMX.FTZ R129, R128, R129, !PT ;  /* 0x0000008180817209 */ /* 0x000fe20007810000 */
[----:B------:R-:W1:Y:S01]  /*bde0*/  MUFU.TANH R86, R86 ;  /* 0x0000005600567308 */ /* 0x000e620000002400 */
[----:B------:R-:W-:Y:S01]  /*bdf0*/  FMNMX.FTZ R10, R104, R9, !PT ;  /* 0x00000009680a7209 */ /* 0x000fe20007810000 */
[----:B------:R-:W-:Y:S01]  /*be00*/  FMUL.FTZ R58, R0, R58 ;  /* 0x0000003a003a7220 */ /* 0x000fe20000410000 */
[----:B------:R-:W-:Y:S01]  /*be10*/  FMNMX.FTZ R130, R106, R129, !PT ;  /* 0x000000816a827209 */ /* 0x000fe20007810000 */
[----:B------:R-:W-:Y:S01]  /*be20*/  FMUL.FTZ R60, R0, R60 ;  /* 0x0000003c003c7220 */ /* 0x000fe20000410000 */
[----:B------:R-:W-:Y:S01]  /*be30*/  FMNMX.FTZ R9, R105, R10, !PT ;  /* 0x0000000a69097209 */ /* 0x000fe20007810000 */
[----:B------:R-:W-:Y:S01]  /*be40*/  UMOV UR7, 0xc0000010 ;  /* 0xc000001000077882 */ /* 0x000fe20000000000 */
[----:B------:R-:W-:Y:S01]  /*be50*/  FMNMX.FTZ R129, R107, R130, !PT ;  /* 0x000000826b817209 */ /* 0x000fe20007810000 */
[----:B------:R-:W2:Y:S01]  /*be60*/  MUFU.TANH R56, R56 ;  /* 0x0000003800387308 */ /* 0x000ea20000002400 */
[----:B------:R-:W-:Y:S01]  /*be70*/  FMNMX.FTZ R10, R108, R9, !PT ;  /* 0x000000096c0a7209 */ /* 0x000fe20007810000 */
[----:B------:R-:W-:Y:S01]  /*be80*/  FMUL.FTZ R59, R0, R59 ;  /* 0x0000003b003b7220 */ /* 0x000fe20000410000 */
[----:B------:R-:W-:Y:S01]  /*be90*/  FMNMX.FTZ R130, R110, R129, !PT ;  /* 0x000000816e827209 */ /* 0x000fe20007810000 */
[C---:B------:R-:W-:Y:S01]  /*bea0*/  FMUL.FTZ R61, R0.reuse, R61 ;  /* 0x0000003d003d7220 */ /* 0x040fe20000410000 */
[----:B------:R-:W-:Y:S01]  /*beb0*/  FMNMX.FTZ R9, R109, R10, !PT ;  /* 0x0000000a6d097209 */ /* 0x000fe20007810000 */
[----:B------:R-:W-:Y:S01]  /*bec0*/  FMUL.FTZ R62, R0, R62 ;  /* 0x0000003e003e7220 */ /* 0x000fe20000410000 */
[----:B------:R-:W-:Y:S01]  /*bed0*/  FMNMX.FTZ R129, R111, R130, !PT ;  /* 0x000000826f817209 */ /* 0x000fe20007810000 */
[----:B------:R-:W3:Y:S01]  /*bee0*/  MUFU.TANH R87, R87 ;  /* 0x0000005700577308 */ /* 0x000ee20000002400 */
[----:B------:R-:W-:Y:S01]  /*bef0*/  FMNMX.FTZ R10, R112, R9, !PT ;  /* 0x00000009700a7209 */ /* 0x000fe20007810000 */
[----:B------:R-:W-:Y:S01]  /*bf00*/  FMUL.FTZ R64, R0, R64 ;  /* 0x0000004000407220 */ /* 0x000fe20000410000 */
[----:B------:R-:W-:Y:S01]  /*bf10*/  FMNMX.FTZ R130, R114, R129, !PT ;  /* 0x0000008172827209 */ /* 0x000fe20007810000 */
[C---:B------:R-:W-:Y:S01]  /*bf20*/  FMUL.FTZ R63, R0.reuse, R63 ;  /* 0x0000003f003f7220 */ /* 0x040fe20000410000 */
[----:B------:R-:W-:Y:S01]  /*bf30*/  FMNMX.FTZ R9, R113, R10, !PT ;  /* 0x0000000a71097209 */ /* 0x000fe20007810000 */
[----:B------:R-:W-:Y:S01]  /*bf40*/  FMUL.FTZ R65, R0, R65 ;  /* 0x0000004100417220 */ /* 0x000fe20000410000 */
[----:B------:R-:W-:Y:S01]  /*bf50*/  FMNMX.FTZ R129, R115, R130, !PT ;  /* 0x0000008273817209 */ /* 0x000fe20007810000 */
[----:B------:R-:W4:Y:S01]  /*bf60*/  MUFU.TANH R57, R57 ;  /* 0x0000003900397308 */ /* 0x000f220000002400 */
[----:B------:R-:W-:Y:S01]  /*bf70*/  FMNMX.FTZ R10, R116, R9, !PT ;  /* 0x00000009740a7209 */ /* 0x000fe20007810000 */
[----:B------:R-:W-:Y:S01]  /*bf80*/  FMUL.FTZ R66, R0, R66 ;  /* 0x0000004200427220 */ /* 0x000fe20000410000 */
[----:B------:R-:W-:Y:S01]  /*bf90*/  FMNMX.FTZ R130, R118, R129, !PT ;  /* 0x0000008176827209 */ /* 0x000fe20007810000 */
[C---:B------:R-:W-:Y:S01]  /*bfa0*/  FMUL.FTZ R68, R0.reuse, R68 ;  /* 0x0000004400447220 */ /* 0x040fe20000410000 */
[----:B------:R-:W-:Y:S01]  /*bfb0*/  FMNMX.FTZ R9, R117, R10, !PT ;  /* 0x0000000a75097209 */ /* 0x000fe20007810000 */
[----:B------:R-:W-:Y:S01]  /*bfc0*/  FMUL.FTZ R67, R0, R67 ;  /* 0x0000004300437220 */ /* 0x000fe20000410000 */
[----:B------:R-:W-:Y:S01]  /*bfd0*/  FMNMX.FTZ R129, R119, R130, !PT ;  /* 0x0000008277817209 */ /* 0x000fe20007810000 */
[----:B------:R-:W5:Y:S01]  /*bfe0*/  MUFU.TANH R58, R58 ;  /* 0x0000003a003a7308 */ /* 0x000f620000002400 */
        /* <DEDUP_REMOVED lines=8> */
[----:B------:R-:W-:-:S02]  /*c070*/  FMNMX.FTZ R10, R92, R9, !PT ;  /* 0x000000095c0a7209 */ /* 0x000fc40007810000 */
[----:B------:R-:W-:Y:S02]  /*c080*/  FMNMX.FTZ R130, R94, R129, !PT ;  /* 0x000000815e827209 */ /* 0x000fe40007810000 */
[----:B------:R-:W-:Y:S02]  /*c090*/  FMNMX.FTZ R9, R93, R10, !PT ;  /* 0x0000000a5d097209 */ /* 0x000fe40007810000 */
[----:B------:R-:W-:Y:S01]  /*c0a0*/  FMNMX.FTZ R129, R95, R130, !PT ;  /* 0x000000825f817209 */ /* 0x000fe20007810000 */
[----:B------:R-:W5:Y:S01]  /*c0b0*/  MUFU.TANH R59, R59 ;  /* 0x0000003b003b7308 */ /* 0x000f620000002400 */
[----:B------:R-:W-:Y:S02]  /*c0c0*/  FMNMX.FTZ R10, R96, R9, !PT ;  /* 0x00000009600a7209 */ /* 0x000fe40007810000 */
[----:B------:R-:W-:Y:S02]  /*c0d0*/  FMNMX.FTZ R130, R98, R129, !PT ;  /* 0x0000008162827209 */ /* 0x000fe40007810000 */
[----:B------:R-:W-:-:S02]  /*c0e0*/  FMNMX.FTZ R9, R97, R10, !PT ;  /* 0x0000000a61097209 */ /* 0x000fc40007810000 */
[----:B------:R-:W-:Y:S01]  /*c0f0*/  FMNMX.FTZ R129, R99, R130, !PT ;  /* 0x0000008263817209 */ /* 0x000fe20007810000 */
[----:B------:R-:W5:Y:S01]  /*c100*/  MUFU.TANH R61, R61 ;  /* 0x0000003d003d7308 */ /* 0x000f620000002400 */
[----:B------:R-:W-:Y:S02]  /*c110*/  FMNMX.FTZ R10, R100, R9, !PT ;  /* 0x00000009640a7209 */ /* 0x000fe40007810000 */
[----:B------:R-:W-:Y:S02]  /*c120*/  FMNMX.FTZ R130, R102, R129, !PT ;  /* 0x0000008166827209 */ /* 0x000fe40007810000 */
[----:B------:R-:W-:Y:S02]  /*c130*/  FMNMX.FTZ R9, R101, R10, !PT ;  /* 0x0000000a65097209 */ /* 0x000fe40007810000 */
[----:B------:R-:W-:Y:S01]  /*c140*/  FMNMX.FTZ R129, R103, R130, !PT ;  /* 0x0000008267817209 */ /* 0x000fe20007810000 */
[----:B------:R-:W5:Y:S01]  /*c150*/  MUFU.TANH R62, R62 ;  /* 0x0000003e003e7308 */ /* 0x000f620000002400 */
[----:B------:R-:W-:-:S02]  /*c160*/  FMNMX.FTZ R10, R72, R9, !PT ;  /* 0x00000009480a7209 */ /* 0x000fc40007810000 */
[----:B------:R-:W-:Y:S02]  /*c170*/  FMNMX.FTZ R130, R74, R129, !PT ;  /* 0x000000814a827209 */ /* 0x000fe40007810000 */
[----:B------:R-:W-:Y:S02]  /*c180*/  FMNMX.FTZ R9, R73, R10, !PT ;  /* 0x0000000a49097209 */ /* 0x000fe40007810000 */
[----:B------:R-:W-:Y:S01]  /*c190*/  FMNMX.FTZ R129, R75, R130, !PT ;  /* 0x000000824b817209 */ /* 0x000fe20007810000 */
[----:B------:R-:W5:Y:S01]  /*c1a0*/  MUFU.TANH R64, R64 ;  /* 0x0000004000407308 */ /* 0x000f620000002400 */
[----:B------:R-:W-:Y:S01]  /*c1b0*/  FMNMX.FTZ R10, R76, R9, !PT ;  /* 0x000000094c0a7209 */ /* 0x000fe20007810000 */
[----:B------:R-:W-:Y:S02]  /*c1c0*/  WARPGROUP.DEPBAR.LE gsb0, 0x0 ;  /* 0x00008000000079c5 */ /* 0x000fe40000010000 */
[----:B------:R-:W-:Y:S01]  /*c1d0*/  WARPGROUP.ARRIVE ;  /* 0x00000000000079c5 */ /* 0x000fe20000000000 */
[----:B------:R-:W-:-:S02]  /*c1e0*/  FMNMX.FTZ R9, R77, R10, !PT ;  /* 0x0000000a4d097209 */ /* 0x000fc40007810000 */
[----:B------:R-:W-:Y:S01]  /*c1f0*/  FMNMX.FTZ R130, R78, R129, !PT ;  /* 0x000000814e827209 */ /* 0x000fe20007810000 */
[----:B------:R-:W5:Y:S01]  /*c200*/  MUFU.TANH R63, R63 ;  /* 0x0000003f003f7308 */ /* 0x000f620000002400 */
[----:B------:R-:W-:Y:S01]  /*c210*/  FMNMX.FTZ R10, R80, R9, !PT ;  /* 0x00000009500a7209 */ /* 0x000fe20007810000 */
[----:B------:R-:W-:Y:S01]  /*c220*/  QGMMA.64x64x32.F32.E4M3.E4M3 R24, R148, gdesc[UR4], R24, gsb0 ;  /* 0x00e0000494187df3 */ /* 0x000fe20008000818 */
[----:B------:R-:W-:Y:S01]  /*c230*/  FMNMX.FTZ R129, R79, R130, !PT ;  /* 0x000000824f817209 */ /* 0x000fe20007810000 */
[----:B------:R-:W-:Y:S01]  /*c240*/  UIADD3 UR6, UR10, 0x100, URZ ;  /* 0x000001000a067890 */ /* 0x000fe2000fffe03f */
[----:B------:R-:W-:Y:S01]  /*c250*/  FMNMX.FTZ R9, R81, R10, !PT ;  /* 0x0000000a51097209 */ /* 0x000fe20007810000 */
[----:B------:R-:W-:Y:S01]  /*c260*/  UMOV UR7, 0xc0000010 ;  /* 0xc000001000077882 */ /* 0x000fe20000000000 */
[----:B------:R-:W-:Y:S01]  /*c270*/  FMNMX.FTZ R130, R82, R129, !PT ;  /* 0x0000008152827209 */ /* 0x000fe20007810000 */
[----:B------:R-:W5:Y:S01]  /*c280*/  MUFU.TANH R65, R65 ;  /* 0x0000004100417308 */ /* 0x000f620000002400 */
[----:B------:R-:W-:-:S02]  /*c290*/  FMNMX.FTZ R10, R84, R9, !PT ;  /* 0x00000009540a7209 */ /* 0x000fc40007810000 */
[----:B------:R-:W-:Y:S02]  /*c2a0*/  FMNMX.FTZ R129, R83, R130, !PT ;  /* 0x0000008253817209 */ /* 0x000fe40007810000 */
[----:B0-----:R-:W-:Y:S02]  /*c2b0*/  FMNMX.FTZ R9, R85, R10, !PT ;  /* 0x0000000a55097209 */ /* 0x001fe40007810000 */
[----:B-1----:R-:W-:Y:S01]  /*c2c0*/  FMNMX.FTZ R130, R86, R129, !PT ;  /* 0x0000008156827209 */ /* 0x002fe20007810000 */
[----:B------:R-:W0:Y:S01]  /*c2d0*/  MUFU.TANH R66, R66 ;  /* 0x0000004200427308 */ /* 0x000e220000002400 */
[----:B--2---:R-:W-:Y:S02]  /*c2e0*/  FMNMX.FTZ R10, R56, R9, !PT ;  /* 0x00000009380a7209 */ /* 0x004fe40007810000 */
[----:B---3--:R-:W-:Y:S02]  /*c2f0*/  FMNMX.FTZ R129, R87, R130, !PT ;  /* 0x0000008257817209 */ /* 0x008fe40007810000 */
[----:B----4-:R-:W-:-:S02]  /*c300*/  FMNMX.FTZ R9, R57, R10, !PT ;  /* 0x0000000a39097209 */ /* 0x010fc40007810000 */
[----:B-----5:R-:W-:Y:S01]  /*c310*/  FMNMX.FTZ R130, R58, R129, !PT ;  /* 0x000000813a827209 */ /* 0x020fe20007810000 */
[----:B------:R-:W1:Y:S01]  /*c320*/  MUFU.TANH R68, R68 ;  /* 0x0000004400447308 */ /* 0x000e620000002400 */
[----:B------:R-:W-:Y:S02]  /*c330*/  FMNMX.FTZ R10, R60, R9, !PT ;  /* 0x000000093c0a7209 */ /* 0x000fe40007810000 */
[----:B------:R-:W-:Y:S02]  /*c340*/  FMNMX.FTZ R129, R59, R130, !PT ;  /* 0x000000823b817209 */ /* 0x000fe40007810000 */
[----:B------:R-:W-:Y:S02]  /*c350*/  FMNMX.FTZ R9, R61, R10, !PT ;  /* 0x0000000a3d097209 */ /* 0x000fe40007810000 */
[----:B------:R-:W-:Y:S01]  /*c360*/  FMNMX.FTZ R130, R62, R129, !PT ;  /* 0x000000813e827209 */ /* 0x000fe20007810000 */
[----:B------:R-:W2:Y:S01]  /*c370*/  MUFU.TANH R67, R67 ;  /* 0x0000004300437308 */ /* 0x000ea20000002400 */
[----:B------:R-:W-:-:S02]  /*c380*/  FMNMX.FTZ R10, R64, R9, !PT ;  /* 0x00000009400a7209 */ /* 0x000fc40007810000 */
[----:B------:R-:W-:Y:S02]  /*c390*/  FMNMX.FTZ R129, R63, R130, !PT ;  /* 0x000000823f817209 */ /* 0x000fe40007810000 */
[----:B------:R-:W-:Y:S02]  /*c3a0*/  FMNMX.FTZ R9, R65, R10, !PT ;  /* 0x0000000a41097209 */ /* 0x000fe40007810000 */
[----:B0-----:R-:W-:Y:S01]  /*c3b0*/  FMNMX.FTZ R130, R66, R129, !PT ;  /* 0x0000008142827209 */ /* 0x001fe20007810000 */
[----:B------:R-:W0:Y:S01]  /*c3c0*/  MUFU.TANH R69, R69 ;  /* 0x0000004500457308 */ /* 0x000e220000002400 */
[----:B-1----:R-:W-:Y:S02]  /*c3d0*/  FMNMX.FTZ R10, R68, R9, !PT ;  /* 0x00000009440a7209 */ /* 0x002fe40007810000 */
[----:B------:R-:W-:-:S05]  /*c3e0*/  LOP3.LUT P1, RZ, R23, 0x7f, RZ, 0xc0, !PT ;  /* 0x0000007f17ff7812 */ /* 0x000fca000782c0ff */
[----:B------:R-:W1:Y:S01]  /*c3f0*/  MUFU.TANH R70, R70 ;  /* 0x0000004600467308 */ /* 0x000e620000002400 */
[----:B--2---:R-:W-:-:S07]  /*c400*/  FMNMX.FTZ R129, R67, R130, !PT ;  /* 0x0000008243817209 */ /* 0x004fce0007810000 */
[----:B------:R-:W2:Y:S01]  /*c410*/  MUFU.TANH R71, R71 ;  /* 0x0000004700477308 */ /* 0x000ea20000002400 */
[----:B0-----:R-:W-:-:S05]  /*c420*/  FMNMX.FTZ R10, R69, R10, !PT ;  /* 0x0000000a450a7209 */ /* 0x001fca0007810000 */
[----:B------:R-:W0:Y:S01]  /*c430*/  SHFL.BFLY PT, R9, R10, 0x2, 0x1f ;  /* 0x0c401f000a097f89 */ /* 0x000e2200000e0000 */
[----:B-1----:R-:W-:-:S04]  /*c440*/  FMNMX.FTZ R130, R70, R129, !PT ;  /* 0x0000008146827209 */ /* 0x002fc80007810000 */
[----:B--2---:R-:W-:-:S05]  /*c450*/  FMNMX.FTZ R130, R71, R130, !PT ;  /* 0x0000008247827209 */ /* 0x004fca0007810000 */
[----:B------:R-:W1:Y:S01]  /*c460*/  SHFL.BFLY PT, R131, R130, 0x2, 0x1f ;  /* 0x0c401f0082837f89 */ /* 0x000e6200000e0000 */
[----:B------:R-:W-:Y:S02]  /*c470*/  WARPGROUP.DEPBAR.LE gsb0, 0x0 ;  /* 0x00008000000079c5 */ /* 0x000fe40000010000 */
[----:B------:R-:W-:Y:S01]  /*c480*/  WARPGROUP.ARRIVE ;  /* 0x00000000000079c5 */ /* 0x000fe20000000000 */
[----:B0-----:R-:W-:-:S05]  /*c490*/  FMNMX.FTZ R129, R10, R9, !PT ;  /* 0x000000090a817209 */ /* 0x001fca0007810000 */
[----:B------:R-:W-:Y:S01]  /*c4a0*/  QGMMA.64x64x32.F32.E4M3.E4M3 R24, R144, gdesc[UR4], R24, gsb0 ;  /* 0x00e0000490187df3 */ /* 0x000fe20008000818 */
[----:B------:R-:W-:Y:S01]  /*c4b0*/  UIADD3 UR6, UR10, 0x180, URZ ;  /* 0x000001800a067890 */ /* 0x000fe2000fffe03f */
[----:B------:R-:W0:Y:S01]  /*c4c0*/  SHFL.BFLY PT, R132, R129, 0x1, 0x1f ;  /* 0x0c201f0081847f89 */ /* 0x000e2200000e0000 */
[----:B------:R-:W-:Y:S01]  /*c4d0*/  UMOV UR7, 0xc0000010 ;  /* 0xc000001000077882 */ /* 0x000fe20000000000 */
[----:B-1----:R-:W-:-:S05]  /*c4e0*/  FMNMX.FTZ R131, R130, R131, !PT ;  /* 0x0000008382837209 */ /* 0x002fca0007810000 */
[----:B------:R-:W1:Y:S01]  /*c4f0*/  SHFL.BFLY PT, R134, R131, 0x1, 0x1f ;  /* 0x0c201f0083867f89 */ /* 0x000e6200000e0000 */
[----:B0-----:R-:W-:Y:S01]  /*c500*/  FMNMX.FTZ R10, R129, R132, !PT ;  /* 0x00000084810a7209 */ /* 0x001fe20007810000 */
[----:B------:R-:W-:-:S04]  /*c510*/  IMAD.U32 R129, RZ, RZ, UR21 ;  /* 0x00000015ff817e24 */ /* 0x000fc8000f8e00ff */
[C---:B------:R-:W-:Y:S01]  /*c520*/  FADD.FTZ R7, -R10.reuse, R7 ;  /* 0x000000070a077221 */ /* 0x040fe20000010100 */
[----:B------:R-:W-:-:S03]  /*c530*/  FFMA.FTZ R129, R10, R129, -8 ;  /* 0xc10000000a817423 */ /* 0x000fc60000010081 */
[----:B------:R-:W-:Y:S01]  /*c540*/  FMUL.FTZ R130, R7, UR21 ;  /* 0x0000001507827c20 */ /* 0x000fe20008410000 */
[----:B------:R-:W-:-:S01]  /*c550*/  FFMA.FTZ R20, R20, UR21, -R129 ;  /* 0x0000001514147c23 */ /* 0x000fc20008010881 */
[--C-:B------:R-:W-:Y:S01]  /*c560*/  FFMA.FTZ R122, R122, UR21, -R129.reuse ;  /* 0x000000157a7a7c23 */ /* 0x100fe20008010881 */
[----:B------:R-:W-:-:S01]  /*c570*/  FFMA.FTZ R126, R126, UR21, -R129 ;  /* 0x000000157e7e7c23 */ /* 0x000fc20008010881 */
[--C-:B------:R-:W-:Y:S01]  /*c580*/  FFMA.FTZ R104, R104, UR21, -R129.reuse ;  /* 0x0000001568687c23 */ /* 0x100fe20008010881 */
[----:B------:R-:W-:-:S01]  /*c590*/  FFMA.FTZ R105, R105, UR21, -R129 ;  /* 0x0000001569697c23 */ /* 0x000fc20008010881 */
[--C-:B------:R-:W-:Y:S01]  /*c5a0*/  FFMA.FTZ R108, R108, UR21, -R129.reuse ;  /* 0x000000156c6c7c23 */ /* 0x100fe20008010881 */
[----:B-1----:R-:W-:Y:S01]  /*c5b0*/  FMNMX.FTZ R9, R131, R134, !PT ;  /* 0x0000008683097209 */ /* 0x002fe20007810000 */
[--C-:B------:R-:W-:Y:S01]  /*c5c0*/  FFMA.FTZ R131, R12, UR21, -R129.reuse ;  /* 0x000000150c837c23 */ /* 0x100fe20008010881 */
[----:B------:R-:W-:-:S01]  /*c5d0*/  FFMA.FTZ R12, R11, UR21, -R129 ;  /* 0x000000150b0c7c23 */ /* 0x000fc20008010881 */
[--C-:B------:R-:W-:Y:S01]  /*c5e0*/  FFMA.FTZ R11, R15, UR21, -R129.reuse ;  /* 0x000000150f0b7c23 */ /* 0x100fe20008010881 */
[----:B------:R-:W-:-:S01]  /*c5f0*/  FFMA.FTZ R15, R121, UR21, -R129 ;  /* 0x00000015790f7c23 */ /* 0x000fc20008010881 */
[----:B------:R-:W-:Y:S01]  /*c600*/  FADD.FTZ R7, -R9, R8 ;  /* 0x0000000809077221 */ /* 0x000fe20000010100 */
[----:B------:R-:W-:-:S01]  /*c610*/  FFMA.FTZ R121, R125, UR21, -R129 ;  /* 0x000000157d797c23 */ /* 0x000fc20008010881 */
        /* <DEDUP_REMOVED lines=28> */
[----:B------:R-:W-:-:S02]  /*c7e0*/  WARPGROUP.DEPBAR.LE gsb0, 0x0 ;  /* 0x00008000000079c5 */ /* 0x000fc40000010000 */
[----:B------:R-:W-:Y:S01]  /*c7f0*/  WARPGROUP.ARRIVE ;  /* 0x00000000000079c5 */ /* 0x000fe20000000000 */
[--C-:B------:R-:W-:Y:S01]  /*c800*/  FFMA.FTZ R101, R101, UR21, -R129.reuse ;  /* 0x0000001565657c23 */ /* 0x100fe20008010881 */
[----:B------:R-:W1:Y:S01]  /*c810*/  MUFU.EX2 R12, R12 ;  /* 0x0000000c000c7308 */ /* 0x000e620000000800 */
[----:B------:R-:W-:-:S01]  /*c820*/  FFMA.FTZ R72, R72, UR21, -R129 ;  /* 0x0000001548487c23 */ /* 0x000fc20008010881 */
[--C-:B------:R-:W-:Y:S01]  /*c830*/  FFMA.FTZ R73, R73, UR21, -R129.reuse ;  /* 0x0000001549497c23 */ /* 0x100fe20008010881 */
[----:B------:R-:W-:-:S01]  /*c840*/  FFMA.FTZ R76, R76, UR21, -R129 ;  /* 0x000000154c4c7c23 */ /* 0x000fc20008010881 */
[----:B------:R-:W-:Y:S01]  /*c850*/  QGMMA.64x64x32.F32.E4M3.E4M3 R24, R140, gdesc[UR4], R24, gsb0 ;  /* 0x00e000048c187df3 */ /* 0x000fe20008000818 */
        /* <DEDUP_REMOVED lines=38> */
[----:B------:R-:W-:Y:S01]  /*cac0*/  UIADD3 UR6, UR10, 0x200, URZ ;  /* 0x000002000a067890 */ /* 0x000fe2000fffe03f */
[--C-:B------:R-:W-:Y:S01]  /*cad0*/  FFMA.FTZ R103, R103, UR21, -R125.reuse ;  /* 0x0000001567677c23 */ /* 0x100fe2000801087d */
[----:B------:R-:W-:-:S01]  /*cae0*/  FFMA.FTZ R74, R74, UR21, -R125 ;  /* 0x000000154a4a7c23 */ /* 0x000fc2000801087d */
[----:B------:R-:W-:Y:S01]  /*caf0*/  UMOV UR7, 0xc0000010 ;  /* 0xc000001000077882 */ /* 0x000fe20000000000 */
        /* <DEDUP_REMOVED lines=20> */
[----:B------:R-:W-:-:S05]  /*cc40*/  FFMA.FTZ R71, R71, UR21, -R125 ;  /* 0x0000001547477c23 */ /* 0x000fca000801087d */
[----:B------:R-:W1:Y:S01]  /*cc50*/  MUFU.EX2 R123, R123 ;  /* 0x0000007b007b7308 */ /* 0x000e620000000800 */
[----:B--2---:R-:W-:-:S07]  /*cc60*/  FADD.FTZ R4, R120, R5 ;  /* 0x0000000578047221 */ /* 0x004fce0000010000 */
[----:B------:R-:W2:Y:S01]  /*cc70*/  MUFU.EX2 R121, R121 ;  /* 0x0000007900797308 */ /* 0x000ea20000000800 */
[----:B0-----:R-:W-:-:S01]  /*cc80*/  FADD.FTZ R128, R122, R129 ;  /* 0x000000817a807221 */ /* 0x001fc20000010000 */
[----:B------:R-:W-:Y:S02]  /*cc90*/  WARPGROUP.DEPBAR.LE gsb0, 0x0 ;  /* 0x00008000000079c5 */ /* 0x000fe40000010000 */
[----:B------:R-:W-:-:S04]  /*cca0*/  WARPGROUP.ARRIVE ;  /* 0x00000000000079c5 */ /* 0x000fc80000000000 */
[----:B------:R-:W0:Y:S01]  /*ccb0*/  MUFU.EX2 R124, R124 ;  /* 0x0000007c007c7308 */ /* 0x000e220000000800 */
[----:B-1----:R-:W-:-:S01]  /*ccc0*/  FADD.FTZ R5, R123, R4 ;  /* 0x000000047b057221 */ /* 0x002fc20000010000 */
[----:B------:R-:W-:Y:S06]  /*ccd0*/  QGMMA.64x64x32.F32.E4M3.E4M3 R24, R136, gdesc[UR4], R24, gsb0 ;  /* 0x00e0000488187df3 */ /* 0x000fec0008000818 */
        /* <DEDUP_REMOVED lines=20> */
[----:B------:R-:W-:-:S06]  /*ce20*/  WARPGROUP.DEPBAR.LE gsb0, 0x0 ;  /* 0x00008000000079c5 */ /* 0x000fcc0000010000 */
        /* <DEDUP_REMOVED lines=82> */
[----:B------:R-:W-:-:S04]  /*d350*/  IMAD.U32 R4, RZ, RZ, UR22 ;  /* 0x00000016ff047e24 */ /* 0x000fc8000f8e00ff */
[----:B------:R-:W-:Y:S02]  /*d360*/  @!P1 VIADD R4, R4, 0x13240 ;  /* 0x0001324004049836 */ /* 0x000fe40000000000 */
[----:B------:R-:W1:Y:S01]  /*d370*/  MUFU.EX2 R58, R58 ;  /* 0x0000003a003a7308 */ /* 0x000e620000000800 */
[----:B--2---:R-:W-:-:S02]  /*d380*/  FADD.FTZ R129, R87, R128 ;  /* 0x0000008057817221 */ /* 0x004fc40000010000 */
[----:B------:R-:W-:-:S04]  /*d390*/  @!P1 PRMT R4, RZ, 0x654, R4 ;  /* 0x00000654ff049816 */ /* 0x000fc80000000004 */
[----:B------:R2:W-:Y:S01]  /*d3a0*/  @!P1 SYNCS.ARRIVE.TRANS64.RED.A1T0 RZ, [R4+URZ], RZ ;  /* 0x000000ff04ff99a7 */ /* 0x0005e2000810043f */
        /* <DEDUP_REMOVED lines=28> */
[----:B--2---:R-:W-:-:S03]  /*d570*/  FADD.FTZ R5, R69, R4 ;  /* 0x0000000445057221 */ /* 0x004fc60000010000 */
[----:B0-----:R-:W-:Y:S01]  /*d580*/  FADD.FTZ R4, R71, R128 ;  /* 0x0000008047047221 */ /* 0x001fe20000010000 */
[----:B------:R-:W-:Y:S06]  /*d590*/  @!P0 BRA `(.L_x_689) ;  /* 0x0000000000048947 */ /* 0x000fec0003800000 */
[----:B------:R-:W-:Y:S01]  /*d5a0*/  BPT.TRAP 0x1 ;  /* 0x000000040000795c */ /* 0x000fe20000300000 */
.L_x_689:
        /* <DEDUP_REMOVED lines=80> */
[----:B------:R-:W-:Y:S01]  /*dab0*/  F2FP.SATFINITE.E4M3.F32.PACK_AB_MERGE_C R139, R67, R66, R70 ;  /* 0x00000042438b723e */ /* 0x000fe20004807046 */
[----:B------:R-:W-:Y:S06]  /*dac0*/  @P1 BRA `(.L_x_690) ;  /* 0xffffffd000f81947 */ /* 0x000fec000383ffff */
.L_x_680:
[----:B------:R-:W-:-:S13]  /*dad0*/  ISETP.GE.AND P1, PT, R3, UR43, PT ;  /* 0x0000002b03007c0c */ /* 0x000fda000bf26270 */
[----:B------:R-:W-:Y:S05]  /*dae0*/  @!P1 BRA `(.L_x_691) ;  /* 0x0000004800509947 */ /* 0x000fea0003800000 */
[----:B------:R-:W-:Y:S01]  /*daf0*/  IMAD.MOV.U32 R8, RZ, RZ, R9 ;  /* 0x000000ffff087224 */ /* 0x000fe200078e0009 */
[----:B------:R-:W-:Y:S01]  /*db00*/  UMOV UR26, UR37 ;  /* 0x00000025001a7c82 */ /* 0x000fe20008000000 */
[----:B------:R-:W-:Y:S01]  /*db10*/  IMAD.MOV.U32 R7, RZ, RZ, R10 ;  /* 0x000000ffff077224 */ /* 0x000fe200078e000a */
[----:B------:R-:W-:Y:S01]  /*db20*/  UMOV UR25, UR39 ;  /* 0x0000002700197c82 */ /* 0x000fe20008000000 */
[----:B------:R-:W-:Y:S01]  /*db30*/  ULDC UR22, c[0x0][0x9e4] ;  /* 0x0002790000167ab9 */ /* 0x000fe20000000800 */
[----:B------:R-:W-:Y:S01]  /*db40*/  ULDC UR24, c[0x0][0x288] ;  /* 0x0000a20000187ab9 */ /* 0x000fe20000000800 */
[----:B------:R-:W-:Y:S01]  /*db50*/  ULDC UR21, c[0x0][0x988] ;  /* 0x0002620000157ab9 */ /* 0x000fe20000000800 */
[----:B------:R-:W-:-:S05]  /*db60*/  ULDC UR23, c[0x0][0x9e0] ;  /* 0x0002780000177ab9 */ /* 0x000fca0000000800 */
.L_x_709:
[----:B------:R-:W-:-:S04]  /*db70*/  UIADD3 UR39, UR25, 0x1, URZ ;  /* 0x0000000119277890 */ /* 0x000fc8000fffe03f */
[----:B------:R-:W-:-:S04]  /*db80*/  UISETP.NE.AND UP2, UPT, UR39, 0x2, UPT ;  /* 0x000000022700788c */ /* 0x000fc8000bf45270 */
[----:B------:R-:W-:Y:S02]  /*db90*/  USEL UR37, URZ, 0x1, UP2 ;  /* 0x000000013f257887 */ /* 0x000fe40009000000 */
[----:B------:R-:W-:Y:S02]  /*dba0*/  USEL UR39, UR39, URZ, UP2 ;  /* 0x0000003f27277287 */ /* 0x000fe40009000000 */
[----:B------:R-:W-:Y:S01]  /*dbb0*/  ULOP3.LUT UR37, UR26, UR37, URZ, 0x3c, !UPT ;  /* 0x000000251a257292 */ /* 0x000fe2000f8e3c3f */
[----:B------:R-:W-:Y:S11]  /*dbc0*/  @!P0 BRA `(.L_x_692) ;  /* 0x0000000000048947 */ /* 0x000ff60003800000 */
[----:B------:R-:W-:Y:S01]  /*dbd0*/  BPT.TRAP 0x1 ;  /* 0x000000040000795c */ /* 0x000fe20000300000 */
.L_x_692:
[----:B------:R-:W-:Y:S01]  /*dbe0*/  ULEA UR6, UR39, UR45, 0x3 ;  /* 0x0000002d27067291 */ /* 0x000fe2000f8e183f */
[----:B------:R-:W-:-:S05]  /*dbf0*/  IMAD.U32 R9, RZ, RZ, UR37 ;  /* 0x00000025ff097e24 */ /* 0x000fca000f8e00ff */
[----:B------:R-:W-:-:S04]  /*dc00*/  SHF.L.U32 R9, R9, 0x1f, RZ ;  /* 0x0000001f09097819 */ /* 0x000fc800000006ff */
[----:B------:R0:W1:Y:S01]  /*dc10*/  SYNCS.PHASECHK.TRANS64.TRYWAIT P1, [UR6+0x13230], R9 ;  /* 0x01323009ff0075a7 */ /* 0x0000620008020146 */
[----:B------:R-:W-:Y:S05]  /*dc20*/  @!P0 BRA `(.L_x_693) ;  /* 0x0000000000048947 */ /* 0x000fea0003800000 */
[----:B------:R-:W-:Y:S01]  /*dc30*/  BPT.TRAP 0x1 ;  /* 0x000000040000795c */ /* 0x000fe20000300000 */
.L_x_693:
[----:B-1----:R-:W-:Y:S05]  /*dc40*/  @P1 BRA `(.L_x_694) ;  /* 0x0000000000081947 */ /* 0x002fea0003800000 */
[----:B------:R-:W1:Y:S02]  /*dc50*/  SYNCS.PHASECHK.TRANS64.TRYWAIT P1, [UR6+0x13230], R9 ;  /* 0x01323009ff0075a7 */ /* 0x000e640008020146 */
[----:B-1----:R-:W-:Y:S05]  /*dc60*/  @!P1 BRA `(.L_x_695) ;  /* 0x000000a4006c9947 */ /* 0x002fea0003800000 */
.L_x_694:
        /* <DEDUP_REMOVED lines=64> */
.L_x_696:
[----:B------:R-:W-:Y:S01]  /*e070*/  ULEA UR11, UR25, UR45, 0x3 ;  /* 0x0000002d190b7291 */ /* 0x000fe2000f8e183f */
[----:B01----:R-:W-:-:S05]  /*e080*/  IMAD.U32 R9, RZ, RZ, UR26 ;  /* 0x0000001aff097e24 */ /* 0x003fca000f8e00ff */
[----:B------:R-:W-:-:S04]  /*e090*/  SHF.L.U32 R9, R9, 0x1f, RZ ;  /* 0x0000001f09097819 */ /* 0x000fc800000006ff */
[----:B------:R0:W1:Y:S01]  /*e0a0*/  SYNCS.PHASECHK.TRANS64.TRYWAIT P1, [UR11+0x13250], R9 ;  /* 0x01325009ff0075a7 */ /* 0x000062000802014b */
[----:B------:R-:W-:Y:S05]  /*e0b0*/  @!P0 BRA `(.L_x_697) ;  /* 0x0000000000048947 */ /* 0x000fea0003800000 */
[----:B------:R-:W-:Y:S01]  /*e0c0*/  BPT.TRAP 0x1 ;  /* 0x000000040000795c */ /* 0x000fe20000300000 */
.L_x_697:
        /* <DEDUP_REMOVED lines=42> */
.L_x_698:
        /* <DEDUP_REMOVED lines=10> */
[C---:B------:R-:W-:Y:S01]  /*e410*/  FMUL.FTZ R112, R0.reuse, R113 ;  /* 0x0000007100707220 */ /* 0x040fe20000410000 */
[----:B------:R-:W-:Y:S01]  /*e420*/  PLOP3.LUT P1, PT, PT, PT, UP0, 0x80, 0x0 ;  /* 0x000000000000781c */ /* 0x000fe20003f2f008 */
[----:B------:R-:W-:Y:S01]  /*e430*/  ULOP3.LUT UR6, UR6, 0x10000, URZ, 0xfc, !UPT ;  /* 0x0001000006067892 */ /* 0x000fe2000f8efc3f */
[C---:B------:R-:W-:Y:S01]  /*e440*/  FMUL.FTZ R113, R0.reuse, R114 ;  /* 0x0000007200717220 */ /* 0x040fe20000410000 */
[C---:B------:R-:W-:Y:S01]  /*e450*/  FMUL.FTZ R114, R0.reuse, R115 ;  /* 0x0000007300727220 */ /* 0x040fe20000410000 */
[C---:B------:R-:W-:Y:S01]  /*e460*/  FMUL.FTZ R115, R0.reuse, R116 ;  /* 0x0000007400737220 */ /* 0x040fe20000410000 */
[----:B------:R-:W-:Y:S01]  /*e470*/  UIMAD UR10, UR25, 0x280, UR6 ;  /* 0x00000280190a78a4 */ /* 0x000fe2000f8e0206 */
[C---:B------:R-:W-:Y:S01]  /*e480*/  FMUL.FTZ R116, R0.reuse, R117 ;  /* 0x0000007500747220 */ /* 0x040fe20000410000 */
[C---:B------:R-:W-:Y:S01]  /*e490*/  FMUL.FTZ R117, R0.reuse, R118 ;  /* 0x0000007600757220 */ /* 0x040fe20000410000 */
[----:B------:R-:W-:Y:S01]  /*e4a0*/  PLOP3.LUT P2, PT, PT, PT, UP0, 0x80, 0x0 ;  /* 0x000000000000781c */ /* 0x000fe20003f4f008 */
[C---:B------:R-:W-:Y:S01]  /*e4b0*/  FMUL.FTZ R118, R0.reuse, R119 ;  /* 0x0000007700767220 */ /* 0x040fe20000410000 */
[----:B------:R-:W-:Y:S01]  /*e4c0*/  LOP3.LUT P3, RZ, R23, 0x7f, RZ, 0xc0, !PT ;  /* 0x0000007f17ff7812 */ /* 0x000fe2000786c0ff */
[C---:B------:R-:W-:Y:S01]  /*e4d0*/  FMUL.FTZ R119, R0.reuse, R77 ;  /* 0x0000004d00777220 */ /* 0x040fe20000410000 */
[----:B------:R-:W-:Y:S01]  /*e4e0*/  UMOV UR6, UR10 ;  /* 0x0000000a00067c82 */ /* 0x000fe20008000000 */
[----:B01----:R0:W1:Y:S01]  /*e4f0*/  MUFU.TANH R9, R128 ;  /* 0x0000008000097308 */ /* 0x0030620000002400 */
[----:B------:R-:W-:Y:S01]  /*e500*/  QGMMA.64x64x32.F32.E4M3.E4M3 R24, R152, gdesc[UR4], R24, gsb0 ;  /* 0x00e0000498187df3 */ /* 0x000fe20008000818 */
[----:B------:R-:W-:Y:S01]  /*e510*/  UIADD3 UR6, UR10, 0x80, URZ ;  /* 0x000000800a067890 */ /* 0x000fe2000fffe03f */
[C---:B------:R-:W-:Y:S01]  /*e520*/  FMUL.FTZ R77, R0.reuse, R78 ;  /* 0x0000004e004d7220 */ /* 0x040fe20000410000 */
[----:B------:R-:W-:Y:S01]  /*e530*/  UMOV UR7, 0xc0000010 ;  /* 0xc000001000077882 */ /* 0x000fe20000000000 */
[----:B------:R-:W-:Y:S01]  /*e540*/  FMUL.FTZ R78, R0, R79 ;  /* 0x0000004f004e7220 */ /* 0x000fe20000410000 */
[----:B------:R-:W-:-:S02]  /*e550*/  VIADD R132, R19, UR40 ;  /* 0x0000002813847c36 */ /* 0x000fc40008000000 */
[C---:B------:R-:W-:Y:S01]  /*e560*/  FMUL.FTZ R79, R0.reuse, R82 ;  /* 0x00000052004f7220 */ /* 0x040fe20000410000 */
[C---:B------:R-:W-:Y:S01]  /*e570*/  FMUL.FTZ R82, R0.reuse, R84 ;  /* 0x0000005400527220 */ /* 0x040fe20000410000 */
[C---:B0-----:R-:W-:Y:S01]  /*e580*/  FMUL.FTZ R128, R0.reuse, R80 ;  /* 0x0000005000807220 */ /* 0x041fe20000410000 */
[C---:B------:R-:W-:Y:S01]  /*e590*/  FMUL.FTZ R80, R0.reuse, R83 ;  /* 0x0000005300507220 */ /* 0x040fe20000410000 */
[C---:B------:R-:W-:Y:S01]  /*e5a0*/  FMUL.FTZ R83, R0.reuse, R86 ;  /* 0x0000005600537220 */ /* 0x040fe20000410000 */
[C---:B------:R-:W-:Y:S01]  /*e5b0*/  FMUL.FTZ R84, R0.reuse, R87 ;  /* 0x0000005700547220 */ /* 0x040fe20000410000 */
[C---:B------:R-:W-:Y:S01]  /*e5c0*/  FMUL.FTZ R86, R0.reuse, R56 ;  /* 0x0000003800567220 */ /* 0x040fe20000410000 */
[C---:B------:R-:W-:Y:S01]  /*e5d0*/  FMUL.FTZ R87, R0.reuse, R57 ;  /* 0x0000003900577220 */ /* 0x040fe20000410000 */
[----:B------:R-:W-:Y:S02]  /*e5e0*/  IMAD.U32 R57, RZ, RZ, UR39 ;  /* 0x00000027ff397e24 */ /* 0x000fe4000f8e00ff */
[----:B------:R-:W-:Y:S01]  /*e5f0*/  FMUL.FTZ R133, R0, R69 ;  /* 0x0000004500857220 */ /* 0x000fe20000410000 */
[----:B------:R-:W-:-:S02]  /*e600*/  IMAD R69, R3, -0xa0, RZ ;  /* 0xffffff6003457824 */ /* 0x000fc400078e02ff */
        /* <DEDUP_REMOVED lines=94> */
[----:B------:R-:W0:Y:S01]  /*ebf0*/  MUFU.TANH R128, R128 ;  /* 0x0000008000807308 */ /* 0x000e220000002400 */
[----:B------:R-:W-:Y:S02]  /*ec00*/  @P2 SHF.R.U32.HI R132, RZ, UR6, R56 ;  /* 0x00000006ff842c19 */ /* 0x000fe40008011638 */
[----:B------:R-:W-:Y:S01]  /*ec10*/  @!P3 LEA R56, R57, UR45, 0x3 ;  /* 0x0000002d3938bc11 */ /* 0x000fe2000f8e18ff */
[----:B------:R-:W-:-:S04]  /*ec20*/  VIADD R57, R69, 0x1 ;  /* 0x0000000145397836 */ /* 0x000fc80000000000 */
[----:B------:R-:W0:Y:S01]  /*ec30*/  MUFU.TANH R81, R81 ;  /* 0x0000005100517308 */ /* 0x000e220000002400 */
[----:B------:R-:W-:-:S05]  /*ec40*/  @!P3 VIADD R56, R56, 0x13240 ;  /* 0x000132403838b836 */ /* 0x000fca0000000000 */
[----:B------:R-:W-:Y:S02]  /*ec50*/  @!P3 PRMT R56, RZ, 0x654, R56 ;  /* 0x00000654ff38b816 */ /* 0x000fe40000000038 */
        /* <DEDUP_REMOVED lines=8> */
[----:B------:R-:W5:Y:S01]  /*ece0*/  SHFL.IDX PT, R136, R132, RZ, 0x1c1f ;  /* 0x001c1fff84887589 */ /* 0x000f6200000e0000 */
[----:B------:R1:W-:Y:S04]  /*ecf0*/  @!P3 SYNCS.ARRIVE.TRANS64.RED.A1T0 RZ, [R56+URZ], RZ ;  /* 0x000000ff38ffb9a7 */ /* 0x0003e8000810043f */
[----:B------:R-:W0:Y:S01]  /*ed00*/  MUFU.TANH R87, R87 ;  /* 0x0000005700577308 */ /* 0x000e220000002400 */
[----:B-1----:R-:W-:-:S07]  /*ed10*/  IMAD R56, R18, -0x2, R57 ;  /* 0xfffffffe12387824 */ /* 0x002fce00078e0239 */
[----:B------:R-:W1:Y:S01]  /*ed20*/  MUFU.TANH R58, R58 ;  /* 0x0000003a003a7308 */ /* 0x000e620000002400 */
[C---:B------:R-:W-:Y:S01]  /*ed30*/  VIADD R67, R56.reuse, 0xffffffff ;  /* 0xffffffff38437836 */ /* 0x040fe20000000000 */
[----:B------:R-:W-:-:S06]  /*ed40*/  IADD3 R134, R56, -UR24, R17 ;  /* 0x8000001838867c10 */ /* 0x000fcc000fffe011 */
[----:B------:R-:W0:Y:S01]  /*ed50*/  MUFU.TANH R59, R59 ;  /* 0x0000003b003b7308 */ /* 0x000e220000002400 */
[C---:B------:R-:W-:Y:S02]  /*ed60*/  VIADD R135, R134.reuse, UR23 ;  /* 0x0000001786877c36 */ /* 0x040fe40008000000 */
[----:B------:R-:W-:Y:S02]  /*ed70*/  VIADD R134, R134, UR20 ;  /* 0x0000001486867c36 */ /* 0x000fe40008000000 */
[----:B-----5:R-:W-:-:S03]  /*ed80*/  IMAD.IADD R71, R135, 0x1, R136 ;  /* 0x0000000187477824 */ /* 0x020fc600078e0288 */
        /* <DEDUP_REMOVED lines=14> */
[----:B------:R-:W-:Y:S01]  /*ee70*/  IADD3 R136, R17, -UR24, R136 ;  /* 0x8000001811887c10 */ /* 0x000fe2000fffe088 */
[----:B------:R-:W-:Y:S03]  /*ee80*/  BSSY B0, `(.L_x_701) ;  /* 0x0000010000007945 */ /* 0x000fe60003800000 */
[----:B------:R-:W-:-:S13]  /*ee90*/  ISETP.GT.AND P1, PT, R136, -0x1, PT ;  /* 0xffffffff8800780c */ /* 0x000fda0003f24270 */
[----:B------:R-:W-:Y:S05]  /*eea0*/  @P1 BRA `(.L_x_702) ;  /* 0x0000000000201947 */ /* 0x000fea0003800000 */
[----:B------:R-:W-:Y:S01]  /*eeb0*/  IMAD.U32 R138, RZ, RZ, UR22 ;  /* 0x00000016ff8a7e24 */ /* 0x000fe2000f8e00ff */
[----:B------:R-:W-:-:S04]  /*eec0*/  LOP3.LUT R137, RZ, R136, RZ, 0x33, !PT ;  /* 0x00000088ff897212 */ /* 0x000fc800078e33ff */
[----:B------:R-:W-:-:S13]  /*eed0*/  ISETP.NE.AND P1, PT, R138, 0x1, PT ;  /* 0x000000018a00780c */ /* 0x000fda0003f25270 */
[----:B------:R-:W1:Y:S02]  /*eee0*/  @P1 LDC.64 R56, c[0x0][0x9e8] ;  /* 0x00027a00ff381b82 */ /* 0x000e640000000a00 */
[----:B-1----:R-:W-:-:S05]  /*eef0*/  @P1 IMAD.HI.U32 R56, R137, R56, RZ ;  /* 0x0000003889381227 */ /* 0x002fca00078e00ff */
[----:B------:R-:W-:-:S04]  /*ef00*/  @P1 SHF.R.U32.HI R137, RZ, R57, R56 ;  /* 0x00000039ff891219 */ /* 0x000fc80000011638 */
[----:B------:R-:W-:Y:S01]  /*ef10*/  LOP3.LUT R136, RZ, R137, RZ, 0x33, !PT ;  /* 0x00000089ff887212 */ /* 0x000fe200078e33ff */
[----:B------:R-:W-:Y:S06]  /*ef20*/  BRA `(.L_x_703) ;  /* 0x0000000000147947 */ /* 0x000fec0003800000 */
.L_x_702:
[----:B------:R-:W-:-:S05]  /*ef30*/  IMAD.U32 R138, RZ, RZ, UR22 ;  /* 0x00000016ff8a7e24 */ /* 0x000fca000f8e00ff */
[----:B------:R-:W-:-:S13]  /*ef40*/  ISETP.NE.AND P1, PT, R138, 0x1, PT ;  /* 0x000000018a00780c */ /* 0x000fda0003f25270 */
[----:B------:R-:W1:Y:S02]  /*ef50*/  @P1 LDC.64 R56, c[0x0][0x9e8] ;  /* 0x00027a00ff381b82 */ /* 0x000e640000000a00 */
[----:B-1----:R-:W-:-:S05]  /*ef60*/  @P1 IMAD.HI.U32 R56, R136, R56, RZ ;  /* 0x0000003888381227 */ /* 0x002fca00078e00ff */
[----:B------:R-:W-:-:S07]  /*ef70*/  @P1 SHF.R.U32.HI R136, RZ, R57, R56 ;  /* 0x00000039ff881219 */ /* 0x000fce0000011638 */
.L_x_703:
[----:B------:R-:W-:Y:S05]  /*ef80*/  BSYNC B0 ;  /* 0x0000000000007941 */ /* 0x000fea0003800000 */
.L_x_701:
[----:B------:R-:W-:-:S05]  /*ef90*/  IMAD R136, R136, R138, R67 ;  /* 0x0000008a88887224 */ /* 0x000fca00078e0243 */
[----:B------:R-:W-:Y:S02]  /*efa0*/  VIADDMNMX R71, R136, R138, R71, PT ;  /* 0x0000008a88477246 */ /* 0x000fe40003800147 */
[----:B------:R-:W-:-:S07]  /*efb0*/  VIMNMX R70, R70, R136, !PT ;  /* 0x0000008846467248 */ /* 0x000fce0007fe0100 */
.L_x_700:
        /* <DEDUP_REMOVED lines=16> */
[----:B------:R-:W-:Y:S02]  /*f0c0*/  FSEL R56, R14, -INF , !P3 ;  /* 0xff8000000e387808 */ /* 0x000fe40005800000 */
        /* <DEDUP_REMOVED lines=40> */
[----:B0-----:R-:W-:Y:S02]  /*f350*/  FSEL R107, R107, -INF , !P2 ;  /* 0xff8000006b6b7808 */ /* 0x001fe40005000000 */
        /* <DEDUP_REMOVED lines=177> */
[----:B------:R-:W-:Y:S01]  /*fe70*/  IADD3 R10, R17, -UR24, R10 ;  /* 0x80000018110a7c10 */ /* 0x000fe2000fffe00a */
        /* <DEDUP_REMOVED lines=11> */
.L_x_706:
[----:B------:R-:W-:-:S05]  /*ff30*/  IMAD.U32 R70, RZ, RZ, UR22 ;  /* 0x00000016ff467e24 */ /* 0x000fca000f8e00ff */
[----:B------:R-:W-:-:S13]  /*ff40*/  ISETP.NE.AND P6, PT, R70, 0x1, PT ;  /* 0x000000014600780c */ /* 0x000fda0003fc5270 */
[----:B------:R-:W0:Y:S02]  /*ff50*/  @P6 LDC.64 R14, c[0x0][0x9e8] ;  /* 0x00027a00ff0e6b82 */ /* 0x000e240000000a00 */
[----:B0-----:R-:W-:-:S05]  /*ff60*/  @P6 IMAD.HI.U32 R14, R10, R14, RZ ;  /* 0x0000000e0a0e6227 */ /* 0x001fca00078e00ff */
[----:B------:R-:W-:-:S07]  /*ff70*/  @P6 SHF.R.U32.HI R10, RZ, R15, R14 ;  /* 0x0000000fff0a6219 */ /* 0x000fce000001160e */
.L_x_707:
[----:B------:R-:W-:Y:S05]  /*ff80*/  BSYNC B0 ;  /* 0x0000000000007941 */ /* 0x000fea0003800000 */
.L_x_705:
[----:B------:R-:W-:-:S05]  /*ff90*/  IMAD R10, R10, R70, R67 ;  /* 0x000000460a0a7224 */ /* 0x000fca00078e0243 */
[----:B------:R-:W-:Y:S02]  /*ffa0*/  VIADDMNMX R135, R10, R70, R135, PT ;  /* 0x000000460a877246 */ /* 0x000fe40003800187 */
[----:B------:R-:W-:-:S07]  /*ffb0*/  VIMNMX R134, R134, R10, !PT ;  /* 0x0000000a86867248 */ /* 0x000fce0007fe0100 */
.L_x_704:
[----:B------:R-:W-:Y:S01]  /*ffc0*/  ISETP.GT.AND P1, PT, R134, 0x1, !P1 ;  /* 0x000000018600780c */ /* 0x000fe20004f24270 */
[----:B------:R-:W-:Y:S01]  /*ffd0*/  IMAD.U32 R67, RZ, RZ, UR21 ;  /* 0x00000015ff437e24 */ /* 0x000fe2000f8e00ff */
[----:B------:R-:W-:Y:S02]  /*ffe0*/  LOP3.LUT P6, RZ, R16, 0x8000000, RZ, 0xc0, !PT ;  /* 0x0800000010ff7812 */ /* 0x000fe400078cc0ff */
[----:B------:R-:W-:Y:S02]  /*fff0*/  ISETP.LT.OR P1, PT, R135, 0x2, P1 ;  /* 0x000000028700780c */ /* 0x000fe40000f21670 */
[----:B------:R-:W-:Y:S02]  /*10000*/  ISETP.GT.AND P2, PT, R134, 0x89, !P2 ;  /* 0x000000898600780c */ /* 0x000fe40005744270 */
        /* <DEDUP_REMOVED lines=10> */
[C---:B------:R-:W-:Y:S02]  /*100b0*/  ISETP.GT.AND P1, PT, R134.reuse, 0x9, !P1 ;  /* 0x000000098600780c */ /* 0x040fe40004f24270 */
[C---:B------:R-:W-:Y:S02]  /*100c0*/  ISETP.LT.OR P3, PT, R135.reuse, 0x91, P3 ;  /* 0x000000918700780c */ /* 0x040fe40001f61670 */
[----:B------:R-:W-:Y:S02]  /*100d0*/  ISETP.LT.OR P1, PT, R135, 0xa, P1 ;  /* 0x0000000a8700780c */ /* 0x000fe40000f21670 */
[----:B------:R-:W-:-:S02]  /*100e0*/  ISETP.GT.AND P5, PT, R134, 0x98, !P5 ;  /* 0x000000988600780c */ /* 0x000fc40006fa4270 */
[----:B------:R-:W-:Y:S02]  /*100f0*/  FSEL R21, R21, -INF , !P1 ;  /* 0xff80000015157808 */ /* 0x000fe40004800000 */
[----:B------:R-:W-:Y:S02]  /*10100*/  LOP3.LUT P1, RZ, R16, 0x8, RZ, 0xc0, !PT ;  /* 0x0000000810ff7812 */ /* 0x000fe4000782c0ff */
[----:B------:R-:W-:Y:S02]  /*10110*/  ISETP.LT.OR P4, PT, R135, 0x92, P4 ;  /* 0x000000928700780c */ /* 0x000fe40002781670 */
[----:B------:R-:W-:Y:S02]  /*10120*/  ISETP.GT.AND P1, PT, R134, 0x10, !P1 ;  /* 0x000000108600780c */ /* 0x000fe40004f24270 */
[----:B------:R-:W-:Y:S02]  /*10130*/  FSEL R63, R63, -INF , !P3 ;  /* 0xff8000003f3f7808 */ /* 0x000fe40005800000 */
[----:B------:R-:W-:-:S02]  /*10140*/  ISETP.LT.OR P1, PT, R135, 0x11, P1 ;  /* 0x000000118700780c */ /* 0x000fc40000f21670 */
[----:B------:R-:W-:Y:S02]  /*10150*/  ISETP.LT.OR P5, PT, R135, 0x99, P5 ;  /* 0x000000998700780c */ /* 0x000fe40002fa1670 */
[----:B------:R-:W-:Y:S02]  /*10160*/  FSEL R122, R122, -INF , !P1 ;  /* 0xff8000007a7a7808 */ /* 0x000fe40004800000 */
[----:B------:R-:W-:Y:S02]  /*10170*/  LOP3.LUT P1, RZ, R16, 0x10, RZ, 0xc0, !PT ;  /* 0x0000001010ff7812 */ /* 0x000fe4000782c0ff */
[----:B------:R-:W-:Y:S02]  /*10180*/  FSEL R65, R65, -INF , !P5 ;  /* 0xff80000041417808 */ /* 0x000fe40006800000 */
        /* <DEDUP_REMOVED lines=116> */
[----:B------:R-:W-:Y:S01]  /*108d0*/  LOP3.LUT P6, RZ, R16, 0x20, RZ, 0xc0, !PT ;  /* 0x0000002010ff7812 */ /* 0x000fe200078cc0ff */
[----:B------:R-:W0:Y:S01]  /*108e0*/  SHFL.BFLY PT, R10, R9, 0x2, 0x1f ;  /* 0x0c401f00090a7f89 */ /* 0x000e2200000e0000 */
[----:B------:R-:W-:-:S04]  /*108f0*/  ISETP.LT.OR P1, PT, R135, 0x61, P1 ;  /* 0x000000618700780c */ /* 0x000fc80000f21670 */
[----:B------:R-:W-:Y:S02]  /*10900*/  FSEL R74, R74, -INF , !P1 ;  /* 0xff8000004a4a7808 */ /* 0x000fe40004800000 */
[----:B------:R-:W-:-:S04]  /*10910*/  LOP3.LUT P1, RZ, R16, 0x4000, RZ, 0xc0, !PT ;  /* 0x0000400010ff7812 */ /* 0x000fc8000782c0ff */
[----:B------:R-:W-:-:S04]  /*10920*/  ISETP.GT.AND P1, PT, R134, 0x61, !P1 ;  /* 0x000000618600780c */ /* 0x000fc80004f24270 */
[----:B------:R-:W-:-:S04]  /*10930*/  ISETP.LT.OR P1, PT, R135, 0x62, P1 ;  /* 0x000000628700780c */ /* 0x000fc80000f21670 */
[----:B------:R-:W-:Y:S02]  /*10940*/  FSEL R75, R75, -INF , !P1 ;  /* 0xff8000004b4b7808 */ /* 0x000fe40004800000 */
[----:B------:R-:W-:Y:S02]  /*10950*/  LOP3.LUT P1, RZ, R16, 0x2000, RZ, 0xc0, !PT ;  /* 0x0000200010ff7812 */ /* 0x000fe4000782c0ff */
[----:B0-----:R-:W-:Y:S02]  /*10960*/  FMNMX.FTZ R15, R9, R10, !PT ;  /* 0x0000000a090f7209 */ /* 0x001fe40007810000 */
[----:B------:R-:W-:-:S03]  /*10970*/  ISETP.GT.AND P1, PT, R134, 0x68, !P1 ;  /* 0x000000688600780c */ /* 0x000fc60004f24270 */
        /* <DEDUP_REMOVED lines=10> */
[----:B------:R-:W-:Y:S01]  /*10a20*/  FFMA.FTZ R67, R10, R67, -8 ;  /* 0xc10000000a437423 */ /* 0x000fe20000010043 */
        /* <DEDUP_REMOVED lines=26> */
[----:B------:R-:W-:Y:S02]  /*10bd0*/  ISETP.GT.AND P1, PT, R134, RZ, !P6 ;  /* 0x000000ff8600720c */ /* 0x000fe40007724270 */
        /* <DEDUP_REMOVED lines=23> */
[----:B------:R-:W-:Y:S01]  /*10d50*/  FSEL R76, R64, -INF , !P4 ;  /* 0xff800000404c7808 */ /* 0x000fe20006000000 */
[----:B0-----:R-:W-:-:S01]  /*10d60*/  FFMA.FTZ R121, R115, UR21, -R9 ;  /* 0x0000001573797c23 */ /* 0x001fc20008010809 */
[----:B------:R-:W-:Y:S01]  /*10d70*/  FMNMX.FTZ R124, R122, R107, !PT ;  /* 0x0000006b7a7c7209 */ /* 0x000fe20007810000 */
[----:B------:R-:W-:-:S01]  /*10d80*/  FFMA.FTZ R132, R119, UR21, -R9 ;  /* 0x0000001577847c23 */ /* 0x000fc20008010809 */
[--C-:B------:R-:W-:Y:S01]  /*10d90*/  FFMA.FTZ R134, R128, UR21, -R9.reuse ;  /* 0x0000001580867c23 */ /* 0x100fe20008010809 */
[----:B------:R-:W-:Y:S01]  /*10da0*/  MUFU.EX2 R64, R125 ;  /* 0x0000007d00407308 */ /* 0x000fe20000000800 */
        /* <DEDUP_REMOVED lines=25> */
[----:B------:R-:W-:Y:S01]  /*10f40*/  FFMA.FTZ R133, R133, UR21, -R9 ;  /* 0x0000001585857c23 */ /* 0x000fe20008010809 */
[----:B------:R0:W-:Y:S02]  /*10f50*/  MUFU.EX2 R111, R121 ;  /* 0x00000079006f7308 */ /* 0x0001e40000000800 */
        /* <DEDUP_REMOVED lines=38> */
[----:B------:R1:W-:Y:S02]  /*111c0*/  MUFU.EX2 R115, R132 ;  /* 0x0000008400737308 */ /* 0x0003e40000000800 */
[----:B------:R-:W-:Y:S01]  /*111d0*/  FMNMX.FTZ R119, R65, R124, !PT ;  /* 0x0000007c41777209 */ /* 0x000fe20007810000 */
[--C-:B------:R-:W-:Y:S01]  /*111e0*/  FFMA.FTZ R124, R81, UR21, -R9.reuse ;  /* 0x00000015517c7c23 */ /* 0x100fe20008010809 */
[----:B------:R-:W-:-:S01]  /*111f0*/  FFMA.FTZ R81, R82, UR21, -R9 ;  /* 0x0000001552517c23 */ /* 0x000fc20008010809 */
[--C-:B------:R-:W-:Y:S01]  /*11200*/  FFMA.FTZ R82, R85, UR21, -R9.reuse ;  /* 0x0000001555527c23 */ /* 0x100fe20008010809 */
[----:B0-----:R-:W-:Y:S01]  /*11210*/  FMNMX.FTZ R121, R66, R119, !PT ;  /* 0x0000007742797209 */ /* 0x001fe20007810000 */
[--C-:B------:R-:W-:Y:S01]  /*11220*/  FFMA.FTZ R85, R86, UR21, -R9.reuse ;  /* 0x0000001556557c23 */ /* 0x100fe20008010809 */
[----:B------:R-:W-:-:S01]  /*11230*/  FFMA.FTZ R86, R87, UR21, -R9 ;  /* 0x0000001557567c23 */ /* 0x000fc20008010809 */
[--C-:B------:R-:W-:Y:S01]  /*11240*/  FFMA.FTZ R87, R129, UR21, -R9.reuse ;  /* 0x0000001581577c23 */ /* 0x100fe20008010809 */
[----:B------:R-:W-:Y:S01]  /*11250*/  MUFU.EX2 R112, R112 ;  /* 0x0000007000707308 */ /* 0x000fe20000000800 */
[----:B------:R-:W0:Y:S07]  /*11260*/  SHFL.BFLY PT, R128, R121, 0x2, 0x1f ;  /* 0x0c401f0079807f89 */ /* 0x000e2e00000e0000 */
[----:B------:R-:W-:Y:S08]  /*11270*/  MUFU.EX2 R116, R116 ;  /* 0x0000007400747308 */ /* 0x000ff00000000800 */
[----:B------:R-:W-:Y:S08]  /*11280*/  MUFU.EX2 R88, R88 ;  /* 0x0000005800587308 */ /* 0x000ff00000000800 */
[----:B------:R-:W-:Y:S01]  /*11290*/  MUFU.EX2 R89, R89 ;  /* 0x0000005900597308 */ /* 0x000fe20000000800 */
[----:B0-----:R-:W-:Y:S01]  /*112a0*/  FMNMX.FTZ R125, R121, R128, !PT ;  /* 0x00000080797d7209 */ /* 0x001fe20007810000 */
[--C-:B------:R-:W-:Y:S01]  /*112b0*/  FFMA.FTZ R128, R130, UR21, -R9.reuse ;  /* 0x0000001582807c23 */ /* 0x100fe20008010809 */
[----:B------:R-:W-:-:S01]  /*112c0*/  FFMA.FTZ R121, R131, UR21, -R9 ;  /* 0x0000001583797c23 */ /* 0x000fc20008010809 */
[----:B------:R-:W-:-:S02]  /*112d0*/  FSEL R130, R10, RZ, P1 ;  /* 0x000000ff0a827208 */ /* 0x000fc40000800000 */
[----:B-1----:R-:W0:Y:S02]  /*112e0*/  SHFL.BFLY PT, R132, R125, 0x1, 0x1f ;  /* 0x0c201f007d847f89 */ /* 0x002e2400000e0000 */
[----:B------:R-:W-:Y:S01]  /*112f0*/  MUFU.EX2 R92, R92 ;  /* 0x0000005c005c7308 */ /* 0x000fe20000000800 */
[----:B------:R-:W-:-:S04]  /*11300*/  FADD.FTZ R130, -R130, R7 ;  /* 0x0000000782827221 */ /* 0x000fc80000010100 */
[----:B------:R-:W-:-:S03]  /*11310*/  FMUL.FTZ R7, R130, UR21 ;  /* 0x0000001582077c20 */ /* 0x000fc60008410000 */
[----:B------:R-:W-:Y:S08]  /*11320*/  MUFU.EX2 R93, R93 ;  /* 0x0000005d005d7308 */ /* 0x000ff00000000800 */
[----:B------:R-:W1:Y:S01]  /*11330*/  MUFU.EX2 R7, R7 ;  /* 0x0000000700077308 */ /* 0x000e620000000800 */
[----:B0-----:R-:W-:Y:S01]  /*11340*/  FMNMX.FTZ R9, R125, R132, !PT ;  /* 0x000000847d097209 */ /* 0x001fe20007810000 */
[----:B------:R-:W-:-:S06]  /*11350*/  IMAD.U32 R132, RZ, RZ, UR21 ;  /* 0x00000015ff847e24 */ /* 0x000fcc000f8e00ff */
[----:B------:R-:W-:Y:S01]  /*11360*/  MUFU.EX2 R96, R96 ;  /* 0x0000006000607308 */ /* 0x000fe20000000800 */
[C---:B------:R-:W-:Y:S01]  /*11370*/  FSETP.NEU.FTZ.AND P1, PT, R9.reuse, -INF , PT ;  /* 0xff8000000900780b */ /* 0x040fe20003f3d000 */
[----:B------:R-:W-:-:S03]  /*11380*/  FFMA.FTZ R129, R9, R132, -8 ;  /* 0xc100000009817423 */ /* 0x000fc60000010084 */
[----:B------:R-:W-:Y:S02]  /*11390*/  FSEL R131, R9, RZ, P1 ;  /* 0x000000ff09837208 */ /* 0x000fe40000800000 */
[----:B------:R-:W-:Y:S01]  /*113a0*/  FSEL R129, R129, RZ, P1 ;  /* 0x000000ff81817208 */ /* 0x000fe20000800000 */
[----:B-1----:R-:W-:Y:S01]  /*113b0*/  FFMA.FTZ R132, R7, R5, R70 ;  /* 0x0000000507847223 */ /* 0x002fe20000010046 */
[----:B------:R-:W-:Y:S01]  /*113c0*/  MUFU.EX2 R97, R97 ;  /* 0x0000006100617308 */ /* 0x000fe20000000800 */
[----:B------:R-:W-:-:S02]  /*113d0*/  FADD.FTZ R131, -R131, R8 ;  /* 0x0000000883837221 */ /* 0x000fc40000010100 */
        /* <DEDUP_REMOVED lines=16> */
[----:B------:R-:W-:Y:S01]  /*114e0*/  FMUL.FTZ R94, R131, UR21 ;  /* 0x00000015835e7c20 */ /* 0x000fe20008410000 */
[----:B------:R-:W-:Y:S01]  /*114f0*/  MUFU.EX2 R130, R130 ;  /* 0x0000008200827308 */ /* 0x000fe20000000800 */
[----:B------:R-:W-:-:S01]  /*11500*/  FADD.FTZ R131, R15, R132 ;  /* 0x000000840f837221 */ /* 0x000fc20000010000 */
        /* <DEDUP_REMOVED lines=26> */
[----:B------:R-:W-:-:S04]  /*116b0*/  FFMA.FTZ R66, R66, UR21, -R129 ;  /* 0x0000001542427c23 */ /* 0x000fc80008010881 */
[----:B------:R-:W2:Y:S01]  /*116c0*/  MUFU.EX2 R20, R20 ;  /* 0x0000001400147308 */ /* 0x000ea20000000800 */
[----:B0-----:R-:W-:-:S04]  /*116d0*/  FFMA.FTZ R5, R94, R4, R11 ;  /* 0x000000045e057223 */ /* 0x001fc8000001000b */
[----:B------:R-:W-:-:S03]  /*116e0*/  FADD.FTZ R4, R130, R5 ;  /* 0x0000000582047221 */ /* 0x000fc60000010000 */
[----:B------:R-:W0:Y:S01]  /*116f0*/  MUFU.EX2 R21, R21 ;  /* 0x0000001500157308 */ /* 0x000e220000000800 */
[----:B-1----:R-:W-:-:S07]  /*11700*/  FADD.FTZ R5, R13, R4 ;  /* 0x000000040d057221 */ /* 0x002fce0000010000 */
[----:B------:R-:W1:Y:S01]  /*11710*/  MUFU.EX2 R122, R122 ;  /* 0x0000007a007a7308 */ /* 0x000e620000000800 */
[----:B--2---:R-:W-:-:S07]  /*11720*/  FADD.FTZ R4, R20, R5 ;  /* 0x0000000514047221 */ /* 0x004fce0000010000 */
[----:B------:R2:W-:Y:S01]  /*11730*/  MUFU.EX2 R8, R118 ;  /* 0x0000007600087308 */ /* 0x0005e20000000800 */
[----:B0-----:R-:W-:-:S07]  /*11740*/  FADD.FTZ R5, R21, R4 ;  /* 0x0000000415057221 */ /* 0x001fce0000010000 */
[----:B------:R-:W0:Y:S01]  /*11750*/  MUFU.EX2 R123, R123 ;  /* 0x0000007b007b7308 */ /* 0x000e220000000800 */
[----:B--2---:R-:W-:-:S01]  /*11760*/  FADD.FTZ R118, R12, R131 ;  /* 0x000000830c767221 */ /* 0x004fc20000010000 */
[----:B-1----:R-:W-:-:S03]  /*11770*/  FADD.FTZ R4, R122, R5 ;  /* 0x000000057a047221 */ /* 0x002fc60000010000 */
[----:B------:R-:W-:-:S03]  /*11780*/  FADD.FTZ R131, R57, R118 ;  /* 0x0000007639837221 */ /* 0x000fc60000010000 */
[----:B------:R-:W1:Y:S01]  /*11790*/  MUFU.EX2 R126, R126 ;  /* 0x0000007e007e7308 */ /* 0x000e620000000800 */
[----:B------:R-:W-:-:S04]  /*117a0*/  FADD.FTZ R118, R56, R131 ;  /* 0x0000008338767221 */ /* 0x000fc80000010000 */
[----:B------:R-:W-:-:S03]  /*117b0*/  FADD.FTZ R118, R67, R118 ;  /* 0x0000007643767221 */ /* 0x000fc60000010000 */
[----:B------:R-:W2:Y:S01]  /*117c0*/  MUFU.EX2 R106, R106 ;  /* 0x0000006a006a7308 */ /* 0x000ea20000000800 */
[----:B------:R-:W-:-:S01]  /*117d0*/  FADD.FTZ R5, R69, R118 ;  /* 0x0000007645057221 */ /* 0x000fc20000010000 */
[----:B0-----:R-:W-:-:S03]  /*117e0*/  FADD.FTZ R131, R123, R4 ;  /* 0x000000047b837221 */ /* 0x001fc60000010000 */
[----:B------:R-:W-:-:S03]  /*117f0*/  FADD.FTZ R4, R120, R5 ;  /* 0x0000000578047221 */ /* 0x000fc60000010000 */
        /* <DEDUP_REMOVED lines=28> */
[----:B-1----:R-:W-:-:S01]  /*119c0*/  FADD.FTZ R118, R90, R5 ;  /* 0x000000055a767221 */ /* 0x002fc20000010000 */
[----:B------:R-:W-:-:S04]  /*119d0*/  FADD.FTZ R5, R89, R4 ;  /* 0x0000000459057221 */ /* 0x000fc80000010000 */
[----:B------:R-:W-:Y:S02]  /*119e0*/  FADD.FTZ R4, R92, R5 ;  /* 0x000000055c047221 */ /* 0x000fe40000010000 */
[----:B------:R-:W1:Y:S01]  /*119f0*/  MUFU.EX2 R98, R98 ;  /* 0x0000006200627308 */ /* 0x000e620000000800 */
[----:B--2---:R-:W-:-:S01]  /*11a00*/  FADD.FTZ R131, R91, R118 ;  /* 0x000000765b837221 */ /* 0x004fc20000010000 */
[----:B------:R-:W-:-:S03]  /*11a10*/  FADD.FTZ R5, R93, R4 ;  /* 0x000000045d057221 */ /* 0x000fc60000010000 */
[----:B------:R-:W-:Y:S01]  /*11a20*/  FADD.FTZ R118, R8, R131 ;  /* 0x0000008308767221 */ /* 0x000fe20000010000 */
[----:B------:R-:W-:-:S02]  /*11a30*/  FADD.FTZ R4, R96, R5 ;  /* 0x0000000560047221 */ /* 0x000fc40000010000 */
[----:B------:R-:W2:Y:S01]  /*11a40*/  MUFU.EX2 R99, R99 ;  /* 0x0000006300637308 */ /* 0x000ea20000000800 */
[----:B0-----:R-:W-:-:S01]  /*11a50*/  FADD.FTZ R131, R95, R118 ;  /* 0x000000765f837221 */ /* 0x001fc20000010000 */
[----:B------:R-:W-:-:S06]  /*11a60*/  FADD.FTZ R5, R97, R4 ;  /* 0x0000000461057221 */ /* 0x000fcc0000010000 */
        /* <DEDUP_REMOVED lines=17> */
[----:B0-----:R-:W-:-:S04]  /*11b80*/  FADD.FTZ R5, R73, R4 ;  /* 0x0000000449057221 */ /* 0x001fc80000010000 */
[----:B------:R-:W-:-:S03]  /*11b90*/  FADD.FTZ R4, R64, R5 ;  /* 0x0000000540047221 */ /* 0x000fc60000010000 */
[----:B------:R-:W0:Y:S01]  /*11ba0*/  MUFU.EX2 R78, R78 ;  /* 0x0000004e004e7308 */ /* 0x000e220000000800 */
[----:B-1----:R-:W-:-:S01]  /*11bb0*/  FADD.FTZ R118, R75, R118 ;  /* 0x000000764b767221 */ /* 0x002fc20000010000 */
[----:B------:R-:W-:-:S06]  /*11bc0*/  FADD.FTZ R4, R115, R4 ;  /* 0x0000000473047221 */ /* 0x000fcc0000010000 */
        /* <DEDUP_REMOVED lines=52> */
.L_x_708:
        /* <DEDUP_REMOVED lines=42> */
[----:B------:R-:W-:Y:S01]  /*121b0*/  VIADD R3, R3, 0xffffffff ;  /* 0xffffffff03037836 */ /* 0x000fe20000000000 */
[----:B------:R-:W-:Y:S01]  /*121c0*/  F2FP.SATFINITE.E4M3.F32.PACK_AB_MERGE_C R145, R91, R90, R8 ;  /* 0x0000005a5b91723e */ /* 0x000fe20004807008 */
[----:B------:R-:W-:Y:S01]  /*121d0*/  FMUL.FTZ R26, R26, R94 ;  /* 0x0000005e1a1a7220 */ /* 0x000fe20000410000 */
        /* <DEDUP_REMOVED lines=37> */
.L_x_691:
[----:B------:R-:W-:Y:S06]  /*12430*/  BAR.ARV 0x8, 0x200 ;  /* 0x0208000000007b1d */ /* 0x000fec0000002000 */
[----:B------:R-:W-:Y:S05]  /*12440*/  @!P0 BRA `(.L_x_710) ;  /* 0x0000000000048947 */ /* 0x000fea0003800000 */
[----:B------:R-:W-:Y:S01]  /*12450*/  BPT.TRAP 0x1 ;  /* 0x000000040000795c */ /* 0x000fe20000300000 */
.L_x_710:
[----:B------:R-:W-:Y:S01]  /*12460*/  ULEA UR14, UR39, UR45, 0x3 ;  /* 0x0000002d270e7291 */ /* 0x000fe2000f8e183f */
[----:B------:R-:W-:-:S05]  /*12470*/  IMAD.U32 R0, RZ, RZ, UR37 ;  /* 0x00000025ff007e24 */ /* 0x000fca000f8e00ff */
[----:B------:R-:W-:-:S04]  /*12480*/  SHF.L.U32 R0, R0, 0x1f, RZ ;  /* 0x0000001f00007819 */ /* 0x000fc800000006ff */
[----:B------:R0:W1:Y:S01]  /*12490*/  SYNCS.PHASECHK.TRANS64.TRYWAIT P1, [UR14+0x13250], R0 ;  /* 0x01325000ff0075a7 */ /* 0x000062000802014e */
[----:B------:R-:W-:Y:S05]  /*124a0*/  @!P0 BRA `(.L_x_711) ;  /* 0x0000000000048947 */ /* 0x000fea0003800000 */
[----:B------:R-:W-:Y:S01]  /*124b0*/  BPT.TRAP 0x1 ;  /* 0x000000040000795c */ /* 0x000fe20000300000 */
.L_x_711:
[----:B-1----:R-:W-:Y:S05]  /*124c0*/  @P1 BRA `(.L_x_712) ;  /* 0x0000000000081947 */ /* 0x002fea0003800000 */
[----:B------:R-:W1:Y:S02]  /*124d0*/  SYNCS.PHASECHK.TRANS64.TRYWAIT P1, [UR14+0x13250], R0 ;  /* 0x01325000ff0075a7 */ /* 0x000e64000802014e */
[----:B-1----:R-:W-:Y:S05]  /*124e0*/  @!P1 BRA `(.L_x_713) ;  /* 0x0000005c007c9947 */ /* 0x002fea0003800000 */
.L_x_712:
[----:B------:R-:W-:Y:S01]  /*124f0*/  ULDC.64 UR4, c[0x0][0x9a0] ;  /* 0x0002680000047ab9 */ /* 0x000fe20000000a00 */
[----:B------:R-:W-:Y:S01]  /*12500*/  UIADD3 UR45, UR45, 0x1000, URZ ;  /* 0x000010002d2d7890 */ /* 0x000fe2000fffe03f */
[----:B------:R-:W-:Y:S01]  /*12510*/  WARPGROUP.ARRIVE ;  /* 0x00000000000079c5 */ /* 0x000fe20000000000 */
[----:B------:R-:W-:Y:S01]  /*12520*/  UISETP.NE.U32.AND UP0, UPT, UR4, URZ, UPT ;  /* 0x0000003f0400728c */ /* 0x000fe2000bf05070 */
[----:B01----:R-:W-:Y:S01]  /*12530*/  IMAD.MOV.U32 R0, RZ, RZ, 0x3f800000 ;  /* 0x3f800000ff007424 */ /* 0x003fe200078e00ff */
[----:B------:R-:W-:Y:S02]  /*12540*/  USHF.R.U32.HI UR45, URZ, 0x4, UR45 ;  /* 0x000000043f2d7899 */ /* 0x000fe4000801162d */
[----:B------:R-:W-:Y:S02]  /*12550*/  UISETP.NE.AND.EX UP0, UPT, UR5, URZ, UPT, UP0 ;  /* 0x0000003f0500728c */ /* 0x000fe4000bf05300 */
[----:B------:R-:W-:-:S04]  /*12560*/  ULOP3.LUT UR45, UR45, 0x3fff, URZ, 0xc0, !UPT ;  /* 0x00003fff2d2d7892 */ /* 0x000fc8000f8ec03f */
[----:B------:R-:W-:Y:S01]  /*12570*/  ULOP3.LUT UR45, UR45, 0x10000, URZ, 0xfc, !UPT ;  /* 0x000100002d2d7892 */ /* 0x000fe2000f8efc3f */
[----:B------:R-:W-:-:S04]  /*12580*/  PLOP3.LUT P1, PT, PT, PT, UP0, 0x80, 0x0 ;  /* 0x000000000000781c */ /* 0x000fc80003f2f008 */
[----:B------:R-:W-:Y:S01]  /*12590*/  @UP0 USHF.R.S32.HI UR8, URZ, 0x1f, UR41 ;  /* 0x0000001f3f080899 */ /* 0x000fe20008011429 */
[----:B------:R-:W-:Y:S01]  /*125a0*/  @UP0 ULDC.64 UR10, c[0x0][0x9c8] ;  /* 0x00027200000a0ab9 */ /* 0x000fe20000000a00 */
[----:B------:R-:W-:Y:S02]  /*125b0*/  @UP0 USHF.R.S32.HI UR9, URZ, 0x1f, UR42 ;  /* 0x0000001f3f090899 */ /* 0x000fe4000801142a */
[----:B------:R-:W-:Y:S02]  /*125c0*/  @UP0 UIMAD UR8, UR8, UR10, URZ ;  /* 0x0000000a080802a4 */ /* 0x000fe4000f8e023f */
[----:B------:R-:W-:Y:S02]  /*125d0*/  @UP0 UIMAD.WIDE.U32 UR6, UR41, UR10, URZ ;  /* 0x0000000a290602a5 */ /* 0x000fe4000f8e003f */
[----:B------:R-:W-:Y:S02]  /*125e0*/  UIMAD UR10, UR39, 0x280, UR45 ;  /* 0x00000280270a78a4 */ /* 0x000fe4000f8e022d */
[----:B------:R-:W-:Y:S01]  /*125f0*/  @UP0 UIMAD UR8, UR41, UR11, UR8 ;  /* 0x0000000b290802a4 */ /* 0x000fe2000f8e0208 */
[----:B------:R-:W-:-:S02]  /*12600*/  @UP0 ULDC.64 UR12, c[0x0][0x9d0] ;  /* 0x00027400000c0ab9 */ /* 0x000fc40000000a00 */
[----:B------:R-:W-:Y:S01]  /*12610*/  UMOV UR11, 0xc0000010 ;  /* 0xc0000010000b7882 */ /* 0x000fe20000000000 */
[----:B------:R-:W-:Y:S02]  /*12620*/  @UP0 UIMAD UR9, UR9, UR12, URZ ;  /* 0x0000000c090902a4 */ /* 0x000fe4000f8e023f */
[----:B------:R-:W-:-:S07]  /*12630*/  @UP0 UIADD3 UR7, UR7, UR8, URZ ;  /* 0x0000000807070290 */ /* 0x000fce000fffe03f */
[----:B------:R-:W-:Y:S01]  /*12640*/  QGMMA.64x64x32.F32.E4M3.E4M3 R24, R152, gdesc[UR8], R24, gsb0 ;  /* 0x00e0000898187df3 */ /* 0x000fe20008000818 */
[----:B------:R-:W-:Y:S02]  /*12650*/  @UP0 UIMAD UR9, UR42, UR13, UR9 ;  /* 0x0000000d2a0902a4 */ /* 0x000fe4000f8e0209 */
[----:B------:R-:W-:-:S04]  /*12660*/  @UP0 UIMAD.WIDE.U32 UR6, UR42, UR12, UR6 ;  /* 0x0000000c2a0602a5 */ /* 0x000fc8000f8e0006 */
[----:B------:R-:W-:Y:S02]  /*12670*/  @UP0 UIADD3 UR7, UR7, UR9, URZ ;  /* 0x0000000907070290 */ /* 0x000fe4000fffe03f */
[----:B------:R-:W-:-:S04]  /*12680*/  @UP0 ULEA UR4, UP1, UR6, UR4, 0x2 ;  /* 0x0000000406040291 */ /* 0x000fc8000f82103f */
[----:B------:R-:W-:Y:S02]  /*12690*/  @UP0 ULEA.HI.X UR5, UR6, UR5, UR7, 0x2, UP1 ;  /* 0x0000000506050291 */ /* 0x000fe400088f1407 */
[----:B------:R-:W-:-:S04]  /*126a0*/  IMAD.U32 R6, RZ, RZ, UR4 ;  /* 0x00000004ff067e24 */ /* 0x000fc8000f8e00ff */
[----:B------:R-:W-:Y:S01]  /*126b0*/  IMAD.U32 R7, RZ, RZ, UR5 ;  /* 0x00000005ff077e24 */ /* 0x000fe2000f8e00ff */
[----:B------:R-:W-:-:S04]  /*126c0*/  UIADD3 UR4, UR10, 0x80, URZ ;  /* 0x000000800a047890 */ /* 0x000fc8000fffe03f */
[----:B------:R0:W2:Y:S01]  /*126d0*/  @P1 LDG.E R0, desc[UR48][R6.64] ;  /* 0x0000003006001981 */ /* 0x0000a2000c1e1900 */
[----:B------:R-:W-:Y:S02]  /*126e0*/  UMOV UR7, 0xc0000010 ;  /* 0xc000001000077882 */ /* 0x000fe40000000000 */
[----:B------:R-:W-:Y:S01]  /*126f0*/  UMOV UR6, UR4 ;  /* 0x0000000400067c82 */ /* 0x000fe20008000000 */
[----:B------:R-:W-:Y:S02]  /*12700*/  WARPGROUP.DEPBAR.LE gsb0, 0x0 ;  /* 0x00008000000079c5 */ /* 0x000fe40000010000 */
[----:B------:R-:W-:-:S06]  /*12710*/  WARPGROUP.ARRIVE ;  /* 0x00000000000079c5 */ /* 0x000fcc0000000000 */
[----:B------:R-:W-:Y:S01]  /*12720*/  QGMMA.64x64x32.F32.E4M3.E4M3 R24, R148, gdesc[UR4], R24, gsb0 ;  /* 0x00e0000494187df3 */ /* 0x000fe20008000818 */
[----:B------:R-:W-:Y:S01]  /*12730*/  UIADD3 UR4, UR10, 0x100, URZ ;  /* 0x000001000a047890 */ /* 0x000fe2000fffe03f */
[----:B------:R-:W-:-:S06]  /*12740*/  UMOV UR7, 0xc0000010 ;  /* 0xc000001000077882 */ /* 0x000fcc0000000000 */
[----:B------:R-:W-:Y:S01]  /*12750*/  UMOV UR6, UR4 ;  /* 0x0000000400067c82 */ /* 0x000fe20008000000 */
[----:B------:R-:W-:Y:S02]  /*12760*/  WARPGROUP.DEPBAR.LE gsb0, 0x0 ;  /* 0x00008000000079c5 */ /* 0x000fe40000010000 */
[----:B------:R-:W-:-:S06]  /*12770*/  WARPGROUP.ARRIVE ;  /* 0x00000000000079c5 */ /* 0x000fcc0000000000 */
[----:B------:R-:W-:Y:S01]  /*12780*/  QGMMA.64x64x32.F32.E4M3.E4M3 R24, R144, gdesc[UR4], R24, gsb0 ;  /* 0x00e0000490187df3 */ /* 0x000fe20008000818 */
[----:B------:R-:W-:Y:S01]  /*12790*/  UIADD3 UR4, UR10, 0x180, URZ ;  /* 0x000001800a047890 */ /* 0x000fe2000fffe03f */
[----:B------:R-:W-:-:S06]  /*127a0*/  UMOV UR7, 0xc0000010 ;  /* 0xc000001000077882 */ /* 0x000fcc0000000000 */
[----:B------:R-:W-:Y:S01]  /*127b0*/  UMOV UR6, UR4 ;  /* 0x0000000400067c82 */ /* 0x000fe20008000000 */
[----:B------:R-:W1:Y:S04]  /*127c0*/  SHFL.BFLY PT, R8, R5, 0x2, 0x1f ;  /* 0x0c401f0005087f89 */ /* 0x000e6800000e0000 */
[----:B0-----:R-:W0:Y:S01]  /*127d0*/  SHFL.BFLY PT, R7, R4, 0x2, 0x1f ;  /* 0x0c401f0004077f89 */ /* 0x001e2200000e0000 */
[----:B------:R-:W-:Y:S02]  /*127e0*/  WARPGROUP.DEPBAR.LE gsb0, 0x0 ;  /* 0x00008000000079c5 */ /* 0x000fe40000010000 */
[----:B------:R-:W-:-:S06]  /*127f0*/  WARPGROUP.ARRIVE ;  /* 0x00000000000079c5 */ /* 0x000fcc0000000000 */
[----:B------:R-:W-:Y:S01]  /*12800*/  QGMMA.64x64x32.F32.E4M3.E4M3 R24, R140, gdesc[UR4], R24, gsb0 ;  /* 0x00e000048c187df3 */ /* 0x000fe20008000818 */
[----:B-1----:R-:W-:-:S01]  /*12810*/  FADD.FTZ R8, R8, R5 ;  /* 0x0000000508087221 */ /* 0x002fc20000010000 */
[----:B------:R-:W-:Y:S01]  /*12820*/  UIADD3 UR10, UR10, 0x200, URZ ;  /* 0x000002000a0a7890 */ /* 0x000fe2000fffe03f */
[----:B0-----:R-:W-:-:S01]  /*12830*/  FADD.FTZ R7, R7, R4 ;  /* 0x0000000407077221 */ /* 0x001fc20000010000 */
[----:B------:R-:W-:Y:S02]  /*12840*/  UMOV UR11, 0xc0000010 ;  /* 0xc0000010000b7882 */ /* 0x000fe40000000000 */
[----:B------:R-:W0:Y:S04]  /*12850*/  SHFL.BFLY PT, R3, R8, 0x1, 0x1f ;  /* 0x0c201f0008037f89 */ /* 0x000e2800000e0000 */
        /* <DEDUP_REMOVED lines=12> */
[----:B------:R0:W-:Y:S01]  /*12920*/  @P1 MUFU.RCP R3, R13 ;  /* 0x0000000d00031308 */ /* 0x0001e20000001000 */
[----:B------:R-:W-:Y:S01]  /*12930*/  FSETP.NE.FTZ.AND P1, PT, R14, RZ, PT ;  /* 0x000000ff0e00720b */ /* 0x000fe20003f35000 */
[----:B------:R-:W-:-:S08]  /*12940*/  IMAD.MOV.U32 R11, RZ, RZ, RZ ;  /* 0x000000ffff0b7224 */ /* 0x000fd000078e00ff */
[----:B------:R-:W1:Y:S08]  /*12950*/  @P2 MUFU.LG2 R7, R15 ;  /* 0x0000000f00072308 */ /* 0x000e700000000c00 */
[----:B------:R-:W3:Y:S08]  /*12960*/  @P3 MUFU.LG2 R12, R17 ;  /* 0x00000011000c3308 */ /* 0x000ef00000000c00 */
[----:B------:R-:W4:Y:S01]  /*12970*/  @P1 MUFU.RCP R11, R14 ;  /* 0x0000000e000b1308 */ /* 0x000f220000001000 */
[----:B------:R-:W-:-:S02]  /*12980*/  IMAD.U32 R8, RZ, RZ, UR21 ;  /* 0x00000015ff087e24 */ /* 0x000fc4000f8e00ff */
[----:B------:R-:W-:Y:S02]  /*12990*/  IMAD.U32 R5, RZ, RZ, UR21 ;  /* 0x00000015ff057e24 */ /* 0x000fe4000f8e00ff */
[----:B0-----:R-:W-:Y:S01]  /*129a0*/  @P3 FMUL.FTZ R13, R8, 0.69314718246459960938 ;  /* 0x3f317218080d3820 */ /* 0x001fe20000410000 */
[----:B-1----:R-:W-:Y:S01]  /*129b0*/  @P2 FMUL.FTZ R8, R7, 0.69314718246459960938 ;  /* 0x3f31721807082820 */ /* 0x002fe20000410000 */
[----:B------:R-:W-:Y:S01]  /*129c0*/  @P2 FMUL.FTZ R5, R5, 0.69314718246459960938 ;  /* 0x3f31721805052820 */ /* 0x000fe20000410000 */
[----:B---3--:R-:W-:Y:S01]  /*129d0*/  @P3 FMUL.FTZ R12, R12, 0.69314718246459960938 ;  /* 0x3f3172180c0c3820 */ /* 0x008fe20000410000 */
[----:B------:R-:W-:Y:S02]  /*129e0*/  IMAD.MOV.U32 R6, RZ, RZ, -0x800000 ;  /* 0xff800000ff067424 */ /* 0x000fe400078e00ff */
[----:B------:R-:W-:Y:S01]  /*129f0*/  @P2 FFMA.FTZ R6, R5, R10, R8 ;  /* 0x0000000a05062223 */ /* 0x000fe20000010008 */
[----:B------:R-:W-:Y:S02]  /*12a00*/  IMAD.MOV.U32 R4, RZ, RZ, -0x800000 ;  /* 0xff800000ff047424 */ /* 0x000fe400078e00ff */
[----:B------:R-:W-:Y:S01]  /*12a10*/  @P3 FFMA.FTZ R4, R13, R9, R12 ;  /* 0x000000090d043223 */ /* 0x000fe2000001000c */
[-C--:B--2---:R-:W-:Y:S01]  /*12a20*/  FMUL.FTZ R3, R3, R0.reuse ;  /* 0x0000000003037220 */ /* 0x084fe20000410000 */
[----:B----4-:R-:W-:Y:S01]  /*12a30*/  FMUL.FTZ R11, R11, R0 ;  /* 0x000000000b0b7220 */ /* 0x010fe20000410000 */
[----:B------:R-:W-:-:S02]  /*12a40*/  WARPGROUP.DEPBAR.LE gsb0, 0x0 ;  /* 0x00008000000079c5 */ /* 0x000fc40000010000 */
[----:B------:R-:W-:Y:S05]  /*12a50*/  @!P0 BRA `(.L_x_714) ;  /* 0x0000000000048947 */ /* 0x000fea0003800000 */
[----:B------:R-:W-:Y:S01]  /*12a60*/  BPT.TRAP 0x1 ;  /* 0x000000040000795c */ /* 0x000fe20000300000 */
.L_x_714:
[----:B------:R-:W-:Y:S01]  /*12a70*/  UIADD3 UR4, UR14, 0x13260, URZ ;  /* 0x000132600e047890 */ /* 0x000fe2000fffe03f */
[-C--:B------:R-:W-:Y:S01]  /*12a80*/  FMUL.FTZ R58, R28, R3.reuse ;  /* 0x000000031c3a7220 */ /* 0x080fe20000410000 */
[----:B------:R-:W-:Y:S01]  /*12a90*/  UIADD3 UR39, UR39, 0x1, URZ ;  /* 0x0000000127277890 */ /* 0x000fe2000fffe03f */
[-C--:B------:R-:W-:Y:S01]  /*12aa0*/  FMUL.FTZ R56, R29, R3.reuse ;  /* 0x000000031d387220 */ /* 0x080fe20000410000 */
[----:B------:R-:W-:Y:S01]  /*12ab0*/  UPRMT UR4, UR44, 0x654, UR4 ;  /* 0x000006542c047896 */ /* 0x000fe20008000004 */
[-C--:B------:R-:W-:Y:S01]  /*12ac0*/  FMUL.FTZ R28, R33, R3.reuse ;  /* 0x00000003211c7220 */ /* 0x080fe20000410000 */
[----:B------:R-:W-:Y:S01]  /*12ad0*/  UISETP.NE.AND UP0, UPT, UR39, 0x2, UPT ;  /* 0x000000022700788c */ /* 0x000fe2000bf05270 */
[-C--:B------:R-:W-:Y:S01]  /*12ae0*/  FMUL.FTZ R59, R24, R3.reuse ;  /* 0x00000003183b7220 */ /* 0x080fe20000410000 */
[-C--:B------:R-:W-:Y:S01]  /*12af0*/  FMUL.FTZ R57, R25, R3.reuse ;  /* 0x0000000319397220 */ /* 0x080fe20000410000 */
[----:B------:R-:W-:Y:S01]  /*12b00*/  FMUL.FTZ R29, R32, R3 ;  /* 0x00000003201d7220 */ /* 0x000fe20000410000 */
[----:B------:R-:W-:Y:S01]  /*12b10*/  FMUL.FTZ R33, R26, R11 ;  /* 0x0000000b1a217220 */ /* 0x000fe20000410000 */
[-C--:B------:R-:W-:Y:S01]  /*12b20*/  FMUL.FTZ R36, R36, R3.reuse ;  /* 0x0000000324247220 */ /* 0x080fe20000410000 */
[-C--:B------:R-:W-:Y:S01]  /*12b30*/  FMUL.FTZ R37, R37, R3.reuse ;  /* 0x0000000325257220 */ /* 0x080fe20000410000 */
[----:B------:R-:W-:Y:S01]  /*12b40*/  SYNCS.ARRIVE.TRANS64.RED.A1T0 RZ, [UR4], RZ ;  /* 0x000000ffffff79a7 */ /* 0x000fe20008100404 */
[----:B------:R-:W-:Y:S01]  /*12b50*/  USEL UR4, URZ, 0x1, UP0 ;  /* 0x000000013f047887 */ /* 0x000fe20008000000 */
        /* <DEDUP_REMOVED lines=26> */
[----:B------:R-:W-:-:S12]  /*12d00*/  ULOP3.LUT UR37, UR37, UR4, URZ, 0x3c, !UPT ;  /* 0x0000000425257292 */ /* 0x000fd8000f8e3c3f */
.L_x_640:
[----:B------:R-:W0:Y:S01]  /*12d10*/  S2R R0, SR_CgaCtaId ;  /* 0x0000000000007919 */ /* 0x000e220000008800 */
[----:B------:R-:W-:Y:S01]  /*12d20*/  MOV R7, 0x400 ;  /* 0x0000040000077802 */ /* 0x000fe20000000f00 */
[----:B------:R-:W-:Y:S01]  /*12d30*/  VIADD R27, R23, 0xffffff80 ;  /* 0xffffff80171b7836 */ /* 0x000fe20000000000 */
[----:B------:R-:W-:Y:S01]  /*12d40*/  BSSY B0, `(.L_x_715) ;  /* 0x0000184000007945 */ /* 0x000fe20003800000 */
[----:B------:R-:W-:Y:S03]  /*12d50*/  BAR.SYNC.DEFER_BLOCKING 0x5, 0x200 ;  /* 0x0148000000007b1d */ /* 0x000fe60000010000 */
[----:B------:R-:W-:-:S04]  /*12d60*/  SHF.R.S32.HI R34, RZ, 0x1f, R27 ;  /* 0x0000001fff227819 */ /* 0x000fc8000001141b */
[----:B------:R-:W-:-:S04]  /*12d70*/  LEA.HI R5, R34, R27, RZ, 0x3 ;  /* 0x0000001b22057211 */ /* 0x000fc800078f18ff */
[----:B------:R-:W-:Y:S02]  /*12d80*/  LOP3.LUT R8, R5, 0xfffffff8, RZ, 0xc0, !PT ;  /* 0xfffffff805087812 */ /* 0x000fe400078ec0ff */
[----:B------:R-:W-:-:S03]  /*12d90*/  SHF.R.S32.HI R5, RZ, 0x3, R5 ;  /* 0x00000003ff057819 */ /* 0x000fc60000011405 */
[----:B------:R-:W-:Y:S01]  /*12da0*/  IMAD.IADD R8, R27, 0x1, -R8 ;  /* 0x000000011b087824 */ /* 0x000fe200078e0a08 */
[----:B0-----:R-:W-:-:S05]  /*12db0*/  LEA R7, R0, R7, 0x18 ;  /* 0x0000000700077211 */ /* 0x001fca00078ec0ff */
[----:B------:R-:W0:Y:S02]  /*12dc0*/  LDS R0, [R7+0x132d0] ;  /* 0x0132d00007007984 */ /* 0x000e240000000800 */
[----:B0-----:R-:W-:Y:S01]  /*12dd0*/  R2UR UR4, R0 ;  /* 0x00000000000472ca */ /* 0x001fe200000e0000 */
[----:B------:R-:W-:-:S05]  /*12de0*/  IMAD.SHL.U32 R0, R8, 0x8, RZ ;  /* 0x0000000808007824 */ /* 0x000fca00078e00ff */
[----:B------:R-:W-:Y:S01]  /*12df0*/  SHF.R.S32.HI R3, RZ, 0x1f, R0 ;  /* 0x0000001fff037819 */ /* 0x000fe20000011400 */
[----:B------:R-:W-:Y:S06]  /*12e00*/  BAR.ARV 0x4, 0x200 ;  /* 0x0108000000007b1d */ /* 0x000fec0000002000 */
[----:B------:R-:W-:Y:S05]  /*12e10*/  @P0 BRA `(.L_x_716) ;  /* 0x0000001000080947 */ /* 0x000fea0003800000 */
[----:B------:R-:W-:Y:S01]  /*12e20*/  IMAD.SHL.U32 R10, R23, 0x4, RZ ;  /* 0x00000004170a7824 */ /* 0x000fe200078e00ff */
[----:B------:R-:W-:Y:S01]  /*12e30*/  ULDC.64 UR6, c[0x4][0x38] ;  /* 0x01000e0000067ab9 */ /* 0x000fe20000000a00 */
[----:B------:R-:W0:Y:S01]  /*12e40*/  S2R R48, SR_SWINHI ;  /* 0x0000000000307919 */ /* 0x000e220000002f00 */
[----:B------:R-:W-:Y:S02]  /*12e50*/  F2FP.BF16.F32.PACK_AB R54, R54, R9 ;  /* 0x000000093636723e */ /* 0x000fe400000010ff */
[----:B------:R-:W-:Y:S01]  /*12e60*/  F2FP.BF16.F32.PACK_AB R15, R46, R15 ;  /* 0x0000000f2e0f723e */ /* 0x000fe200000010ff */
[----:B------:R-:W1:Y:S01]  /*12e70*/  LDC R9, c[0x0][0xbe8] ;  /* 0x0002fa00ff097b82 */ /* 0x000e620000000800 */
[----:B------:R-:W-:Y:S02]  /*12e80*/  LOP3.LUT R10, R10, 0xc, RZ, 0xc0, !PT ;  /* 0x0000000c0a0a7812 */ /* 0x000fe400078ec0ff */
        /* <DEDUP_REMOVED lines=9> */
[----:B------:R-:W-:Y:S02]  /*12f20*/  LEA.HI R34, R34, R27, RZ, 0x7 ;  /* 0x0000001b22227211 */ /* 0x000fe400078f38ff */
[----:B------:R-:W-:Y:S02]  /*12f30*/  F2FP.BF16.F32.PACK_AB R29, R36, R29 ;  /* 0x0000001d241d723e */ /* 0x000fe400000010ff */
[----:B------:R-:W-:Y:S02]  /*12f40*/  F2FP.BF16.F32.PACK_AB R28, R37, R28 ;  /* 0x0000001c251c723e */ /* 0x000fe400000010ff */
[----:B------:R-:W-:Y:S02]  /*12f50*/  F2FP.BF16.F32.PACK_AB R26, R39, R26 ;  /* 0x0000001a271a723e */ /* 0x000fe400000010ff */
[----:B------:R-:W-:Y:S01]  /*12f60*/  F2FP.BF16.F32.PACK_AB R55, R55, R12 ;  /* 0x0000000c3737723e */ /* 0x000fe200000010ff */
[----:B------:R-:W-:Y:S01]  /*12f70*/  USHF.R.S32.HI UR12, URZ, 0x1f, UR42 ;  /* 0x0000001f3f0c7899 */ /* 0x000fe2000801142a */
[----:B------:R-:W-:Y:S01]  /*12f80*/  IADD3 R10, P0, R10, UR6, RZ ;  /* 0x000000060a0a7c10 */ /* 0x000fe2000ff1e0ff */
[----:B------:R-:W-:Y:S01]  /*12f90*/  ULDC.64 UR8, c[0x0][0xb90] ;  /* 0x0002e40000087ab9 */ /* 0x000fe20000000a00 */
[----:B------:R-:W-:Y:S01]  /*12fa0*/  USHF.R.S32.HI UR13, URZ, 0x1f, UR41 ;  /* 0x0000001f3f0d7899 */ /* 0x000fe20008011429 */
[----:B------:R-:W-:Y:S01]  /*12fb0*/  F2FP.BF16.F32.PACK_AB R58, R58, R59 ;  /* 0x0000003b3a3a723e */ /* 0x000fe200000010ff */
[----:B------:R-:W-:Y:S01]  /*12fc0*/  ULDC.64 UR10, c[0x0][0xb98] ;  /* 0x0002e600000a7ab9 */ /* 0x000fe20000000a00 */
[----:B------:R-:W-:-:S05]  /*12fd0*/  IMAD.X R11, RZ, RZ, UR7, P0 ;  /* 0x00000007ff0b7e24 */ /* 0x000fca00080e06ff */
[----:B------:R2:W3:Y:S01]  /*12fe0*/  LDG.E.CONSTANT R17, desc[UR48][R10.64] ;  /* 0x000000300a117981 */ /* 0x0004e2000c1e9900 */
[----:B------:R-:W-:Y:S01]  /*12ff0*/  BAR.SYNC.DEFER_BLOCKING 0x1, 0x180 ;  /* 0x0046000000007b1d */ /* 0x000fe20000010000 */
[----:B-1----:R-:W-:Y:S01]  /*13000*/  ISETP.NE.AND P2, PT, R9, 0x1, PT ;  /* 0x000000010900780c */ /* 0x002fe20003f45270 */
[----:B------:R-:W-:Y:S01]  /*13010*/  VIADD R64, R19, UR40 ;  /* 0x0000002813407c36 */ /* 0x000fe20008000000 */
[----:B------:R-:W-:Y:S01]  /*13020*/  LOP3.LUT R34, R34, 0xffffff80, RZ, 0xc0, !PT ;  /* 0xffffff8022227812 */ /* 0x000fe200078ec0ff */
[----:B------:R-:W-:Y:S01]  /*13030*/  UIMAD UR5, UR12, UR8, URZ ;  /* 0x000000080c0572a4 */ /* 0x000fe2000f8e023f */
[----:B--2---:R-:W-:Y:S01]  /*13040*/  LOP3.LUT P0, R10, R23, 0x3, RZ, 0xc0, !PT ;  /* 0x00000003170a7812 */ /* 0x004fe2000780c0ff */
[----:B------:R-:W-:Y:S02]  /*13050*/  UIMAD.WIDE.U32 UR6, UR42, UR8, URZ ;  /* 0x000000082a0672a5 */ /* 0x000fe4000f8e003f */
[----:B------:R-:W-:Y:S01]  /*13060*/  IMAD.IADD R27, R27, 0x1, -R34 ;  /* 0x000000011b1b7824 */ /* 0x000fe200078e0a22 */
[----:B------:R-:W-:Y:S01]  /*13070*/  UIMAD UR5, UR42, UR9, UR5 ;  /* 0x000000092a0572a4 */ /* 0x000fe2000f8e0205 */
[----:B------:R-:W-:Y:S01]  /*13080*/  ISETP.EQ.OR P0, PT, R10, 0x3, !P0 ;  /* 0x000000030a00780c */ /* 0x000fe20004702670 */
[----:B------:R-:W-:Y:S01]  /*13090*/  UIMAD UR8, UR13, UR10, URZ ;  /* 0x0000000a0d0872a4 */ /* 0x000fe2000f8e023f */
[----:B------:R-:W-:-:S02]  /*130a0*/  MOV R10, R7 ;  /* 0x00000007000a7202 */ /* 0x000fc40000000f00 */
[----:B0-----:R-:W-:Y:S01]  /*130b0*/  MOV R11, R48 ;  /* 0x00000030000b7202 */ /* 0x001fe20000000f00 */
[----:B------:R-:W-:Y:S01]  /*130c0*/  UIADD3 UR7, UR7, UR5, URZ ;  /* 0x0000000507077290 */ /* 0x000fe2000fffe03f */
[----:B------:R-:W-:Y:S01]  /*130d0*/  SEL R42, R13, R14, P0 ;  /* 0x0000000e0d2a7207 */ /* 0x000fe20000000000 */
[----:B------:R-:W0:Y:S01]  /*130e0*/  @P2 LDC R62, c[0x0][0xbf0] ;  /* 0x0002fc00ff3e2b82 */ /* 0x000e220000000800 */
[----:B------:R-:W-:Y:S01]  /*130f0*/  SEL R44, R14, R13, P0 ;  /* 0x0000000d0e2c7207 */ /* 0x000fe20000000000 */
[----:B------:R-:W-:Y:S01]  /*13100*/  IMAD R13, R5, 0x40, R0 ;  /* 0x00000040050d7824 */ /* 0x000fe200078e0200 */
[----:B------:R-:W-:Y:S01]  /*13110*/  SEL R52, R15, R20, P0 ;  /* 0x000000140f347207 */ /* 0x000fe20000000000 */
[----:B------:R-:W-:Y:S01]  /*13120*/  UIMAD UR8, UR41, UR11, UR8 ;  /* 0x0000000b290872a4 */ /* 0x000fe2000f8e0208 */
[----:B------:R-:W-:Y:S01]  /*13130*/  SEL R56, R20, R15, P0 ;  /* 0x0000000f14387207 */ /* 0x000fe20000000000 */
[--C-:B------:R-:W-:Y:S01]  /*13140*/  IMAD.WIDE R14, R156, 0x2, R10.reuse ;  /* 0x000000029c0e7825 */ /* 0x100fe200078e020a */
[----:B------:R-:W-:Y:S01]  /*13150*/  SEL R46, R30, R31, P0 ;  /* 0x0000001f1e2e7207 */ /* 0x000fe20000000000 */
[----:B------:R-:W-:Y:S01]  /*13160*/  UIMAD.WIDE.U32 UR6, UR41, UR10, UR6 ;  /* 0x0000000a290672a5 */ /* 0x000fe2000f8e0006 */
[----:B------:R-:W-:Y:S01]  /*13170*/  SEL R30, R31, R30, P0 ;  /* 0x0000001e1f1e7207 */ /* 0x000fe20000000000 */
[----:B------:R-:W-:Y:S01]  /*13180*/  IMAD.WIDE R10, R13, 0x2, R10 ;  /* 0x000000020d0a7825 */ /* 0x000fe200078e020a */
[----:B------:R-:W-:Y:S01]  /*13190*/  IADD3 R31, P3, R14, 0x60, RZ ;  /* 0x000000600e1f7810 */ /* 0x000fe20007f7e0ff */
[----:B------:R-:W-:Y:S01]  /*131a0*/  ULDC UR5, c[0x0][0xa88] ;  /* 0x0002a20000057ab9 */ /* 0x000fe20000000800 */
[----:B------:R-:W-:Y:S01]  /*131b0*/  SEL R38, R21, R24, P0 ;  /* 0x0000001815267207 */ /* 0x000fe20000000000 */
[----:B------:R-:W-:Y:S01]  /*131c0*/  IMAD R47, R9, UR5, RZ ;  /* 0x00000005092f7c24 */ /* 0x000fe2000f8e02ff */
[----:B------:R-:W-:Y:S01]  /*131d0*/  SEL R40, R24, R21, P0 ;  /* 0x0000001518287207 */ /* 0x000fe20000000000 */
[----:B------:R-:W-:Y:S01]  /*131e0*/  IMAD R8, R8, 0x30, R5 ;  /* 0x0000003008087824 */ /* 0x000fe200078e0205 */
[----:B------:R-:W-:Y:S01]  /*131f0*/  LOP3.LUT R24, R31, 0x380, RZ, 0xc0, !PT ;  /* 0x000003801f187812 */ /* 0x000fe200078ec0ff */
[----:B------:R-:W-:Y:S01]  /*13200*/  ULDC.64 UR10, c[0x0][0xaf0] ;  /* 0x0002bc00000a7ab9 */ /* 0x000fe20000000a00 */
[----:B------:R-:W-:-:S02]  /*13210*/  IADD3 R21, P4, R14, 0x40, RZ ;  /* 0x000000400e157810 */ /* 0x000fc40007f9e0ff */
[----:B------:R-:W-:Y:S02]  /*13220*/  SHF.R.U64 R24, R24, 0x3, RZ ;  /* 0x0000000318187819 */ /* 0x000fe400000012ff */
[----:B------:R-:W-:Y:S02]  /*13230*/  LOP3.LUT R13, R14, 0x380, RZ, 0xc0, !PT ;  /* 0x000003800e0d7812 */ /* 0x000fe400078ec0ff */
[----:B------:R-:W-:Y:S02]  /*13240*/  LOP3.LUT R24, R24, R31, RZ, 0x3c, !PT ;  /* 0x0000001f18187212 */ /* 0x000fe400078e3cff */
[----:B------:R-:W1:Y:S01]  /*13250*/  @P2 LDC R31, c[0x0][0xbec] ;  /* 0x0002fb00ff1f2b82 */ /* 0x000e620000000800 */
[----:B------:R-:W-:Y:S02]  /*13260*/  LOP3.LUT R20, R21, 0x380, RZ, 0xc0, !PT ;  /* 0x0000038015147812 */ /* 0x000fe400078ec0ff */
[----:B------:R-:W-:Y:S02]  /*13270*/  SHF.R.U64 R13, R13, 0x3, RZ ;  /* 0x000000030d0d7819 */ /* 0x000fe400000012ff */
[----:B------:R-:W-:-:S02]  /*13280*/  SHF.R.U64 R20, R20, 0x3, RZ ;  /* 0x0000000314147819 */ /* 0x000fc400000012ff */
[----:B------:R-:W-:Y:S02]  /*13290*/  SEL R36, R29, R28, P0 ;  /* 0x0000001c1d247207 */ /* 0x000fe40000000000 */
[----:B------:R-:W-:Y:S02]  /*132a0*/  SEL R28, R28, R29, P0 ;  /* 0x0000001d1c1c7207 */ /* 0x000fe40000000000 */
[----:B------:R-:W-:Y:S02]  /*132b0*/  SEL R48, R25, R26, P0 ;  /* 0x0000001a19307207 */ /* 0x000fe40000000000 */
[----:B------:R-:W-:Y:S01]  /*132c0*/  SEL R50, R26, R25, P0 ;  /* 0x000000191a327207 */ /* 0x000fe20000000000 */
[----:B------:R-:W-:Y:S01]  /*132d0*/  IMAD.X R25, RZ, RZ, R15, P3 ;  /* 0x000000ffff197224 */ /* 0x000fe200018e060f */
[----:B------:R-:W-:Y:S02]  /*132e0*/  IADD3 R29, P5, R14, 0x20, RZ ;  /* 0x000000200e1d7810 */ /* 0x000fe40007fbe0ff */
[----:B------:R-:W-:-:S02]  /*132f0*/  LOP3.LUT R14, R13, R14, RZ, 0x3c, !PT ;  /* 0x0000000e0d0e7212 */ /* 0x000fc400078e3cff */
[----:B------:R-:W-:Y:S01]  /*13300*/  LOP3.LUT R26, R20, R21, RZ, 0x3c, !PT ;  /* 0x00000015141a7212 */ /* 0x000fe200078e3cff */
[--C-:B------:R-:W-:Y:S01]  /*13310*/  IMAD.X R13, RZ, RZ, R15.reuse, P5 ;  /* 0x000000ffff0d7224 */ /* 0x100fe200028e060f */
[----:B------:R-:W-:Y:S02]  /*13320*/  IADD3 R21, P3, R10, 0x3000, RZ ;  /* 0x000030000a157810 */ /* 0x000fe40007f7e0ff */
[----:B------:R-:W-:Y:S02]  /*13330*/  SEL R60, R54, R55, P0 ;  /* 0x00000037363c7207 */ /* 0x000fe40000000000 */
[----:B------:R-:W-:Y:S02]  /*13340*/  SEL R54, R55, R54, P0 ;  /* 0x0000003637367207 */ /* 0x000fe40000000000 */
[----:B------:R-:W-:Y:S01]  /*13350*/  LOP3.LUT P1, RZ, R27, 0x3, RZ, 0xc0, !PT ;  /* 0x000000031bff7812 */ /* 0x000fe2000782c0ff */
[----:B------:R-:W-:Y:S01]  /*13360*/  IMAD.X R27, RZ, RZ, R15, P4 ;  /* 0x000000ffff1b7224 */ /* 0x000fe200020e060f */
[----:B------:R-:W-:Y:S01]  /*13370*/  MOV R55, R14 ;  /* 0x0000000e00377202 */ /* 0x000fe20000000f00 */
[----:B-1----:R-:W-:Y:S01]  /*13380*/  @P2 IMAD.HI.U32 R15, R64, R31, RZ ;  /* 0x0000001f400f2227 */ /* 0x002fe200078e00ff */
[----:B------:R-:W-:-:S02]  /*13390*/  LOP3.LUT R20, R21, 0x380, RZ, 0xc0, !PT ;  /* 0x0000038015147812 */ /* 0x000fc400078ec0ff */
[----:B------:R-:W-:Y:S01]  /*133a0*/  IADD3 R33, P4, R10, 0x1800, RZ ;  /* 0x000018000a217810 */ /* 0x000fe20007f9e0ff */
[----:B------:R-:W-:Y:S01]  /*133b0*/  IMAD.MOV.U32 R14, RZ, RZ, R64 ;  /* 0x000000ffff0e7224 */ /* 0x000fe200078e0040 */
[----:B------:R-:W-:Y:S02]  /*133c0*/  SHF.R.U64 R20, R20, 0x3, RZ ;  /* 0x0000000314147819 */ /* 0x000fe400000012ff */
[----:B------:R-:W-:Y:S02]  /*133d0*/  LOP3.LUT R12, R29, 0x380, RZ, 0xc0, !PT ;  /* 0x000003801d0c7812 */ /* 0x000fe400078ec0ff */
[----:B------:R-:W-:Y:S02]  /*133e0*/  LOP3.LUT R32, R33, 0x380, RZ, 0xc0, !PT ;  /* 0x0000038021207812 */ /* 0x000fe400078ec0ff */
[----:B0-----:R-:W-:Y:S02]  /*133f0*/  @P2 SHF.R.U32.HI R14, RZ, R62, R15 ;  /* 0x0000003eff0e2219 */ /* 0x001fe4000001160f */
[----:B------:R-:W-:-:S02]  /*13400*/  SEL R34, R58, R57, P0 ;  /* 0x000000393a227207 */ /* 0x000fc40000000000 */
[----:B------:R-:W-:Y:S02]  /*13410*/  LOP3.LUT R20, R20, R21, RZ, 0x3c, !PT ;  /* 0x0000001514147212 */ /* 0x000fe400078e3cff */
[----:B------:R-:W-:Y:S02]  /*13420*/  SEL R58, R57, R58, P0 ;  /* 0x0000003a393a7207 */ /* 0x000fe40000000000 */
[----:B------:R-:W-:Y:S02]  /*13430*/  SHF.R.U64 R12, R12, 0x3, RZ ;  /* 0x000000030c0c7819 */ /* 0x000fe400000012ff */
[----:B------:R-:W-:Y:S02]  /*13440*/  SHF.R.U64 R32, R32, 0x3, RZ ;  /* 0x0000000320207819 */ /* 0x000fe400000012ff */
[----:B------:R-:W-:Y:S01]  /*13450*/  MOV R49, R24 ;  /* 0x0000001800317202 */ /* 0x000fe20000000f00 */
[----:B------:R-:W-:Y:S01]  /*13460*/  IMAD.MOV R24, RZ, RZ, -R14 ;  /* 0x000000ffff187224 */ /* 0x000fe200078e0a0e */
[----:B------:R-:W-:-:S02]  /*13470*/  LOP3.LUT R12, R12, R29, RZ, 0x3c, !PT ;  /* 0x0000001d0c0c7212 */ /* 0x000fc400078e3cff */
[----:B------:R-:W-:Y:S01]  /*13480*/  LOP3.LUT R32, R32, R33, RZ, 0x3c, !PT ;  /* 0x0000002120207212 */ /* 0x000fe200078e3cff */
[----:B------:R-:W-:Y:S01]  /*13490*/  IMAD R37, R9, R24, R64 ;  /* 0x0000001809257224 */ /* 0x000fe200078e0240 */
[----:B------:R-:W-:Y:S01]  /*134a0*/  MOV R51, R26 ;  /* 0x0000001a00337202 */ /* 0x000fe20000000f00 */
[----:B------:R-:W-:Y:S01]  /*134b0*/  IMAD.U32 R26, RZ, RZ, UR8 ;  /* 0x00000008ff1a7e24 */ /* 0x000fe2000f8e00ff */
[----:B------:R-:W-:Y:S01]  /*134c0*/  SHF.R.S32.HI R15, RZ, 0x1f, R14 ;  /* 0x0000001fff0f7819 */ /* 0x000fe2000001140e */
[----:B------:R-:W-:Y:S01]  /*134d0*/  ULDC.64 UR8, c[0x0][0xae8] ;  /* 0x0002ba0000087ab9 */ /* 0x000fe20000000a00 */
[----:B------:R-:W-:Y:S02]  /*134e0*/  IADD3 R14, P5, R14, UR6, RZ ;  /* 0x000000060e0e7c10 */ /* 0x000fe4000ffbe0ff */
[----:B------:R-:W-:Y:S02]  /*134f0*/  SHF.R.S32.HI R24, RZ, 0x1f, R37 ;  /* 0x0000001fff187819 */ /* 0x000fe40000011425 */
[----:B------:R-:W-:Y:S01]  /*13500*/  IADD3.X R15, R15, UR7, R26, P5, !PT ;  /* 0x000000070f0f7c10 */ /* 0x000fe2000affe41a */
[----:B------:R-:W-:Y:S01]  /*13510*/  ULDC.64 UR6, c[0x0][0xb88] ;  /* 0x0002e20000067ab9 */ /* 0x000fe20000000a00 */
[----:B------:R-:W-:Y:S01]  /*13520*/  VIADD R26, R22, UR40 ;  /* 0x00000028161a7c36 */ /* 0x000fe20008000000 */
[----:B------:R-:W-:Y:S01]  /*13530*/  MOV R53, R12 ;  /* 0x0000000c00357202 */ /* 0x000fe20000000f00 */
[----:B------:R-:W-:Y:S01]  /*13540*/  IMAD R24, R24, UR6, RZ ;  /* 0x0000000618187c24 */ /* 0x000fe2000f8e02ff */
[----:B------:R-:W-:Y:S01]  /*13550*/  LOP3.LUT R41, R10, 0x380, RZ, 0xc0, !PT ;  /* 0x000003800a297812 */ /* 0x000fe200078ec0ff */
[----:B------:R-:W-:Y:S01]  /*13560*/  IMAD.WIDE.U32 R14, R37, UR6, R14 ;  /* 0x00000006250e7c25 */ /* 0x000fe2000f8e000e */
[----:B------:R-:W-:-:S02]  /*13570*/  ISETP.GE.OR P5, PT, R26, R47, P1 ;  /* 0x0000002f1a00720c */ /* 0x000fc40000fa6670 */
[----:B------:R-:W-:Y:S01]  /*13580*/  SHF.R.U64 R41, R41, 0x3, RZ ;  /* 0x0000000329297819 */ /* 0x000fe200000012ff */
[----:B------:R-:W-:Y:S01]  /*13590*/  IMAD R37, R37, UR7, R24 ;  /* 0x0000000725257c24 */ /* 0x000fe2000f8e0218 */
[----:B------:R-:W-:Y:S01]  /*135a0*/  ULDC.64 UR6, c[0x0][0xb50] ;  /* 0x0002d40000067ab9 */ /* 0x000fe20000000a00 */
[----:B------:R-:W-:Y:S02]  /*135b0*/  VIADD R24, R26, 0x8 ;  /* 0x000000081a187836 */ /* 0x000fe40000000000 */
[----:B------:R-:W-:Y:S01]  /*135c0*/  IMAD.IADD R15, R15, 0x1, R37 ;  /* 0x000000010f0f7824 */ /* 0x000fe200078e0225 */
[----:B------:R-:W-:Y:S02]  /*135d0*/  LEA R37, P6, R14, UR6, 0x2 ;  /* 0x000000060e257c11 */ /* 0x000fe4000f8c10ff */
[----:B------:R-:W-:Y:S02]  /*135e0*/  ISETP.GE.OR P1, PT, R24, R47, P1 ;  /* 0x0000002f1800720c */ /* 0x000fe40000f26670 */
[----:B---3--:R-:W-:Y:S01]  /*135f0*/  LOP3.LUT R21, R17, 0x2, RZ, 0x3c, !PT ;  /* 0x0000000211157812 */ /* 0x008fe200078e3cff */
[----:B------:R-:W-:Y:S04]  /*13600*/  SHFL.IDX PT, R35, R48, R17, 0x1c1f ;  /* 0x001c1f1130237589 */ /* 0x000fe800000e0000 */
[----:B------:R-:W-:Y:S04]  /*13610*/  SHFL.IDX PT, R34, R34, R17, 0x1c1f ;  /* 0x001c1f1122227589 */ /* 0x000fe800000e0000 */
[----:B------:R-:W-:Y:S04]  /*13620*/  SHFL.IDX PT, R36, R36, R17, 0x1c1f ;  /* 0x001c1f1124247589 */ /* 0x000fe800000e0000 */
[----:B------:R-:W-:Y:S04]  /*13630*/  SHFL.IDX PT, R38, R38, R17, 0x1c1f ;  /* 0x001c1f1126267589 */ /* 0x000fe800000e0000 */
[----:B------:R-:W-:Y:S04]  /*13640*/  SHFL.IDX PT, R33, R46, R17, 0x1c1f ;  /* 0x001c1f112e217589 */ /* 0x000fe800000e0000 */
[----:B------:R-:W0:Y:S04]  /*13650*/  SHFL.IDX PT, R25, R58, R21, 0x1c1f ;  /* 0x001c1f153a197589 */ /* 0x000e2800000e0000 */
[----:B------:R-:W1:Y:S04]  /*13660*/  SHFL.IDX PT, R27, R28, R21, 0x1c1f ;  /* 0x001c1f151c1b7589 */ /* 0x000e6800000e0000 */
[----:B------:R2:W3:Y:S04]  /*13670*/  SHFL.IDX PT, R29, R40, R21, 0x1c1f ;  /* 0x001c1f15281d7589 */ /* 0x0004e800000e0000 */
[----:B------:R4:W4:Y:S04]  /*13680*/  SHFL.IDX PT, R48, R30, R21, 0x1c1f ;  /* 0x001c1f151e307589 */ /* 0x00092800000e0000 */
[----:B------:R-:W-:Y:S01]  /*13690*/  SHFL.IDX PT, R31, R42, R17, 0x1c1f ;  /* 0x001c1f112a1f7589 */ /* 0x000fe200000e0000 */
[----:B--2---:R-:W-:Y:S01]  /*136a0*/  LOP3.LUT R40, R41, R10, RZ, 0x3c, !PT ;  /* 0x0000000a29287212 */ /* 0x004fe200078e3cff */
[----:B------:R-:W-:-:S02]  /*136b0*/  IMAD.MOV.U32 R41, RZ, RZ, R11 ;  /* 0x000000ffff297224 */ /* 0x000fc400078e000b */
[----:B------:R-:W-:Y:S04]  /*136c0*/  SHFL.IDX PT, R52, R52, R17, 0x1c1f ;  /* 0x001c1f1134347589 */ /* 0x000fe800000e0000 */
[----:B------:R-:W-:Y:S01]  /*136d0*/  SHFL.IDX PT, R60, R60, R17, 0x1c1f ;  /* 0x001c1f113c3c7589 */ /* 0x000fe200000e0000 */
[----:B0-----:R-:W-:-:S03]  /*136e0*/  SEL R12, R34, R25, P0 ;  /* 0x00000019220c7207 */ /* 0x001fc60000000000 */
[----:B------:R-:W0:Y:S01]  /*136f0*/  SHFL.IDX PT, R46, R44, R21, 0x1c1f ;  /* 0x001c1f152c2e7589 */ /* 0x000e2200000e0000 */
[----:B-1----:R-:W-:Y:S02]  /*13700*/  SEL R24, R36, R27, P0 ;  /* 0x0000001b24187207 */ /* 0x002fe40000000000 */
[----:B------:R-:W-:Y:S01]  /*13710*/  SEL R26, R27, R36, P0 ;  /* 0x000000241b1a7207 */ /* 0x000fe20000000000 */
[----:B------:R-:W1:Y:S01]  /*13720*/  SHFL.IDX PT, R50, R50, R21, 0x1c1f ;  /* 0x001c1f1532327589 */ /* 0x000e6200000e0000 */
[----:B---3--:R-:W-:Y:S02]  /*13730*/  SEL R28, R38, R29, P0 ;  /* 0x0000001d261c7207 */ /* 0x008fe40000000000 */
[----:B----4-:R-:W-:Y:S01]  /*13740*/  SEL R30, R29, R38, P0 ;  /* 0x000000261d1e7207 */ /* 0x010fe20000000000 */
[----:B------:R-:W2:Y:S01]  /*13750*/  SHFL.IDX PT, R17, R56, R21, 0x1c1f ;  /* 0x001c1f1538117589 */ /* 0x000ea200000e0000 */
[----:B------:R-:W-:-:S03]  /*13760*/  SEL R13, R33, R48, P0 ;  /* 0x00000030210d7207 */ /* 0x000fc60000000000 */
[----:B------:R3:W4:Y:S04]  /*13770*/  SHFL.IDX PT, R39, R54, R21, 0x1c1f ;  /* 0x001c1f1536277589 */ /* 0x00072800000e0000 */
[----:B------:R-:W-:Y:S04]  /*13780*/  SHFL.IDX PT, R42, R37, RZ, 0x1c1f ;  /* 0x001c1fff252a7589 */ /* 0x000fe800000e0000 */
[----:B------:R4:W-:Y:S01]  /*13790*/  SHFL.IDX PT, R44, R37, 0x1, 0x1c1f ;  /* 0x003c1f00252c7f89 */ /* 0x0009e200000e0000 */
[----:B---3--:R-:W-:Y:S02]  /*137a0*/  LEA.HI.X R21, R14, UR7, R15, 0x2, P6 ;  /* 0x000000070e157c11 */ /* 0x008fe4000b0f140f */
[----:B------:R-:W-:-:S02]  /*137b0*/  SEL R14, R25, R34, P0 ;  /* 0x00000022190e7207 */ /* 0x000fc40000000000 */
[----:B------:R-:W-:Y:S01]  /*137c0*/  SEL R15, R48, R33, P0 ;  /* 0x00000021300f7207 */ /* 0x000fe20000000000 */
[----:B------:R-:W3:Y:S01]  /*137d0*/  SHFL.IDX PT, R43, R21, RZ, 0x1c1f ;  /* 0x001c1fff152b7589 */ /* 0x000ee200000e0000 */
[----:B0-----:R-:W-:Y:S01]  /*137e0*/  SEL R36, R31, R46, P0 ;  /* 0x0000002e1f247207 */ /* 0x001fe20000000000 */
[----:B------:R-:W-:Y:S01]  /*137f0*/  IMAD.X R33, RZ, RZ, R11, P4 ;  /* 0x000000ffff217224 */ /* 0x000fe200020e060b */
[----:B------:R-:W-:Y:S01]  /*13800*/  SEL R38, R46, R31, P0 ;  /* 0x0000001f2e267207 */ /* 0x000fe20000000000 */
[----:B------:R-:W-:Y:S01]  /*13810*/  STSM.16.M88.4 [R55], R12 ;  /* 0x0000000c37007844 */ /* 0x000fe20000000200 */
[----:B-1----:R-:W-:Y:S02]  /*13820*/  SEL R25, R35, R50, P0 ;  /* 0x0000003223197207 */ /* 0x002fe40000000000 */
[----:B------:R-:W-:Y:S01]  /*13830*/  SEL R27, R50, R35, P0 ;  /* 0x00000023321b7207 */ /* 0x000fe20000000000 */
[----:B------:R0:W1:Y:S01]  /*13840*/  SHFL.IDX PT, R45, R21, 0x1, 0x1c1f ;  /* 0x003c1f00152d7f89 */ /* 0x00006200000e0000 */
[----:B--2---:R-:W-:-:S02]  /*13850*/  SEL R29, R52, R17, P0 ;  /* 0x00000011341d7207 */ /* 0x004fc40000000000 */
[----:B------:R-:W-:Y:S01]  /*13860*/  SEL R31, R17, R52, P0 ;  /* 0x00000034111f7207 */ /* 0x000fe20000000000 */
[----:B------:R-:W-:Y:S01]  /*13870*/  STSM.16.M88.4 [R53], R24 ;  /* 0x0000001835007844 */ /* 0x000fe20000000200 */
[----:B----4-:R-:W-:Y:S02]  /*13880*/  SEL R37, R60, R39, P0 ;  /* 0x000000273c257207 */ /* 0x010fe40000000000 */
[----:B------:R-:W-:Y:S01]  /*13890*/  SEL R39, R39, R60, P0 ;  /* 0x0000003c27277207 */ /* 0x000fe20000000000 */
[----:B------:R-:W-:Y:S01]  /*138a0*/  STSM.16.M88.4 [R51], R28 ;  /* 0x0000001c33007844 */ /* 0x000fe20000000200 */
[----:B0-----:R-:W-:-:S03]  /*138b0*/  IMAD.X R21, RZ, RZ, R11, P3 ;  /* 0x000000ffff157224 */ /* 0x001fc600018e060b */
[----:B------:R0:W-:Y:S01]  /*138c0*/  STSM.16.M88.4 [R49], R36 ;  /* 0x0000002431007844 */ /* 0x0001e20000000200 */
[----:B------:R-:W-:Y:S01]  /*138d0*/  BAR.SYNC.DEFER_BLOCKING 0x1, 0x180 ;  /* 0x0046000000007b1d */ /* 0x000fe20000010000 */
[----:B------:R-:W-:-:S07]  /*138e0*/  IADD3 R17, P0, R10, 0x4800, RZ ;  /* 0x000048000a117810 */ /* 0x000fce0007f1e0ff */
[----:B0-----:R-:W0:Y:S01]  /*138f0*/  @P2 LDC R37, c[0x0][0xbf0] ;  /* 0x0002fc00ff252b82 */ /* 0x001e220000000800 */
[----:B---3--:R2:W-:Y:S04]  /*13900*/  @!P5 ST.E desc[UR48][R42.64], R6 ;  /* 0x000000062a00d985 */ /* 0x0085e8000c101930 */
[----:B-1----:R1:W-:Y:S04]  /*13910*/  @!P1 ST.E desc[UR48][R44.64], R4 ;  /* 0x000000042c009985 */ /* 0x0023e8000c101930 */
[----:B------:R-:W3:Y:S04]  /*13920*/  LD.E.128 R12, desc[UR48][R40.64] ;  /* 0x00000030280c7980 */ /* 0x000ee8000c101d00 */
[----:B------:R-:W4:Y:S04]  /*13930*/  LD.E.128 R32, desc[UR48][R32.64] ;  /* 0x0000003020207980 */ /* 0x000f28000c101d00 */
[----:B------:R0:W4:Y:S01]  /*13940*/  LD.E.128 R28, desc[UR48][R20.64] ;  /* 0x00000030141c7980 */ /* 0x000122000c101d00 */
[----:B------:R-:W-:Y:S01]  /*13950*/  IMAD.X R25, RZ, RZ, R11, P0 ;  /* 0x000000ffff197224 */ /* 0x000fe200000e060b */
[----:B------:R-:W-:Y:S01]  /*13960*/  UIMAD UR5, UR12, UR8, URZ ;  /* 0x000000080c0572a4 */ /* 0x000fe2000f8e023f */
[----:B------:R-:W1:Y:S01]  /*13970*/  @P2 LDC R11, c[0x0][0xbec] ;  /* 0x0002fb00ff0b2b82 */ /* 0x000e620000000800 */
[----:B------:R-:W-:Y:S01]  /*13980*/  LOP3.LUT R10, R17, 0x380, RZ, 0xc0, !PT ;  /* 0x00000380110a7812 */ /* 0x000fe200078ec0ff */
[----:B------:R-:W-:Y:S01]  /*13990*/  VIADD R8, R8, UR40 ;  /* 0x0000002808087c36 */ /* 0x000fe20008000000 */
[----:B------:R-:W-:-:S02]  /*139a0*/  UIMAD.WIDE.U32 UR6, UR42, UR8, URZ ;  /* 0x000000082a0672a5 */ /* 0x000fc4000f8e003f */
[----:B------:R-:W-:Y:S01]  /*139b0*/  UIMAD UR5, UR42, UR9, UR5 ;  /* 0x000000092a0572a4 */ /* 0x000fe2000f8e0205 */
[----:B--2---:R-:W-:Y:S01]  /*139c0*/  SHF.R.U64 R6, R10, 0x3, RZ ;  /* 0x000000030a067819 */ /* 0x004fe200000012ff */
[----:B------:R-:W-:Y:S02]  /*139d0*/  UIMAD UR8, UR13, UR10, URZ ;  /* 0x0000000a0d0872a4 */ /* 0x000fe4000f8e023f */
[----:B------:R-:W-:Y:S01]  /*139e0*/  UIADD3 UR7, UR7, UR5, URZ ;  /* 0x0000000507077290 */ /* 0x000fe2000fffe03f */
[----:B------:R-:W-:Y:S01]  /*139f0*/  LOP3.LUT R24, R6, R17, RZ, 0x3c, !PT ;  /* 0x0000001106187212 */ /* 0x000fe200078e3cff */
[----:B------:R-:W-:Y:S01]  /*13a00*/  IMAD.MOV.U32 R17, RZ, RZ, R8 ;  /* 0x000000ffff117224 */ /* 0x000fe200078e0008 */
[----:B------:R-:W-:Y:S02]  /*13a10*/  UIMAD UR5, UR41, UR11, UR8 ;  /* 0x0000000b290572a4 */ /* 0x000fe4000f8e0208 */
[----:B------:R-:W-:Y:S01]  /*13a20*/  UIMAD.WIDE.U32 UR6, UR41, UR10, UR6 ;  /* 0x0000000a290672a5 */ /* 0x000fe2000f8e0006 */
[----:B------:R-:W-:Y:S01]  /*13a30*/  ULDC.64 UR8, c[0x0][0xae0] ;  /* 0x0002b80000087ab9 */ /* 0x000fe20000000a00 */
[----:B------:R-:W5:Y:S02]  /*13a40*/  LD.E.128 R24, desc[UR48][R24.64] ;  /* 0x0000003018187980 */ /* 0x000f64000c101d00 */
[----:B------:R-:W-:Y:S01]  /*13a50*/  UIADD3 UR5, UR7, UR5, URZ ;  /* 0x0000000507057290 */ /* 0x000fe2000fffe03f */
[----:B------:R-:W-:-:S02]  /*13a60*/  VIADD R7, R7, 0x13220 ;  /* 0x0001322007077836 */ /* 0x000fc40000000000 */
[----:B------:R-:W-:Y:S01]  /*13a70*/  IMAD.U32 R10, RZ, RZ, UR6 ;  /* 0x00000006ff0a7e24 */ /* 0x000fe2000f8e00ff */
[----:B------:R-:W-:Y:S01]  /*13a80*/  @!PT LDS RZ, [RZ] ;  /* 0x00000000fffff984 */ /* 0x000fe20000000800 */
[----:B------:R-:W-:Y:S01]  /*13a90*/  @!PT LDS RZ, [RZ] ;  /* 0x00000000fffff984 */ /* 0x000fe20000000800 */
[----:B------:R-:W-:Y:S01]  /*13aa0*/  @!PT LDS RZ, [RZ] ;  /* 0x00000000fffff984 */ /* 0x000fe20000000800 */
[----:B------:R-:W-:Y:S01]  /*13ab0*/  @!PT LDS RZ, [RZ] ;  /* 0x00000000fffff984 */ /* 0x000fe20000000800 */
[----:B------:R2:W-:Y:S06]  /*13ac0*/  MEMBAR.ALL.CTA ;  /* 0x0000000000007992 */ /* 0x0005ec0000008000 */
[----:B--2---:R-:W2:Y:S01]  /*13ad0*/  FENCE.VIEW.ASYNC.S ;  /* 0x00000000000073c6 */ /* 0x004ea20000000000 */
[----:B-1----:R-:W-:Y:S01]  /*13ae0*/  @P2 IMAD.HI.U32 R4, R8, R11, RZ ;  /* 0x0000000b08042227 */ /* 0x002fe200078e00ff */
[----:B------:R-:W-:-:S03]  /*13af0*/  PRMT R7, RZ, 0x654, R7 ;  /* 0x00000654ff077816 */ /* 0x000fc60000000007 */
[----:B------:R-:W-:Y:S01]  /*13b00*/  IMAD.U32 R11, RZ, RZ, UR7 ;  /* 0x00000007ff0b7e24 */ /* 0x000fe2000f8e00ff */
[----:B0-----:R-:W-:Y:S01]  /*13b10*/  @P2 SHF.R.U32.HI R17, RZ, R37, R4 ;  /* 0x00000025ff112219 */ /* 0x001fe20000011604 */
[----:B------:R-:W-:Y:S01]  /*13b20*/  IMAD.U32 R11, RZ, RZ, UR5 ;  /* 0x00000005ff0b7e24 */ /* 0x000fe2000f8e00ff */
[----:B------:R-:W-:Y:S01]  /*13b30*/  ULDC.64 UR6, c[0x0][0xad8] ;  /* 0x0002b60000067ab9 */ /* 0x000fe20000000a00 */
[----:B------:R-:W-:Y:S01]  /*13b40*/  ULDC UR5, c[0x0][0xac8] ;  /* 0x0002b20000057ab9 */ /* 0x000fe20000000800 */
[--C-:B------:R-:W-:Y:S01]  /*13b50*/  SHF.R.S32.HI R4, RZ, 0x1f, R17.reuse ;  /* 0x0000001fff047819 */ /* 0x100fe20000011411 */
[----:B------:R-:W-:-:S04]  /*13b60*/  IMAD.MOV R6, RZ, RZ, -R17 ;  /* 0x000000ffff067224 */ /* 0x000fc800078e0a11 */
[----:B------:R-:W-:Y:S02]  /*13b70*/  IMAD R4, R4, UR8, RZ ;  /* 0x0000000804047c24 */ /* 0x000fe4000f8e02ff */
[----:B------:R-:W-:Y:S02]  /*13b80*/  IMAD R21, R9, R6, R8 ;  /* 0x0000000609157224 */ /* 0x000fe400078e0208 */
[C---:B------:R-:W-:Y:S02]  /*13b90*/  IMAD R37, R17.reuse, UR9, R4 ;  /* 0x0000000911257c24 */ /* 0x040fe4000f8e0204 */
[----:B------:R-:W-:Y:S01]  /*13ba0*/  IMAD.WIDE.U32 R8, R17, UR8, R10 ;  /* 0x0000000811087c25 */ /* 0x000fe2000f8e000a */
[----:B------:R-:W-:Y:S01]  /*13bb0*/  SHF.R.S32.HI R4, RZ, 0x1f, R21 ;  /* 0x0000001fff047819 */ /* 0x000fe20000011415 */
[----:B--2---:R0:W-:Y:S02]  /*13bc0*/  SYNCS.ARRIVE.TRANS64.RED.A1T0 RZ, [R7+URZ], RZ ;  /* 0x000000ff07ff79a7 */ /* 0x0041e4000810043f */
[----:B------:R-:W-:-:S02]  /*13bd0*/  IMAD.IADD R9, R9, 0x1, R37 ;  /* 0x0000000109097824 */ /* 0x000fc400078e0225 */
[----:B------:R-:W-:Y:S02]  /*13be0*/  IMAD R4, R4, UR6, RZ ;  /* 0x0000000604047c24 */ /* 0x000fe4000f8e02ff */
[----:B------:R-:W-:-:S04]  /*13bf0*/  IMAD.WIDE.U32 R8, R21, UR6, R8 ;  /* 0x0000000615087c25 */ /* 0x000fc8000f8e0008 */
[----:B------:R-:W-:Y:S01]  /*13c00*/  IMAD R11, R21, UR7, R4 ;  /* 0x00000007150b7c24 */ /* 0x000fe2000f8e0204 */
[----:B------:R-:W-:Y:S01]  /*13c10*/  ULDC.64 UR6, c[0x0][0xa80] ;  /* 0x0002a00000067ab9 */ /* 0x000fe20000000a00 */
[----:B------:R-:W-:Y:S02]  /*13c20*/  VIADD R10, R5, UR40 ;  /* 0x00000028050a7c36 */ /* 0x000fe40008000000 */
[----:B------:R-:W-:Y:S01]  /*13c30*/  IMAD.IADD R9, R9, 0x1, R11 ;  /* 0x0000000109097824 */ /* 0x000fe200078e020b */
[----:B------:R-:W-:Y:S01]  /*13c40*/  LEA R11, P0, R8, UR6, 0x1 ;  /* 0x00000006080b7c11 */ /* 0x000fe2000f8008ff */
[C---:B------:R-:W-:Y:S02]  /*13c50*/  VIADD R4, R10.reuse, 0x30 ;  /* 0x000000300a047836 */ /* 0x040fe40000000000 */
[----:B------:R-:W-:Y:S01]  /*13c60*/  VIADD R6, R10, 0x60 ;  /* 0x000000600a067836 */ /* 0x000fe20000000000 */
[----:B------:R-:W-:Y:S01]  /*13c70*/  LEA.HI.X R17, R8, UR7, R9, 0x1, P0 ;  /* 0x0000000708117c11 */ /* 0x000fe200080f0c09 */
[----:B------:R-:W1:Y:S01]  /*13c80*/  SHFL.IDX PT, R21, R11, RZ, 0x181f ;  /* 0x00181fff0b157589 */ /* 0x000e6200000e0000 */
[----:B------:R-:W-:-:S03]  /*13c90*/  ISETP.GE.AND P0, PT, R0, UR5, PT ;  /* 0x0000000500007c0c */ /* 0x000fc6000bf06270 */
[----:B------:R-:W2:Y:S01]  /*13ca0*/  SHFL.IDX PT, R37, R11, 0x1, 0x181f ;  /* 0x00381f000b257f89 */ /* 0x000ea200000e0000 */
[CC--:B------:R-:W-:Y:S01]  /*13cb0*/  ISETP.GE.OR P1, PT, R10.reuse, R47.reuse, P0 ;  /* 0x0000002f0a00720c */ /* 0x0c0fe20000726670 */
[----:B------:R-:W-:Y:S01]  /*13cc0*/  VIADD R10, R10, 0x90 ;  /* 0x000000900a0a7836 */ /* 0x000fe20000000000 */
[-C--:B------:R-:W-:Y:S01]  /*13cd0*/  ISETP.GE.OR P2, PT, R4, R47.reuse, P0 ;  /* 0x0000002f0400720c */ /* 0x080fe20000746670 */
[----:B------:R-:W0:Y:S01]  /*13ce0*/  SHFL.IDX PT, R39, R11, 0x2, 0x181f ;  /* 0x00581f000b277f89 */ /* 0x000e2200000e0000 */
[-C--:B------:R-:W-:Y:S02]  /*13cf0*/  ISETP.GE.OR P3, PT, R6, R47.reuse, P0 ;  /* 0x0000002f0600720c */ /* 0x080fe40000766670 */
[----:B------:R-:W-:Y:S01]  /*13d00*/  ISETP.GE.OR P0, PT, R10, R47, P0 ;  /* 0x0000002f0a00720c */ /* 0x000fe20000706670 */
[----:B------:R-:W0:Y:S04]  /*13d10*/  SHFL.IDX PT, R9, R17, RZ, 0x181f ;  /* 0x00181fff11097589 */ /* 0x000e2800000e0000 */
[----:B------:R-:W0:Y:S04]  /*13d20*/  SHFL.IDX PT, R20, R17, 0x1, 0x181f ;  /* 0x00381f0011147f89 */ /* 0x000e2800000e0000 */
[----:B------:R-:W0:Y:S01]  /*13d30*/  SHFL.IDX PT, R36, R17, 0x2, 0x181f ;  /* 0x00581f0011247f89 */ /* 0x000e2200000e0000 */
[----:B-1----:R-:W-:-:S03]  /*13d40*/  @!P1 LEA R4, P4, R0, R21, 0x1 ;  /* 0x0000001500049211 */ /* 0x002fc600078808ff */
[----:B------:R-:W1:Y:S01]  /*13d50*/  SHFL.IDX PT, R11, R11, 0x3, 0x181f ;  /* 0x00781f000b0b7f89 */ /* 0x000e6200000e0000 */
[----:B--2---:R-:W-:-:S03]  /*13d60*/  @!P2 LEA R6, P5, R0, R37, 0x1 ;  /* 0x000000250006a211 */ /* 0x004fc600078a08ff */
[----:B------:R-:W2:Y:S01]  /*13d70*/  SHFL.IDX PT, R17, R17, 0x3, 0x181f ;  /* 0x00781f0011117f89 */ /* 0x000ea200000e0000 */
[C---:B0-----:R-:W-:Y:S02]  /*13d80*/  @!P3 LEA R8, P6, R0.reuse, R39, 0x1 ;  /* 0x000000270008b211 */ /* 0x041fe400078c08ff */
[C-C-:B------:R-:W-:Y:S02]  /*13d90*/  @!P1 LEA.HI.X R5, R0.reuse, R9, R3.reuse, 0x1, P4 ;  /* 0x0000000900059211 */ /* 0x140fe400020f0c03 */
[C-C-:B------:R-:W-:Y:S02]  /*13da0*/  @!P2 LEA.HI.X R7, R0.reuse, R20, R3.reuse, 0x1, P5 ;  /* 0x000000140007a211 */ /* 0x140fe400028f0c03 */
[----:B------:R-:W-:Y:S01]  /*13db0*/  @!P3 LEA.HI.X R9, R0, R36, R3, 0x1, P6 ;  /* 0x000000240009b211 */ /* 0x000fe200030f0c03 */
[----:B---3--:R0:W-:Y:S04]  /*13dc0*/  @!P1 ST.E.128 desc[UR48][R4.64], R12 ;  /* 0x0000000c04009985 */ /* 0x0081e8000c101d30 */
[----:B----4-:R0:W-:Y:S04]  /*13dd0*/  @!P2 ST.E.128 desc[UR48][R6.64], R32 ;  /* 0x000000200600a985 */ /* 0x0101e8000c101d30 */
[----:B------:R0:W-:Y:S01]  /*13de0*/  @!P3 ST.E.128 desc[UR48][R8.64], R28 ;  /* 0x0000001c0800b985 */ /* 0x0001e2000c101d30 */
[----:B-12---:R-:W-:Y:S05]  /*13df0*/  @P0 BRA `(.L_x_717) ;  /* 0x0000000400e00947 */ /* 0x006fea0003800000 */
[----:B0-----:R-:W-:-:S04]  /*13e00*/  LEA R4, P0, R0, R11, 0x1 ;  /* 0x0000000b00047211 */ /* 0x001fc800078008ff */
[----:B------:R-:W-:-:S05]  /*13e10*/  LEA.HI.X R5, R0, R17, R3, 0x1, P0 ;  /* 0x0000001100057211 */ /* 0x000fca00000f0c03 */
[----:B-----5:R2:W-:Y:S01]  /*13e20*/  ST.E.128 desc[UR48][R4.64], R24 ;  /* 0x0000001804007985 */ /* 0x0205e2000c101d30 */
[----:B------:R-:W-:Y:S05]  /*13e30*/  BRA `(.L_x_717) ;  /* 0x0000000400d07947 */ /* 0x000fea0003800000 */
.L_x_716:
[----:B------:R-:W0:Y:S01]  /*13e40*/  LDC R12, c[0x0][0xbe8] ;  /* 0x0002fa00ff0c7b82 */ /* 0x000e220000000800 */
[----:B------:R-:W-:Y:S01]  /*13e50*/  ISETP.GE.AND P0, PT, R27, 0xc0, PT ;  /* 0x000000c01b00780c */ /* 0x000fe20003f06270 */
[----:B------:R-:W-:Y:S01]  /*13e60*/  USHF.R.S32.HI UR8, URZ, 0x1f, UR42 ;  /* 0x0000001f3f087899 */ /* 0x000fe2000801142a */
[----:B------:R-:W-:Y:S01]  /*13e70*/  BSSY B1, `(.L_x_718) ;  /* 0x000002e000017945 */ /* 0x000fe20003800000 */
[----:B------:R-:W-:Y:S01]  /*13e80*/  USHF.R.S32.HI UR9, URZ, 0x1f, UR41 ;  /* 0x0000001f3f097899 */ /* 0x000fe20008011429 */
[----:B------:R-:W-:Y:S01]  /*13e90*/  IMAD R10, R8, 0x30, R5 ;  /* 0x00000030080a7824 */ /* 0x000fe200078e0205 */
[----:B0-----:R-:W-:-:S13]  /*13ea0*/  ISETP.NE.AND P1, PT, R12, 0x1, PT ;  /* 0x000000010c00780c */ /* 0x001fda0003f25270 */
[----:B------:R-:W0:Y:S08]  /*13eb0*/  @P1 LDC R13, c[0x0][0xbec] ;  /* 0x0002fb00ff0d1b82 */ /* 0x000e300000000800 */
[----:B------:R-:W1:Y:S01]  /*13ec0*/  @P1 LDC R15, c[0x0][0xbf0] ;  /* 0x0002fc00ff0f1b82 */ /* 0x000e620000000800 */
[----:B------:R-:W-:Y:S05]  /*13ed0*/  @P0 BRA `(.L_x_719) ;  /* 0x00000000009c0947 */ /* 0x000fea0003800000 */
[----:B------:R-:W2:Y:S01]  /*13ee0*/  LDC R7, c[0x0][0xbe8] ;  /* 0x0002fa00ff077b82 */ /* 0x000ea20000000800 */
[----:B------:R-:W-:Y:S01]  /*13ef0*/  IMAD.U32 R8, RZ, RZ, UR40 ;  /* 0x00000028ff087e24 */ /* 0x000fe2000f8e00ff */
[----:B------:R-:W-:-:S04]  /*13f00*/  ULDC UR5, c[0x0][0xa88] ;  /* 0x0002a20000057ab9 */ /* 0x000fc80000000800 */
[----:B------:R-:W-:Y:S01]  /*13f10*/  IADD3 R8, R8, -0x80, R23 ;  /* 0xffffff8008087810 */ /* 0x000fe20007ffe017 */
[----:B--2---:R-:W-:-:S05]  /*13f20*/  IMAD R9, R7, UR5, RZ ;  /* 0x0000000507097c24 */ /* 0x004fca000f8e02ff */
[----:B------:R-:W-:-:S13]  /*13f30*/  ISETP.GE.AND P0, PT, R8, R9, PT ;  /* 0x000000090800720c */ /* 0x000fda0003f06270 */
[----:B------:R-:W-:Y:S05]  /*13f40*/  @P0 BRA `(.L_x_719) ;  /* 0x0000000000800947 */ /* 0x000fea0003800000 */
[----:B------:R-:W-:Y:S01]  /*13f50*/  ISETP.NE.AND P0, PT, R7, 0x1, PT ;  /* 0x000000010700780c */ /* 0x000fe20003f05270 */
[----:B------:R-:W-:Y:S01]  /*13f60*/  ULDC.64 UR10, c[0x0][0xb90] ;  /* 0x0002e400000a7ab9 */ /* 0x000fe20000000a00 */
[----:B------:R-:W-:Y:S01]  /*13f70*/  IMAD.MOV.U32 R6, RZ, RZ, R8 ;  /* 0x000000ffff067224 */ /* 0x000fe200078e0008 */
[----:B------:R-:W-:Y:S02]  /*13f80*/  UIMAD UR5, UR8, UR10, URZ ;  /* 0x0000000a080572a4 */ /* 0x000fe4000f8e023f */
[----:B------:R-:W-:Y:S02]  /*13f90*/  UIMAD.WIDE.U32 UR6, UR42, UR10, URZ ;  /* 0x0000000a2a0672a5 */ /* 0x000fe4000f8e003f */
[----:B------:R-:W-:-:S03]  /*13fa0*/  UIMAD UR5, UR42, UR11, UR5 ;  /* 0x0000000b2a0572a4 */ /* 0x000fc6000f8e0205 */
[----:B------:R-:W-:Y:S01]  /*13fb0*/  ULDC.64 UR10, c[0x0][0xb98] ;  /* 0x0002e600000a7ab9 */ /* 0x000fe20000000a00 */
[----:B------:R-:W-:Y:S02]  /*13fc0*/  UIADD3 UR7, UR7, UR5, URZ ;  /* 0x0000000507077290 */ /* 0x000fe4000fffe03f */
[----:B------:R-:W2:Y:S01]  /*13fd0*/  @P0 LDC R9, c[0x0][0xbec] ;  /* 0x0002fb00ff090b82 */ /* 0x000ea20000000800 */
[----:B------:R-:W-:Y:S02]  /*13fe0*/  UIMAD UR5, UR9, UR10, URZ ;  /* 0x0000000a090572a4 */ /* 0x000fe4000f8e023f */
[----:B------:R-:W-:Y:S02]  /*13ff0*/  UIMAD.WIDE.U32 UR6, UR41, UR10, UR6 ;  /* 0x0000000a290672a5 */ /* 0x000fe4000f8e0006 */
[----:B------:R-:W-:-:S03]  /*14000*/  UIMAD UR5, UR41, UR11, UR5 ;  /* 0x0000000b290572a4 */ /* 0x000fc6000f8e0205 */
[----:B------:R-:W3:Y:S01]  /*14010*/  @P0 LDC R11, c[0x0][0xbf0] ;  /* 0x0002fc00ff0b0b82 */ /* 0x000ee20000000800 */
[----:B------:R-:W-:Y:S01]  /*14020*/  ULDC.64 UR10, c[0x0][0xb88] ;  /* 0x0002e200000a7ab9 */ /* 0x000fe20000000a00 */
[----:B--2---:R-:W-:-:S05]  /*14030*/  @P0 IMAD.HI.U32 R4, R8, R9, RZ ;  /* 0x0000000908040227 */ /* 0x004fca00078e00ff */
[----:B---3--:R-:W-:-:S05]  /*14040*/  @P0 SHF.R.U32.HI R6, RZ, R11, R4 ;  /* 0x0000000bff060219 */ /* 0x008fca0000011604 */
[----:B------:R-:W-:-:S04]  /*14050*/  IMAD.MOV R9, RZ, RZ, -R6 ;  /* 0x000000ffff097224 */ /* 0x000fc800078e0a06 */
[----:B------:R-:W-:Y:S01]  /*14060*/  IMAD R9, R7, R9, R8 ;  /* 0x0000000907097224 */ /* 0x000fe200078e0208 */
[----:B------:R-:W-:Y:S01]  /*14070*/  SHF.R.S32.HI R7, RZ, 0x1f, R6 ;  /* 0x0000001fff077819 */ /* 0x000fe20000011406 */
[----:B------:R-:W-:Y:S01]  /*14080*/  IMAD.U32 R8, RZ, RZ, UR5 ;  /* 0x00000005ff087e24 */ /* 0x000fe2000f8e00ff */
[----:B------:R-:W-:Y:S02]  /*14090*/  IADD3 R6, P0, R6, UR6, RZ ;  /* 0x0000000606067c10 */ /* 0x000fe4000ff1e0ff */
[----:B------:R-:W-:Y:S02]  /*140a0*/  SHF.R.S32.HI R4, RZ, 0x1f, R9 ;  /* 0x0000001fff047819 */ /* 0x000fe40000011409 */
[----:B------:R-:W-:Y:S01]  /*140b0*/  IADD3.X R7, R7, UR7, R8, P0, !PT ;  /* 0x0000000707077c10 */ /* 0x000fe200087fe408 */
[----:B------:R-:W-:Y:S02]  /*140c0*/  ULDC.64 UR6, c[0x0][0xb50] ;  /* 0x0002d40000067ab9 */ /* 0x000fe40000000a00 */
[----:B------:R-:W-:-:S02]  /*140d0*/  IMAD R4, R4, UR10, RZ ;  /* 0x0000000a04047c24 */ /* 0x000fc4000f8e02ff */
[----:B------:R-:W-:-:S04]  /*140e0*/  IMAD.WIDE.U32 R6, R9, UR10, R6 ;  /* 0x0000000a09067c25 */ /* 0x000fc8000f8e0006 */
[----:B------:R-:W-:Y:S01]  /*140f0*/  IMAD R11, R9, UR11, R4 ;  /* 0x0000000b090b7c24 */ /* 0x000fe2000f8e0204 */
[----:B------:R-:W-:-:S03]  /*14100*/  LEA R8, P0, R6, UR6, 0x2 ;  /* 0x0000000606087c11 */ /* 0x000fc6000f8010ff */
[----:B------:R-:W-:-:S05]  /*14110*/  IMAD.IADD R7, R7, 0x1, R11 ;  /* 0x0000000107077824 */ /* 0x000fca00078e020b */
[----:B------:R-:W-:Y:S01]  /*14120*/  LEA.HI.X R9, R6, UR7, R7, 0x2, P0 ;  /* 0x0000000706097c11 */ /* 0x000fe200080f1407 */
[----:B------:R-:W-:-:S05]  /*14130*/  IMAD.MOV.U32 R7, RZ, RZ, -0x800000 ;  /* 0xff800000ff077424 */ /* 0x000fca00078e00ff */
[----:B------:R2:W-:Y:S02]  /*14140*/  STG.E desc[UR48][R8.64], R7 ;  /* 0x0000000708007986 */ /* 0x0005e4000c101930 */
.L_x_719:
[----:B------:R-:W-:Y:S05]  /*14150*/  BSYNC B1 ;  /* 0x0000000000017941 */ /* 0x000fea0003800000 */
.L_x_718:
[----:B------:R-:W-:Y:S01]  /*14160*/  ULDC.64 UR10, c[0x0][0xae8] ;  /* 0x0002ba00000a7ab9 */ /* 0x000fe20000000a00 */
[----:B------:R-:W-:Y:S01]  /*14170*/  VIADD R10, R10, UR40 ;  /* 0x000000280a0a7c36 */ /* 0x000fe20008000000 */
[----:B------:R-:W-:Y:S01]  /*14180*/  UIMAD UR5, UR8, UR10, URZ ;  /* 0x0000000a080572a4 */ /* 0x000fe2000f8e023f */
[----:B--2---:R-:W-:Y:S01]  /*14190*/  VIADD R8, R5, UR40 ;  /* 0x0000002805087c36 */ /* 0x004fe20008000000 */
[----:B------:R-:W-:Y:S01]  /*141a0*/  UIMAD.WIDE.U32 UR6, UR42, UR10, URZ ;  /* 0x0000000a2a0672a5 */ /* 0x000fe2000f8e003f */
[----:B0-----:R-:W-:Y:S01]  /*141b0*/  @P1 IMAD.HI.U32 R4, R10, R13, RZ ;  /* 0x0000000d0a041227 */ /* 0x001fe200078e00ff */
[----:B------:R-:W-:-:S03]  /*141c0*/  UIMAD UR5, UR42, UR11, UR5 ;  /* 0x0000000b2a0572a4 */ /* 0x000fc6000f8e0205 */
[----:B------:R-:W-:Y:S01]  /*141d0*/  ULDC.64 UR10, c[0x0][0xaf0] ;  /* 0x0002bc00000a7ab9 */ /* 0x000fe20000000a00 */
[----:B------:R-:W-:Y:S01]  /*141e0*/  UIADD3 UR7, UR7, UR5, URZ ;  /* 0x0000000507077290 */ /* 0x000fe2000fffe03f */
[----:B------:R-:W-:Y:S01]  /*141f0*/  IMAD.MOV.U32 R9, RZ, RZ, R10 ;  /* 0x000000ffff097224 */ /* 0x000fe200078e000a */
[----:B------:R-:W-:Y:S01]  /*14200*/  UIMAD UR5, UR9, UR10, URZ ;  /* 0x0000000a090572a4 */ /* 0x000fe2000f8e023f */
[----:B-1----:R-:W-:Y:S01]  /*14210*/  @P1 SHF.R.U32.HI R9, RZ, R15, R4 ;  /* 0x0000000fff091219 */ /* 0x002fe20000011604 */
        /* <DEDUP_REMOVED lines=10> */
[----:B------:R-:W-:Y:S01]  /*142c0*/  ULDC.64 UR6, c[0x0][0xad8] ;  /* 0x0002b60000067ab9 */ /* 0x000fe20000000a00 */
[----:B------:R-:W-:Y:S01]  /*142d0*/  IMAD.U32 R7, RZ, RZ, UR5 ;  /* 0x00000005ff077e24 */ /* 0x000fe2000f8e00ff */
[----:B------:R-:W-:Y:S01]  /*142e0*/  ULDC UR5, c[0x0][0xac8] ;  /* 0x0002b20000057ab9 */ /* 0x000fe20000000800 */
[C---:B------:R-:W-:Y:S01]  /*142f0*/  IMAD R13, R9.reuse, UR9, R4 ;  /* 0x00000009090d7c24 */ /* 0x040fe2000f8e0204 */
[----:B------:R-:W-:Y:S01]  /*14300*/  SHF.R.S32.HI R4, RZ, 0x1f, R11 ;  /* 0x0000001fff047819 */ /* 0x000fe2000001140b */
[----:B------:R-:W-:-:S04]  /*14310*/  IMAD.WIDE.U32 R6, R9, UR8, R6 ;  /* 0x0000000809067c25 */ /* 0x000fc8000f8e0006 */
[----:B------:R-:W-:Y:S02]  /*14320*/  IMAD R4, R4, UR6, RZ ;  /* 0x0000000604047c24 */ /* 0x000fe4000f8e02ff */
[----:B------:R-:W-:Y:S02]  /*14330*/  IMAD.IADD R7, R7, 0x1, R13 ;  /* 0x0000000107077824 */ /* 0x000fe400078e020d */
        /* <DEDUP_REMOVED lines=8> */
[----:B------:R-:W0:Y:S01]  /*143c0*/  SHFL.IDX PT, R11, R7, RZ, 0x181f ;  /* 0x00181fff070b7589 */ /* 0x000e2200000e0000 */
[----:B------:R-:W-:Y:S01]  /*143d0*/  IMAD R25, R12, UR6, RZ ;  /* 0x000000060c197c24 */ /* 0x000fe2000f8e02ff */
[----:B------:R-:W-:Y:S01]  /*143e0*/  ISETP.GE.AND P0, PT, R0, UR5, PT ;  /* 0x0000000500007c0c */ /* 0x000fe2000bf06270 */
[C---:B------:R-:W-:Y:S01]  /*143f0*/  VIADD R5, R8.reuse, 0x60 ;  /* 0x0000006008057836 */ /* 0x040fe20000000000 */
[----:B------:R-:W1:Y:S01]  /*14400*/  SHFL.IDX PT, R13, R7, 0x1, 0x181f ;  /* 0x00381f00070d7f89 */ /* 0x000e6200000e0000 */
[C---:B------:R-:W-:Y:S01]  /*14410*/  VIADD R6, R8.reuse, 0x90 ;  /* 0x0000009008067836 */ /* 0x040fe20000000000 */
[----:B------:R-:W-:-:S02]  /*14420*/  ISETP.GE.OR P3, PT, R8, R25, P0 ;  /* 0x000000190800720c */ /* 0x000fc40000766670 */
[----:B------:R-:W2:Y:S01]  /*14430*/  SHFL.IDX PT, R15, R7, 0x2, 0x181f ;  /* 0x00581f00070f7f89 */ /* 0x000ea200000e0000 */
[-C--:B------:R-:W-:Y:S02]  /*14440*/  ISETP.GE.OR P2, PT, R4, R25.reuse, P0 ;  /* 0x000000190400720c */ /* 0x080fe40000746670 */
[-C--:B------:R-:W-:Y:S01]  /*14450*/  ISETP.GE.OR P1, PT, R5, R25.reuse, P0 ;  /* 0x000000190500720c */ /* 0x080fe20000726670 */
[----:B------:R-:W3:Y:S01]  /*14460*/  SHFL.IDX PT, R9, R10, RZ, 0x181f ;  /* 0x00181fff0a097589 */ /* 0x000ee200000e0000 */
[----:B------:R-:W-:-:S03]  /*14470*/  ISETP.GE.OR P0, PT, R6, R25, P0 ;  /* 0x000000190600720c */ /* 0x000fc60000706670 */
[----:B------:R-:W4:Y:S04]  /*14480*/  SHFL.IDX PT, R21, R7, 0x3, 0x181f ;  /* 0x00781f0007157f89 */ /* 0x000f2800000e0000 */
[----:B------:R-:W5:Y:S04]  /*14490*/  SHFL.IDX PT, R12, R10, 0x1, 0x181f ;  /* 0x00381f000a0c7f89 */ /* 0x000f6800000e0000 */
[----:B------:R-:W5:Y:S01]  /*144a0*/  SHFL.IDX PT, R14, R10, 0x2, 0x181f ;  /* 0x00581f000a0e7f89 */ /* 0x000f6200000e0000 */
[----:B0-----:R-:W-:-:S03]  /*144b0*/  @!P3 LEA R4, P6, R0, R11, 0x1 ;  /* 0x0000000b0004b211 */ /* 0x001fc600078c08ff */
[----:B------:R4:W0:Y:S01]  /*144c0*/  SHFL.IDX PT, R17, R10, 0x3, 0x181f ;  /* 0x00781f000a117f89 */ /* 0x00082200000e0000 */
[C---:B-1----:R-:W-:Y:S02]  /*144d0*/  @!P2 LEA R6, P5, R0.reuse, R13, 0x1 ;  /* 0x0000000d0006a211 */ /* 0x042fe400078a08ff */
[C---:B--2---:R-:W-:Y:S02]  /*144e0*/  @!P1 LEA R8, P4, R0.reuse, R15, 0x1 ;  /* 0x0000000f00089211 */ /* 0x044fe400078808ff */
[C---:B---3--:R-:W-:Y:S02]  /*144f0*/  @!P3 LEA.HI.X R5, R0.reuse, R9, R3, 0x1, P6 ;  /* 0x000000090005b211 */ /* 0x048fe400030f0c03 */
[----:B----4-:R-:W-:-:S03]  /*14500*/  @!P0 LEA R10, P6, R0, R21, 0x1 ;  /* 0x00000015000a8211 */ /* 0x010fc600078c08ff */
[----:B------:R1:W-:Y:S01]  /*14510*/  @!P3 ST.E.128 desc[UR48][R4.64], RZ ;  /* 0x000000ff0400b985 */ /* 0x0003e2000c101d30 */
[C-C-:B-----5:R-:W-:Y:S02]  /*14520*/  @!P2 LEA.HI.X R7, R0.reuse, R12, R3.reuse, 0x1, P5 ;  /* 0x0000000c0007a211 */ /* 0x160fe400028f0c03 */
[----:B------:R-:W-:-:S03]  /*14530*/  @!P1 LEA.HI.X R9, R0, R14, R3, 0x1, P4 ;  /* 0x0000000e00099211 */ /* 0x000fc600020f0c03 */
[----:B------:R1:W-:Y:S01]  /*14540*/  @!P2 ST.E.128 desc[UR48][R6.64], RZ ;  /* 0x000000ff0600a985 */ /* 0x0003e2000c101d30 */
[----:B0-----:R-:W-:-:S03]  /*14550*/  @!P0 LEA.HI.X R11, R0, R17, R3, 0x1, P6 ;  /* 0x00000011000b8211 */ /* 0x001fc600030f0c03 */
[----:B------:R1:W-:Y:S04]  /*14560*/  @!P1 ST.E.128 desc[UR48][R8.64], RZ ;  /* 0x000000ff08009985 */ /* 0x0003e8000c101d30 */
[----:B------:R1:W-:Y:S02]  /*14570*/  @!P0 ST.E.128 desc[UR48][R10.64], RZ ;  /* 0x000000ff0a008985 */ /* 0x0003e4000c101d30 */
.L_x_717:
[----:B------:R-:W-:Y:S05]  /*14580*/  BSYNC B0 ;  /* 0x0000000000007941 */ /* 0x000fea0003800000 */
.L_x_715:
[----:B------:R-:W-:Y:S02]  /*14590*/  ULDC UR5, c[0x0][0xc38] ;  /* 0x00030e0000057ab9 */ /* 0x000fe40000000800 */
[----:B------:R-:W-:-:S06]  /*145a0*/  UISETP.GE.AND UP0, UPT, UR4, UR5, UPT ;  /* 0x000000050400728c */ /* 0x000fcc000bf06270 */
[----:B------:R-:W-:-:S13]  /*145b0*/  PLOP3.LUT P0, PT, PT, PT, UP0, 0x80, 0x0 ;  /* 0x000000000000781c */ /* 0x000fda0003f0f008 */
[----:B------:R-:W-:Y:S05]  /*145c0*/  @!P0 BRA `(.L_x_720) ;  /* 0xfffffec400c08947 */ /* 0x000fea000383ffff */
[----:B------:R-:W-:Y:S05]  /*145d0*/  EXIT ;  /* 0x000000000000794d */ /* 0x000fea0003800000 */
.L_x_630:
[----:B------:R-:W-:-:S08]  /*145e0*/  NOP ;  /* 0x0000000000007918 */ /* 0x000fd00000000000 */
[----:B------:R-:W0:-:S00]  /*145f0*/  USETMAXREG.DEALLOC.CTAPOOL 0x20 ;  /* 0x00000020000079c8 */ /* 0x000e0000080e0500 */
[----:B0-----:R-:W-:-:S06]  /*14600*/  LOP3.LUT R0, R0, 0x3, RZ, 0xc0, !PT ;  /* 0x0000000300007812 */ /* 0x001fcc00078ec0ff */
[----:B------:R-:W0:Y:S01]  /*14610*/  S2UR UR6, SR_CTAID.X ;  /* 0x00000000000679c3 */ /* 0x000e220000002500 */
[----:B------:R-:W-:Y:S01]  /*14620*/  LOP3.LUT R16, R16, 0xfffffffb, RZ, 0xc0, !PT ;  /* 0xfffffffb10107812 */ /* 0x000fe200078ec0ff */
[----:B------:R-:W-:Y:S01]  /*14630*/  IMAD.MOV.U32 R19, RZ, RZ, RZ ;  /* 0x000000ffff137224 */ /* 0x000fe200078e00ff */
[----:B------:R1:W2:Y:S01]  /*14640*/  SHFL.IDX PT, R2, R0, RZ, 0x1f ;  /* 0x00001fff00027589 */ /* 0x0002a200000e0000 */
[----:B------:R-:W-:Y:S02]  /*14650*/  IMAD.MOV.U32 R22, RZ, RZ, 0x1 ;  /* 0x00000001ff167424 */ /* 0x000fe400078e00ff */
[----:B------:R-:W-:Y:S02]  /*14660*/  IMAD.MOV.U32 R29, RZ, RZ, RZ ;  /* 0x000000ffff1d7224 */ /* 0x000fe400078e00ff */
[----:B-1----:R-:W0:Y:S01]  /*14670*/  LDC R0, c[0x0][0xc38] ;  /* 0x00030e00ff007b82 */ /* 0x002e220000000800 */
[----:B--2---:R-:W-:-:S13]  /*14680*/  ISETP.NE.AND P0, PT, R2, RZ, PT ;  /* 0x000000ff0200720c */ /* 0x004fda0003f05270 */
[----:B------:R-:W-:Y:S01]  /*14690*/  @P0 LOP3.LUT R16, R16, 0x4, RZ, 0xfc, !PT ;  /* 0x0000000410100812 */ /* 0x000fe200078efcff */
[----:B------:R-:W-:Y:S06]  /*146a0*/  @P0 BAR.ARV 0x4, 0x200 ;  /* 0x0108000000000b1d */ /* 0x000fec0000002000 */
[----:B0-----:R-:W-:-:S13]  /*146b0*/  ISETP.LE.AND P0, PT, R0, UR6, PT ;  /* 0x0000000600007c0c */ /* 0x001fda000bf03270 */
[----:B------:R-:W-:Y:S05]  /*146c0*/  @P0 BRA `(.L_x_721) ;  /* 0x0000003400480947 */ /* 0x000fea0003800000 */
[----:B------:R-:W0:Y:S01]  /*146d0*/  S2UR UR5, SR_CgaCtaId ;  /* 0x00000000000579c3 */ /* 0x000e220000008800 */
[C---:B------:R-:W-:Y:S01]  /*146e0*/  LOP3.LUT R10, R23.reuse, 0x7f, RZ, 0xc0, !PT ;  /* 0x0000007f170a7812 */ /* 0x040fe200078ec0ff */
[C---:B------:R-:W-:Y:S01]  /*146f0*/  IMAD.SHL.U32 R26, R23.reuse, 0x40, RZ ;  /* 0x00000040171a7824 */ /* 0x040fe200078e00ff */
[----:B------:R-:W-:Y:S01]  /*14700*/  SHF.R.U32.HI R4, RZ, 0x1, R23 ;  /* 0x00000001ff047819 */ /* 0x000fe20000011617 */
[C---:B------:R-:W-:Y:S01]  /*14710*/  IMAD.SHL.U32 R2, R23.reuse, 0x10, RZ ;  /* 0x0000001017027824 */ /* 0x040fe200078e00ff */
[----:B------:R-:W-:Y:S01]  /*14720*/  UMOV UR4, 0x400 ;  /* 0x0000040000047882 */ /* 0x000fe20000000000 */
[----:B------:R-:W-:Y:S01]  /*14730*/  IMAD.SHL.U32 R5, R10, 0x10, RZ ;  /* 0x000000100a057824 */ /* 0x000fe200078e00ff */
[----:B------:R-:W-:Y:S01]  /*14740*/  LOP3.LUT R3, R26, 0x180, RZ, 0xc0, !PT ;  /* 0x000001801a037812 */ /* 0x000fe200078ec0ff */
[C---:B------:R-:W-:Y:S01]  /*14750*/  IMAD.SHL.U32 R7, R23.reuse, 0x2, RZ ;  /* 0x0000000217077824 */ /* 0x040fe200078e00ff */
[----:B------:R-:W-:Y:S01]  /*14760*/  LOP3.LUT R6, R2, 0x1b0, RZ, 0xc0, !PT ;  /* 0x000001b002067812 */ /* 0x000fe200078ec0ff */
[----:B------:R-:W-:Y:S01]  /*14770*/  IMAD.SHL.U32 R0, R23, 0x20, RZ ;  /* 0x0000002017007824 */ /* 0x000fe200078e00ff */
[----:B------:R-:W-:Y:S01]  /*14780*/  LOP3.LUT R3, R3, 0x30, R4, 0xf8, !PT ;  /* 0x0000003003037812 */ /* 0x000fe200078ef804 */
[----:B------:R-:W-:Y:S01]  /*14790*/  IMAD.SHL.U32 R4, R23, 0x8, RZ ;  /* 0x0000000817047824 */ /* 0x000fe200078e00ff */
[----:B------:R-:W-:Y:S01]  /*147a0*/  LOP3.LUT R5, R5, 0x600, RZ, 0xc0, !PT ;  /* 0x0000060005057812 */ /* 0x000fe200078ec0ff */
[----:B------:R-:W-:Y:S01]  /*147b0*/  IMAD.SHL.U32 R9, R23, 0x4, RZ ;  /* 0x0000000417097824 */ /* 0x000fe200078e00ff */
[----:B------:R-:W-:Y:S01]  /*147c0*/  LOP3.LUT R8, R6, 0x30, R7, 0x78, !PT ;  /* 0x0000003006087812 */ /* 0x000fe200078e7807 */
[----:B------:R-:W-:Y:S01]  /*147d0*/  IMAD.U32 R27, RZ, RZ, UR6 ;  /* 0x00000006ff1b7e24 */ /* 0x000fe2000f8e00ff */
[----:B------:R-:W-:Y:S01]  /*147e0*/  LOP3.LUT R6, R0, 0x80, RZ, 0xc0, !PT ;  /* 0x0000008000067812 */ /* 0x000fe200078ec0ff */
[----:B------:R-:W-:Y:S01]  /*147f0*/  IMAD.MOV.U32 R22, RZ, RZ, 0x1 ;  /* 0x00000001ff167424 */ /* 0x000fe200078e00ff */
[C---:B------:R-:W-:Y:S01]  /*14800*/  LOP3.LUT R7, R5.reuse, 0x60, R0, 0xf8, !PT ;  /* 0x0000006005077812 */ /* 0x040fe200078ef800 */
[----:B------:R-:W-:Y:S01]  /*14810*/  IMAD.MOV.U32 R29, RZ, RZ, RZ ;  /* 0x000000ffff1d7224 */ /* 0x000fe200078e00ff */
[----:B------:R-:W-:Y:S01]  /*14820*/  LOP3.LUT R5, R5, 0x40, R2, 0xf8, !PT ;  /* 0x0000004005057812 */ /* 0x000fe200078ef802 */
[----:B------:R-:W-:Y:S01]  /*14830*/  IMAD.MOV.U32 R19, RZ, RZ, RZ ;  /* 0x000000ffff137224 */ /* 0x000fe200078e00ff */
[----:B------:R-:W-:Y:S01]  /*14840*/  LOP3.LUT R3, R3, 0x30, R4, 0x78, !PT ;  /* 0x0000003003037812 */ /* 0x000fe200078e7804 */
[----:B0-----:R-:W-:Y:S01]  /*14850*/  ULEA UR4, UR5, UR4, 0x18 ;  /* 0x0000000405047291 */ /* 0x001fe2000f8ec03f */
[----:B------:R-:W-:Y:S01]  /*14860*/  LOP3.LUT R6, R6, 0x10, R23, 0xf8, !PT ;  /* 0x0000001006067812 */ /* 0x000fe200078ef817 */
[----:B------:R-:W-:Y:S01]  /*14870*/  ULOP3.LUT UR39, UR38, 0x1, URZ, 0xfc, !UPT ;  /* 0x0000000126277892 */ /* 0x000fe2000f8efc3f */
[----:B------:R-:W-:Y:S01]  /*14880*/  LOP3.LUT R5, R5, R8, RZ, 0xfc, !PT ;  /* 0x0000000805057212 */ /* 0x000fe200078efcff */
[----:B------:R-:W-:Y:S01]  /*14890*/  ULOP3.LUT UR45, UR38, 0x2, URZ, 0xfc, !UPT ;  /* 0x00000002262d7892 */ /* 0x000fe2000f8efc3f */
[----:B------:R-:W-:Y:S01]  /*148a0*/  LOP3.LUT R26, R3, 0x640, R26, 0xf8, !PT ;  /* 0x00000640031a7812 */ /* 0x000fe200078ef81a */
[----:B------:R-:W-:Y:S01]  /*148b0*/  IMAD.U32 R18, RZ, RZ, UR4 ;  /* 0x00000004ff127e24 */ /* 0x000fe2000f8e00ff */
[----:B------:R-:W-:Y:S01]  /*148c0*/  LOP3.LUT R6, R6, 0x10, R9, 0x78, !PT ;  /* 0x0000001006067812 */ /* 0x000fe200078e7809 */
[----:B------:R-:W-:Y:S01]  /*148d0*/  ULDC UR43, c[0x0][0xc] ;  /* 0x00000300002b7ab9 */ /* 0x000fe20000000800 */
[----:B------:R-:W-:Y:S01]  /*148e0*/  LOP3.LUT R7, R7, 0x100, R0, 0xf8, !PT ;  /* 0x0000010007077812 */ /* 0x000fe200078ef800 */
[----:B------:R-:W-:Y:S01]  /*148f0*/  IMAD.IADD R28, R18, 0x1, R5 ;  /* 0x00000001121c7824 */ /* 0x000fe200078e0205 */
[----:B------:R-:W-:Y:S01]  /*14900*/  SHF.R.U32.HI R3, RZ, 0x2, R10 ;  /* 0x00000002ff037819 */ /* 0x000fe2000001160a */
[----:B------:R-:W-:Y:S01]  /*14910*/  ULDC.64 UR50, c[0x0][0x198] ;  /* 0x0000660000327ab9 */ /* 0x000fe20000000a00 */
[----:B------:R-:W-:-:S02]  /*14920*/  LOP3.LUT R25, R7, R6, RZ, 0xfc, !PT ;  /* 0x0000000607197212 */ /* 0x000fc400078efcff */
[----:B------:R-:W-:-:S07]  /*14930*/  LOP3.LUT R0, R3, 0x60, R0, 0xf8, !PT ;  /* 0x0000006003007812 */ /* 0x000fce00078ef800 */
.L_x_786:
[----:B------:R-:W-:Y:S01]  /*14940*/  ULDC UR8, c[0x0][0xc60] ;  /* 0x0003180000087ab9 */ /* 0x000fe20000000800 */
[C---:B------:R-:W-:Y:S01]  /*14950*/  R2UR UR7, R27.reuse ;  /* 0x000000001b0772ca */ /* 0x040fe200000e0000 */
[----:B------:R-:W-:Y:S01]  /*14960*/  UISETP.NE.AND UP0, UPT, UR8, 0x1, UPT ;  /* 0x000000010800788c */ /* 0x000fe2000bf05270 */
[----:B------:R-:W-:-:S10]  /*14970*/  R2UR UR6, R27 ;  /* 0x000000001b0672ca */ /* 0x000fd400000e0000 */
        /* <DEDUP_REMOVED lines=9> */
[----:B01----:R-:W-:Y:S05]  /*14a10*/  @!P0 BRA `(.L_x_722) ;  /* 0x0000000000208947 */ /* 0x003fea0003800000 */
        /* <DEDUP_REMOVED lines=8> */
.L_x_722:
[----:B------:R-:W-:Y:S01]  /*14aa0*/  ULDC UR9, c[0x0][0xc54] ;  /* 0x0003150000097ab9 */ /* 0x000fe20000000800 */
[----:B------:R-:W-:Y:S01]  /*14ab0*/  UMOV UR6, UR8 ;  /* 0x0000000800067c82 */ /* 0x000fe20008000000 */
[----:B------:R-:W-:-:S11]  /*14ac0*/  UISETP.NE.AND UP0, UPT, UR9, 0x1, UPT ;  /* 0x000000010900788c */ /* 0x000fd6000bf05270 */
[----:B------:R-:W-:Y:S02]  /*14ad0*/  @UP0 ULDC.64 UR10, c[0x0][0xc58] ;  /* 0x00031600000a0ab9 */ /* 0x000fe40000000a00 */
[----:B------:R-:W-:-:S04]  /*14ae0*/  UIMAD.WIDE.U32 UR4, UR8, UR10, URZ ;  /* 0x0000000a080472a5 */ /* 0x000fc8000f8e003f */
[----:B------:R-:W-:-:S04]  /*14af0*/  @UP0 USHF.R.U32.HI UR6, URZ, UR11, UR5 ;  /* 0x0000000b3f060299 */ /* 0x000fc80008011605 */
[----:B------:R-:W-:-:S12]  /*14b00*/  UIMAD UR4, UR6, UR9, URZ ;  /* 0x00000009060472a4 */ /* 0x000fd8000f8e023f */
.L_x_723:
[----:B------:R-:W-:Y:S02]  /*14b10*/  UIADD3 UR4, UR8, -UR4, URZ ;  /* 0x8000000408047290 */ /* 0x000fe4000fffe03f */
[----:B------:R-:W-:Y:S01]  /*14b20*/  ULOP3.LUT UR5, URZ, UR6, URZ, 0x33, !UPT ;  /* 0x000000063f057292 */ /* 0x000fe2000f8e333f */
[----:B------:R-:W-:Y:S01]  /*14b30*/  ULDC UR14, c[0x0][0xc48] ;  /* 0x00031200000e7ab9 */ /* 0x000fe20000000800 */
[----:B------:R-:W-:Y:S01]  /*14b40*/  ULDC UR8, c[0x0][0x448] ;  /* 0x0001120000087ab9 */ /* 0x000fe20000000800 */
[----:B------:R-:W-:Y:S01]  /*14b50*/  ULDC UR42, c[0x0][0xc3c] ;  /* 0x00030f00002a7ab9 */ /* 0x000fe20000000800 */
[----:B------:R-:W-:Y:S02]  /*14b60*/  UISETP.NE.AND UP2, UPT, UR14, 0x1, UPT ;  /* 0x000000010e00788c */ /* 0x000fe4000bf45270 */
[----:B------:R-:W-:Y:S02]  /*14b70*/  UISETP.NE.AND UP1, UPT, UR8, 0x1, UPT ;  /* 0x000000010800788c */ /* 0x000fe4000bf25270 */
[----:B------:R-:W-:Y:S01]  /*14b80*/  UIADD3 UR42, UR5, UR42, URZ ;  /* 0x0000002a052a7290 */ /* 0x000fe2000fffe03f */
[----:B------:R-:W-:Y:S01]  /*14b90*/  ULDC.64 UR10, c[0x0][0x418] ;  /* 0x00010600000a7ab9 */ /* 0x000fe20000000a00 */
[----:B------:R-:W-:Y:S01]  /*14ba0*/  ULDC UR13, c[0x0][0xc54] ;  /* 0x00031500000d7ab9 */ /* 0x000fe20000000800 */
[----:B------:R-:W-:-:S02]  /*14bb0*/  UISETP.NE.U32.AND UP0, UPT, UR10, URZ, UPT ;  /* 0x0000003f0a00728c */ /* 0x000fc4000bf05070 */
[----:B------:R-:W-:Y:S02]  /*14bc0*/  UIMAD UR13, UR7, UR13, UR4 ;  /* 0x0000000d070d72a4 */ /* 0x000fe4000f8e0204 */
[----:B------:R-:W-:Y:S01]  /*14bd0*/  UIMAD UR42, UR42, 0xc0, URZ ;  /* 0x000000c02a2a78a4 */ /* 0x000fe2000f8e023f */
[----:B------:R-:W-:Y:S01]  /*14be0*/  ULDC.64 UR4, c[0x0][0x9e0] ;  /* 0x0002780000047ab9 */ /* 0x000fe20000000a00 */
[----:B------:R-:W-:Y:S02]  /*14bf0*/  UISETP.NE.AND.EX UP0, UPT, UR11, URZ, UPT, UP0 ;  /* 0x0000003f0b00728c */ /* 0x000fe4000bf05300 */
[----:B------:R-:W-:Y:S02]  /*14c00*/  UISETP.GE.AND UP3, UPT, UR5, 0x1, UPT ;  /* 0x000000010500788c */ /* 0x000fe4000bf66270 */
[----:B------:R-:W-:Y:S01]  /*14c10*/  UIADD3 UR12, UR42, 0xbf, URZ ;  /* 0x000000bf2a0c7890 */ /* 0x000fe2000fffe03f */
[----:B------:R-:W-:Y:S01]  /*14c20*/  ULDC UR10, c[0x0][0x424] ;  /* 0x00010900000a7ab9 */ /* 0x000fe20000000800 */
[----:B------:R-:W-:Y:S01]  /*14c30*/  ULDC UR6, c[0x0][0x288] ;  /* 0x0000a20000067ab9 */ /* 0x000fe20000000800 */
[----:B------:R-:W-:Y:S01]  /*14c40*/  @UP2 ULDC UR8, c[0x0][0xc4c] ;  /* 0x0003130000082ab9 */ /* 0x000fe20000000800 */
[----:B------:R-:W-:Y:S01]  /*14c50*/  @UP1 ULDC UR11, c[0x0][0x44c] ;  /* 0x00011300000b1ab9 */ /* 0x000fe20000000800 */
[----:B------:R-:W-:Y:S01]  /*14c60*/  USEL UR15, UR10, 0x1, UP0 ;  /* 0x000000010a0f7887 */ /* 0x000fe20008000000 */
[----:B------:R-:W-:Y:S01]  /*14c70*/  PLOP3.LUT P1, PT, PT, PT, UP3, 0x80, 0x0 ;  /* 0x000000000000781c */ /* 0x000fe20003f2f038 */
[----:B------:R-:W-:-:S02]  /*14c80*/  UIADD3 UR16, -UR6, 0x1, URZ ;  /* 0x0000000106107890 */ /* 0x000fc4000fffe13f */
[----:B------:R-:W-:Y:S02]  /*14c90*/  UIMAD.WIDE.U32 UR8, UR13, UR8, URZ ;  /* 0x000000080d0872a5 */ /* 0x000fe4000f8e003f */
[----:B------:R-:W-:Y:S01]  /*14ca0*/  UIMAD.WIDE.U32 UR10, UR12, UR11, URZ ;  /* 0x0000000b0c0a72a5 */ /* 0x000fe2000f8e003f */
[----:B------:R-:W-:Y:S01]  /*14cb0*/  ULDC UR7, c[0x0][0x2f0] ;  /* 0x0000bc0000077ab9 */ /* 0x000fe20000000800 */
[----:B------:R-:W-:Y:S01]  /*14cc0*/  @UP2 ULDC UR17, c[0x0][0xc50] ;  /* 0x0003140000112ab9 */ /* 0x000fe20000000800 */
[----:B------:R-:W-:Y:S01]  /*14cd0*/  @UP1 ULDC UR18, c[0x0][0x450] ;  /* 0x0001140000121ab9 */ /* 0x000fe20000000800 */
[----:B------:R-:W-:Y:S01]  /*14ce0*/  UMOV UR44, UR13 ;  /* 0x0000000d002c7c82 */ /* 0x000fe20008000000 */
[----:B------:R-:W-:Y:S02]  /*14cf0*/  UIMAD UR16, UR15, UR7, UR16 ;  /* 0x000000070f1072a4 */ /* 0x000fe4000f8e0210 */
[----:B------:R-:W-:Y:S02]  /*14d00*/  @UP2 USHF.R.U32.HI UR44, URZ, UR17, UR9 ;  /* 0x000000113f2c2299 */ /* 0x000fe40008011609 */
[----:B------:R-:W-:-:S02]  /*14d10*/  @UP1 USHF.R.U32.HI UR12, URZ, UR18, UR11 ;  /* 0x000000123f0c1299 */ /* 0x000fc4000801160b */
[----:B------:R-:W-:Y:S02]  /*14d20*/  UIADD3 UR36, -UR44, URZ, URZ ;  /* 0x0000003f2c247290 */ /* 0x000fe4000fffe13f */
[----:B------:R-:W-:Y:S02]  /*14d30*/  UIADD3 UR12, UR16, UR12, URZ ;  /* 0x0000000c100c7290 */ /* 0x000fe4000fffe03f */
[----:B------:R-:W-:Y:S02]  /*14d40*/  UIMAD UR36, UR14, UR36, UR13 ;  /* 0x000000240e2472a4 */ /* 0x000fe4000f8e020d */
[----:B------:R-:W-:Y:S01]  /*14d50*/  UIADD3 UR4, UR12, UR4, URZ ;  /* 0x000000040c047290 */ /* 0x000fe2000fffe03f */
[----:B------:R-:W-:Y:S11]  /*14d60*/  @!P1 BRA `(.L_x_724) ;  /* 0x0000000000449947 */ /* 0x000ff60003800000 */
        /* <DEDUP_REMOVED lines=10> */
.L_x_725:
[----:B------:R-:W-:-:S11]  /*14e10*/  UISETP.NE.AND UP0, UPT, UR5, 0x1, UPT ;  /* 0x000000010500788c */ /* 0x000fd6000bf05270 */
[----:B------:R-:W-:Y:S02]  /*14e20*/  @UP0 ULDC.64 UR12, c[0x0][0x9e8] ;  /* 0x00027a00000c0ab9 */ /* 0x000fe40000000a00 */
[----:B------:R-:W-:-:S04]  /*14e30*/  UIMAD.WIDE.U32 UR8, UR10, UR12, URZ ;  /* 0x0000000c0a0872a5 */ /* 0x000fc8000f8e003f */
[----:B------:R-:W-:-:S12]  /*14e40*/  @UP0 USHF.R.U32.HI UR10, URZ, UR13, UR9 ;  /* 0x0000000d3f0a0299 */ /* 0x000fd80008011609 */
.L_x_726:
[----:B------:R-:W-:-:S04]  /*14e50*/  UIMAD UR10, UR10, UR5, UR5 ;  /* 0x000000050a0a72a4 */ /* 0x000fc8000f8e0205 */
[----:B------:R-:W-:-:S04]  /*14e60*/  UISETP.LT.AND UP0, UPT, UR4, UR10, UPT ;  /* 0x0000000a0400728c */ /* 0x000fc8000bf01270 */
[----:B------:R-:W-:-:S12]  /*14e70*/  USEL UR4, UR4, UR10, UP0 ;  /* 0x0000000a04047287 */ /* 0x000fd80008000000 */
.L_x_724:
[----:B------:R-:W-:Y:S02]  /*14e80*/  UIMAD UR8, UR15, UR7, 0x9f ;  /* 0x0000009f0f0874a4 */ /* 0x000fe4000f8e0207 */
[----:B------:R-:W-:Y:S02]  /*14e90*/  UIADD3 UR10, UR4, 0x9f, URZ ;  /* 0x0000009f040a7890 */ /* 0x000fe4000fffe03f */
[----:B------:R-:W-:Y:S02]  /*14ea0*/  UIMAD.WIDE UR8, UR8, 0x66666667, URZ ;  /* 0x66666667080878a5 */ /* 0x000fe4000f8e023f */
[----:B------:R-:W-:Y:S01]  /*14eb0*/  UIMAD.WIDE UR10, UR10, 0x66666667, URZ ;  /* 0x666666670a0a78a5 */ /* 0x000fe2000f8e023f */
[----:B------:R-:W-:Y:S01]  /*14ec0*/  @UP1 ULDC UR12, c[0x0][0x44c] ;  /* 0x00011300000c1ab9 */ /* 0x000fe20000000800 */
[----:B------:R-:W-:Y:S02]  /*14ed0*/  UIMAD UR7, UR15, UR7, -UR6 ;  /* 0x000000070f0772a4 */ /* 0x000fe4000f8e0a06 */
[----:B------:R-:W-:-:S02]  /*14ee0*/  UIMAD.WIDE.U32 UR12, UR42, UR12, URZ ;  /* 0x0000000c2a0c72a5 */ /* 0x000fc4000f8e003f */
[----:B------:R-:W-:Y:S02]  /*14ef0*/  USHF.R.U32.HI UR6, URZ, 0x1f, UR9 ;  /* 0x0000001f3f067899 */ /* 0x000fe40008011609 */
[----:B------:R-:W-:Y:S01]  /*14f00*/  USHF.R.U32.HI UR4, URZ, 0x1f, UR11 ;  /* 0x0000001f3f047899 */ /* 0x000fe2000801160b */
[----:B------:R-:W-:Y:S01]  /*14f10*/  @UP1 ULDC UR16, c[0x0][0x450] ;  /* 0x0001140000101ab9 */ /* 0x000fe20000000800 */
[----:B------:R-:W-:Y:S01]  /*14f20*/  UMOV UR14, UR42 ;  /* 0x0000002a000e7c82 */ /* 0x000fe20008000000 */
[----:B------:R-:W-:Y:S02]  /*14f30*/  @UP1 USHF.R.U32.HI UR14, URZ, UR16, UR13 ;  /* 0x000000103f0e1299 */ /* 0x000fe4000801160d */
[----:B------:R-:W-:Y:S02]  /*14f40*/  ULEA.HI.SX32 UR9, UR9, UR6, 0x1a ;  /* 0x0000000609097291 */ /* 0x000fe4000f8fd23f */
[----:B------:R-:W-:Y:S02]  /*14f50*/  ULEA.HI.SX32 UR4, UR11, UR4, 0x1a ;  /* 0x000000040b047291 */ /* 0x000fe4000f8fd23f */
[----:B------:R-:W-:-:S02]  /*14f60*/  UIADD3 UR6, UR7, UR14, URZ ;  /* 0x0000000e07067290 */ /* 0x000fc4000fffe03f */
[----:B------:R-:W-:Y:S01]  /*14f70*/  UISETP.LT.AND UP0, UPT, UR9, UR4, UPT ;  /* 0x000000040900728c */ /* 0x000fe2000bf01270 */
[----:B------:R-:W-:Y:S02]  /*14f80*/  ULDC UR8, c[0x0][0x9dc] ;  /* 0x0002770000087ab9 */ /* 0x000fe40000000800 */
[----:B------:R-:W-:Y:S02]  /*14f90*/  UIADD3 UR8, UR6, -UR8, URZ ;  /* 0x8000000806087290 */ /* 0x000fe4000fffe03f */
[----:B------:R-:W-:Y:S01]  /*14fa0*/  USEL UR41, UR9, UR4, UP0 ;  /* 0x0000000409297287 */ /* 0x000fe20008000000 */
[----:B------:R-:W-:Y:S11]  /*14fb0*/  @!P1 BRA `(.L_x_727) ;  /* 0x0000000000489947 */ /* 0x000ff60003800000 */
[----:B------:R-:W-:Y:S02]  /*14fc0*/  UMOV UR4, UR6 ;  /* 0x0000000600047c82 */ /* 0x000fe40008000000 */
        /* <DEDUP_REMOVED lines=10> */
.L_x_728:
[----:B------:R-:W-:-:S11]  /*15070*/  UISETP.NE.AND UP0, UPT, UR5, 0x1, UPT ;  /* 0x000000010500788c */ /* 0x000fd6000bf05270 */
[----:B------:R-:W-:Y:S02]  /*15080*/  @UP0 ULDC.64 UR10, c[0x0][0x9e8] ;  /* 0x00027a00000a0ab9 */ /* 0x000fe40000000a00 */
[----:B------:R-:W-:-:S04]  /*15090*/  UIMAD.WIDE.U32 UR6, UR4, UR10, URZ ;  /* 0x0000000a040672a5 */ /* 0x000fc8000f8e003f */
[----:B------:R-:W-:-:S12]  /*150a0*/  @UP0 USHF.R.U32.HI UR4, URZ, UR11, UR7 ;  /* 0x0000000b3f040299 */ /* 0x000fd80008011607 */
.L_x_729:
[----:B------:R-:W-:-:S04]  /*150b0*/  UIMAD UR4, UR4, UR5, URZ ;  /* 0x00000005040472a4 */ /* 0x000fc8000f8e023f */
[----:B------:R-:W-:-:S04]  /*150c0*/  UISETP.LT.AND UP0, UPT, UR8, UR4, UPT ;  /* 0x000000040800728c */ /* 0x000fc8000bf01270 */
[----:B------:R-:W-:-:S12]  /*150d0*/  USEL UR8, UR8, UR4, !UP0 ;  /* 0x0000000408087287 */ /* 0x000fd8000c000000 */
.L_x_727:
[----:B------:R-:W-:Y:S01]  /*150e0*/  UIMAD.WIDE UR4, UR8, 0x66666667, URZ ;  /* 0x66666667080478a5 */ /* 0x000fe2000f8e023f */
[----:B------:R-:W-:Y:S03]  /*150f0*/  BSSY B7, `(.L_x_730) ;  /* 0x000029a000077945 */ /* 0x000fe60003800000 */
[----:B------:R-:W-:-:S04]  /*15100*/  USHF.R.U32.HI UR4, URZ, 0x1f, UR5 ;  /* 0x0000001f3f047899 */ /* 0x000fc80008011605 */
[----:B------:R-:W-:-:S04]  /*15110*/  ULEA.HI.SX32 UR4, UR5, UR4, 0x1a ;  /* 0x0000000405047291 */ /* 0x000fc8000f8fd23f */
[----:B------:R-:W-:-:S04]  /*15120*/  UISETP.LT.AND UP0, UPT, URZ, UR4, UPT ;  /* 0x000000043f00728c */ /* 0x000fc8000bf01270 */
[----:B------:R-:W-:-:S04]  /*15130*/  USEL UR40, URZ, UR4, !UP0 ;  /* 0x000000043f287287 */ /* 0x000fc8000c000000 */
[----:B------:R-:W-:-:S06]  /*15140*/  UISETP.GT.AND UP0, UPT, UR41, UR40, UPT ;  /* 0x000000282900728c */ /* 0x000fcc000bf04270 */
[----:B------:R-:W-:-:S13]  /*15150*/  PLOP3.LUT P0, PT, PT, PT, UP0, 0x80, 0x0 ;  /* 0x000000000000781c */ /* 0x000fda0003f0f008 */
        /* <DEDUP_REMOVED lines=18> */
.L_x_731:
        /* <DEDUP_REMOVED lines=8> */
[----:B------:R-:W-:Y:S02]  /*15300*/  IMAD.U32 R4, RZ, RZ, UR6 ;  /* 0x00000006ff047e24 */ /* 0x000fe4000f8e00ff */
[----:B------:R-:W0:Y:S01]  /*15310*/  LDC.64 R2, c[0x4][R2] ;  /* 0x0100000002027b82 */ /* 0x000e220000000a00 */
[----:B------:R-:W-:Y:S02]  /*15320*/  IMAD.U32 R5, RZ, RZ, UR7 ;  /* 0x00000007ff057e24 */ /* 0x000fe4000f8e00ff */
[----:B------:R-:W-:Y:S02]  /*15330*/  IMAD.U32 R6, RZ, RZ, UR8 ;  /* 0x00000008ff067e24 */ /* 0x000fe4000f8e00ff */
[----:B------:R-:W-:-:S02]  /*15340*/  IMAD.U32 R7, RZ, RZ, UR9 ;  /* 0x00000009ff077e24 */ /* 0x000fc4000f8e00ff */
[----:B------:R-:W-:Y:S02]  /*15350*/  IMAD.U32 R10, RZ, RZ, UR4 ;  /* 0x00000004ff0a7e24 */ /* 0x000fe4000f8e00ff */
[----:B------:R-:W-:Y:S02]  /*15360*/  IMAD.U32 R11, RZ, RZ, UR5 ;  /* 0x00000005ff0b7e24 */ /* 0x000fe4000f8e00ff */
[----:B------:R-:W-:Y:S02]  /*15370*/  IMAD.MOV.U32 R8, RZ, RZ, 0x70 ;  /* 0x00000070ff087424 */ /* 0x000fe400078e00ff */
[----:B------:R-:W-:Y:S02]  /*15380*/  IMAD.MOV.U32 R12, RZ, RZ, 0x1 ;  /* 0x00000001ff0c7424 */ /* 0x000fe400078e00ff */
[----:B------:R-:W-:-:S07]  /*15390*/  IMAD.MOV.U32 R13, RZ, RZ, RZ ;  /* 0x000000ffff0d7224 */ /* 0x000fce00078e00ff */
[----:B------:R-:W-:-:S07]  /*153a0*/  LEPC R20, `(.L_x_734) ;  /* 0x000000001014794e */ /* 0x000fce0000000000 */
[----:B0-----:R-:W-:Y:S05]  /*153b0*/  CALL.ABS.NOINC R2 ;  /* 0x0000000002007343 */ /* 0x001fea0003c00000 */
.L_x_734:
[----:B------:R-:W-:Y:S05]  /*153c0*/  BSYNC B6 ;  /* 0x0000000000067941 */ /* 0x000fea0003800000 */
.L_x_733:
[----:B------:R-:W-:Y:S01]  /*153d0*/  VIADD R0, R18, 0x6000 ;  /* 0x0000600012007836 */ /* 0x000fe20000000000 */
[----:B------:R-:W-:Y:S01]  /*153e0*/  LOP3.LUT R16, R16, 0xfffffffe, RZ, 0xc0, !PT ;  /* 0xfffffffe10107812 */ /* 0x000fe200078ec0ff */
[----:B------:R-:W-:Y:S03]  /*153f0*/  BSSY B6, `(.L_x_735) ;  /* 0x0000014000067945 */ /* 0x000fe60003800000 */
[----:B------:R-:W-:-:S13]  /*15400*/  LOP3.LUT P0, RZ, R0, 0x1bf, RZ, 0xc0, !PT ;  /* 0x000001bf00ff7812 */ /* 0x000fda000780c0ff */
[----:B------:R-:W-:Y:S01]  /*15410*/  @P0 LOP3.LUT R16, R16, 0x1, RZ, 0xfc, !PT ;  /* 0x0000000110100812 */ /* 0x000fe200078efcff */
[----:B------:R-:W-:Y:S06]  /*15420*/  @!P0 BRA `(.L_x_736) ;  /* 0x0000000000408947 */ /* 0x000fec0003800000 */
        /* <DEDUP_REMOVED lines=16> */
.L_x_736:
[----:B------:R-:W-:Y:S05]  /*15530*/  BSYNC B6 ;  /* 0x0000000000067941 */ /* 0x000fea0003800000 */
.L_x_735:
        /* <DEDUP_REMOVED lines=20> */
.L_x_738:
[----:B------:R-:W-:Y:S05]  /*15680*/  BSYNC B6 ;  /* 0x0000000000067941 */ /* 0x000fea0003800000 */
.L_x_737:
[----:B------:R-:W-:Y:S01]  /*15690*/  LOP3.LUT P6, RZ, R16, 0x1, RZ, 0xc0, !PT ;  /* 0x0000000110ff7812 */ /* 0x000fe200078cc0ff */
[----:B------:R-:W-:-:S12]  /*156a0*/  BSSY B6, `(.L_x_739) ;  /* 0x0000012000067945 */ /* 0x000fd80003800000 */
        /* <DEDUP_REMOVED lines=17> */
.L_x_740:
[----:B------:R-:W-:Y:S05]  /*157c0*/  BSYNC B6 ;  /* 0x0000000000067941 */ /* 0x000fea0003800000 */
.L_x_739:
[----:B------:R-:W-:Y:S01]  /*157d0*/  ULDC.64 UR4, c[0x0][0x9f8] ;  /* 0x00027e0000047ab9 */ /* 0x000fe20000000a00 */
[----:B------:R-:W-:Y:S01]  /*157e0*/  IMAD.U32 R23, RZ, RZ, UR44 ;  /* 0x0000002cff177e24 */ /* 0x000fe2000f8e00ff */
[----:B------:R-:W-:-:S04]  /*157f0*/  UISETP.NE.U32.AND UP0, UPT, UR4, URZ, UPT ;  /* 0x0000003f0400728c */ /* 0x000fc8000bf05070 */
[----:B------:R-:W-:-:S06]  /*15800*/  UISETP.NE.AND.EX UP0, UPT, UR5, URZ, UPT, UP0 ;  /* 0x0000003f0500728c */ /* 0x000fcc000bf05300 */
[----:B------:R-:W-:-:S05]  /*15810*/  PLOP3.LUT P0, PT, PT, PT, UP0, 0x80, 0x0 ;  /* 0x000000000000781c */ /* 0x000fca0003f0f008 */
[----:B------:R-:W-:Y:S02]  /*15820*/  @UP0 ULDC.64 UR4, c[0x0][0x9f8] ;  /* 0x00027e0000040ab9 */ /* 0x000fe40000000a00 */
[----:B------:R-:W-:-:S06]  /*15830*/  @UP0 UIMAD.WIDE UR4, UR44, 0x4, UR4 ;  /* 0x000000042c0408a5 */ /* 0x000fcc000f8e0204 */
[----:B------:R-:W-:Y:S02]  /*15840*/  IMAD.U32 R2, RZ, RZ, UR4 ;  /* 0x00000004ff027e24 */ /* 0x000fe4000f8e00ff */
[----:B------:R-:W-:-:S05]  /*15850*/  IMAD.U32 R3, RZ, RZ, UR5 ;  /* 0x00000005ff037e24 */ /* 0x000fca000f8e00ff */
[----:B------:R0:W2:Y:S01]  /*15860*/  @P0 LDG.E R23, desc[UR48][R2.64] ;  /* 0x0000003002170981 */ /* 0x0000a2000c1e1900 */
[----:B------:R-:W-:Y:S01]  /*15870*/  UMOV UR4, 0xffffffff ;  /* 0xffffffff00047882 */ /* 0x000fe20000000000 */
[----:B------:R-:W-:Y:S01]  /*15880*/  LOP3.LUT R16, R16, 0xfffffffe, RZ, 0xc0, !PT ;  /* 0xfffffffe10107812 */ /* 0x000fe200078ec0ff */
[----:B------:R-:W1:Y:S01]  /*15890*/  S2R R20, SR_TID.X ;  /* 0x0000000000147919 */ /* 0x000e620000002100 */
[----:B0-----:R-:W0:Y:S02]  /*158a0*/  LDC.64 R2, c[0x0][0x418] ;  /* 0x00010600ff027b82 */ /* 0x001e240000000a00 */
[----:B0-----:R-:W-:Y:S02]  /*158b0*/  ISETP.NE.U32.AND P0, PT, R2, RZ, PT ;  /* 0x000000ff0200720c */ /* 0x001fe40003f05070 */
[----:B-1----:R-:W-:Y:S02]  /*158c0*/  SHF.R.U32.HI R20, RZ, 0x5, R20 ;  /* 0x00000005ff147819 */ /* 0x002fe40000011614 */
[----:B------:R-:W-:-:S02]  /*158d0*/  ISETP.NE.AND.EX P1, PT, R3, RZ, PT, P0 ;  /* 0x000000ff0300720c */ /* 0x000fc40003f25300 */
[----:B------:R-:W-:-:S11]  /*158e0*/  LOP3.LUT R20, R20, 0x3, RZ, 0xc0, !PT ;  /* 0x0000000314147812 */ /* 0x000fd600078ec0ff */
[----:B------:R-:W-:Y:S02]  /*158f0*/  @P1 LOP3.LUT R16, R16, 0x1, RZ, 0xfc, !PT ;  /* 0x0000000110101812 */ /* 0x000fe400078efcff */
[----:B--2---:R-:W-:Y:S02]  /*15900*/  SHF.R.S32.HI R24, RZ, 0x1f, R23 ;  /* 0x0000001fff187819 */ /* 0x004fe40000011417 */
[----:B------:R-:W-:Y:S01]  /*15910*/  SEL R17, R23, RZ, !P1 ;  /* 0x000000ff17117207 */ /* 0x000fe20004800000 */
[----:B------:R-:W-:Y:S06]  /*15920*/  BRA.DIV UR4, `(.L_x_741) ;  /* 0x0000002a04847947 */ /* 0x000fec000b800000 */
[----:B------:R0:W1:Y:S02]  /*15930*/  SHFL.IDX PT, R14, R20, RZ, 0x1f ;  /* 0x00001fff140e7589 */ /* 0x00006400000e0000 */
.L_x_805:
        /* <DEDUP_REMOVED lines=10> */
.L_x_808:
        /* <DEDUP_REMOVED lines=21> */
.L_x_744:
[----:B------:R-:W-:Y:S01]  /*15b30*/  IMAD R5, R19, 0x8, R18 ;  /* 0x0000000813057824 */ /* 0x000fe200078e0212 */
[----:B-1----:R-:W-:Y:S01]  /*15b40*/  SHF.L.U32 R2, R22, 0x1f, RZ ;  /* 0x0000001f16027819 */ /* 0x002fe200000006ff */
[----:B------:R-:W1:Y:S03]  /*15b50*/  S2R R3, SR_TID.X ;  /* 0x0000000000037919 */ /* 0x000e660000002100 */
[----:B------:R-:W2:Y:S01]  /*15b60*/  SYNCS.PHASECHK.TRANS64.TRYWAIT P1, [R5+URZ+0x13280], R2 ;  /* 0x01328002050075a7 */ /* 0x000ea2000802017f */
[----:B-1----:R-:W-:-:S04]  /*15b70*/  LOP3.LUT R3, R3, 0x7f, RZ, 0xc0, !PT ;  /* 0x0000007f03037812 */ /* 0x002fc800078ec0ff */
[----:B------:R-:W-:Y:S01]  /*15b80*/  ISETP.NE.AND P0, PT, R3, RZ, PT ;  /* 0x000000ff0300720c */ /* 0x000fe20003f05270 */
[----:B--2---:R-:W-:-:S12]  /*15b90*/  @!P1 BRA `(.L_x_745) ;  /* 0x0000002800289947 */ /* 0x004fd80003800000 */
.L_x_809:
[----:B------:R-:W-:Y:S05]  /*15ba0*/  @P0 BRA `(.L_x_746) ;  /* 0x00000000001c0947 */ /* 0x000fea0003800000 */
[----:B------:R-:W2:Y:S01]  /*15bb0*/  S2R R4, SR_TID.X ;  /* 0x0000000000047919 */ /* 0x000ea20000002100 */
[----:B------:R-:W-:-:S04]  /*15bc0*/  IMAD.MOV.U32 R3, RZ, RZ, 0x2800 ;  /* 0x00002800ff037424 */ /* 0x000fc800078e00ff */
[----:B------:R3:W-:Y:S01]  /*15bd0*/  SYNCS.ARRIVE.TRANS64 RZ, [R5+URZ+0x13270], R3 ;  /* 0x0132700305ff79a7 */ /* 0x0007e2000800003f */
[----:B--2---:R-:W-:-:S04]  /*15be0*/  LOP3.LUT R4, R4, 0x1f, RZ, 0xc0, !PT ;  /* 0x0000001f04047812 */ /* 0x004fc800078ec0ff */
[----:B------:R-:W-:-:S13]  /*15bf0*/  ISETP.NE.AND P1, PT, R4, RZ, PT ;  /* 0x000000ff0400720c */ /* 0x000fda0003f25270 */
[----:B---3--:R-:W-:Y:S05]  /*15c00*/  @!P1 BRA `(.L_x_746) ;  /* 0x0000000000049947 */ /* 0x008fea0003800000 */
[----:B------:R-:W-:Y:S01]  /*15c10*/  BPT.TRAP 0x1 ;  /* 0x000000040000795c */ /* 0x000fe20000300000 */
.L_x_746:
[----:B------:R-:W-:Y:S01]  /*15c20*/  IMAD R3, R19, 0x2800, R18 ;  /* 0x0000280013037824 */ /* 0x000fe200078e0212 */
[----:B------:R-:W-:Y:S01]  /*15c30*/  R2UR UR33, R5 ;  /* 0x00000000052172ca */ /* 0x000fe200000e0000 */
[----:B------:R-:W-:Y:S01]  /*15c40*/  IMAD R0, R0, 0xa0, RZ ;  /* 0x000000a000007824 */ /* 0x000fe200078e02ff */
[----:B-----5:R-:W-:Y:S01]  /*15c50*/  R2UR UR37, R17 ;  /* 0x00000000112572ca */ /* 0x020fe200000e0000 */
[----:B------:R-:W-:Y:S01]  /*15c60*/  UIADD3 UR4, UP0, UR50, 0x470, URZ ;  /* 0x0000047032047890 */ /* 0x000fe2000ff1e03f */
[----:B------:R-:W-:Y:S01]  /*15c70*/  R2UR UR32, R3 ;  /* 0x00000000032072ca */ /* 0x000fe200000e0000 */
[----:B------:R-:W-:Y:S01]  /*15c80*/  UMOV UR6, 0x0 ;  /* 0x0000000000067882 */ /* 0x000fe20000000000 */
[----:B------:R-:W-:Y:S01]  /*15c90*/  R2UR UR35, R0 ;  /* 0x00000000002372ca */ /* 0x000fe200000e0000 */
[----:B------:R-:W-:Y:S01]  /*15ca0*/  UIADD3.X UR5, URZ, UR51, URZ, UP0, !UPT ;  /* 0x000000333f057290 */ /* 0x000fe200087fe43f */
[----:B------:R-:W-:Y:S01]  /*15cb0*/  UMOV UR7, 0x14f00000 ;  /* 0x14f0000000077882 */ /* 0x000fe20000000000 */
[----:B------:R-:W-:-:S04]  /*15cc0*/  UMOV UR34, URZ ;  /* 0x0000003f00227c82 */ /* 0x000fc80008000000 */
[----:B------:R-:W-:-:S04]  /*15cd0*/  UIADD3 UR33, UR33, 0x13270, URZ ;  /* 0x0001327021217890 */ /* 0x000fc8000fffe03f */
[----:B------:R-:W-:-:S09]  /*15ce0*/  UIADD3 UR32, UR32, 0x6000, URZ ;  /* 0x0000600020207890 */ /* 0x000fd2000fffe03f */
[----:B------:R2:W-:Y:S01]  /*15cf0*/  UTMALDG.4D [UR32], [UR4], desc[UR6] ;  /* 0x00000620040075b4 */ /* 0x0005e20008019000 */
[----:B------:R-:W3:Y:S02]  /*15d00*/  SYNCS.PHASECHK.TRANS64.TRYWAIT P1, [R5+URZ+0x13240], R2 ;  /* 0x01324002050075a7 */ /* 0x000ee4000802017f */
[----:B--23--:R-:W-:Y:S05]  /*15d10*/  @!P1 BRA `(.L_x_747) ;  /* 0x0000002400dc9947 */ /* 0x00cfea0003800000 */
.L_x_810:
        /* <DEDUP_REMOVED lines=8> */
.L_x_748:
        /* <DEDUP_REMOVED lines=17> */
.L_x_742:
[----:B------:R-:W-:Y:S05]  /*15eb0*/  WARPSYNC.ALL ;  /* 0x0000000000007948 */ /* 0x000fea0003800000 */
[----:B------:R-:W-:Y:S01]  /*15ec0*/  VIADD R0, R18, 0xb000 ;  /* 0x0000b00012007836 */ /* 0x000fe20000000000 */
[----:B------:R-:W-:Y:S01]  /*15ed0*/  USHF.R.S32.HI UR4, URZ, 0x1f, UR36 ;  /* 0x0000001f3f047899 */ /* 0x000fe20008011424 */
[----:B------:R-:W-:Y:S01]  /*15ee0*/  BAR.SYNC.DEFER_BLOCKING 0x8, 0x200 ;  /* 0x0208000000007b1d */ /* 0x000fe20000010000 */
[----:B------:R-:W-:Y:S02]  /*15ef0*/  USHF.R.S32.HI UR37, URZ, 0x1f, UR44 ;  /* 0x0000001f3f257899 */ /* 0x000fe4000801142c */
[----:B------:R-:W-:-:S03]  /*15f00*/  LOP3.LUT P0, RZ, R0, 0x1bf, RZ, 0xc0, !PT ;  /* 0x000001bf00ff7812 */ /* 0x000fc6000780c0ff */
[----:B------:R-:W-:Y:S01]  /*15f10*/  ULDC.64 UR6, c[0x0][0x2d8] ;  /* 0x0000b60000067ab9 */ /* 0x000fe20000000a00 */
[----:B------:R-:W-:Y:S01]  /*15f20*/  BSSY B6, `(.L_x_749) ;  /* 0x0000016000067945 */ /* 0x000fe20003800000 */
[----:B------:R-:W-:Y:S02]  /*15f30*/  UIMAD UR4, UR4, UR6, URZ ;  /* 0x00000006040472a4 */ /* 0x000fe4000f8e023f */
[----:B------:R-:W-:Y:S02]  /*15f40*/  UIMAD.WIDE.U32 UR52, UR36, UR6, URZ ;  /* 0x00000006243472a5 */ /* 0x000fe4000f8e003f */
[----:B------:R-:W-:-:S04]  /*15f50*/  UIMAD UR4, UR36, UR7, UR4 ;  /* 0x00000007240472a4 */ /* 0x000fc8000f8e0204 */
[----:B------:R-:W-:Y:S01]  /*15f60*/  UIADD3 UR47, UR53, UR4, URZ ;  /* 0x00000004352f7290 */ /* 0x000fe2000fffe03f */
[----:B------:R-:W-:Y:S11]  /*15f70*/  @!P0 BRA `(.L_x_750) ;  /* 0x0000000000408947 */ /* 0x000ff60003800000 */
[----:B-12---:R-:W-:Y:S01]  /*15f80*/  MOV R2, 0x0 ;  /* 0x0000000000027802 */ /* 0x006fe20000000f00 */
[----:B------:R-:W-:Y:S01]  /*15f90*/  ULDC.64 UR6, c[0x4][0x98] ;  /* 0x0100260000067ab9 */ /* 0x000fe20000000a00 */
[----:B------:R-:W-:Y:S01]  /*15fa0*/  ULDC.64 UR8, c[0x4][0xa0] ;  /* 0x0100280000087ab9 */ /* 0x000fe20000000a00 */
[----:B------:R-:W-:Y:S01]  /*15fb0*/  ULDC.64 UR4, c[0x4][0x28] ;  /* 0x01000a0000047ab9 */ /* 0x000fe20000000a00 */
[----:B------:R-:W-:Y:S02]  /*15fc0*/  IMAD.U32 R4, RZ, RZ, UR6 ;  /* 0x00000006ff047e24 */ /* 0x000fe4000f8e00ff */
[----:B------:R-:W1:Y:S01]  /*15fd0*/  LDC.64 R2, c[0x4][R2] ;  /* 0x0100000002027b82 */ /* 0x000e620000000a00 */
        /* <DEDUP_REMOVED lines=8> */
[----:B0-----:R-:W-:-:S07]  /*16060*/  LEPC R20, `(.L_x_750) ;  /* 0x000000001014794e */ /* 0x001fce0000000000 */
[----:B-1----:R-:W-:Y:S05]  /*16070*/  CALL.ABS.NOINC R2 ;  /* 0x0000000002007343 */ /* 0x002fea0003c00000 */
.L_x_750:
[----:B------:R-:W-:Y:S05]  /*16080*/  BSYNC B6 ;  /* 0x0000000000067941 */ /* 0x000fea0003800000 */
.L_x_749:
[----:B0-----:R-:W0:Y:S01]  /*16090*/  S2R R20, SR_TID.X ;  /* 0x0000000000147919 */ /* 0x001e220000002100 */
[----:B------:R-:W3:Y:S01]  /*160a0*/  LDC R7, c[0x0][0x448] ;  /* 0x00011200ff077b82 */ /* 0x000ee20000000800 */
[----:B------:R-:W-:Y:S01]  /*160b0*/  ULDC.64 UR8, c[0x0][0x2e0] ;  /* 0x0000b80000087ab9 */ /* 0x000fe20000000a00 */
[----:B------:R-:W-:Y:S01]  /*160c0*/  UMOV UR46, UR52 ;  /* 0x00000034002e7c82 */ /* 0x000fe20008000000 */
[----:B------:R-:W-:Y:S02]  /*160d0*/  UIMAD UR6, UR37, UR8, URZ ;  /* 0x00000008250672a4 */ /* 0x000fe4000f8e023f */
[----:B------:R-:W-:Y:S02]  /*160e0*/  UIMAD.WIDE.U32 UR4, UR44, UR8, UR46 ;  /* 0x000000082c0472a5 */ /* 0x000fe4000f8e002e */
[----:B------:R-:W-:-:S03]  /*160f0*/  UIMAD UR6, UR44, UR9, UR6 ;  /* 0x000000092c0672a4 */ /* 0x000fc6000f8e0206 */
[----:B------:R-:W-:Y:S01]  /*16100*/  ULDC.64 UR8, c[0x0][0x2d0] ;  /* 0x0000b40000087ab9 */ /* 0x000fe20000000a00 */
[----:B------:R-:W-:Y:S01]  /*16110*/  UIADD3 UR6, UR5, UR6, URZ ;  /* 0x0000000605067290 */ /* 0x000fe2000fffe03f */
[----:B------:R-:W-:-:S04]  /*16120*/  IMAD.U32 R4, RZ, RZ, UR4 ;  /* 0x00000004ff047e24 */ /* 0x000fc8000f8e00ff */
[----:B-12---:R-:W-:Y:S01]  /*16130*/  IMAD.MOV.U32 R2, RZ, RZ, R4 ;  /* 0x000000ffff027224 */ /* 0x006fe200078e0004 */
[----:B---3--:R-:W-:Y:S02]  /*16140*/  ISETP.NE.AND P1, PT, R7, 0x1, PT ;  /* 0x000000010700780c */ /* 0x008fe40003f25270 */
[----:B0-----:R-:W-:-:S04]  /*16150*/  LOP3.LUT R20, R20, 0x7f, RZ, 0xc0, !PT ;  /* 0x0000007f14147812 */ /* 0x001fc800078ec0ff */
[----:B------:R-:W-:Y:S02]  /*16160*/  SHF.R.U32.HI R21, RZ, 0x2, R20 ;  /* 0x00000002ff157819 */ /* 0x000fe40000011614 */
[----:B------:R-:W0:Y:S05]  /*16170*/  S2R R20, SR_TID.X ;  /* 0x0000000000147919 */ /* 0x000e2a0000002100 */
[----:B------:R-:W1:Y:S08]  /*16180*/  @P1 LDC R3, c[0x0][0x44c] ;  /* 0x00011300ff031b82 */ /* 0x000e700000000800 */
[----:B------:R-:W2:Y:S01]  /*16190*/  @P1 LDC R5, c[0x0][0x450] ;  /* 0x00011400ff051b82 */ /* 0x000ea20000000800 */
[----:B0-----:R-:W-:-:S05]  /*161a0*/  IMAD.SHL.U32 R20, R20, 0x20, RZ ;  /* 0x0000002014147824 */ /* 0x001fca00078e00ff */
[----:B------:R-:W-:Y:S02]  /*161b0*/  LOP3.LUT R20, R21, 0x60, R20, 0xf8, !PT ;  /* 0x0000006015147812 */ /* 0x000fe400078ef814 */
[----:B------:R-:W0:Y:S03]  /*161c0*/  S2R R21, SR_TID.X ;  /* 0x0000000000157919 */ /* 0x000e260000002100 */
[----:B------:R-:W-:Y:S02]  /*161d0*/  VIADD R6, R20, UR42 ;  /* 0x0000002a14067c36 */ /* 0x000fe40008000000 */
[----:B------:R-:W3:Y:S02]  /*161e0*/  S2R R20, SR_TID.X ;  /* 0x0000000000147919 */ /* 0x000ee40000002100 */
[----:B-1----:R-:W-:-:S04]  /*161f0*/  @P1 IMAD.HI.U32 R0, R6, R3, RZ ;  /* 0x0000000306001227 */ /* 0x002fc800078e00ff */
[----:B------:R-:W-:Y:S01]  /*16200*/  IMAD.MOV.U32 R9, RZ, RZ, R6 ;  /* 0x000000ffff097224 */ /* 0x000fe200078e0006 */
[----:B--2---:R-:W-:Y:S01]  /*16210*/  @P1 SHF.R.U32.HI R9, RZ, R5, R0 ;  /* 0x00000005ff091219 */ /* 0x004fe20000011600 */
[----:B------:R-:W-:Y:S01]  /*16220*/  IMAD.U32 R3, RZ, RZ, UR6 ;  /* 0x00000006ff037e24 */ /* 0x000fe2000f8e00ff */
[----:B------:R-:W-:Y:S01]  /*16230*/  ULDC.64 UR6, c[0x0][0x280] ;  /* 0x0000a00000067ab9 */ /* 0x000fe20000000a00 */
[----:B------:R-:W-:Y:S01]  /*16240*/  IMAD.U32 R5, RZ, RZ, UR5 ;  /* 0x00000005ff057e24 */ /* 0x000fe2000f8e00ff */
[----:B------:R-:W-:Y:S01]  /*16250*/  SHF.R.S32.HI R0, RZ, 0x1f, R9 ;  /* 0x0000001fff007819 */ /* 0x000fe20000011409 */
[----:B------:R-:W-:Y:S01]  /*16260*/  IMAD.WIDE.U32 R4, R9, UR8, R2 ;  /* 0x0000000809047c25 */ /* 0x000fe2000f8e0002 */
[----:B------:R-:W-:-:S03]  /*16270*/  ULDC.64 UR4, c[0x0][0x2c8] ;  /* 0x0000b20000047ab9 */ /* 0x000fc60000000a00 */
[----:B------:R-:W-:-:S04]  /*16280*/  IMAD R0, R0, UR8, RZ ;  /* 0x0000000800007c24 */ /* 0x000fc8000f8e02ff */
[----:B------:R-:W-:Y:S02]  /*16290*/  IMAD R11, R9, UR9, R0 ;  /* 0x00000009090b7c24 */ /* 0x000fe4000f8e0200 */
[----:B------:R-:W-:Y:S02]  /*162a0*/  IMAD.MOV R0, RZ, RZ, -R9 ;  /* 0x000000ffff007224 */ /* 0x000fe400078e0a09 */
[----:B------:R-:W-:Y:S02]  /*162b0*/  IMAD.IADD R5, R5, 0x1, R11 ;  /* 0x0000000105057824 */ /* 0x000fe400078e020b */
[----:B------:R-:W-:Y:S01]  /*162c0*/  IMAD R9, R7, R0, R6 ;  /* 0x0000000007097224 */ /* 0x000fe200078e0206 */
[----:B0-----:R-:W-:Y:S01]  /*162d0*/  LOP3.LUT R21, R21, 0x7f, RZ, 0xc0, !PT ;  /* 0x0000007f15157812 */ /* 0x001fe200078ec0ff */
[----:B------:R-:W-:Y:S02]  /*162e0*/  VIADD R6, R6, 0x80 ;  /* 0x0000008006067836 */ /* 0x000fe40000000000 */
[----:B------:R-:W-:Y:S01]  /*162f0*/  IMAD.WIDE.U32 R4, R9, UR4, R4 ;  /* 0x0000000409047c25 */ /* 0x000fe2000f8e0004 */
[----:B------:R-:W-:-:S02]  /*16300*/  SHF.R.S32.HI R0, RZ, 0x1f, R9 ;  /* 0x0000001fff007819 */ /* 0x000fc40000011409 */
[----:B------:R-:W-:Y:S01]  /*16310*/  SHF.R.U32.HI R21, RZ, 0x2, R21 ;  /* 0x00000002ff157819 */ /* 0x000fe20000011615 */
[----:B---3--:R-:W-:Y:S02]  /*16320*/  IMAD.SHL.U32 R20, R20, 0x10, RZ ;  /* 0x0000001014147824 */ /* 0x008fe400078e00ff */
[----:B------:R-:W-:-:S03]  /*16330*/  IMAD R0, R0, UR4, RZ ;  /* 0x0000000400007c24 */ /* 0x000fc6000f8e02ff */
[----:B------:R-:W-:Y:S01]  /*16340*/  LOP3.LUT R20, R20, 0x30, RZ, 0xc0, !PT ;  /* 0x0000003014147812 */ /* 0x000fe200078ec0ff */
[----:B------:R-:W-:Y:S01]  /*16350*/  IMAD R9, R9, UR5, R0 ;  /* 0x0000000509097c24 */ /* 0x000fe2000f8e0200 */
[----:B------:R-:W-:-:S04]  /*16360*/  IADD3 R0, P0, R4, UR6, RZ ;  /* 0x0000000604007c10 */ /* 0x000fc8000ff1e0ff */
[----:B------:R-:W-:Y:S02]  /*16370*/  IADD3.X R4, R5, UR7, R9, P0, !PT ;  /* 0x0000000705047c10 */ /* 0x000fe400087fe409 */
[----:B------:R-:W0:Y:S08]  /*16380*/  @P1 LDC R5, c[0x0][0x44c] ;  /* 0x00011300ff051b82 */ /* 0x000e300000000800 */
[----:B------:R-:W1:Y:S01]  /*16390*/  @P1 LDC R9, c[0x0][0x450] ;  /* 0x00011400ff091b82 */ /* 0x000e620000000800 */
[----:B0-----:R-:W-:-:S04]  /*163a0*/  @P1 IMAD.HI.U32 R8, R6, R5, RZ ;  /* 0x0000000506081227 */ /* 0x001fc800078e00ff */
[----:B------:R-:W-:Y:S01]  /*163b0*/  IMAD.MOV.U32 R5, RZ, RZ, R6 ;  /* 0x000000ffff057224 */ /* 0x000fe200078e0006 */
[----:B-1----:R-:W-:-:S04]  /*163c0*/  @P1 SHF.R.U32.HI R5, RZ, R9, R8 ;  /* 0x00000009ff051219 */ /* 0x002fc80000011608 */
[----:B------:R-:W-:Y:S01]  /*163d0*/  SHF.R.S32.HI R8, RZ, 0x1f, R5 ;  /* 0x0000001fff087819 */ /* 0x000fe20000011405 */
[----:B------:R-:W-:-:S04]  /*163e0*/  IMAD.WIDE.U32 R2, R5, UR8, R2 ;  /* 0x0000000805027c25 */ /* 0x000fc8000f8e0002 */
[----:B------:R-:W-:-:S04]  /*163f0*/  IMAD R8, R8, UR8, RZ ;  /* 0x0000000808087c24 */ /* 0x000fc8000f8e02ff */
[----:B------:R-:W-:Y:S02]  /*16400*/  IMAD R9, R5, UR9, R8 ;  /* 0x0000000905097c24 */ /* 0x000fe4000f8e0208 */
[----:B------:R-:W-:Y:S02]  /*16410*/  IMAD.MOV R5, RZ, RZ, -R5 ;  /* 0x000000ffff057224 */ /* 0x000fe400078e0a05 */
[----:B------:R-:W-:Y:S02]  /*16420*/  IMAD.IADD R3, R3, 0x1, R9 ;  /* 0x0000000103037824 */ /* 0x000fe400078e0209 */
[----:B------:R-:W-:-:S04]  /*16430*/  IMAD R5, R7, R5, R6 ;  /* 0x0000000507057224 */ /* 0x000fc800078e0206 */
[----:B------:R-:W-:Y:S01]  /*16440*/  IMAD.WIDE.U32 R2, R5, UR4, R2 ;  /* 0x0000000405027c25 */ /* 0x000fe2000f8e0002 */
[----:B------:R-:W-:-:S05]  /*16450*/  SHF.R.S32.HI R6, RZ, 0x1f, R5 ;  /* 0x0000001fff067819 */ /* 0x000fca0000011405 */
[----:B------:R-:W-:Y:S01]  /*16460*/  IMAD R6, R6, UR4, RZ ;  /* 0x0000000406067c24 */ /* 0x000fe2000f8e02ff */
[----:B------:R-:W-:-:S03]  /*16470*/  ULDC UR4, c[0x0][0x2b8] ;  /* 0x0000ae0000047ab9 */ /* 0x000fc60000000800 */
        /* <DEDUP_REMOVED lines=8> */
[----:B------:R-:W-:Y:S02]  /*16500*/  VIADD R6, R21, UR42 ;  /* 0x0000002a15067c36 */ /* 0x000fe40008000000 */
[----:B------:R-:W1:Y:S01]  /*16510*/  SHFL.IDX PT, R2, R4, RZ, 0x1c1f ;  /* 0x001c1fff04027589 */ /* 0x000e6200000e0000 */
[----:B------:R-:W-:Y:S02]  /*16520*/  IMAD R7, R7, UR4, RZ ;  /* 0x0000000407077c24 */ /* 0x000fe4000f8e02ff */
[C---:B------:R-:W-:Y:S01]  /*16530*/  VIADD R10, R6.reuse, 0x20 ;  /* 0x00000020060a7836 */ /* 0x040fe20000000000 */
[----:B------:R-:W-:Y:S02]  /*16540*/  SHFL.IDX PT, R9, R0, 0x3, 0x1c1f ;  /* 0x007c1f0000097f89 */ /* 0x000fe400000e0000 */
[----:B------:R-:W-:-:S13]  /*16550*/  ISETP.GE.AND P1, PT, R6, R7, PT ;  /* 0x000000070600720c */ /* 0x000fda0003f26270 */
[----:B0-----:R-:W-:-:S05]  /*16560*/  @!P1 IADD3 R14, P2, R20, R14, RZ ;  /* 0x0000000e140e9210 */ /* 0x001fca0007f5e0ff */
[----:B-1----:R-:W-:Y:S02]  /*16570*/  @!P1 IMAD.X R3, RZ, RZ, R2, P2 ;  /* 0x000000ffff039224 */ /* 0x002fe400010e0602 */
[----:B------:R-:W-:Y:S02]  /*16580*/  @!P1 IMAD.MOV.U32 R2, RZ, RZ, R14 ;  /* 0x000000ffff029224 */ /* 0x000fe400078e000e */
[----:B------:R-:W0:Y:S04]  /*16590*/  SHFL.IDX PT, R14, R0, 0x1, 0x1c1f ;  /* 0x003c1f00000e7f89 */ /* 0x000e2800000e0000 */
[----:B------:R1:W-:Y:S01]  /*165a0*/  @!P1 LDGSTS.E.BYPASS.LTC128B.128 [R28+0xb000], desc[UR48][R2.64], !P0 ;  /* 0x0b000000021c9fae */ /* 0x0003e2000c101d70 */
[----:B------:R-:W-:Y:S01]  /*165b0*/  ISETP.GE.AND P1, PT, R10, R7, PT ;  /* 0x000000070a00720c */ /* 0x000fe20003f26270 */
[----:B------:R-:W-:-:S02]  /*165c0*/  VIADD R10, R6, 0x40 ;  /* 0x00000040060a7836 */ /* 0x000fc40000000000 */
[----:B-1----:R-:W1:Y:S10]  /*165d0*/  SHFL.IDX PT, R2, R4, 0x1, 0x1c1f ;  /* 0x003c1f0004027f89 */ /* 0x002e7400000e0000 */
[----:B0-----:R-:W-:-:S05]  /*165e0*/  @!P1 IADD3 R14, P2, R20, R14, RZ ;  /* 0x0000000e140e9210 */ /* 0x001fca0007f5e0ff */
[----:B-1----:R-:W-:Y:S02]  /*165f0*/  @!P1 IMAD.X R3, RZ, RZ, R2, P2 ;  /* 0x000000ffff039224 */ /* 0x002fe400010e0602 */
[----:B------:R-:W-:Y:S02]  /*16600*/  @!P1 IMAD.MOV.U32 R2, RZ, RZ, R14 ;  /* 0x000000ffff029224 */ /* 0x000fe400078e000e */
[----:B------:R-:W0:Y:S04]  /*16610*/  SHFL.IDX PT, R14, R0, 0x2, 0x1c1f ;  /* 0x005c1f00000e7f89 */ /* 0x000e2800000e0000 */
[----:B------:R1:W-:Y:S01]  /*16620*/  @!P1 LDGSTS.E.BYPASS.LTC128B.128 [R28+0xb800], desc[UR48][R2.64], !P0 ;  /* 0x0b800000021c9fae */ /* 0x0003e2000c101d70 */
[----:B------:R-:W-:Y:S01]  /*16630*/  ISETP.GE.AND P1, PT, R10, R7, PT ;  /* 0x000000070a00720c */ /* 0x000fe20003f26270 */
[----:B------:R-:W-:-:S02]  /*16640*/  VIADD R10, R6, 0x80 ;  /* 0x00000080060a7836 */ /* 0x000fc40000000000 */
[----:B------:R-:W-:Y:S04]  /*16650*/  SHFL.IDX PT, R0, R8, RZ, 0x1c1f ;  /* 0x001c1fff08007589 */ /* 0x000fe800000e0000 */
[----:B-1----:R-:W1:Y:S04]  /*16660*/  SHFL.IDX PT, R2, R4, 0x2, 0x1c1f ;  /* 0x005c1f0004027f89 */ /* 0x002e6800000e0000 */
[----:B------:R-:W2:Y:S02]  /*16670*/  SHFL.IDX PT, R4, R4, 0x3, 0x1c1f ;  /* 0x007c1f0004047f89 */ /* 0x000ea400000e0000 */
[----:B0-----:R-:W-:-:S05]  /*16680*/  @!P1 IADD3 R14, P2, R20, R14, RZ ;  /* 0x0000000e140e9210 */ /* 0x001fca0007f5e0ff */
[----:B-1----:R-:W-:Y:S02]  /*16690*/  @!P1 IMAD.X R3, RZ, RZ, R2, P2 ;  /* 0x000000ffff039224 */ /* 0x002fe400010e0602 */
[----:B------:R-:W-:Y:S02]  /*166a0*/  @!P1 IMAD.MOV.U32 R2, RZ, RZ, R14 ;  /* 0x000000ffff029224 */ /* 0x000fe400078e000e */
[----:B------:R-:W0:Y:S04]  /*166b0*/  SHFL.IDX PT, R14, R5, RZ, 0x1c1f ;  /* 0x001c1fff050e7589 */ /* 0x000e2800000e0000 */
[----:B------:R1:W-:Y:S01]  /*166c0*/  @!P1 LDGSTS.E.BYPASS.LTC128B.128 [R28+0xc000], desc[UR48][R2.64], !P0 ;  /* 0x0c000000021c9fae */ /* 0x0003e2000c101d70 */
[----:B------:R-:W-:Y:S01]  /*166d0*/  ISETP.GE.AND P1, PT, R10, R7, PT ;  /* 0x000000070a00720c */ /* 0x000fe20003f26270 */
[----:B------:R-:W-:-:S05]  /*166e0*/  VIADD R10, R6, 0x60 ;  /* 0x00000060060a7836 */ /* 0x000fca0000000000 */
        /* <DEDUP_REMOVED lines=9> */
.L_x_823:
[----:B------:R-:W-:-:S05]  /*16780*/  VIADD R6, R6, 0xa0 ;  /* 0x000000a006067836 */ /* 0x000fca0000000000 */
[----:B------:R-:W-:-:S13]  /*16790*/  ISETP.GE.AND P1, PT, R6, R7, PT ;  /* 0x000000070600720c */ /* 0x000fda0003f26270 */
[----:B01----:R-:W-:-:S05]  /*167a0*/  @!P1 IADD3 R2, P2, R20, R14, RZ ;  /* 0x0000000e14029210 */ /* 0x003fca0007f5e0ff */
[----:B--2---:R-:W-:-:S05]  /*167b0*/  @!P1 IMAD.X R3, RZ, RZ, R0, P2 ;  /* 0x000000ffff039224 */ /* 0x004fca00010e0600 */
[----:B------:R-:W-:Y:S01]  /*167c0*/  @!PT LDS RZ, [RZ] ;  /* 0x00000000fffff984 */ /* 0x000fe20000000800 */
[----:B------:R-:W-:Y:S01]  /*167d0*/  @!PT LDS RZ, [RZ] ;  /* 0x00000000fffff984 */ /* 0x000fe20000000800 */
[----:B------:R-:W-:Y:S01]  /*167e0*/  @!PT LDS RZ, [RZ] ;  /* 0x00000000fffff984 */ /* 0x000fe20000000800 */
[----:B------:R0:W-:Y:S01]  /*167f0*/  @!P1 LDGSTS.E.BYPASS.LTC128B.128 [R28+0xd800], desc[UR48][R2.64], !P0 ;  /* 0x0d800000021c9fae */ /* 0x0001e2000c101d70 */
[----:B------:R-:W-:Y:S01]  /*16800*/  PLOP3.LUT P0, PT, PT, PT, PT, 0x80, 0x0 ;  /* 0x000000000000781c */ /* 0x000fe20003f0f070 */
[----:B------:R-:W-:-:S12]  /*16810*/  NOP ;  /* 0x0000000000007918 */ /* 0x000fd80000000000 */
.L_x_752:
[----:B------:R-:W-:Y:S02]  /*16820*/  PLOP3.LUT P1, PT, P1, P0, PT, 0xa2, 0x0 ;  /* 0x000000000000781c */ /* 0x000fe40000f21472 */
[----:B------:R-:W-:-:S08]  /*16830*/  @P0 R2UR P1, UR4, R18 ;  /* 0x00000000120402ca */ /* 0x000fd00000020000 */
[----:B------:R-:W-:-:S05]  /*16840*/  @P0 PLOP3.LUT P0, PT, P1, PT, PT, 0x80, 0x0 ;  /* 0x000000000000081c */ /* 0x000fca0000f0f070 */
[----:B------:R-:W-:Y:S01]  /*16850*/  @!P1 SYNCS.ARRIVE.TRANS64.RED.A0T1 RZ, [UR4+0x13200], RZ ;  /* 0x013200ffffff99a7 */ /* 0x000fe20008200404 */
[----:B------:R-:W-:Y:S07]  /*16860*/  @!P1 ARRIVES.LDGSTSBAR.64.TRANSCNT [UR4+0x13200] ;  /* 0x01320000ff0099b0 */ /* 0x000fee0008000a84 */
[----:B------:R-:W-:Y:S05]  /*16870*/  @P0 BRA.U.ANY `(.L_x_752) ;  /* 0xfffffffd00e80947 */ /* 0x000fea000393ffff */
[----:B------:R-:W-:-:S05]  /*16880*/  VIADD R29, R29, 0x1 ;  /* 0x000000011d1d7836 */ /* 0x000fca0000000000 */
[----:B------:R-:W-:-:S04]  /*16890*/  LEA.HI R0, R29, R29, RZ, 0x1 ;  /* 0x0000001d1d007211 */ /* 0x000fc800078f08ff */
[----:B------:R-:W-:-:S05]  /*168a0*/  LOP3.LUT R0, R0, 0xfffffffe, RZ, 0xc0, !PT ;  /* 0xfffffffe00007812 */ /* 0x000fca00078ec0ff */
[----:B------:R-:W-:-:S05]  /*168b0*/  IMAD.IADD R0, R29, 0x1, -R0 ;  /* 0x000000011d007824 */ /* 0x000fca00078e0a00 */
[----:B0-----:R-:W-:Y:S01]  /*168c0*/  SHF.L.U32 R3, R0, 0x1f, RZ ;  /* 0x0000001f00037819 */ /* 0x001fe200000006ff */
[----:B------:R-:W-:Y:S01]  /*168d0*/  NOP ;  /* 0x0000000000007918 */ /* 0x000fe20000000000 */
[----:B------:R0:W-:Y:S01]  /*168e0*/  SYNCS.ARRIVE.TRANS64.A1T0 RZ, [R18+URZ+0x13200], RZ ;  /* 0x013200ff12ff79a7 */ /* 0x0001e2000810003f */
[----:B------:R-:W-:Y:S01]  /*168f0*/  BSSY B0, `(.L_x_753) ;  /* 0x0000003000007945 */ /* 0x000fe20003800000 */
[----:B------:R-:W1:Y:S03]  /*16900*/  SYNCS.PHASECHK.TRANS64.TRYWAIT P0, [R18+URZ+0x13220], R3 ;  /* 0x01322003120075a7 */ /* 0x000e66000800017f */
[----:B01----:R-:W-:Y:S05]  /*16910*/  @!P0 BRA `(.L_x_754) ;  /* 0x0000002000a48947 */ /* 0x003fea0003800000 */
.L_x_824:
[----:B------:R-:W-:Y:S05]  /*16920*/  BSYNC B0 ;  /* 0x0000000000007941 */ /* 0x000fea0003800000 */
.L_x_753:
[----:B------:R-:W-:-:S04]  /*16930*/  UIADD3 UR4, UR41, -0x2, URZ ;  /* 0xfffffffe29047890 */ /* 0x000fc8000fffe03f */
[----:B------:R-:W-:-:S06]  /*16940*/  UISETP.GE.AND UP0, UPT, UR4, UR40, UPT ;  /* 0x000000280400728c */ /* 0x000fcc000bf06270 */
[----:B------:R-:W-:-:S13]  /*16950*/  PLOP3.LUT P0, PT, PT, PT, UP0, 0x80, 0x0 ;  /* 0x000000000000781c */ /* 0x000fda0003f0f008 */
[----:B------:R-:W-:Y:S05]  /*16960*/  @!P0 BRA `(.L_x_755) ;  /* 0x0000000800e08947 */ /* 0x000fea0003800000 */
[----:B------:R-:W-:Y:S02]  /*16970*/  IMAD.MOV.U32 R6, RZ, RZ, R19 ;  /* 0x000000ffff067224 */ /* 0x000fe400078e0013 */
[----:B------:R-:W-:Y:S02]  /*16980*/  IMAD.MOV.U32 R7, RZ, RZ, R22 ;  /* 0x000000ffff077224 */ /* 0x000fe400078e0016 */
[----:B------:R-:W-:-:S07]  /*16990*/  IMAD.U32 R0, RZ, RZ, UR4 ;  /* 0x00000004ff007e24 */ /* 0x000fce000f8e00ff */
.L_x_775:
        /* <DEDUP_REMOVED lines=9> */
[----:B------:R-:W-:Y:S01]  /*16a30*/  LOP3.LUT P1, RZ, R16, 0x1, RZ, 0xc0, !PT ;  /* 0x0000000110ff7812 */ /* 0x000fe2000782c0ff */
[----:B------:R-:W-:-:S12]  /*16a40*/  IMAD.MOV.U32 R8, RZ, RZ, R0 ;  /* 0x000000ffff087224 */ /* 0x000fd800078e0000 */
[----:B------:R-:W-:Y:S05]  /*16a50*/  @!P1 BRA `(.L_x_758) ;  /* 0x00000000004c9947 */ /* 0x000fea0003800000 */
[----:B------:R-:W1:Y:S01]  /*16a60*/  LDC R8, c[0x0][0x43c] ;  /* 0x00010f00ff087b82 */ /* 0x000e620000000800 */
[----:B------:R-:W-:Y:S01]  /*16a70*/  IMAD.MOV.U32 R9, RZ, RZ, R0 ;  /* 0x000000ffff097224 */ /* 0x000fe200078e0000 */
[----:B------:R-:W-:Y:S01]  /*16a80*/  ULDC.64 UR4, c[0x0][0x428] ;  /* 0x00010a0000047ab9 */ /* 0x000fe20000000a00 */
[----:B-1----:R-:W-:-:S13]  /*16a90*/  ISETP.NE.AND P0, PT, R8, 0x1, PT ;  /* 0x000000010800780c */ /* 0x002fda0003f05270 */
[----:B0-----:R-:W0:Y:S02]  /*16aa0*/  @P0 LDC.64 R2, c[0x0][0x440] ;  /* 0x00011000ff020b82 */ /* 0x001e240000000a00 */
[----:B0-----:R-:W-:-:S05]  /*16ab0*/  @P0 IMAD.HI.U32 R2, R0, R2, RZ ;  /* 0x0000000200020227 */ /* 0x001fca00078e00ff */
[----:B------:R-:W-:Y:S01]  /*16ac0*/  @P0 SHF.R.U32.HI R9, RZ, R3, R2 ;  /* 0x00000003ff090219 */ /* 0x000fe20000011602 */
[----:B------:R-:W-:-:S03]  /*16ad0*/  IMAD R2, R24, UR4, RZ ;  /* 0x0000000418027c24 */ /* 0x000fc6000f8e02ff */
[--C-:B------:R-:W-:Y:S01]  /*16ae0*/  SHF.R.S32.HI R3, RZ, 0x1f, R9.reuse ;  /* 0x0000001fff037819 */ /* 0x100fe20000011409 */
[----:B------:R-:W-:Y:S02]  /*16af0*/  IMAD R5, R23, UR5, R2 ;  /* 0x0000000517057c24 */ /* 0x000fe4000f8e0202 */
[----:B------:R-:W-:-:S04]  /*16b00*/  IMAD.MOV.U32 R2, RZ, RZ, R9 ;  /* 0x000000ffff027224 */ /* 0x000fc800078e0009 */
        /* <DEDUP_REMOVED lines=8> */
.L_x_758:
        /* <DEDUP_REMOVED lines=8> */
.L_x_825:
[----:B------:R-:W-:Y:S05]  /*16c10*/  BSYNC B1 ;  /* 0x0000000000017941 */ /* 0x000fea0003800000 */
.L_x_759:
        /* <DEDUP_REMOVED lines=9> */
.L_x_762:
[----:B------:R-:W-:Y:S05]  /*16cb0*/  BSYNC B1 ;  /* 0x0000000000017941 */ /* 0x000fea0003800000 */
.L_x_761:
[----:B------:R-:W-:Y:S01]  /*16cc0*/  IMAD.MOV.U32 R9, RZ, RZ, RZ ;  /* 0x000000ffff097224 */ /* 0x000fe200078e00ff */
[----:B------:R-:W-:Y:S01]  /*16cd0*/  UIADD3 UR4, UP0, UR50, 0x470, URZ ;  /* 0x0000047032047890 */ /* 0x000fe2000ff1e03f */
[----:B------:R-:W-:Y:S01]  /*16ce0*/  IMAD R5, R19, 0x2800, R18 ;  /* 0x0000280013057824 */ /* 0x000fe200078e0212 */
[----:B------:R-:W-:Y:S01]  /*16cf0*/  PLOP3.LUT P0, PT, PT, PT, PT, 0x80, 0x0 ;  /* 0x000000000000781c */ /* 0x000fe20003f0f070 */
[----:B------:R-:W-:Y:S01]  /*16d00*/  IMAD R8, R8, 0xa0, RZ ;  /* 0x000000a008087824 */ /* 0x000fe200078e02ff */
[----:B------:R-:W-:Y:S01]  /*16d10*/  R2UR UR10, R9 ;  /* 0x00000000090a72ca */ /* 0x000fe200000e0000 */
[----:B------:R-:W-:Y:S01]  /*16d20*/  VIADD R10, R4, 0x13270 ;  /* 0x00013270040a7836 */ /* 0x000fe20000000000 */
[----:B------:R-:W-:Y:S01]  /*16d30*/  UIADD3.X UR5, URZ, UR51, URZ, UP0, !UPT ;  /* 0x000000333f057290 */ /* 0x000fe200087fe43f */
[----:B------:R-:W-:Y:S01]  /*16d40*/  VIADD R2, R5, 0x6000 ;  /* 0x0000600005027836 */ /* 0x000fe20000000000 */
[----:B------:R-:W-:Y:S01]  /*16d50*/  UMOV UR6, 0x0 ;  /* 0x0000000000067882 */ /* 0x000fe20000000000 */
[----:B------:R-:W-:-:S10]  /*16d60*/  UMOV UR7, 0x14f00000 ;  /* 0x14f0000000077882 */ /* 0x000fd40000000000 */
.L_x_763:
        /* <DEDUP_REMOVED lines=13> */
.L_x_826:
[----:B------:R-:W-:Y:S05]  /*16e40*/  BSYNC B1 ;  /* 0x0000000000017941 */ /* 0x000fea0003800000 */
.L_x_764:
[----:B------:R-:W-:Y:S01]  /*16e50*/  BSSY B1, `(.L_x_766) ;  /* 0x000000b000017945 */ /* 0x000fe20003800000 */
[----:B------:R-:W-:Y:S02]  /*16e60*/  IMAD.MOV.U32 R2, RZ, RZ, 0x0 ;  /* 0x00000000ff027424 */ /* 0x000fe400078e00ff */
[----:B01----:R-:W-:Y:S01]  /*16e70*/  IMAD.MOV.U32 R3, RZ, RZ, 0x14f00000 ;  /* 0x14f00000ff037424 */ /* 0x003fe200078e00ff */
[----:B------:R-:W-:Y:S06]  /*16e80*/  @P1 BRA `(.L_x_767) ;  /* 0x00000000001c1947 */ /* 0x000fec0003800000 */
[----:B------:R-:W0:Y:S01]  /*16e90*/  S2R R10, SR_TID.X ;  /* 0x00000000000a7919 */ /* 0x000e220000002100 */
[----:B------:R-:W-:-:S04]  /*16ea0*/  IMAD.MOV.U32 R11, RZ, RZ, 0x2800 ;  /* 0x00002800ff0b7424 */ /* 0x000fc800078e00ff */
[----:B------:R1:W-:Y:S01]  /*16eb0*/  SYNCS.ARRIVE.TRANS64 RZ, [R4+URZ+0x13230], R11 ;  /* 0x0132300b04ff79a7 */ /* 0x0003e2000800003f */
[----:B0-----:R-:W-:-:S04]  /*16ec0*/  LOP3.LUT R10, R10, 0x1f, RZ, 0xc0, !PT ;  /* 0x0000001f0a0a7812 */ /* 0x001fc800078ec0ff */
[----:B------:R-:W-:-:S13]  /*16ed0*/  ISETP.NE.AND P0, PT, R10, RZ, PT ;  /* 0x000000ff0a00720c */ /* 0x000fda0003f05270 */
[----:B-1----:R-:W-:Y:S05]  /*16ee0*/  @!P0 BRA `(.L_x_767) ;  /* 0x0000000000048947 */ /* 0x002fea0003800000 */
[----:B------:R-:W-:Y:S01]  /*16ef0*/  BPT.TRAP 0x1 ;  /* 0x000000040000795c */ /* 0x000fe20000300000 */
.L_x_767:
[----:B------:R-:W-:Y:S05]  /*16f00*/  BSYNC B1 ;  /* 0x0000000000017941 */ /* 0x000fea0003800000 */
.L_x_766:
        /* <DEDUP_REMOVED lines=8> */
.L_x_768:
        /* <DEDUP_REMOVED lines=10> */
.L_x_757:
[----:B------:R-:W-:Y:S05]  /*17030*/  BSYNC B0 ;  /* 0x0000000000007941 */ /* 0x000fea0003800000 */
.L_x_756:
[----:B------:R-:W-:-:S06]  /*17040*/  UISETP.NE.AND UP0, UPT, UR39, 0x3, UPT ;  /* 0x000000032700788c */ /* 0x000fcc000bf05270 */
[----:B------:R-:W-:-:S13]  /*17050*/  PLOP3.LUT P0, PT, PT, PT, UP0, 0x80, 0x0 ;  /* 0x000000000000781c */ /* 0x000fda0003f0f008 */
[----:B------:R-:W-:Y:S05]  /*17060*/  @!P0 BRA `(.L_x_769) ;  /* 0x0000000000048947 */ /* 0x000fea0003800000 */
[----:B------:R-:W-:Y:S01]  /*17070*/  BPT.TRAP 0x1 ;  /* 0x000000040000795c */ /* 0x000fe20000300000 */
.L_x_769:
[----:B------:R-:W-:Y:S01]  /*17080*/  LOP3.LUT R2, R7, 0x1, RZ, 0x3c, !PT ;  /* 0x0000000107027812 */ /* 0x000fe200078e3cff */
[----:B0-----:R-:W-:Y:S01]  /*17090*/  IMAD R3, R6, 0x8, R18 ;  /* 0x0000000806037824 */ /* 0x001fe200078e0212 */
[----:B------:R-:W-:Y:S01]  /*170a0*/  BSSY B0, `(.L_x_770) ;  /* 0x0000006000007945 */ /* 0x000fe20003800000 */
[----:B------:R-:W-:Y:S01]  /*170b0*/  IMAD.U32 R4, RZ, RZ, UR45 ;  /* 0x0000002dff047e24 */ /* 0x000fe2000f8e00ff */
[----:B------:R-:W-:-:S04]  /*170c0*/  SHF.L.U32 R2, R2, 0x1f, RZ ;  /* 0x0000001f02027819 */ /* 0x000fc800000006ff */
[----:B------:R-:W0:Y:S01]  /*170d0*/  SYNCS.PHASECHK.TRANS64.TRYWAIT P1, [R3+URZ+0x13270], R2 ;  /* 0x01327002030075a7 */ /* 0x000e22000802017f */
[----:B------:R-:W-:Y:S01]  /*170e0*/  ISETP.NE.AND P0, PT, R4, 0x3, PT ;  /* 0x000000030400780c */ /* 0x000fe20003f05270 */
[----:B0-----:R-:W-:-:S12]  /*170f0*/  @!P1 BRA `(.L_x_771) ;  /* 0x0000001800e89947 */ /* 0x001fd80003800000 */
.L_x_827:
[----:B------:R-:W-:Y:S05]  /*17100*/  BSYNC B0 ;  /* 0x0000000000007941 */ /* 0x000fea0003800000 */
.L_x_770:
[----:B------:R-:W-:Y:S05]  /*17110*/  @!P0 BRA `(.L_x_772) ;  /* 0x0000000000048947 */ /* 0x000fea0003800000 */
[----:B------:R-:W-:Y:S01]  /*17120*/  BPT.TRAP 0x1 ;  /* 0x000000040000795c */ /* 0x000fe20000300000 */
.L_x_772:
[----:B0-----:R-:W-:Y:S01]  /*17130*/  SHF.L.U32 R2, R7, 0x1f, RZ ;  /* 0x0000001f07027819 */ /* 0x001fe200000006ff */
[----:B------:R-:W-:-:S03]  /*17140*/  IMAD R10, R6, 0x2800, RZ ;  /* 0x00002800060a7824 */ /* 0x000fc600078e02ff */
[----:B------:R-:W0:Y:S02]  /*17150*/  SYNCS.PHASECHK.TRANS64.TRYWAIT P1, [R3+URZ+0x13260], R2 ;  /* 0x01326002030075a7 */ /* 0x000e24000802017f */
[----:B0-----:R-:W-:Y:S05]  /*17160*/  @!P1 BRA `(.L_x_773) ;  /* 0x0000001800e09947 */ /* 0x001fea0003800000 */
.L_x_828:
        /* <DEDUP_REMOVED lines=43> */
.L_x_774:
        /* <DEDUP_REMOVED lines=10> */
[C---:B------:R-:W-:Y:S01]  /*174c0*/  ISETP.GT.AND P0, PT, R0.reuse, UR40, PT ;  /* 0x0000002800007c0c */ /* 0x040fe2000bf04270 */
[----:B------:R-:W-:-:S12]  /*174d0*/  VIADD R0, R0, 0xffffffff ;  /* 0xffffffff00007836 */ /* 0x000fd80000000000 */
[----:B-1----:R-:W-:Y:S05]  /*174e0*/  @P0 BRA `(.L_x_775) ;  /* 0xfffffff4002c0947 */ /* 0x002fea000383ffff */
.L_x_755:
        /* <DEDUP_REMOVED lines=17> */
.L_x_777:
[----:B------:R-:W-:Y:S05]  /*17600*/  BSYNC B0 ;  /* 0x0000000000007941 */ /* 0x000fea0003800000 */
.L_x_776:
[----:B------:R-:W-:-:S06]  /*17610*/  UISETP.NE.AND UP0, UPT, UR39, 0x3, UPT ;  /* 0x000000032700788c */ /* 0x000fcc000bf05270 */
[----:B------:R-:W-:-:S13]  /*17620*/  PLOP3.LUT P1, PT, PT, PT, UP0, 0x80, 0x0 ;  /* 0x000000000000781c */ /* 0x000fda0003f2f008 */
[----:B------:R-:W-:Y:S05]  /*17630*/  @!P1 BRA `(.L_x_778) ;  /* 0x0000000000049947 */ /* 0x000fea0003800000 */
[----:B------:R-:W-:Y:S01]  /*17640*/  BPT.TRAP 0x1 ;  /* 0x000000040000795c */ /* 0x000fe20000300000 */
.L_x_778:
[----:B0-----:R-:W-:Y:S01]  /*17650*/  LOP3.LUT R3, R22, 0x1, RZ, 0x3c, !PT ;  /* 0x0000000116037812 */ /* 0x001fe200078e3cff */
[----:B------:R-:W-:Y:S01]  /*17660*/  IMAD R2, R19, 0x8, R18 ;  /* 0x0000000813027824 */ /* 0x000fe200078e0212 */
[----:B------:R-:W-:Y:S01]  /*17670*/  BSSY B0, `(.L_x_779) ;  /* 0x0000006000007945 */ /* 0x000fe20003800000 */
[----:B------:R-:W-:Y:S01]  /*17680*/  IMAD.U32 R0, RZ, RZ, UR45 ;  /* 0x0000002dff007e24 */ /* 0x000fe2000f8e00ff */
[----:B------:R-:W-:-:S04]  /*17690*/  SHF.L.U32 R3, R3, 0x1f, RZ ;  /* 0x0000001f03037819 */ /* 0x000fc800000006ff */
[----:B------:R-:W0:Y:S01]  /*176a0*/  SYNCS.PHASECHK.TRANS64.TRYWAIT P1, [R2+URZ+0x13270], R3 ;  /* 0x01327003020075a7 */ /* 0x000e22000802017f */
[----:B------:R-:W-:Y:S01]  /*176b0*/  ISETP.NE.AND P2, PT, R0, 0x3, PT ;  /* 0x000000030000780c */ /* 0x000fe20003f45270 */
[----:B0-----:R-:W-:-:S12]  /*176c0*/  @!P1 BRA `(.L_x_780) ;  /* 0x00000014009c9947 */ /* 0x001fd80003800000 */
.L_x_829:
[----:B------:R-:W-:Y:S05]  /*176d0*/  BSYNC B0 ;  /* 0x0000000000007941 */ /* 0x000fea0003800000 */
.L_x_779:
[----:B------:R-:W-:Y:S05]  /*176e0*/  @!P2 BRA `(.L_x_781) ;  /* 0x000000000004a947 */ /* 0x000fea0003800000 */
[----:B------:R-:W-:Y:S01]  /*176f0*/  BPT.TRAP 0x1 ;  /* 0x000000040000795c */ /* 0x000fe20000300000 */
.L_x_781:
[----:B------:R-:W-:Y:S01]  /*17700*/  SHF.L.U32 R5, R22, 0x1f, RZ ;  /* 0x0000001f16057819 */ /* 0x000fe200000006ff */
[----:B0-----:R-:W-:-:S03]  /*17710*/  IMAD R3, R19, 0x2800, RZ ;  /* 0x0000280013037824 */ /* 0x001fc600078e02ff */
[----:B------:R-:W0:Y:S02]  /*17720*/  SYNCS.PHASECHK.TRANS64.TRYWAIT P1, [R2+URZ+0x13260], R5 ;  /* 0x01326005020075a7 */ /* 0x000e24000802017f */
[----:B0-----:R-:W-:Y:S05]  /*17730*/  @!P1 BRA `(.L_x_782) ;  /* 0x0000001400949947 */ /* 0x001fea0003800000 */
.L_x_830:
        /* <DEDUP_REMOVED lines=43> */
.L_x_783:
[----:B-1----:R1:W-:Y:S01]  /*179f0*/  SYNCS.ARRIVE.TRANS64.A1T0 RZ, [R2+URZ+0x13250], RZ ;  /* 0x013250ff02ff79a7 */ /* 0x0023e2000810003f */
[----:B------:R-:W-:Y:S02]  /*17a00*/  @!P0 VIADD R0, R2, 0x13280 ;  /* 0x0001328002008836 */ /* 0x000fe40000000000 */
[----:B------:R-:W-:-:S03]  /*17a10*/  VIADD R19, R19, 0x1 ;  /* 0x0000000113137836 */ /* 0x000fc60000000000 */
[----:B------:R-:W-:Y:S01]  /*17a20*/  @!P0 PRMT R0, RZ, 0x654, R0 ;  /* 0x00000654ff008816 */ /* 0x000fe20000000000 */
[----:B------:R-:W-:Y:S01]  /*17a30*/  BAR.SYNC.DEFER_BLOCKING 0x2, 0x80 ;  /* 0x0082000000007b1d */ /* 0x000fe20000010000 */
[----:B------:R-:W-:-:S04]  /*17a40*/  ISETP.NE.AND P1, PT, R19, 0x2, PT ;  /* 0x000000021300780c */ /* 0x000fc80003f25270 */
[----:B0-----:R-:W-:Y:S02]  /*17a50*/  SEL R3, RZ, 0x1, P1 ;  /* 0x00000001ff037807 */ /* 0x001fe40000800000 */
[----:B------:R-:W-:Y:S02]  /*17a60*/  SEL R19, R19, RZ, P1 ;  /* 0x000000ff13137207 */ /* 0x000fe40000800000 */
[----:B------:R-:W-:Y:S01]  /*17a70*/  LOP3.LUT R22, R22, R3, RZ, 0x3c, !PT ;  /* 0x0000000316167212 */ /* 0x000fe200078e3cff */
[----:B------:R1:W-:Y:S06]  /*17a80*/  @!P0 SYNCS.ARRIVE.TRANS64.RED.A1T0 RZ, [R0+URZ], RZ ;  /* 0x000000ff00ff89a7 */ /* 0x0003ec000810043f */
.L_x_732:
[----:B------:R-:W-:Y:S05]  /*17a90*/  BSYNC B7 ;  /* 0x0000000000077941 */ /* 0x000fea0003800000 */
.L_x_730:
[----:B------:R-:W-:-:S13]  /*17aa0*/  LOP3.LUT P1, RZ, R16, 0x4, RZ, 0xc0, !PT ;  /* 0x0000000410ff7812 */ /* 0x000fda000782c0ff */
[----:B------:R-:W-:Y:S05]  /*17ab0*/  @!P1 BRA `(.L_x_784) ;  /* 0x0000000000209947 */ /* 0x000fea0003800000 */
[----:B------:R-:W0:Y:S08]  /*17ac0*/  S2UR UR5, SR_CgaCtaId ;  /* 0x00000000000579c3 */ /* 0x000e300000008800 */
[----:B------:R-:W-:Y:S06]  /*17ad0*/  BAR.SYNC.DEFER_BLOCKING 0x5, 0x200 ;  /* 0x0148000000007b1d */ /* 0x000fec0000010000 */
[----:B------:R-:W-:-:S02]  /*17ae0*/  UMOV UR4, 0x400 ;  /* 0x0000040000047882 */ /* 0x000fc40000000000 */
[----:B0-----:R-:W-:-:S06]  /*17af0*/  ULEA UR4, UR5, UR4, 0x18 ;  /* 0x0000000405047291 */ /* 0x001fcc000f8ec03f */
[----:B------:R-:W-:-:S05]  /*17b00*/  IMAD.U32 R18, RZ, RZ, UR4 ;  /* 0x00000004ff127e24 */ /* 0x000fca000f8e00ff */
[----:B------:R0:W2:Y:S01]  /*17b10*/  LDS R27, [R18+0x132d0] ;  /* 0x0132d000121b7984 */ /* 0x0000a20000000800 */
[----:B------:R-:W-:Y:S06]  /*17b20*/  BAR.ARV 0x4, 0x200 ;  /* 0x0108000000007b1d */ /* 0x000fec0000002000 */
[----:B------:R-:W-:Y:S05]  /*17b30*/  BRA `(.L_x_785) ;  /* 0x0000000000207947 */ /* 0x000fea0003800000 */
.L_x_784:
[----:B------:R-:W0:Y:S01]  /*17b40*/  @!P0 S2R R3, SR_CgaCtaId ;  /* 0x0000000000038919 */ /* 0x000e220000008800 */
[----:B-1----:R-:W-:Y:S01]  /*17b50*/  @!P0 MOV R0, 0x400 ;  /* 0x0000040000008802 */ /* 0x002fe20000000f00 */
[----:B------:R-:W-:Y:S03]  /*17b60*/  BAR.SYNC.DEFER_BLOCKING 0x4, 0x200 ;  /* 0x0108000000007b1d */ /* 0x000fe60000010000 */
[----:B0-----:R-:W-:-:S03]  /*17b70*/  @!P0 LEA R18, R3, R0, 0x18 ;  /* 0x0000000003128211 */ /* 0x001fc600078ec0ff */
[----:B------:R-:W0:Y:S04]  /*17b80*/  SHFL.IDX PT, R0, R27, RZ, 0x1f ;  /* 0x00001fff1b007589 */ /* 0x000e2800000e0000 */
[----:B------:R0:W-:Y:S02]  /*17b90*/  @!P0 STS [R18+0x132d0], R27 ;  /* 0x0132d01b12008388 */ /* 0x0001e40000000800 */
[----:B0-----:R-:W-:Y:S01]  /*17ba0*/  IMAD.MOV.U32 R27, RZ, RZ, R0 ;  /* 0x000000ffff1b7224 */ /* 0x001fe200078e0000 */
[----:B------:R-:W-:Y:S06]  /*17bb0*/  BAR.ARV 0x5, 0x200 ;  /* 0x0148000000007b1d */ /* 0x000fec0000002000 */
.L_x_785:
[----:B------:R-:W-:Y:S02]  /*17bc0*/  ULDC UR4, c[0x0][0xc38] ;  /* 0x00030e0000047ab9 */ /* 0x000fe40000000800 */
[----:B--2---:R-:W-:-:S13]  /*17bd0*/  ISETP.GE.AND P0, PT, R27, UR4, PT ;  /* 0x000000041b007c0c */ /* 0x004fda000bf06270 */
[----:B------:R-:W-:Y:S05]  /*17be0*/  @!P0 BRA `(.L_x_786) ;  /* 0xffffffcc00548947 */ /* 0x000fea000383ffff */
.L_x_721:
[----:B------:R-:W2:Y:S01]  /*17bf0*/  S2R R3, SR_CgaCtaId ;  /* 0x0000000000037919 */ /* 0x000ea20000008800 */
[----:B------:R-:W-:Y:S01]  /*17c00*/  VIADD R29, R29, 0x1 ;  /* 0x000000011d1d7836 */ /* 0x000fe20000000000 */
[----:B-1----:R-:W-:Y:S01]  /*17c10*/  MOV R2, 0x400 ;  /* 0x0000040000027802 */ /* 0x002fe20000000f00 */
[----:B------:R-:W-:Y:S03]  /*17c20*/  BSSY B0, `(.L_x_787) ;  /* 0x0000008000007945 */ /* 0x000fe60003800000 */
[----:B------:R-:W-:-:S04]  /*17c30*/  LEA.HI R0, R29, R29, RZ, 0x1 ;  /* 0x0000001d1d007211 */ /* 0x000fc800078f08ff */
[----:B------:R-:W-:-:S05]  /*17c40*/  LOP3.LUT R0, R0, 0xfffffffe, RZ, 0xc0, !PT ;  /* 0xfffffffe00007812 */ /* 0x000fca00078ec0ff */
[----:B------:R-:W-:-:S05]  /*17c50*/  IMAD.IADD R0, R29, 0x1, -R0 ;  /* 0x000000011d007824 */ /* 0x000fca00078e0a00 */
[----:B------:R-:W-:Y:S02]  /*17c60*/  SHF.L.U32 R0, R0, 0x1f, RZ ;  /* 0x0000001f00007819 */ /* 0x000fe400000006ff */
[----:B--2---:R-:W-:-:S04]  /*17c70*/  LEA R6, R3, R2, 0x18 ;  /* 0x0000000203067211 */ /* 0x004fc800078ec0ff */
[----:B------:R-:W1:Y:S02]  /*17c80*/  SYNCS.PHASECHK.TRANS64.TRYWAIT P0, [R6+URZ+0x13220], R0 ;  /* 0x01322000060075a7 */ /* 0x000e64000800017f */
[----:B-1----:R-:W-:Y:S05]  /*17c90*/  @!P0 BRA `(.L_x_788) ;  /* 0x0000001000508947 */ /* 0x002fea0003800000 */
.L_x_831:
[----:B------:R-:W-:Y:S05]  /*17ca0*/  BSYNC B0 ;  /* 0x0000000000007941 */ /* 0x000fea0003800000 */
.L_x_787:
[----:B------:R-:W-:-:S03]  /*17cb0*/  UMOV UR4, 0xffffffff ;  /* 0xffffffff00047882 */ /* 0x000fc60000000000 */
[----:B------:R-:W-:Y:S05]  /*17cc0*/  BRA.DIV UR4, `(.L_x_789) ;  /* 0x0000001204587947 */ /* 0x000fea000b800000 */
[----:B-1----:R-:W1:Y:S02]  /*17cd0*/  S2R R0, SR_TID.X ;  /* 0x0000000000007919 */ /* 0x002e640000002100 */
[----:B-1----:R-:W-:-:S04]  /*17ce0*/  SHF.R.U32.HI R0, RZ, 0x5, R0 ;  /* 0x00000005ff007819 */ /* 0x002fc80000011600 */
[----:B------:R-:W-:-:S05]  /*17cf0*/  LOP3.LUT R0, R0, 0x3, RZ, 0xc0, !PT ;  /* 0x0000000300007812 */ /* 0x000fca00078ec0ff */
[----:B------:R1:W2:Y:S02]  /*17d00*/  SHFL.IDX PT, R14, R0, RZ, 0x1f ;  /* 0x00001fff000e7589 */ /* 0x0002a400000e0000 */
.L_x_834:
[----:B--2---:R-:W-:Y:S01]  /*17d10*/  ISETP.NE.AND P0, PT, R14, RZ, PT ;  /* 0x000000ff0e00720c */ /* 0x004fe20003f05270 */
[----:B------:R-:W-:-:S12]  /*17d20*/  BSSY B0, `(.L_x_790) ;  /* 0x000002b000007945 */ /* 0x000fd80003800000 */
[----:B------:R-:W-:Y:S05]  /*17d30*/  @P0 BRA `(.L_x_791) ;  /* 0x0000000000a40947 */ /* 0x000fea0003800000 */
[----:B------:R-:W-:-:S03]  /*17d40*/  UMOV UR4, 0xffffffff ;  /* 0xffffffff00047882 */ /* 0x000fc60000000000 */
[----:B------:R-:W-:Y:S05]  /*17d50*/  BRA.DIV UR4, `(.L_x_792) ;  /* 0x0000001204687947 */ /* 0x000fea000b800000 */
[----:B------:R-:W-:-:S13]  /*17d60*/  ELECT P6, URZ, PT ;  /* 0x00000000003f782f */ /* 0x000fda00038c0000 */
.L_x_837:
[----:B------:R-:W-:Y:S05]  /*17d70*/  @!P6 BRA `(.L_x_791) ;  /* 0x000000000094e947 */ /* 0x000fea0003800000 */
[----:B------:R-:W-:-:S06]  /*17d80*/  ULOP3.LUT UR4, UR38, 0x2, URZ, 0xfc, !UPT ;  /* 0x0000000226047892 */ /* 0x000fcc000f8efc3f */
[----:B-1----:R-:W-:-:S05]  /*17d90*/  IMAD.U32 R0, RZ, RZ, UR4 ;  /* 0x00000004ff007e24 */ /* 0x002fca000f8e00ff */
[----:B------:R-:W-:-:S13]  /*17da0*/  ISETP.NE.AND P0, PT, R0, 0x3, PT ;  /* 0x000000030000780c */ /* 0x000fda0003f05270 */
[----:B------:R-:W-:Y:S05]  /*17db0*/  @!P0 BRA `(.L_x_793) ;  /* 0x0000000000048947 */ /* 0x000fea0003800000 */
[----:B------:R-:W-:Y:S01]  /*17dc0*/  BPT.TRAP 0x1 ;  /* 0x000000040000795c */ /* 0x000fe20000300000 */
.L_x_793:
[----:B------:R-:W-:Y:S01]  /*17dd0*/  VIADD R0, R6, 0x13240 ;  /* 0x0001324006007836 */ /* 0x000fe20000000000 */
[----:B------:R-:W-:Y:S01]  /*17de0*/  SHF.L.U32 R4, R22, 0x1f, RZ ;  /* 0x0000001f16047819 */ /* 0x000fe200000006ff */
[C---:B------:R-:W-:Y:S02]  /*17df0*/  VIADD R2, R19.reuse, 0x1 ;  /* 0x0000000113027836 */ /* 0x040fe40000000000 */
[----:B------:R-:W-:-:S03]  /*17e00*/  IMAD R5, R19, 0x8, R0 ;  /* 0x0000000813057824 */ /* 0x000fc600078e0200 */
[C---:B------:R-:W-:Y:S01]  /*17e10*/  ISETP.NE.AND P2, PT, R2.reuse, 0x2, PT ;  /* 0x000000020200780c */ /* 0x040fe20003f45270 */
[----:B------:R-:W1:Y:S03]  /*17e20*/  SYNCS.PHASECHK.TRANS64.TRYWAIT P1, [R5+URZ], R4 ;  /* 0x00000004050075a7 */ /* 0x000e66000802017f */
[----:B------:R-:W-:Y:S02]  /*17e30*/  SEL R3, RZ, 0x1, P2 ;  /* 0x00000001ff037807 */ /* 0x000fe40001000000 */
[----:B------:R-:W-:Y:S02]  /*17e40*/  SEL R7, R2, RZ, P2 ;  /* 0x000000ff02077207 */ /* 0x000fe40001000000 */
[----:B------:R-:W-:-:S03]  /*17e50*/  LOP3.LUT R3, R22, R3, RZ, 0x3c, !PT ;  /* 0x0000000316037212 */ /* 0x000fc600078e3cff */
[----:B------:R-:W-:Y:S01]  /*17e60*/  IMAD R9, R7, 0x8, R0 ;  /* 0x0000000807097824 */ /* 0x000fe200078e0200 */
[----:B------:R-:W-:Y:S01]  /*17e70*/  SHF.L.U32 R0, R3, 0x1f, RZ ;  /* 0x0000001f03007819 */ /* 0x000fe200000006ff */
[----:B-1----:R-:W-:Y:S06]  /*17e80*/  @!P1 BRA `(.L_x_794) ;  /* 0x00000010003c9947 */ /* 0x002fec0003800000 */
.L_x_838:
[----:B------:R-:W2:Y:S02]  /*17e90*/  SYNCS.PHASECHK.TRANS64.TRYWAIT P1, [R9+URZ], R0 ;  /* 0x00000000090075a7 */ /* 0x000ea4000802017f */
[----:B--2---:R-:W-:Y:S05]  /*17ea0*/  @!P1 BRA `(.L_x_795) ;  /* 0x0000001000489947 */ /* 0x004fea0003800000 */
.L_x_839:
[----:B------:R-:W-:Y:S05]  /*17eb0*/  @!P0 BRA `(.L_x_796) ;  /* 0x0000000000048947 */ /* 0x000fea0003800000 */
[----:B------:R-:W-:Y:S01]  /*17ec0*/  BPT.TRAP 0x1 ;  /* 0x000000040000795c */ /* 0x000fe20000300000 */
.L_x_796:
[----:B------:R-:W-:-:S04]  /*17ed0*/  IMAD R19, R19, 0x8, R6 ;  /* 0x0000000813137824 */ /* 0x000fc800078e0206 */
[----:B------:R-:W3:Y:S02]  /*17ee0*/  SYNCS.PHASECHK.TRANS64.TRYWAIT P1, [R19+URZ+0x13260], R4 ;  /* 0x01326004130075a7 */ /* 0x000ee4000802017f */
[----:B---3--:R-:W-:Y:S05]  /*17ef0*/  @!P1 BRA `(.L_x_797) ;  /* 0x0000001000489947 */ /* 0x008fea0003800000 */
.L_x_840:
[----:B------:R-:W-:Y:S05]  /*17f00*/  @!P0 BRA `(.L_x_798) ;  /* 0x0000000000048947 */ /* 0x000fea0003800000 */
[----:B------:R-:W-:Y:S01]  /*17f10*/  BPT.TRAP 0x1 ;  /* 0x000000040000795c */ /* 0x000fe20000300000 */
.L_x_798:
[----:B------:R-:W-:-:S04]  /*17f20*/  IMAD R7, R7, 0x8, R6 ;  /* 0x0000000807077824 */ /* 0x000fc800078e0206 */
[----:B------:R-:W4:Y:S02]  /*17f30*/  SYNCS.PHASECHK.TRANS64.TRYWAIT P1, [R7+URZ+0x13260], R0 ;  /* 0x01326000070075a7 */ /* 0x000f24000802017f */
[----:B----4-:R-:W-:Y:S05]  /*17f40*/  @!P1 BRA `(.L_x_799) ;  /* 0x0000001000489947 */ /* 0x010fea0003800000 */
.L_x_841:
[----:B------:R-:W-:Y:S05]  /*17f50*/  @!P0 BRA `(.L_x_800) ;  /* 0x0000000000048947 */ /* 0x000fea0003800000 */
[----:B------:R-:W-:Y:S01]  /*17f60*/  BPT.TRAP 0x1 ;  /* 0x000000040000795c */ /* 0x000fe20000300000 */
.L_x_800:
[----:B------:R-:W5:Y:S02]  /*17f70*/  SYNCS.PHASECHK.TRANS64.TRYWAIT P0, [R19+URZ+0x13280], R4 ;  /* 0x01328004130075a7 */ /* 0x000f64000800017f */
[----:B-----5:R-:W-:Y:S05]  /*17f80*/  @!P0 BRA `(.L_x_801) ;  /* 0x00000010004c8947 */ /* 0x020fea0003800000 */
.L_x_802:
[----:B------:R0:W0:Y:S02]  /*17f90*/  SYNCS.PHASECHK.TRANS64.TRYWAIT P0, [R7+URZ+0x13280], R0 ;  /* 0x01328000070075a7 */ /* 0x000024000800017f */
[----:B0-----:R-:W-:Y:S05]  /*17fa0*/  @!P0 NANOSLEEP.SYNCS 0x989680 ;  /* 0x009896800000895d */ /* 0x001fea0003900000 */
[----:B------:R-:W0:Y:S02]  /*17fb0*/  @!P0 SYNCS.PHASECHK.TRANS64 P0, [R7+URZ+0x13280], R0 ;  /* 0x01328000070085a7 */ /* 0x000e24000800007f */
[----:B0-----:R-:W-:Y:S05]  /*17fc0*/  @!P0 BRA `(.L_x_802) ;  /* 0xfffffffc00f08947 */ /* 0x001fea000383ffff */
.L_x_791:
[----:B------:R-:W-:Y:S05]  /*17fd0*/  BSYNC B0 ;  /* 0x0000000000007941 */ /* 0x000fea0003800000 */
.L_x_790:
[----:B------:R-:W-:Y:S05]  /*17fe0*/  EXIT ;  /* 0x000000000000794d */ /* 0x000fea0003800000 */
.L_x_642:
[----:B0-----:R-:W-:-:S04]  /*17ff0*/  IMAD.U32 R3, RZ, RZ, UR45 ;  /* 0x0000002dff037e24 */ /* 0x001fc8000f8e00ff */
[----:B------:R0:W1:Y:S03]  /*18000*/  SYNCS.PHASECHK.TRANS64.TRYWAIT P1, [R3+URZ+0x13200], R8 ;  /* 0x01320008030075a7 */ /* 0x000066000802017f */
[----:B-1----:R-:W-:Y:S05]  /*18010*/  @!P1 NANOSLEEP.SYNCS 0x989680 ;  /* 0x009896800000995d */ /* 0x002fea0003900000 */
[----:B------:R-:W1:Y:S02]  /*18020*/  @!P1 SYNCS.PHASECHK.TRANS64 P1, [R3+URZ+0x13200], R8 ;  /* 0x01320008030095a7 */ /* 0x000e64000802007f */
[----:B-1----:R-:W-:Y:S05]  /*18030*/  @!P1 BRA `(.L_x_642) ;  /* 0xfffffffc00ec9947 */ /* 0x002fea000383ffff */
[----:B------:R-:W-:Y:S05]  /*18040*/  BRA `(.L_x_803) ;  /* 0xfffffe9800d87947 */ /* 0x000fea000383ffff */
.L_x_646:
[----:B-1----:R1:W2:Y:S02]  /*18050*/  SYNCS.PHASECHK.TRANS64.TRYWAIT P1, [R106+URZ+0x13230], R3 ;  /* 0x013230036a0075a7 */ /* 0x0022a4000802017f */
[----:B--2---:R-:W-:Y:S05]  /*18060*/  @!P1 NANOSLEEP.SYNCS 0x989680 ;  /* 0x009896800000995d */ /* 0x004fea0003900000 */
[----:B------:R-:W2:Y:S02]  /*18070*/  @!P1 SYNCS.PHASECHK.TRANS64 P1, [R106+URZ+0x13230], R3 ;  /* 0x013230036a0095a7 */ /* 0x000ea4000802007f */
[----:B--2---:R-:W-:Y:S05]  /*18080*/  @!P1 BRA `(.L_x_646) ;  /* 0xfffffffc00f09947 */ /* 0x004fea000383ffff */
[----:B------:R-:W-:Y:S05]  /*18090*/  BRA `(.L_x_645) ;  /* 0xfffffe9800f47947 */ /* 0x000fea000383ffff */
.L_x_662:
[----:B-1----:R-:W-:-:S04]  /*180a0*/  IMAD.U32 R8, RZ, RZ, UR6 ;  /* 0x00000006ff087e24 */ /* 0x002fc8000f8e00ff */
[----:B------:R1:W2:Y:S03]  /*180b0*/  SYNCS.PHASECHK.TRANS64.TRYWAIT P1, [R8+URZ+0x13230], R7 ;  /* 0x01323007080075a7 */ /* 0x0002a6000802017f */
[----:B--2---:R-:W-:Y:S05]  /*180c0*/  @!P1 NANOSLEEP.SYNCS 0x989680 ;  /* 0x009896800000995d */ /* 0x004fea0003900000 */
[----:B------:R-:W2:Y:S02]  /*180d0*/  @!P1 SYNCS.PHASECHK.TRANS64 P1, [R8+URZ+0x13230], R7 ;  /* 0x01323007080095a7 */ /* 0x000ea4000802007f */
[----:B--2---:R-:W-:Y:S05]  /*180e0*/  @!P1 BRA `(.L_x_662) ;  /* 0xfffffffc00ec9947 */ /* 0x004fea000383ffff */
[----:B------:R-:W-:Y:S05]  /*180f0*/  BRA `(.L_x_661) ;  /* 0xfffffee000b07947 */ /* 0x000fea000383ffff */
.L_x_666:
[----:B-1----:R-:W-:-:S04]  /*18100*/  IMAD.U32 R130, RZ, RZ, UR11 ;  /* 0x0000000bff827e24 */ /* 0x002fc8000f8e00ff */
[----:B------:R1:W2:Y:S03]  /*18110*/  SYNCS.PHASECHK.TRANS64.TRYWAIT P1, [R130+URZ+0x13250], R7 ;  /* 0x01325007820075a7 */ /* 0x0002a6000802017f */
[----:B--2---:R-:W-:Y:S05]  /*18120*/  @!P1 NANOSLEEP.SYNCS 0x989680 ;  /* 0x009896800000995d */ /* 0x004fea0003900000 */
[----:B------:R-:W2:Y:S02]  /*18130*/  @!P1 SYNCS.PHASECHK.TRANS64 P1, [R130+URZ+0x13250], R7 ;  /* 0x01325007820095a7 */ /* 0x000ea4000802007f */
[----:B--2---:R-:W-:Y:S05]  /*18140*/  @!P1 BRA `(.L_x_666) ;  /* 0xfffffffc00ec9947 */ /* 0x004fea000383ffff */
[----:B------:R-:W-:Y:S05]  /*18150*/  BRA `(.L_x_665) ;  /* 0xfffffee800587947 */ /* 0x000fea000383ffff */
.L_x_684:
[----:B-1----:R-:W-:-:S04]  /*18160*/  IMAD.U32 R10, RZ, RZ, UR22 ;  /* 0x00000016ff0a7e24 */ /* 0x002fc8000f8e00ff */
[----:B------:R1:W2:Y:S03]  /*18170*/  SYNCS.PHASECHK.TRANS64.TRYWAIT P1, [R10+URZ+0x13230], R9 ;  /* 0x013230090a0075a7 */ /* 0x0002a6000802017f */
[----:B--2---:R-:W-:Y:S05]  /*18180*/  @!P1 NANOSLEEP.SYNCS 0x989680 ;  /* 0x009896800000995d */ /* 0x004fea0003900000 */
[----:B------:R-:W2:Y:S02]  /*18190*/  @!P1 SYNCS.PHASECHK.TRANS64 P1, [R10+URZ+0x13230], R9 ;  /* 0x013230090a0095a7 */ /* 0x000ea4000802007f */
[----:B--2---:R-:W-:Y:S05]  /*181a0*/  @!P1 BRA `(.L_x_684) ;  /* 0xfffffffc00ec9947 */ /* 0x004fea000383ffff */
[----:B------:R-:W-:Y:S05]  /*181b0*/  BRA `(.L_x_683) ;  /* 0xffffff2c007c7947 */ /* 0x000fea000383ffff */
.L_x_688:
[----:B-1----:R-:W-:-:S04]  /*181c0*/  IMAD.U32 R10, RZ, RZ, UR11 ;  /* 0x0000000bff0a7e24 */ /* 0x002fc8000f8e00ff */
[----:B------:R1:W2:Y:S03]  /*181d0*/  SYNCS.PHASECHK.TRANS64.TRYWAIT P1, [R10+URZ+0x13250], R9 ;  /* 0x013250090a0075a7 */ /* 0x0002a6000802017f */
[----:B--2---:R-:W-:Y:S05]  /*181e0*/  @!P1 NANOSLEEP.SYNCS 0x989680 ;  /* 0x009896800000995d */ /* 0x004fea0003900000 */
[----:B------:R-:W2:Y:S02]  /*181f0*/  @!P1 SYNCS.PHASECHK.TRANS64 P1, [R10+URZ+0x13250], R9 ;  /* 0x013250090a0095a7 */ /* 0x000ea4000802007f */
[----:B--2---:R-:W-:Y:S05]  /*18200*/  @!P1 BRA `(.L_x_688) ;  /* 0xfffffffc00ec9947 */ /* 0x004fea000383ffff */
[----:B------:R-:W-:Y:S05]  /*18210*/  BRA `(.L_x_687) ;  /* 0xffffff3800747947 */ /* 0x000fea000383ffff */
.L_x_695:
[----:B-1----:R-:W-:-:S04]  /*18220*/  IMAD.U32 R10, RZ, RZ, UR6 ;  /* 0x00000006ff0a7e24 */ /* 0x002fc8000f8e00ff */
[----:B------:R1:W2:Y:S03]  /*18230*/  SYNCS.PHASECHK.TRANS64.TRYWAIT P1, [R10+URZ+0x13230], R9 ;  /* 0x013230090a0075a7 */ /* 0x0002a6000802017f */
[----:B--2---:R-:W-:Y:S05]  /*18240*/  @!P1 NANOSLEEP.SYNCS 0x989680 ;  /* 0x009896800000995d */ /* 0x004fea0003900000 */
[----:B------:R-:W2:Y:S02]  /*18250*/  @!P1 SYNCS.PHASECHK.TRANS64 P1, [R10+URZ+0x13230], R9 ;  /* 0x013230090a0095a7 */ /* 0x000ea4000802007f */
[----:B--2---:R-:W-:Y:S05]  /*18260*/  @!P1 BRA `(.L_x_695) ;  /* 0xfffffffc00ec9947 */ /* 0x004fea000383ffff */
[----:B------:R-:W-:Y:S05]  /*18270*/  BRA `(.L_x_694) ;  /* 0xffffff58007c7947 */ /* 0x000fea000383ffff */
.L_x_699:
[----:B-1----:R-:W-:-:S04]  /*18280*/  IMAD.U32 R130, RZ, RZ, UR11 ;  /* 0x0000000bff827e24 */ /* 0x002fc8000f8e00ff */
[----:B------:R1:W2:Y:S03]  /*18290*/  SYNCS.PHASECHK.TRANS64.TRYWAIT P1, [R130+URZ+0x13250], R9 ;  /* 0x01325009820075a7 */ /* 0x0002a6000802017f */
[----:B--2---:R-:W-:Y:S05]  /*182a0*/  @!P1 NANOSLEEP.SYNCS 0x989680 ;  /* 0x009896800000995d */ /* 0x004fea0003900000 */
[----:B------:R-:W2:Y:S02]  /*182b0*/  @!P1 SYNCS.PHASECHK.TRANS64 P1, [R130+URZ+0x13250], R9 ;  /* 0x01325009820095a7 */ /* 0x000ea4000802007f */
[----:B--2---:R-:W-:Y:S05]  /*182c0*/  @!P1 BRA `(.L_x_699) ;  /* 0xfffffffc00ec9947 */ /* 0x004fea000383ffff */
[----:B------:R-:W-:Y:S05]  /*182d0*/  BRA `(.L_x_698) ;  /* 0xffffff6000247947 */ /* 0x000fea000383ffff */
.L_x_713:
[----:B-1----:R-:W-:-:S04]  /*182e0*/  IMAD.U32 R3, RZ, RZ, UR14 ;  /* 0x0000000eff037e24 */ /* 0x002fc8000f8e00ff */
[----:B------:R1:W2:Y:S03]  /*182f0*/  SYNCS.PHASECHK.TRANS64.TRYWAIT P1, [R3+URZ+0x13250], R0 ;  /* 0x01325000030075a7 */ /* 0x0002a6000802017f */
[----:B--2---:R-:W-:Y:S05]  /*18300*/  @!P1 NANOSLEEP.SYNCS 0x989680 ;  /* 0x009896800000995d */ /* 0x004fea0003900000 */
[----:B------:R-:W2:Y:S02]  /*18310*/  @!P1 SYNCS.PHASECHK.TRANS64 P1, [R3+URZ+0x13250], R0 ;  /* 0x01325000030095a7 */ /* 0x000ea4000802007f */
[----:B--2---:R-:W-:Y:S05]  /*18320*/  @!P1 BRA `(.L_x_713) ;  /* 0xfffffffc00ec9947 */ /* 0x004fea000383ffff */
[----:B------:R-:W-:Y:S05]  /*18330*/  BRA `(.L_x_712) ;  /* 0xffffffa0006c7947 */ /* 0x000fea000383ffff */
.L_x_741:
[----:B------:R-:W-:Y:S02]  /*18340*/  IMAD.MOV.U32 R13, RZ, RZ, R20 ;  /* 0x000000ffff0d7224 */ /* 0x000fe400078e0014 */
[----:B------:R-:W-:Y:S02]  /*18350*/  IMAD.MOV.U32 R12, RZ, RZ, RZ ;  /* 0x000000ffff0c7224 */ /* 0x000fe400078e00ff */
[----:B------:R-:W-:Y:S02]  /*18360*/  IMAD.MOV.U32 R11, RZ, RZ, 0x1f ;  /* 0x0000001fff0b7424 */ /* 0x000fe400078e00ff */
[----:B------:R-:W-:-:S07]  /*18370*/  IMAD.MOV.U32 R15, RZ, RZ, -0x1 ;  /* 0xffffffffff0f7424 */ /* 0x000fce00078e00ff */
[----:B------:R-:W-:Y:S05]  /*18380*/  WARPSYNC.COLLECTIVE R15, `(.L_x_804) ;  /* 0x000000000f087348 */ /* 0x000fea0003c00000 */
[----:B------:R0:W1:Y:S02]  /*18390*/  SHFL.IDX P6, R14, R13, R12, R11 ;  /* 0x0000000c0d0e7389 */ /* 0x00006400000c000b */
[----:B01----:R-:W-:Y:S01]  /*183a0*/  ENDCOLLECTIVE ;  /* 0x000000000000791b */ /* 0x003fe20003800000 */
.L_x_804:
[----:B------:R-:W-:Y:S05]  /*183b0*/  BRA `(.L_x_805) ;  /* 0xffffffd400607947 */ /* 0x000fea000383ffff */
.L_x_743:
[----:B------:R-:W-:Y:S01]  /*183c0*/  BSSY B0, `(.L_x_806) ;  /* 0x0000006000007945 */ /* 0x000fe20003800000 */
[----:B------:R-:W-:-:S07]  /*183d0*/  IMAD.MOV.U32 R15, RZ, RZ, -0x1 ;  /* 0xffffffffff0f7424 */ /* 0x000fce00078e00ff */
[----:B0-----:R-:W-:Y:S05]  /*183e0*/  WARPSYNC.COLLECTIVE R15, `(.L_x_807) ;  /* 0x000000000f0c7348 */ /* 0x001fea0003c00000 */
[----:B------:R-:W-:Y:S02]  /*183f0*/  ELECT P6, UR62, PT ;  /* 0x00000000003e782f */ /* 0x000fe400038c0000 */
[----:B------:R-:W-:Y:S01]  /*18400*/  MOV R14, UR62 ;  /* 0x0000003e000e7c02 */ /* 0x000fe20008000f00 */
[----:B0-----:R-:W-:Y:S10]  /*18410*/  ENDCOLLECTIVE ;  /* 0x000000000000791b */ /* 0x001ff40003800000 */
.L_x_807:
[----:B------:R-:W-:Y:S05]  /*18420*/  BSYNC B0 ;  /* 0x0000000000007941 */ /* 0x000fea0003800000 */
.L_x_806:
[----:B------:R-:W-:Y:S05]  /*18430*/  BRA `(.L_x_808) ;  /* 0xffffffd400687947 */ /* 0x000fea000383ffff */
.L_x_745:
[----:B-1----:R1:W2:Y:S02]  /*18440*/  SYNCS.PHASECHK.TRANS64.TRYWAIT P1, [R5+URZ+0x13280], R2 ;  /* 0x01328002050075a7 */ /* 0x0022a4000802017f */
[----:B--2---:R-:W-:Y:S05]  /*18450*/  @!P1 NANOSLEEP.SYNCS 0x989680 ;  /* 0x009896800000995d */ /* 0x004fea0003900000 */
[----:B------:R-:W2:Y:S02]  /*18460*/  @!P1 SYNCS.PHASECHK.TRANS64 P1, [R5+URZ+0x13280], R2 ;  /* 0x01328002050095a7 */ /* 0x000ea4000802007f */
[----:B--2---:R-:W-:Y:S05]  /*18470*/  @!P1 BRA `(.L_x_745) ;  /* 0xfffffffc00f09947 */ /* 0x004fea000383ffff */
[----:B------:R-:W-:Y:S05]  /*18480*/  BRA `(.L_x_809) ;  /* 0xffffffd400c47947 */ /* 0x000fea000383ffff */
.L_x_747:
[----:B--2---:R2:W3:Y:S02]  /*18490*/  SYNCS.PHASECHK.TRANS64.TRYWAIT P1, [R5+URZ+0x13240], R2 ;  /* 0x01324002050075a7 */ /* 0x0044e4000802017f */
[----:B---3--:R-:W-:Y:S05]  /*184a0*/  @!P1 NANOSLEEP.SYNCS 0x989680 ;  /* 0x009896800000995d */ /* 0x008fea0003900000 */
[----:B------:R-:W3:Y:S02]  /*184b0*/  @!P1 SYNCS.PHASECHK.TRANS64 P1, [R5+URZ+0x13240], R2 ;  /* 0x01324002050095a7 */ /* 0x000ee4000802007f */
[----:B---3--:R-:W-:Y:S05]  /*184c0*/  @!P1 BRA `(.L_x_747) ;  /* 0xfffffffc00f09947 */ /* 0x008fea000383ffff */
[----:B------:R-:W-:Y:S05]  /*184d0*/  BRA `(.L_x_810) ;  /* 0xffffffd800107947 */ /* 0x000fea000383ffff */
.L_x_751:
[----:B------:R-:W-:Y:S02]  /*184e0*/  IMAD.MOV.U32 R13, RZ, RZ, R4 ;  /* 0x000000ffff0d7224 */ /* 0x000fe400078e0004 */
[----:B------:R-:W-:Y:S02]  /*184f0*/  IMAD.MOV.U32 R12, RZ, RZ, RZ ;  /* 0x000000ffff0c7224 */ /* 0x000fe400078e00ff */
[----:B------:R-:W-:Y:S02]  /*18500*/  IMAD.MOV.U32 R11, RZ, RZ, 0x1c1f ;  /* 0x00001c1fff0b7424 */ /* 0x000fe400078e00ff */
[----:B------:R-:W-:Y:S02]  /*18510*/  IMAD.MOV.U32 R15, RZ, RZ, -0x1 ;  /* 0xffffffffff0f7424 */ /* 0x000fe400078e00ff */
[----:B------:R-:W-:-:S07]  /*18520*/  VIADD R6, R21, UR42 ;  /* 0x0000002a15067c36 */ /* 0x000fce0008000000 */
[----:B------:R-:W-:Y:S05]  /*18530*/  WARPSYNC.COLLECTIVE R15, `(.L_x_811) ;  /* 0x000000000f087348 */ /* 0x000fea0003c00000 */
[----:B------:R0:W1:Y:S02]  /*18540*/  SHFL.IDX P6, R14, R13, R12, R11 ;  /* 0x0000000c0d0e7389 */ /* 0x00006400000c000b */
[----:B01----:R-:W-:Y:S01]  /*18550*/  ENDCOLLECTIVE ;  /* 0x000000000000791b */ /* 0x003fe20003800000 */
.L_x_811:
[----:B------:R-:W-:Y:S02]  /*18560*/  VIADD R10, R6, 0x20 ;  /* 0x00000020060a7836 */ /* 0x000fe40000000000 */
[----:B------:R-:W-:Y:S02]  /*18570*/  IMAD.MOV.U32 R13, RZ, RZ, R0 ;  /* 0x000000ffff0d7224 */ /* 0x000fe400078e0000 */
[----:B------:R-:W-:-:S07]  /*18580*/  IMAD.MOV.U32 R2, RZ, RZ, R14 ;  /* 0x000000ffff027224 */ /* 0x000fce00078e000e */
[----:B------:R-:W-:Y:S05]  /*18590*/  WARPSYNC.COLLECTIVE R15, `(.L_x_812) ;  /* 0x000000000f087348 */ /* 0x000fea0003c00000 */
[----:B------:R0:W1:Y:S02]  /*185a0*/  SHFL.IDX P6, R14, R13, R12, R11 ;  /* 0x0000000c0d0e7389 */ /* 0x00006400000c000b */
[----:B01----:R-:W-:Y:S01]  /*185b0*/  ENDCOLLECTIVE ;  /* 0x000000000000791b */ /* 0x003fe20003800000 */
.L_x_812:
[----:B------:R-:W-:Y:S02]  /*185c0*/  ULDC UR4, c[0x0][0x288] ;  /* 0x0000a20000047ab9 */ /* 0x000fe40000000800 */
[----:B------:R-:W-:-:S05]  /*185d0*/  IMAD R7, R7, UR4, RZ ;  /* 0x0000000407077c24 */ /* 0x000fca000f8e02ff */
        /* <DEDUP_REMOVED lines=9> */
.L_x_813:
        /* <DEDUP_REMOVED lines=11> */
.L_x_814:
        /* <DEDUP_REMOVED lines=8> */
.L_x_815:
        /* <DEDUP_REMOVED lines=10> */
.L_x_816:
        /* <DEDUP_REMOVED lines=8> */
.L_x_817:
        /* <DEDUP_REMOVED lines=11> */
.L_x_818:
[----:B------:R-:W-:Y:S02]  /*18970*/  IMAD.MOV.U32 R13, RZ, RZ, R8 ;  /* 0x000000ffff0d7224 */ /* 0x000fe400078e0008 */
[----:B------:R-:W-:Y:S02]  /*18980*/  IMAD.MOV.U32 R12, RZ, RZ, RZ ;  /* 0x000000ffff0c7224 */ /* 0x000fe400078e00ff */
[----:B------:R-:W-:-:S07]  /*18990*/  IMAD.MOV.U32 R9, RZ, RZ, R14 ;  /* 0x000000ffff097224 */ /* 0x000fce00078e000e */
[----:B------:R-:W-:Y:S05]  /*189a0*/  WARPSYNC.COLLECTIVE R15, `(.L_x_819) ;  /* 0x000000000f087348 */ /* 0x000fea0003c00000 */
[----:B------:R0:W1:Y:S02]  /*189b0*/  SHFL.IDX P6, R14, R13, R12, R11 ;  /* 0x0000000c0d0e7389 */ /* 0x00006400000c000b */
[----:B01----:R-:W-:Y:S01]  /*189c0*/  ENDCOLLECTIVE ;  /* 0x000000000000791b */ /* 0x003fe20003800000 */
.L_x_819:
        /* <DEDUP_REMOVED lines=11> */
.L_x_820:
        /* <DEDUP_REMOVED lines=8> */
.L_x_821:
        /* <DEDUP_REMOVED lines=10> */
.L_x_822:
[----:B------:R-:W-:Y:S05]  /*18ba0*/  BRA `(.L_x_823) ;  /* 0xffffffd800f47947 */ /* 0x000fea000383ffff */
.L_x_754:
[----:B0-----:R0:W1:Y:S02]  /*18bb0*/  SYNCS.PHASECHK.TRANS64.TRYWAIT P0, [R18+URZ+0x13220], R3 ;  /* 0x01322003120075a7 */ /* 0x001064000800017f */
[----:B-1----:R-:W-:Y:S05]  /*18bc0*/  @!P0 NANOSLEEP.SYNCS 0x989680 ;  /* 0x009896800000895d */ /* 0x002fea0003900000 */
[----:B------:R-:W1:Y:S02]  /*18bd0*/  @!P0 SYNCS.PHASECHK.TRANS64 P0, [R18+URZ+0x13220], R3 ;  /* 0x01322003120085a7 */ /* 0x000e64000800007f */
[----:B-1----:R-:W-:Y:S05]  /*18be0*/  @!P0 BRA `(.L_x_754) ;  /* 0xfffffffc00f08947 */ /* 0x002fea000383ffff */
[----:B------:R-:W-:Y:S05]  /*18bf0*/  BRA `(.L_x_824) ;  /* 0xffffffdc00487947 */ /* 0x000fea000383ffff */
.L_x_760:
[----:B0-----:R0:W1:Y:S02]  /*18c00*/  SYNCS.PHASECHK.TRANS64.TRYWAIT P0, [R4+URZ+0x13280], R3 ;  /* 0x01328003040075a7 */ /* 0x001064000800017f */
[----:B-1----:R-:W-:Y:S05]  /*18c10*/  @!P0 NANOSLEEP.SYNCS 0x989680 ;  /* 0x009896800000895d */ /* 0x002fea0003900000 */
[----:B------:R-:W1:Y:S02]  /*18c20*/  @!P0 SYNCS.PHASECHK.TRANS64 P0, [R4+URZ+0x13280], R3 ;  /* 0x01328003040085a7 */ /* 0x000e64000800007f */
[----:B-1----:R-:W-:Y:S05]  /*18c30*/  @!P0 BRA `(.L_x_760) ;  /* 0xfffffffc00f08947 */ /* 0x002fea000383ffff */
[----:B------:R-:W-:Y:S05]  /*18c40*/  BRA `(.L_x_825) ;  /* 0xffffffdc00f07947 */ /* 0x000fea000383ffff */
.L_x_765:
[----:B-1----:R1:W2:Y:S02]  /*18c50*/  SYNCS.PHASECHK.TRANS64.TRYWAIT P0, [R4+URZ+0x13240], R3 ;  /* 0x01324003040075a7 */ /* 0x0022a4000800017f */
[----:B--2---:R-:W-:Y:S05]  /*18c60*/  @!P0 NANOSLEEP.SYNCS 0x989680 ;  /* 0x009896800000895d */ /* 0x004fea0003900000 */
[----:B------:R-:W2:Y:S02]  /*18c70*/  @!P0 SYNCS.PHASECHK.TRANS64 P0, [R4+URZ+0x13240], R3 ;  /* 0x01324003040085a7 */ /* 0x000ea4000800007f */
[----:B--2---:R-:W-:Y:S05]  /*18c80*/  @!P0 BRA `(.L_x_765) ;  /* 0xfffffffc00f08947 */ /* 0x004fea000383ffff */
[----:B------:R-:W-:Y:S05]  /*18c90*/  BRA `(.L_x_826) ;  /* 0xffffffe000687947 */ /* 0x000fea000383ffff */
.L_x_771:
[----:B0-----:R0:W1:Y:S02]  /*18ca0*/  SYNCS.PHASECHK.TRANS64.TRYWAIT P1, [R3+URZ+0x13270], R2 ;  /* 0x01327002030075a7 */ /* 0x001064000802017f */
[----:B-1----:R-:W-:Y:S05]  /*18cb0*/  @!P1 NANOSLEEP.SYNCS 0x989680 ;  /* 0x009896800000995d */ /* 0x002fea0003900000 */
[----:B------:R-:W1:Y:S02]  /*18cc0*/  @!P1 SYNCS.PHASECHK.TRANS64 P1, [R3+URZ+0x13270], R2 ;  /* 0x01327002030095a7 */ /* 0x000e64000802007f */
[----:B-1----:R-:W-:Y:S05]  /*18cd0*/  @!P1 BRA `(.L_x_771) ;  /* 0xfffffffc00f09947 */ /* 0x002fea000383ffff */
[----:B------:R-:W-:Y:S05]  /*18ce0*/  BRA `(.L_x_827) ;  /* 0xffffffe400047947 */ /* 0x000fea000383ffff */
.L_x_773:
[----:B0-----:R0:W1:Y:S02]  /*18cf0*/  SYNCS.PHASECHK.TRANS64.TRYWAIT P1, [R3+URZ+0x13260], R2 ;  /* 0x01326002030075a7 */ /* 0x001064000802017f */
[----:B-1----:R-:W-:Y:S05]  /*18d00*/  @!P1 NANOSLEEP.SYNCS 0x989680 ;  /* 0x009896800000995d */ /* 0x002fea0003900000 */
[----:B------:R-:W1:Y:S02]  /*18d10*/  @!P1 SYNCS.PHASECHK.TRANS64 P1, [R3+URZ+0x13260], R2 ;  /* 0x01326002030095a7 */ /* 0x000e64000802007f */
[----:B-1----:R-:W-:Y:S05]  /*18d20*/  @!P1 BRA `(.L_x_773) ;  /* 0xfffffffc00f09947 */ /* 0x002fea000383ffff */
[----:B------:R-:W-:Y:S05]  /*18d30*/  BRA `(.L_x_828) ;  /* 0xffffffe4000c7947 */ /* 0x000fea000383ffff */
.L_x_780:
[----:B0-----:R0:W1:Y:S02]  /*18d40*/  SYNCS.PHASECHK.TRANS64.TRYWAIT P1, [R2+URZ+0x13270], R3 ;  /* 0x01327003020075a7 */ /* 0x001064000802017f */
[----:B-1----:R-:W-:Y:S05]  /*18d50*/  @!P1 NANOSLEEP.SYNCS 0x989680 ;  /* 0x009896800000995d */ /* 0x002fea0003900000 */
[----:B------:R-:W1:Y:S02]  /*18d60*/  @!P1 SYNCS.PHASECHK.TRANS64 P1, [R2+URZ+0x13270], R3 ;  /* 0x01327003020095a7 */ /* 0x000e64000802007f */
[----:B-1----:R-:W-:Y:S05]  /*18d70*/  @!P1 BRA `(.L_x_780) ;  /* 0xfffffffc00f09947 */ /* 0x002fea000383ffff */
[----:B------:R-:W-:Y:S05]  /*18d80*/  BRA `(.L_x_829) ;  /* 0xffffffe800507947 */ /* 0x000fea000383ffff */
.L_x_782:
[----:B0-----:R0:W1:Y:S02]  /*18d90*/  SYNCS.PHASECHK.TRANS64.TRYWAIT P1, [R2+URZ+0x13260], R5 ;  /* 0x01326005020075a7 */ /* 0x001064000802017f */
[----:B-1----:R-:W-:Y:S05]  /*18da0*/  @!P1 NANOSLEEP.SYNCS 0x989680 ;  /* 0x009896800000995d */ /* 0x002fea0003900000 */
[----:B------:R-:W1:Y:S02]  /*18db0*/  @!P1 SYNCS.PHASECHK.TRANS64 P1, [R2+URZ+0x13260], R5 ;  /* 0x01326005020095a7 */ /* 0x000e64000802007f */
[----:B-1----:R-:W-:Y:S05]  /*18dc0*/  @!P1 BRA `(.L_x_782) ;  /* 0xfffffffc00f09947 */ /* 0x002fea000383ffff */
[----:B------:R-:W-:Y:S05]  /*18dd0*/  BRA `(.L_x_830) ;  /* 0xffffffe800587947 */ /* 0x000fea000383ffff */
.L_x_788:
[----:B-1----:R1:W2:Y:S02]  /*18de0*/  SYNCS.PHASECHK.TRANS64.TRYWAIT P0, [R6+URZ+0x13220], R0 ;  /* 0x01322000060075a7 */ /* 0x0022a4000800017f */
[----:B--2---:R-:W-:Y:S05]  /*18df0*/  @!P0 NANOSLEEP.SYNCS 0x989680 ;  /* 0x009896800000895d */ /* 0x004fea0003900000 */
[----:B------:R-:W2:Y:S02]  /*18e00*/  @!P0 SYNCS.PHASECHK.TRANS64 P0, [R6+URZ+0x13220], R0 ;  /* 0x01322000060085a7 */ /* 0x000ea4000800007f */
[----:B--2---:R-:W-:Y:S05]  /*18e10*/  @!P0 BRA `(.L_x_788) ;  /* 0xfffffffc00f08947 */ /* 0x004fea000383ffff */
[----:B------:R-:W-:Y:S05]  /*18e20*/  BRA `(.L_x_831) ;  /* 0xffffffec009c7947 */ /* 0x000fea000383ffff */
.L_x_789:
[----:B------:R-:W2:Y:S01]  /*18e30*/  S2R R2, SR_TID.X ;  /* 0x0000000000027919 */ /* 0x000ea20000002100 */
[----:B------:R-:W-:Y:S01]  /*18e40*/  BSSY B0, `(.L_x_832) ;  /* 0x000000a000007945 */ /* 0x000fe20003800000 */
[----:B------:R-:W-:Y:S02]  /*18e50*/  IMAD.MOV.U32 R12, RZ, RZ, RZ ;  /* 0x000000ffff0c7224 */ /* 0x000fe400078e00ff */
[----:B------:R-:W-:Y:S02]  /*18e60*/  IMAD.MOV.U32 R11, RZ, RZ, 0x1f ;  /* 0x0000001fff0b7424 */ /* 0x000fe400078e00ff */
[----:B------:R-:W-:Y:S01]  /*18e70*/  IMAD.MOV.U32 R15, RZ, RZ, -0x1 ;  /* 0xffffffffff0f7424 */ /* 0x000fe200078e00ff */
[----:B--2---:R-:W-:-:S04]  /*18e80*/  SHF.R.U32.HI R2, RZ, 0x5, R2 ;  /* 0x00000005ff027819 */ /* 0x004fc80000011602 */
[----:B------:R-:W-:-:S05]  /*18e90*/  LOP3.LUT R2, R2, 0x3, RZ, 0xc0, !PT ;  /* 0x0000000302027812 */ /* 0x000fca00078ec0ff */
[----:B------:R-:W-:-:S07]  /*18ea0*/  IMAD.MOV.U32 R13, RZ, RZ, R2 ;  /* 0x000000ffff0d7224 */ /* 0x000fce00078e0002 */
[----:B01----:R-:W-:Y:S05]  /*18eb0*/  WARPSYNC.COLLECTIVE R15, `(.L_x_833) ;  /* 0x000000000f087348 */ /* 0x003fea0003c00000 */
[----:B------:R2:W3:Y:S02]  /*18ec0*/  SHFL.IDX P6, R14, R13, R12, R11 ;  /* 0x0000000c0d0e7389 */ /* 0x0004e400000c000b */
[----:B0123--:R-:W-:Y:S01]  /*18ed0*/  ENDCOLLECTIVE ;  /* 0x000000000000791b */ /* 0x00ffe20003800000 */
.L_x_833:
[----:B------:R-:W-:Y:S05]  /*18ee0*/  BSYNC B0 ;  /* 0x0000000000007941 */ /* 0x000fea0003800000 */
.L_x_832:
[----:B------:R-:W-:Y:S05]  /*18ef0*/  BRA `(.L_x_834) ;  /* 0xffffffec00847947 */ /* 0x000fea000383ffff */
.L_x_792:
[----:B------:R-:W-:Y:S01]  /*18f00*/  BSSY B1, `(.L_x_835) ;  /* 0x0000006000017945 */ /* 0x000fe20003800000 */
[----:B------:R-:W-:-:S07]  /*18f10*/  IMAD.MOV.U32 R15, RZ, RZ, -0x1 ;  /* 0xffffffffff0f7424 */ /* 0x000fce00078e00ff */
[----:B01----:R-:W-:Y:S05]  /*18f20*/  WARPSYNC.COLLECTIVE R15, `(.L_x_836) ;  /* 0x000000000f0c7348 */ /* 0x003fea0003c00000 */
[----:B------:R-:W-:Y:S02]  /*18f30*/  ELECT P6, UR62, PT ;  /* 0x00000000003e782f */ /* 0x000fe400038c0000 */
[----:B------:R-:W-:Y:S01]  /*18f40*/  MOV R14, UR62 ;  /* 0x0000003e000e7c02 */ /* 0x000fe20008000f00 */
[----:B01----:R-:W-:Y:S10]  /*18f50*/  ENDCOLLECTIVE ;  /* 0x000000000000791b */ /* 0x003ff40003800000 */
.L_x_836:
[----:B------:R-:W-:Y:S05]  /*18f60*/  BSYNC B1 ;  /* 0x0000000000017941 */ /* 0x000fea0003800000 */
.L_x_835:
[----:B------:R-:W-:Y:S05]  /*18f70*/  BRA `(.L_x_837) ;  /* 0xffffffec007c7947 */ /* 0x000fea000383ffff */
.L_x_794:
[----:B-1----:R1:W2:Y:S02]  /*18f80*/  SYNCS.PHASECHK.TRANS64.TRYWAIT P1, [R5+URZ], R4 ;  /* 0x00000004050075a7 */ /* 0x0022a4000802017f */
[----:B--2---:R-:W-:Y:S05]  /*18f90*/  @!P1 NANOSLEEP.SYNCS 0x989680 ;  /* 0x009896800000995d */ /* 0x004fea0003900000 */
[----:B------:R-:W2:Y:S02]  /*18fa0*/  @!P1 SYNCS.PHASECHK.TRANS64 P1, [R5+URZ], R4 ;  /* 0x00000004050095a7 */ /* 0x000ea4000802007f */
[----:B--2---:R-:W-:Y:S05]  /*18fb0*/  @!P1 BRA `(.L_x_794) ;  /* 0xfffffffc00f09947 */ /* 0x004fea000383ffff */
[----:B------:R-:W-:Y:S05]  /*18fc0*/  BRA `(.L_x_838) ;  /* 0xffffffec00b07947 */ /* 0x000fea000383ffff */
.L_x_795:
[----:B--2---:R2:W3:Y:S02]  /*18fd0*/  SYNCS.PHASECHK.TRANS64.TRYWAIT P1, [R9+URZ], R0 ;  /* 0x00000000090075a7 */ /* 0x0044e4000802017f */
[----:B---3--:R-:W-:Y:S05]  /*18fe0*/  @!P1 NANOSLEEP.SYNCS 0x989680 ;  /* 0x009896800000995d */ /* 0x008fea0003900000 */
[----:B------:R-:W3:Y:S02]  /*18ff0*/  @!P1 SYNCS.PHASECHK.TRANS64 P1, [R9+URZ], R0 ;  /* 0x00000000090095a7 */ /* 0x000ee4000802007f */
[----:B---3--:R-:W-:Y:S05]  /*19000*/  @!P1 BRA `(.L_x_795) ;  /* 0xfffffffc00f09947 */ /* 0x008fea000383ffff */
[----:B------:R-:W-:Y:S05]  /*19010*/  BRA `(.L_x_839) ;  /* 0xffffffec00a47947 */ /* 0x000fea000383ffff */
.L_x_797:
[----:B---3--:R3:W4:Y:S02]  /*19020*/  SYNCS.PHASECHK.TRANS64.TRYWAIT P1, [R19+URZ+0x13260], R4 ;  /* 0x01326004130075a7 */ /* 0x008724000802017f */
[----:B----4-:R-:W-:Y:S05]  /*19030*/  @!P1 NANOSLEEP.SYNCS 0x989680 ;  /* 0x009896800000995d */ /* 0x010fea0003900000 */
[----:B------:R-:W4:Y:S02]  /*19040*/  @!P1 SYNCS.PHASECHK.TRANS64 P1, [R19+URZ+0x13260], R4 ;  /* 0x01326004130095a7 */ /* 0x000f24000802007f */
[----:B----4-:R-:W-:Y:S05]  /*19050*/  @!P1 BRA `(.L_x_797) ;  /* 0xfffffffc00f09947 */ /* 0x010fea000383ffff */
[----:B------:R-:W-:Y:S05]  /*19060*/  BRA `(.L_x_840) ;  /* 0xffffffec00a47947 */ /* 0x000fea000383ffff */
.L_x_799:
[----:B----4-:R4:W0:Y:S02]  /*19070*/  SYNCS.PHASECHK.TRANS64.TRYWAIT P1, [R7+URZ+0x13260], R0 ;  /* 0x01326000070075a7 */ /* 0x010824000802017f */
[----:B0-----:R-:W-:Y:S05]  /*19080*/  @!P1 NANOSLEEP.SYNCS 0x989680 ;  /* 0x009896800000995d */ /* 0x001fea0003900000 */
[----:B------:R-:W0:Y:S02]  /*19090*/  @!P1 SYNCS.PHASECHK.TRANS64 P1, [R7+URZ+0x13260], R0 ;  /* 0x01326000070095a7 */ /* 0x000e24000802007f */
[----:B0-----:R-:W-:Y:S05]  /*190a0*/  @!P1 BRA `(.L_x_799) ;  /* 0xfffffffc00f09947 */ /* 0x001fea000383ffff */
[----:B------:R-:W-:Y:S05]  /*190b0*/  BRA `(.L_x_841) ;  /* 0xffffffec00a47947 */ /* 0x000fea000383ffff */
.L_x_801:
[----:B------:R0:W0:Y:S02]  /*190c0*/  SYNCS.PHASECHK.TRANS64.TRYWAIT P0, [R19+URZ+0x13280], R4 ;  /* 0x01328004130075a7 */ /* 0x000024000800017f */
[----:B0-----:R-:W-:Y:S05]  /*190d0*/  @!P0 NANOSLEEP.SYNCS 0x989680 ;  /* 0x009896800000895d */ /* 0x001fea0003900000 */
[----:B------:R-:W0:Y:S02]  /*190e0*/  @!P0 SYNCS.PHASECHK.TRANS64 P0, [R19+URZ+0x13280], R4 ;  /* 0x01328004130085a7 */ /* 0x000e24000800007f */
[----:B0-----:R-:W-:Y:S05]  /*190f0*/  @!P0 BRA `(.L_x_801) ;  /* 0xfffffffc00f08947 */ /* 0x001fea000383ffff */
[----:B------:R-:W-:Y:S05]  /*19100*/  BRA `(.L_x_802) ;  /* 0xffffffec00a07947 */ /* 0x000fea000383ffff */
.L_x_842:
        /* <DEDUP_REMOVED lines=15> */
.L_x_2199:


//--------------------- .text._ZN7cutlass13device_kernelIN5flash11enable_sm90INS1_16FlashAttnFwdSm90INS1_25CollectiveMainloopFwdSm90ILi2EN4cute5tupleIJNS5_1CILi1EEES8_S8_EEENS6_IJNS7_ILi192EEENS7_ILi160EEENS7_ILi64EEEEEELi64ENS_12float_e4m3_tEfNS_4arch4Sm90ELb0ELb1ELb1ELb1ELb0ELb0ELb0ELb1ELb1ELb1ELb0ELb0EEENS1_21CollectiveEpilogueFwdINS6_IJSA_SC_SB_EEES9_NS_10bfloat16_tESG_Li384ELb1ELb1ELb0ELb1EEENS1_36VarlenDynamicPersistentTileSchedulerILi192ELi160ELi384ELi128ELb0ELb1ELb1ELb1ELb0ELb1EEEEEEEEEvNT_6ParamsE --------------------------
	.section	.text._ZN7cutlass13device_kernelIN5flash11enable_sm90INS1_16FlashAttnFwdSm90INS1_25CollectiveMainloopFwdSm90ILi2EN4cute5tupleIJNS5_1CILi1EEES8_S8_EEENS6_IJNS7_ILi192EEENS7_ILi160EEENS7_ILi64EEEEEELi64ENS_12float_e4m3_tEfNS_4arch4Sm90ELb0ELb1ELb1ELb1ELb0ELb0ELb0ELb1ELb1ELb1ELb0ELb0EEENS1_21CollectiveEpilogueFwdINS6_IJSA_SC_SB_EEES9_NS_10bfloat16_tESG_Li384ELb1ELb1ELb0ELb1EEENS1_36VarlenDynamicPersistentTileSchedulerILi192ELi160ELi384ELi128ELb0ELb1ELb1ELb1ELb0ELb1EEEEEEEEEvNT_6ParamsE,"ax",@progbits
	.align	128
.text._ZN7cutlass13device_kernelIN5flash11enable_sm90INS1_16FlashAttnFwdSm90INS1_25CollectiveMainloopFwdSm90ILi2EN4cute5tupleIJNS5_1CILi1EEES8_S8_EEENS6_IJNS7_ILi192EEENS7_ILi160EEENS7_ILi64EEEEEELi64ENS_12float_e4m3_tEfNS_4arch4Sm90ELb0ELb1ELb1ELb1ELb0ELb0ELb0ELb1ELb1ELb1ELb0ELb0EEENS1_21CollectiveEpilogueFwdINS6_IJSA_SC_SB_EEES9_NS_10bfloat16_tESG_Li384ELb1ELb1ELb0ELb1EEENS1_36VarlenDynamicPersistentTileSchedulerILi192ELi160ELi384ELi128ELb0ELb1ELb1ELb1ELb0ELb1EEEEEEEEEvNT_6ParamsE:
        .type           _ZN7cutlass13device_kernelIN5flash11enable_sm90INS1_16FlashAttnFwdSm90INS1_25CollectiveMainloopFwdSm90ILi2EN4cute5tupleIJNS5_1CILi1EEES8_S8_EEENS6_IJNS7_ILi192EEENS7_ILi160EEENS7_ILi64EEEEEELi64ENS_12float_e4m3_tEfNS_4arch4Sm90ELb0ELb1ELb1ELb1ELb0ELb0ELb0ELb1ELb1ELb1ELb0ELb0EEENS1_21CollectiveEpilogueFwdINS6_IJSA_SC_SB_EEES9_NS_10bfloat16_tESG_Li384ELb1ELb1ELb0ELb1EEENS1_36VarlenDynamicPersistentTileSchedulerILi192ELi160ELi384ELi128ELb0ELb1ELb1ELb1ELb0ELb1EEEEEEEEEvNT_6ParamsE,@function
        .size           _ZN7cutlass13device_kernelIN5flash11enable_sm90INS1_16FlashAttnFwdSm90INS1_25CollectiveMainloopFwdSm90ILi2EN4cute5tupleIJNS5_1CILi1EEES8_S8_EEENS6_IJNS7_ILi192EEENS7_ILi160EEENS7_ILi64EEEEEELi64ENS_12float_e4m3_tEfNS_4arch4Sm90ELb0ELb1ELb1ELb1ELb0ELb0ELb0ELb1ELb1ELb1ELb0ELb0EEENS1_21CollectiveEpilogueFwdINS6_IJSA_SC_SB_EEES9_NS_10bfloat16_tESG_Li384ELb1ELb1ELb0ELb1EEENS1_36VarlenDynamicPersistentTileSchedulerILi192ELi160ELi384ELi128ELb0ELb1ELb1ELb1ELb0ELb1EEEEEEEEEvNT_6ParamsE,(.L_x_2200 - _ZN7cutlass13device_kernelIN5flash11enable_sm90INS1_16FlashAttnFwdSm90INS1_25CollectiveMainloopFwdSm90ILi2EN4cute5tupleIJNS5_1CILi1EEES8_S8_EEENS6_IJNS7_ILi192EEENS7_ILi160EEENS7_ILi64EEEEEELi64ENS_12float_e4m3_tEfNS_4arch4Sm90ELb0ELb1ELb1ELb1ELb0ELb0ELb0ELb1ELb1ELb1ELb0ELb0EEENS1_21CollectiveEpilogueFwdINS6_IJSA_SC_SB_EEES9_NS_10bfloat16_tESG_Li384ELb1ELb1ELb0ELb1EEENS1_36VarlenDynamicPersistentTileSchedulerILi192ELi160ELi384ELi128ELb0ELb1ELb1ELb1ELb0ELb1EEEEEEEEEvNT_6ParamsE)
        .other          _ZN7cutlass13device_kernelIN5flash11enable_sm90INS1_16FlashAttnFwdSm90INS1_25CollectiveMainloopFwdSm90ILi2EN4cute5tupleIJNS5_1CILi1EEES8_S8_EEENS6_IJNS7_ILi192EEENS7_ILi160EEENS7_ILi64EEEEEELi64ENS_12float_e4m3_tEfNS_4arch4Sm90ELb0ELb1ELb1ELb1ELb0ELb0ELb0ELb1ELb1ELb1ELb0ELb0EEENS1_21CollectiveEpilogueFwdINS6_IJSA_SC_SB_EEES9_NS_10bfloat16_tESG_Li384ELb1ELb1ELb0ELb1EEENS1_36VarlenDynamicPersistentTileSchedulerILi192ELi160ELi384ELi128ELb0ELb1ELb1ELb1ELb0ELb1EEEEEEEEEvNT_6ParamsE,@"STO_CUDA_ENTRY STV_DEFAULT"
_ZN7cutlass13device_kernelIN5flash11enable_sm90INS1_16FlashAttnFwdSm90INS1_25CollectiveMainloopFwdSm90ILi2EN4cute5tupleIJNS5_1CILi1EEES8_S8_EEENS6_IJNS7_ILi192EEENS7_ILi160EEENS7_ILi64EEEEEELi64ENS_12float_e4m3_tEfNS_4arch4Sm90ELb0ELb1ELb1ELb1ELb0ELb0ELb0ELb1ELb1ELb1ELb0ELb0EEENS1_21CollectiveEpilogueFwdINS6_IJSA_SC_SB_EEES9_NS_10bfloat16_tESG_Li384ELb1ELb1ELb0ELb1EEENS1_36VarlenDynamicPersistentTileSchedulerILi192ELi160ELi384ELi128ELb0ELb1ELb1ELb1ELb0ELb1EEEEEEEEEvNT_6ParamsE:
        /* <DEDUP_REMOVED lines=18> */
.L_x_844:
[----:B------:R-:W-:Y:S05]  /*0120*/  BSYNC B0 ;  /* 0x0000000000007941 */ /* 0x000fea0003800000 */
.L_x_843:
        /* <DEDUP_REMOVED lines=41> */
.L_x_845:
        /* <DEDUP_REMOVED lines=22> */
.L_x_846:
        /* <DEDUP_REMOVED lines=18> */
.L_x_847:
        /* <DEDUP_REMOVED lines=22> */
.L_x_848:
        /* <DEDUP_REMOVED lines=22> */
.L_x_849:
[----:B------:R-:W-:Y:S01]  /*0900*/  PLOP3.LUT P0, PT, PT, PT, UP0, 0x80, 0x0 ;  /* 0x000000000000781c */ /* 0x000fe20003f0f008 */
[----:B------:R-:W-:Y:S01]  /*0910*/  UMOV UR38, 0x1 ;  /* 0x0000000100267882 */ /* 0x000fe20000000000 */
[----:B------:R-:W-:Y:S01]  /*0920*/  NOP ;  /* 0x0000000000007918 */ /* 0x000fe20000000000 */
[----:B------:R-:W-:Y:S01]  /*0930*/  USEL UR38, UR38, 0x2, !UP0 ;  /* 0x0000000226267887 */ /* 0x000fe2000c000000 */
[----:B------:R-:W-:Y:S01]  /*0940*/  ULDC.64 UR50, c[0x0][0x208] ;  /* 0x0000820000327ab9 */ /* 0x000fe20000000a00 */
[----:B012-4-:R-:W-:Y:S08]  /*0950*/  BAR.SYNC.DEFER_BLOCKING 0x0 ;  /* 0x0000000000007b1d */ /* 0x017ff00000010000 */
[----:B------:R-:W-:Y:S05]  /*0960*/  @!P0 BRA `(.L_x_850) ;  /* 0x0000014000848947 */ /* 0x000fea0003800000 */
.L_x_851:
        /* <DEDUP_REMOVED lines=14> */
[----:B------:R-:W-:Y:S01]  /*0a50*/  VIADD R0, R23, 0xffffff80 ;  /* 0xffffff8017007836 */ /* 0x000fe20000000000 */
[----:B------:R-:W-:Y:S01]  /*0a60*/  R2UR UR5, R9 ;  /* 0x00000000090572ca */ /* 0x000fe200000e0000 */
[----:B------:R-:W-:Y:S01]  /*0a70*/  ULOP3.LUT UR46, UR38, 0x1, URZ, 0xfc, !UPT ;  /* 0x00000001262e7892 */ /* 0x000fe2000f8efc3f */
[----:B------:R-:W-:Y:S01]  /*0a80*/  R2UR UR48, R10 ;  /* 0x000000000a3072ca */ /* 0x000fe200000e0000 */
[----:B------:R-:W-:Y:S01]  /*0a90*/  UMOV UR36, URZ ;  /* 0x0000003f00247c82 */ /* 0x000fe20008000000 */
[----:B------:R-:W-:Y:S01]  /*0aa0*/  SHF.R.S32.HI R3, RZ, 0x1f, R0 ;  /* 0x0000001fff037819 */ /* 0x000fe20000011400 */
[----:B------:R-:W-:Y:S01]  /*0ab0*/  UMOV UR37, URZ ;  /* 0x0000003f00257c82 */ /* 0x000fe20008000000 */
[----:B------:R-:W-:Y:S01]  /*0ac0*/  R2UR UR47, R11 ;  /* 0x000000000b2f72ca */ /* 0x000fe200000e0000 */
[----:B------:R-:W-:Y:S01]  /*0ad0*/  UMOV UR39, URZ ;  /* 0x0000003f00277c82 */ /* 0x000fe20008000000 */
[CC--:B------:R-:W-:Y:S02]  /*0ae0*/  LEA.HI R2, R3.reuse, R0.reuse, RZ, 0x7 ;  /* 0x0000000003027211 */ /* 0x0c0fe400078f38ff */
[----:B------:R-:W-:-:S02]  /*0af0*/  LEA.HI R4, R3, R0, RZ, 0x5 ;  /* 0x0000000003047211 */ /* 0x000fc400078f28ff */
[----:B------:R-:W-:Y:S02]  /*0b00*/  LOP3.LUT R5, R2, 0xffffff80, RZ, 0xc0, !PT ;  /* 0xffffff8002057812 */ /* 0x000fe400078ec0ff */
[----:B------:R-:W-:Y:S01]  /*0b10*/  SHF.R.S32.HI R2, RZ, 0x7, R2 ;  /* 0x00000007ff027819 */ /* 0x000fe20000011402 */
[----:B------:R-:W-:Y:S02]  /*0b20*/  IMAD.SHL.U32 R6, R4, 0x20, RZ ;  /* 0x0000002004067824 */ /* 0x000fe400078e00ff */
[----:B------:R-:W-:Y:S01]  /*0b30*/  IMAD.IADD R19, R0, 0x1, -R5 ;  /* 0x0000000100137824 */ /* 0x000fe200078e0a05 */
[CC--:B------:R-:W-:Y:S02]  /*0b40*/  LEA.HI R5, R3.reuse, R0.reuse, RZ, 0x2 ;  /* 0x0000000003057211 */ /* 0x0c0fe400078f10ff */
[----:B------:R-:W-:Y:S02]  /*0b50*/  LEA.HI R3, R3, R0, RZ, 0x4 ;  /* 0x0000000003037211 */ /* 0x000fe400078f20ff */
[----:B------:R-:W-:-:S02]  /*0b60*/  SHF.R.S32.HI R8, RZ, 0x1f, R19 ;  /* 0x0000001fff087819 */ /* 0x000fc40000011413 */
[----:B------:R-:W-:Y:S02]  /*0b70*/  LOP3.LUT R11, R5, 0xfffffffc, RZ, 0xc0, !PT ;  /* 0xfffffffc050b7812 */ /* 0x000fe400078ec0ff */
[----:B------:R-:W-:Y:S02]  /*0b80*/  LEA.HI R7, R8, R19, RZ, 0x2 ;  /* 0x0000001308077211 */ /* 0x000fe400078f10ff */
[----:B------:R-:W-:Y:S01]  /*0b90*/  LOP3.LUT R5, R3, 0x3fffff0, RZ, 0xc0, !PT ;  /* 0x03fffff003057812 */ /* 0x000fe200078ec0ff */
[C---:B------:R-:W-:Y:S01]  /*0ba0*/  IMAD.IADD R11, R0.reuse, 0x1, -R11 ;  /* 0x00000001000b7824 */ /* 0x040fe200078e0a0b */
[--C-:B------:R-:W-:Y:S02]  /*0bb0*/  SHF.R.S32.HI R9, RZ, 0x2, R7.reuse ;  /* 0x00000002ff097819 */ /* 0x100fe40000011407 */
[----:B------:R-:W-:Y:S01]  /*0bc0*/  SHF.R.S32.HI R10, RZ, 0x1f, R7 ;  /* 0x0000001fff0a7819 */ /* 0x000fe20000011407 */
[----:B------:R-:W-:Y:S01]  /*0bd0*/  IMAD.IADD R5, R0, 0x1, -R5 ;  /* 0x0000000100057824 */ /* 0x000fe200078e0a05 */
[----:B------:R-:W-:Y:S01]  /*0be0*/  LOP3.LUT R6, R6, 0xfffffc00, RZ, 0xc0, !PT ;  /* 0xfffffc0006067812 */ /* 0x000fe200078ec0ff */
[----:B------:R-:W-:Y:S01]  /*0bf0*/  IMAD.HI R0, R2, 0x55555556, RZ ;  /* 0x5555555602007827 */ /* 0x000fe200078e02ff */
[----:B------:R-:W-:-:S02]  /*0c00*/  LEA.HI R10, R10, R9, RZ, 0x3 ;  /* 0x000000090a0a7211 */ /* 0x000fc400078f18ff */
[----:B------:R-:W-:Y:S01]  /*0c10*/  SHF.R.S32.HI R4, RZ, 0x4, R3 ;  /* 0x00000004ff047819 */ /* 0x000fe20000011403 */
[----:B------:R-:W-:Y:S01]  /*0c20*/  IMAD R6, R5, 0x40, R6 ;  /* 0x0000004005067824 */ /* 0x000fe200078e0206 */
[----:B------:R-:W-:Y:S02]  /*0c30*/  LOP3.LUT R10, R10, 0xfffffff8, RZ, 0xc0, !PT ;  /* 0xfffffff80a0a7812 */ /* 0x000fe400078ec0ff */
[----:B------:R-:W-:Y:S02]  /*0c40*/  LEA.HI R8, R8, R19, RZ, 0x5 ;  /* 0x0000001308087211 */ /* 0x000fe400078f28ff */
[----:B------:R-:W-:Y:S01]  /*0c50*/  LEA.HI R3, R3, R4, RZ, 0x1 ;  /* 0x0000000403037211 */ /* 0x000fe200078f08ff */
[----:B------:R-:W-:Y:S01]  /*0c60*/  IMAD.IADD R9, R9, 0x1, -R10 ;  /* 0x0000000109097824 */ /* 0x000fe200078e0a0a */
[----:B------:R-:W-:Y:S02]  /*0c70*/  LEA.HI R12, R11, R11, RZ, 0x1 ;  /* 0x0000000b0b0c7211 */ /* 0x000fe400078f08ff */
[----:B------:R-:W-:-:S02]  /*0c80*/  LEA.HI R5, R0, R0, RZ, 0x1 ;  /* 0x0000000000057211 */ /* 0x000fc400078f08ff */
[----:B------:R-:W-:Y:S02]  /*0c90*/  SHF.R.S32.HI R8, RZ, 0x5, R8 ;  /* 0x00000005ff087819 */ /* 0x000fe40000011408 */
[----:B------:R-:W-:Y:S01]  /*0ca0*/  LOP3.LUT R3, R3, 0x1ffffffe, RZ, 0xc0, !PT ;  /* 0x1ffffffe03037812 */ /* 0x000fe200078ec0ff */
[----:B------:R-:W-:Y:S01]  /*0cb0*/  IMAD R5, R5, -0x3, R2 ;  /* 0xfffffffd05057824 */ /* 0x000fe200078e0202 */
[----:B------:R-:W-:Y:S01]  /*0cc0*/  LOP3.LUT R12, R12, 0x1ffffffe, RZ, 0xc0, !PT ;  /* 0x1ffffffe0c0c7812 */ /* 0x000fe200078ec0ff */
[----:B------:R-:W-:Y:S01]  /*0cd0*/  IMAD R8, R8, 0x10, R9 ;  /* 0x0000001008087824 */ /* 0x000fe200078e0209 */
[----:B------:R-:W-:Y:S01]  /*0ce0*/  LOP3.LUT R0, R7, 0x7ffffffc, RZ, 0xc0, !PT ;  /* 0x7ffffffc07007812 */ /* 0x000fe200078ec0ff */
[----:B------:R-:W-:Y:S02]  /*0cf0*/  IMAD.IADD R3, R4, 0x1, -R3 ;  /* 0x0000000104037824 */ /* 0x000fe400078e0a03 */
[----:B------:R-:W-:Y:S02]  /*0d00*/  IMAD.IADD R11, R11, 0x1, -R12 ;  /* 0x000000010b0b7824 */ /* 0x000fe400078e0a0c */
[----:B------:R-:W-:-:S02]  /*0d10*/  IMAD R156, R5, 0x40, R8 ;  /* 0x00000040059c7824 */ /* 0x000fc400078e0208 */
[----:B------:R-:W-:Y:S02]  /*0d20*/  IMAD R157, R3, 0x8, R6 ;  /* 0x00000008039d7824 */ /* 0x000fe400078e0206 */
[----:B------:R-:W-:Y:S02]  /*0d30*/  IMAD.IADD R19, R19, 0x1, -R0 ;  /* 0x0000000113137824 */ /* 0x000fe400078e0a00 */
[----:B------:R-:W-:-:S07]  /*0d40*/  IMAD R22, R11, 0x8, R156 ;  /* 0x000000080b167824 */ /* 0x000fce00078e029c */
.L_x_943:
[----:B------:R-:W-:Y:S01]  /*0d50*/  ULDC.64 UR6, c[0x0][0xa28] ;  /* 0x00028a0000067ab9 */ /* 0x000fe20000000a00 */
[----:B------:R-:W-:Y:S01]  /*0d60*/  IMAD.MOV.U32 R0, RZ, RZ, RZ ;  /* 0x000000ffff007224 */ /* 0x000fe200078e00ff */
[----:B------:R-:W-:-:S04]  /*0d70*/  UISETP.NE.U32.AND UP0, UPT, UR6, URZ, UPT ;  /* 0x0000003f0600728c */ /* 0x000fc8000bf05070 */
[----:B------:R-:W-:-:S03]  /*0d80*/  UISETP.NE.AND.EX UP0, UPT, UR7, URZ, UPT, UP0 ;  /* 0x0000003f0700728c */ /* 0x000fc6000bf05300 */
[----:B------:R-:W-:Y:S02]  /*0d90*/  ULDC.64 UR6, c[0x0][0xa18] ;  /* 0x0002860000067ab9 */ /* 0x000fe40000000a00 */
[----:B------:R-:W-:Y:S01]  /*0da0*/  UISETP.NE.U32.AND UP1, UPT, UR6, URZ, UPT ;  /* 0x0000003f0600728c */ /* 0x000fe2000bf25070 */
[----:B------:R-:W-:-:S03]  /*0db0*/  PLOP3.LUT P0, PT, PT, PT, UP0, 0x80, 0x0 ;  /* 0x000000000000781c */ /* 0x000fc60003f0f008 */
[----:B------:R-:W-:-:S03]  /*0dc0*/  UISETP.NE.AND.EX UP1, UPT, UR7, URZ, UPT, UP1 ;  /* 0x0000003f0700728c */ /* 0x000fc6000bf25310 */
[----:B------:R-:W-:Y:S02]  /*0dd0*/  @UP0 ULDC.64 UR6, c[0x0][0xa28] ;  /* 0x00028a0000060ab9 */ /* 0x000fe40000000a00 */
[----:B------:R-:W-:Y:S01]  /*0de0*/  @UP0 UIMAD.WIDE UR6, UR47, 0x4, UR6 ;  /* 0x000000042f0608a5 */ /* 0x000fe2000f8e0206 */
[----:B------:R-:W-:-:S05]  /*0df0*/  PLOP3.LUT P2, PT, PT, PT, UP1, 0x80, 0x0 ;  /* 0x000000000000781c */ /* 0x000fca0003f4f018 */
[----:B------:R-:W-:Y:S01]  /*0e00*/  @UP1 ULDC.64 UR8, c[0x0][0xa18] ;  /* 0x0002860000081ab9 */ /* 0x000fe20000000a00 */
[----:B012---:R-:W-:Y:S02]  /*0e10*/  IMAD.U32 R4, RZ, RZ, UR6 ;  /* 0x00000006ff047e24 */ /* 0x007fe4000f8e00ff */
[----:B------:R-:W-:Y:S01]  /*0e20*/  IMAD.U32 R5, RZ, RZ, UR7 ;  /* 0x00000007ff057e24 */ /* 0x000fe2000f8e00ff */
[----:B------:R-:W-:Y:S01]  /*0e30*/  @UP1 UIMAD.WIDE UR6, UR47, 0x4, UR8 ;  /* 0x000000042f0618a5 */ /* 0x000fe2000f8e0208 */
[----:B------:R-:W-:Y:S02]  /*0e40*/  ULDC UR4, c[0x0][0x288] ;  /* 0x0000a20000047ab9 */ /* 0x000fe40000000800 */
[----:B------:R-:W-:Y:S01]  /*0e50*/  IMAD.U32 R18, RZ, RZ, UR4 ;  /* 0x00000004ff127e24 */ /* 0x000fe2000f8e00ff */
[----:B-----5:R0:W5:Y:S02]  /*0e60*/  @P0 LDG.E R0, desc[UR50][R4.64] ;  /* 0x0000003204000981 */ /* 0x020164000c1e1900 */
[----:B------:R-:W-:Y:S01]  /*0e70*/  IMAD.U32 R6, RZ, RZ, UR6 ;  /* 0x00000006ff067e24 */ /* 0x000fe2000f8e00ff */
[----:B------:R-:W-:Y:S01]  /*0e80*/  ULDC UR4, c[0x0][0x424] ;  /* 0x0001090000047ab9 */ /* 0x000fe20000000800 */
[----:B------:R-:W-:Y:S01]  /*0e90*/  IMAD.U32 R7, RZ, RZ, UR7 ;  /* 0x00000007ff077e24 */ /* 0x000fe2000f8e00ff */
[----:B------:R-:W-:-:S04]  /*0ea0*/  ULDC.64 UR6, c[0x0][0x418] ;  /* 0x0001060000067ab9 */ /* 0x000fc80000000a00 */
[----:B------:R0:W5:Y:S01]  /*0eb0*/  @P2 LDG.E R18, desc[UR50][R6.64] ;  /* 0x0000003206122981 */ /* 0x000162000c1e1900 */
[----:B------:R-:W-:-:S04]  /*0ec0*/  UISETP.NE.U32.AND UP0, UPT, UR6, URZ, UPT ;  /* 0x0000003f0600728c */ /* 0x000fc8000bf05070 */
[----:B------:R-:W-:-:S03]  /*0ed0*/  UISETP.NE.AND.EX UP0, UPT, UR7, URZ, UPT, UP0 ;  /* 0x0000003f0700728c */ /* 0x000fc6000bf05300 */
[----:B------:R-:W-:Y:S01]  /*0ee0*/  ULDC.64 UR6, c[0x0][0xa20] ;  /* 0x0002880000067ab9 */ /* 0x000fe20000000a00 */
[----:B------:R-:W-:Y:S01]  /*0ef0*/  USEL UR4, UR4, 0x1, UP0 ;  /* 0x0000000104047887 */ /* 0x000fe20008000000 */
[----:B------:R-:W-:Y:S01]  /*0f00*/  ISETP.NE.U32.AND P1, PT, RZ, UR6, PT ;  /* 0x00000006ff007c0c */ /* 0x000fe2000bf25070 */
[----:B------:R-:W-:Y:S02]  /*0f10*/  ULDC UR6, c[0x0][0x2f0] ;  /* 0x0000bc0000067ab9 */ /* 0x000fe40000000800 */
[----:B------:R-:W-:Y:S01]  /*0f20*/  UIMAD UR4, UR4, UR6, URZ ;  /* 0x00000006040472a4 */ /* 0x000fe2000f8e023f */
[----:B------:R-:W-:Y:S01]  /*0f30*/  ISETP.NE.AND.EX P1, PT, RZ, UR7, PT, P1 ;  /* 0x00000007ff007c0c */ /* 0x000fe2000bf25310 */
[----:B0-----:R-:W-:-:S12]  /*0f40*/  @P2 BRA `(.L_x_852) ;  /* 0x00000000002c2947 */ /* 0x001fd80003800000 */
[----:B------:R-:W-:Y:S02]  /*0f50*/  ULDC.64 UR6, c[0x0][0xa00] ;  /* 0x0002800000067ab9 */ /* 0x000fe40000000a00 */
[----:B------:R-:W-:-:S04]  /*0f60*/  ISETP.NE.U32.AND P0, PT, RZ, UR6, PT ;  /* 0x00000006ff007c0c */ /* 0x000fc8000bf05070 */
[----:B------:R-:W-:-:S13]  /*0f70*/  ISETP.NE.AND.EX P0, PT, RZ, UR7, PT, P0 ;  /* 0x00000007ff007c0c */ /* 0x000fda000bf05300 */
[----:B------:R-:W-:Y:S05]  /*0f80*/  @!P0 BRA `(.L_x_852) ;  /* 0x00000000001c8947 */ /* 0x000fea0003800000 */
[----:B------:R-:W-:Y:S02]  /*0f90*/  ULDC.64 UR6, c[0x0][0xa00] ;  /* 0x0002800000067ab9 */ /* 0x000fe40000000a00 */
[----:B------:R-:W-:-:S06]  /*0fa0*/  UIMAD.WIDE UR6, UR47, 0x4, UR6 ;  /* 0x000000042f0678a5 */ /* 0x000fcc000f8e0206 */
[----:B------:R-:W-:Y:S02]  /*0fb0*/  IMAD.U32 R4, RZ, RZ, UR6 ;  /* 0x00000006ff047e24 */ /* 0x000fe4000f8e00ff */
[----:B------:R-:W-:-:S05]  /*0fc0*/  IMAD.U32 R5, RZ, RZ, UR7 ;  /* 0x00000007ff057e24 */ /* 0x000fca000f8e00ff */
[----:B-----5:R-:W2:Y:S04]  /*0fd0*/  LDG.E R18, desc[UR50][R4.64] ;  /* 0x0000003204127981 */ /* 0x020ea8000c1e1900 */
[----:B------:R-:W2:Y:S02]  /*0fe0*/  LDG.E R3, desc[UR50][R4.64+0x4] ;  /* 0x0000043204037981 */ /* 0x000ea4000c1e1900 */
[----:B--2---:R-:W-:-:S07]  /*0ff0*/  IMAD.IADD R18, R3, 0x1, -R18 ;  /* 0x0000000103127824 */ /* 0x004fce00078e0a12 */
.L_x_852:
[----:B------:R-:W-:Y:S01]  /*1000*/  IMAD.U32 R17, RZ, RZ, UR4 ;  /* 0x00000004ff117e24 */ /* 0x000fe2000f8e00ff */
[----:B------:R-:W-:Y:S01]  /*1010*/  UMOV UR40, UR48 ;  /* 0x0000003000287c82 */ /* 0x000fe20008000000 */
[----:B------:R-:W-:Y:S01]  /*1020*/  UMOV UR41, UR47 ;  /* 0x0000002f00297c82 */ /* 0x000fe20008000000 */
[----:B------:R-:W-:Y:S05]  /*1030*/  @!P1 BRA `(.L_x_853) ;  /* 0x0000000000189947 */ /* 0x000fea0003800000 */
[----:B------:R-:W-:Y:S02]  /*1040*/  ULDC.64 UR6, c[0x0][0xa20] ;  /* 0x0002880000067ab9 */ /* 0x000fe40000000a00 */
[----:B------:R-:W-:-:S06]  /*1050*/  UIMAD.WIDE UR6, UR47, 0x4, UR6 ;  /* 0x000000042f0678a5 */ /* 0x000fcc000f8e0206 */
[----:B------:R-:W-:Y:S02]  /*1060*/  IMAD.U32 R4, RZ, RZ, UR6 ;  /* 0x00000006ff047e24 */ /* 0x000fe4000f8e00ff */
[----:B------:R-:W-:-:S05]  /*1070*/  IMAD.U32 R5, RZ, RZ, UR7 ;  /* 0x00000007ff057e24 */ /* 0x000fca000f8e00ff */
[----:B------:R0:W5:Y:S01]  /*1080*/  LDG.E R17, desc[UR50][R4.64] ;  /* 0x0000003204117981 */ /* 0x000162000c1e1900 */
[----:B------:R-:W-:Y:S05]  /*1090*/  BRA `(.L_x_854) ;  /* 0x00000000002c7947 */ /* 0x000fea0003800000 */
.L_x_853:
        /* <DEDUP_REMOVED lines=8> */
[----:B------:R-:W2:Y:S04]  /*1120*/  LDG.E R17, desc[UR50][R4.64] ;  /* 0x0000003204117981 */ /* 0x000ea8000c1e1900 */
[----:B------:R-:W2:Y:S02]  /*1130*/  LDG.E R6, desc[UR50][R4.64+0x4] ;  /* 0x0000043204067981 */ /* 0x000ea4000c1e1900 */
[----:B--2---:R-:W-:-:S07]  /*1140*/  IMAD.IADD R17, R6, 0x1, -R17 ;  /* 0x0000000106117824 */ /* 0x004fce00078e0a11 */
.L_x_854:
[----:B------:R-:W1:Y:S01]  /*1150*/  LDC R3, c[0x0][0x448] ;  /* 0x00011200ff037b82 */ /* 0x000e620000000800 */
[----:B------:R-:W-:Y:S01]  /*1160*/  UIMAD UR42, UR5, 0xc0, URZ ;  /* 0x000000c0052a78a4 */ /* 0x000fe2000f8e023f */
[----:B-----5:R-:W-:-:S03]  /*1170*/  IMAD.IADD R17, R17, 0x1, -R0 ;  /* 0x0000000111117824 */ /* 0x020fc600078e0a00 */
[----:B------:R-:W-:Y:S02]  /*1180*/  UIADD3 UR4, UR42, 0xbf, URZ ;  /* 0x000000bf2a047890 */ /* 0x000fe4000fffe03f */
[----:B0-----:R-:W-:Y:S01]  /*1190*/  IADD3 R5, R17, 0x1, -R18 ;  /* 0x0000000111057810 */ /* 0x001fe20007ffe812 */
[----:B------:R-:W0:Y:S03]  /*11a0*/  LDC.64 R6, c[0x0][0x9e0] ;  /* 0x00027800ff067b82 */ /* 0x000e260000000a00 */
[----:B------:R-:W-:Y:S01]  /*11b0*/  IMAD.U32 R0, RZ, RZ, UR4 ;  /* 0x00000004ff007e24 */ /* 0x000fe2000f8e00ff */
[----:B-1----:R-:W-:Y:S02]  /*11c0*/  ISETP.NE.AND P1, PT, R3, 0x1, PT ;  /* 0x000000010300780c */ /* 0x002fe40003f25270 */
[----:B0-----:R-:W-:-:S11]  /*11d0*/  ISETP.GE.AND P2, PT, R7, 0x1, PT ;  /* 0x000000010700780c */ /* 0x001fd60003f46270 */
[----:B------:R-:W0:Y:S08]  /*11e0*/  @P1 LDC R3, c[0x0][0x44c] ;  /* 0x00011300ff031b82 */ /* 0x000e300000000800 */
[----:B------:R-:W1:Y:S01]  /*11f0*/  @P1 LDC R4, c[0x0][0x450] ;  /* 0x00011400ff041b82 */ /* 0x000e620000000800 */
[----:B0-----:R-:W-:-:S05]  /*1200*/  @P1 IMAD.HI.U32 R3, R3, UR4, RZ ;  /* 0x0000000403031c27 */ /* 0x001fca000f8e00ff */
[----:B-1----:R-:W-:-:S05]  /*1210*/  @P1 SHF.R.U32.HI R0, RZ, R4, R3 ;  /* 0x00000004ff001219 */ /* 0x002fca0000011603 */
        /* <DEDUP_REMOVED lines=13> */
.L_x_856:
[----:B------:R-:W-:-:S13]  /*12f0*/  ISETP.NE.AND P0, PT, R7, 0x1, PT ;  /* 0x000000010700780c */ /* 0x000fda0003f05270 */
[----:B------:R-:W0:Y:S02]  /*1300*/  @P0 LDC.64 R4, c[0x0][0x9e8] ;  /* 0x00027a00ff040b82 */ /* 0x000e240000000a00 */
[----:B0-----:R-:W-:-:S05]  /*1310*/  @P0 IMAD.HI.U32 R4, R3, R4, RZ ;  /* 0x0000000403040227 */ /* 0x001fca00078e00ff */
[----:B------:R-:W-:-:S07]  /*1320*/  @P0 SHF.R.U32.HI R3, RZ, R5, R4 ;  /* 0x00000005ff030219 */ /* 0x000fce0000011604 */
.L_x_857:
[----:B------:R-:W-:-:S05]  /*1330*/  IMAD R3, R3, R7, R7 ;  /* 0x0000000703037224 */ /* 0x000fca00078e0207 */
[----:B------:R-:W-:-:S07]  /*1340*/  VIMNMX R0, R0, R3, PT ;  /* 0x0000000300007248 */ /* 0x000fce0003fe0100 */
.L_x_855:
[----:B------:R-:W0:Y:S01]  /*1350*/  @P1 LDC R5, c[0x0][0x44c] ;  /* 0x00011300ff051b82 */ /* 0x000e220000000800 */
[----:B------:R-:W-:Y:S01]  /*1360*/  IMAD.U32 R4, RZ, RZ, UR42 ;  /* 0x0000002aff047e24 */ /* 0x000fe2000f8e00ff */
[----:B------:R-:W-:Y:S01]  /*1370*/  ULDC UR4, c[0x0][0x9dc] ;  /* 0x0002770000047ab9 */ /* 0x000fe20000000800 */
[----:B------:R-:W-:Y:S02]  /*1380*/  VIADD R3, R0, 0x9f ;  /* 0x0000009f00037836 */ /* 0x000fe40000000000 */
[C---:B------:R-:W-:Y:S02]  /*1390*/  IMAD.IADD R105, R17.reuse, 0x1, -R18 ;  /* 0x0000000111697824 */ /* 0x040fe400078e0a12 */
[----:B------:R-:W-:Y:S01]  /*13a0*/  VIADD R0, R17, 0x9f ;  /* 0x0000009f11007836 */ /* 0x000fe20000000000 */
        /* <DEDUP_REMOVED lines=23> */
.L_x_859:
[----:B------:R-:W-:-:S13]  /*1520*/  ISETP.NE.AND P0, PT, R7, 0x1, PT ;  /* 0x000000010700780c */ /* 0x000fda0003f05270 */
[----:B------:R-:W0:Y:S02]  /*1530*/  @P0 LDC.64 R4, c[0x0][0x9e8] ;  /* 0x00027a00ff040b82 */ /* 0x000e240000000a00 */
[----:B0-----:R-:W-:-:S05]  /*1540*/  @P0 IMAD.HI.U32 R0, R6, R4, RZ ;  /* 0x0000000406000227 */ /* 0x001fca00078e00ff */
[----:B------:R-:W-:-:S07]  /*1550*/  @P0 SHF.R.U32.HI R6, RZ, R5, R0 ;  /* 0x00000005ff060219 */ /* 0x000fce0000011600 */
.L_x_860:
[----:B------:R-:W-:-:S05]  /*1560*/  IMAD R6, R6, R7, RZ ;  /* 0x0000000706067224 */ /* 0x000fca00078e02ff */
[----:B------:R-:W-:-:S13]  /*1570*/  R2UR UR5, R6 ;  /* 0x00000000060572ca */ /* 0x000fda00000e0000 */
[----:B------:R-:W-:-:S04]  /*1580*/  UISETP.LT.AND UP0, UPT, UR4, UR5, UPT ;  /* 0x000000050400728c */ /* 0x000fc8000bf01270 */
[----:B------:R-:W-:-:S12]  /*1590*/  USEL UR4, UR4, UR5, !UP0 ;  /* 0x0000000504047287 */ /* 0x000fd8000c000000 */
.L_x_858:
        /* <DEDUP_REMOVED lines=9> */
[----:B------:R-:W-:-:S02]  /*1630*/  CS2R R14, SRZ ;  /* 0x00000000000e7805 */ /* 0x000fc4000001ff00 */
[----:B------:R-:W-:Y:S02]  /*1640*/  CS2R R46, SRZ ;  /* 0x00000000002e7805 */ /* 0x000fe4000001ff00 */
[----:B------:R-:W-:Y:S01]  /*1650*/  CS2R R20, SRZ ;  /* 0x0000000000147805 */ /* 0x000fe2000001ff00 */
[----:B------:R-:W-:Y:S01]  /*1660*/  UISETP.LT.AND UP0, UPT, URZ, UR4, UPT ;  /* 0x000000043f00728c */ /* 0x000fe2000bf01270 */
[----:B------:R-:W-:Y:S02]  /*1670*/  CS2R R44, SRZ ;  /* 0x00000000002c7805 */ /* 0x000fe4000001ff00 */
[----:B------:R-:W-:Y:S02]  /*1680*/  CS2R R24, SRZ ;  /* 0x0000000000187805 */ /* 0x000fe4000001ff00 */
[----:B------:R-:W-:Y:S01]  /*1690*/  CS2R R38, SRZ ;  /* 0x0000000000267805 */ /* 0x000fe2000001ff00 */
[----:B------:R-:W-:Y:S01]  /*16a0*/  USEL UR43, URZ, UR4, !UP0 ;  /* 0x000000043f2b7287 */ /* 0x000fe2000c000000 */
[----:B------:R-:W-:-:S02]  /*16b0*/  CS2R R26, SRZ ;  /* 0x00000000001a7805 */ /* 0x000fc4000001ff00 */
[----:B------:R-:W-:Y:S02]  /*16c0*/  CS2R R36, SRZ ;  /* 0x0000000000247805 */ /* 0x000fe4000001ff00 */
[----:B------:R-:W-:Y:S02]  /*16d0*/  CS2R R28, SRZ ;  /* 0x00000000001c7805 */ /* 0x000fe4000001ff00 */
[----:B------:R-:W-:Y:S02]  /*16e0*/  CS2R R30, SRZ ;  /* 0x00000000001e7805 */ /* 0x000fe4000001ff00 */
[----:B------:R-:W-:Y:S02]  /*16f0*/  CS2R R32, SRZ ;  /* 0x0000000000207805 */ /* 0x000fe4000001ff00 */
[----:B------:R-:W-:Y:S02]  /*1700*/  ISETP.GT.AND P1, PT, R104, UR43, PT ;  /* 0x0000002b68007c0c */ /* 0x000fe4000bf24270 */
[----:B------:R-:W-:-:S02]  /*1710*/  CS2R R56, SRZ ;  /* 0x0000000000387805 */ /* 0x000fc4000001ff00 */
[----:B------:R-:W-:-:S09]  /*1720*/  CS2R R58, SRZ ;  /* 0x00000000003a7805 */ /* 0x000fd2000001ff00 */
        /* <DEDUP_REMOVED lines=36> */
.L_x_862:
        /* <DEDUP_REMOVED lines=16> */
[----:B------:R-:W-:Y:S02]  /*1a70*/  @UP0 UIMAD.WIDE.U32 UR12, UR47, UR16, URZ ;  /* 0x000000102f0c02a5 */ /* 0x000fe4000f8e003f */
[----:B------:R-:W-:-:S02]  /*1a80*/  @UP0 UIMAD UR17, UR47, UR17, UR8 ;  /* 0x000000112f1102a4 */ /* 0x000fc4000f8e0208 */
[----:B------:R-:W-:Y:S02]  /*1a90*/  @UP0 USHF.R.S32.HI UR16, URZ, 0x1f, UR48 ;  /* 0x0000001f3f100899 */ /* 0x000fe40008011430 */
[----:B------:R-:W-:Y:S02]  /*1aa0*/  @UP1 USHF.R.S32.HI UR19, URZ, 0x1f, UR48 ;  /* 0x0000001f3f131899 */ /* 0x000fe40008011430 */
[----:B------:R-:W-:Y:S02]  /*1ab0*/  @UP1 UIMAD.WIDE.U32 UR8, UR47, UR14, URZ ;  /* 0x0000000e2f0812a5 */ /* 0x000fe4000f8e003f */
[----:B------:R-:W-:Y:S02]  /*1ac0*/  @UP1 UIMAD UR18, UR47, UR15, UR10 ;  /* 0x0000000f2f1212a4 */ /* 0x000fe4000f8e020a */
[----:B------:R-:W-:Y:S01]  /*1ad0*/  @UP0 UIADD3 UR13, UR13, UR17, URZ ;  /* 0x000000110d0d0290 */ /* 0x000fe2000fffe03f */
[----:B------:R-:W-:Y:S01]  /*1ae0*/  @UP0 ULDC.64 UR14, c[0x0][0x9b0] ;  /* 0x00026c00000e0ab9 */ /* 0x000fe20000000a00 */
[----:B------:R-:W-:Y:S01]  /*1af0*/  @UP1 ULDC.64 UR10, c[0x0][0x9c0] ;  /* 0x00027000000a1ab9 */ /* 0x000fe20000000a00 */
        /* <DEDUP_REMOVED lines=31> */
.L_x_1043:
[----:B------:R-:W-:Y:S05]  /*1cf0*/  @!P0 BRA `(.L_x_864) ;  /* 0x0000000000048947 */ /* 0x000fea0003800000 */
[----:B------:R-:W-:Y:S01]  /*1d00*/  BPT.TRAP 0x1 ;  /* 0x000000040000795c */ /* 0x000fe20000300000 */
.L_x_864:
[----:B------:R-:W-:Y:S02]  /*1d10*/  IMAD.U32 R106, RZ, RZ, UR39 ;  /* 0x00000027ff6a7e24 */ /* 0x000fe4000f8e00ff */
[----:B0-----:R-:W-:-:S03]  /*1d20*/  IMAD.U32 R3, RZ, RZ, UR37 ;  /* 0x00000025ff037e24 */ /* 0x001fc6000f8e00ff */
[----:B------:R-:W-:Y:S02]  /*1d30*/  LEA R106, R106, UR45, 0x3 ;  /* 0x0000002d6a6a7c11 */ /* 0x000fe4000f8e18ff */
[----:B------:R-:W-:-:S04]  /*1d40*/  SHF.L.U32 R3, R3, 0x1f, RZ ;  /* 0x0000001f03037819 */ /* 0x000fc800000006ff */
[----:B------:R0:W1:Y:S01]  /*1d50*/  SYNCS.PHASECHK.TRANS64.TRYWAIT P1, [R106+URZ+0x13230], R3 ;  /* 0x013230036a0075a7 */ /* 0x000062000802017f */
[----:B------:R-:W-:Y:S05]  /*1d60*/  @!P0 BRA `(.L_x_865) ;  /* 0x0000000000048947 */ /* 0x000fea0003800000 */
[----:B------:R-:W-:Y:S01]  /*1d70*/  BPT.TRAP 0x1 ;  /* 0x000000040000795c */ /* 0x000fe20000300000 */
.L_x_865:
[----:B-1----:R-:W-:Y:S05]  /*1d80*/  @P1 BRA `(.L_x_866) ;  /* 0x0000000000081947 */ /* 0x002fea0003800000 */
[----:B------:R-:W1:Y:S02]  /*1d90*/  SYNCS.PHASECHK.TRANS64.TRYWAIT P1, [R106+URZ+0x13230], R3 ;  /* 0x013230036a0075a7 */ /* 0x000e64000802017f */
[----:B-1----:R-:W-:Y:S05]  /*1da0*/  @!P1 BRA `(.L_x_867) ;  /* 0x0000018000389947 */ /* 0x002fea0003800000 */
.L_x_866:
        /* <DEDUP_REMOVED lines=175> */
[C---:B------:R-:W-:Y:S01]  /*28a0*/  FMUL.FTZ R24, R0.reuse, R31 ;  /* 0x0000001f00187220 */ /* 0x040fe20000410000 */
[----:B------:R-:W-:Y:S01]  /*28b0*/  IMAD.MOV.U32 R31, RZ, RZ, -0xa0 ;  /* 0xffffff60ff1f7424 */ /* 0x000fe200078e00ff */
[----:B------:R-:W-:Y:S01]  /*28c0*/  ULDC.64 UR6, c[0x0][0x9e0] ;  /* 0x0002780000067ab9 */ /* 0x000fe20000000a00 */
[C---:B------:R-:W-:Y:S01]  /*28d0*/  FMUL.FTZ R102, R0.reuse, R32 ;  /* 0x0000002000667220 */ /* 0x040fe20000410000 */
[----:B------:R-:W5:Y:S01]  /*28e0*/  SHFL.IDX PT, R34, R107, RZ, 0x1c1f ;  /* 0x001c1fff6b227589 */ /* 0x000f6200000e0000 */
[----:B------:R-:W-:Y:S01]  /*28f0*/  UISETP.GE.AND UP1, UPT, UR7, 0x1, UPT ;  /* 0x000000010700788c */ /* 0x000fe2000bf26270 */
        /* <DEDUP_REMOVED lines=13> */
[--C-:B------:R-:W-:Y:S01]  /*29d0*/  IMAD R30, R104, -0xa0, R17.reuse ;  /* 0xffffff60681e7824 */ /* 0x100fe200078e0211 */
[----:B------:R-:W0:Y:S01]  /*29e0*/  MUFU.TANH R78, R78 ;  /* 0x0000004e004e7308 */ /* 0x000e220000002400 */
[----:B------:R5:W-:Y:S01]  /*29f0*/  @!P3 SYNCS.ARRIVE.TRANS64.RED.A1T0 RZ, [R106+URZ], RZ ;  /* 0x000000ff6affb9a7 */ /* 0x000be2000810043f */
[----:B------:R-:W-:Y:S01]  /*2a00*/  IADD3 R33, -R18, R31, R17 ;  /* 0x0000001f12217210 */ /* 0x000fe20007ffe111 */
[----:B------:R-:W-:-:S02]  /*2a10*/  VIADD R30, R30, 0xa0 ;  /* 0x000000a01e1e7836 */ /* 0x000fc40000000000 */
[----:B------:R-:W-:Y:S02]  /*2a20*/  VIADD R114, R32, 0xffffffff ;  /* 0xffffffff20727836 */ /* 0x000fe40000000000 */
[----:B------:R-:W-:Y:S01]  /*2a30*/  IMAD R111, R19, -0x2, R30 ;  /* 0xfffffffe136f7824 */ /* 0x000fe200078e021e */
[----:B------:R-:W0:Y:S01]  /*2a40*/  MUFU.TANH R77, R77 ;  /* 0x0000004d004d7308 */ /* 0x000e220000002400 */
[C---:B------:R-:W-:Y:S02]  /*2a50*/  VIADD R112, R33.reuse, UR6 ;  /* 0x0000000621707c36 */ /* 0x040fe40008000000 */
[----:B------:R-:W-:Y:S02]  /*2a60*/  VIADD R113, R33, UR20 ;  /* 0x0000001421717c36 */ /* 0x000fe40008000000 */
[----:B------:R-:W-:Y:S01]  /*2a70*/  VIADD R115, R31, 0xffffffff ;  /* 0xffffffff1f737836 */ /* 0x000fe20000000000 */
[----:B-----5:R-:W-:Y:S01]  /*2a80*/  VIADDMNMX R106, R34, R112, R111, PT ;  /* 0x00000070226a7246 */ /* 0x020fe2000380016f */
[----:B------:R-:W-:Y:S01]  /*2a90*/  IMAD.IADD R109, R113, 0x1, R34 ;  /* 0x00000001716d7824 */ /* 0x000fe200078e0222 */
        /* <DEDUP_REMOVED lines=55> */
[----:B------:R-:W-:Y:S01]  /*2e10*/  IADD3 R30, -R18, R17, R34 ;  /* 0x00000011121e7210 */ /* 0x000fe20007ffe122 */
        /* <DEDUP_REMOVED lines=11> */
.L_x_870:
[----:B------:R-:W-:-:S06]  /*2ed0*/  UISETP.NE.AND UP2, UPT, UR7, 0x1, UPT ;  /* 0x000000010700788c */ /* 0x000fcc000bf45270 */
[----:B------:R-:W-:-:S05]  /*2ee0*/  PLOP3.LUT P1, PT, PT, PT, UP2, 0x80, 0x0 ;  /* 0x000000000000781c */ /* 0x000fca0003f2f028 */
[----:B------:R-:W-:-:S08]  /*2ef0*/  @UP2 ULDC.64 UR10, c[0x0][0x9e8] ;  /* 0x00027a00000a2ab9 */ /* 0x000fd00000000a00 */
[----:B------:R-:W-:-:S05]  /*2f00*/  @P1 IMAD.HI.U32 R31, R30, UR10, RZ ;  /* 0x0000000a1e1f1c27 */ /* 0x000fca000f8e00ff */
[----:B------:R-:W-:-:S07]  /*2f10*/  @P1 SHF.R.U32.HI R30, RZ, UR11, R31 ;  /* 0x0000000bff1e1c19 */ /* 0x000fce000801161f */
.L_x_871:
[----:B------:R-:W-:Y:S05]  /*2f20*/  BSYNC B0 ;  /* 0x0000000000007941 */ /* 0x000fea0003800000 */
.L_x_869:
[----:B------:R-:W-:-:S05]  /*2f30*/  IMAD R30, R30, UR7, R115 ;  /* 0x000000071e1e7c24 */ /* 0x000fca000f8e0273 */
[----:B------:R-:W-:Y:S02]  /*2f40*/  VIMNMX R109, R109, R30, !PT ;  /* 0x0000001e6d6d7248 */ /* 0x000fe40007fe0100 */
[----:B------:R-:W-:-:S07]  /*2f50*/  VIADDMNMX R106, R30, UR7, R106, PT ;  /* 0x000000071e6a7c46 */ /* 0x000fce000b80016a */
.L_x_868:
[C---:B------:R-:W-:Y:S02]  /*2f60*/  ISETP.GE.AND P5, PT, R114.reuse, 0x9, PT ;  /* 0x000000097200780c */ /* 0x040fe40003fa6270 */
[C---:B------:R-:W-:Y:S02]  /*2f70*/  ISETP.GE.AND P1, PT, R114.reuse, 0x2, PT ;  /* 0x000000027200780c */ /* 0x040fe40003f26270 */
[----:B------:R-:W-:Y:S02]  /*2f80*/  ISETP.GE.AND P4, PT, R114, 0xa, PT ;  /* 0x0000000a7200780c */ /* 0x000fe40003f86270 */
[----:B------:R-:W-:Y:S02]  /*2f90*/  ISETP.GT.AND P2, PT, R109, 0x1, !P1 ;  /* 0x000000016d00780c */ /* 0x000fe40004f44270 */
[----:B------:R-:W-:Y:S02]  /*2fa0*/  LOP3.LUT R16, R16, 0xfffffffd, RZ, 0xc0, !PT ;  /* 0xfffffffd10107812 */ /* 0x000fe400078ec0ff */
[----:B------:R-:W-:-:S02]  /*2fb0*/  ISETP.LT.OR P3, PT, R106, 0x2, P2 ;  /* 0x000000026a00780c */ /* 0x000fc40001761670 */
[C---:B------:R-:W-:Y:S02]  /*2fc0*/  ISETP.GT.AND P2, PT, R109.reuse, 0x8, !P5 ;  /* 0x000000086d00780c */ /* 0x040fe40006f44270 */
        /* <DEDUP_REMOVED lines=241> */
.L_x_874:
[----:B------:R-:W-:-:S06]  /*3ee0*/  UISETP.NE.AND UP2, UPT, UR7, 0x1, UPT ;  /* 0x000000010700788c */ /* 0x000fcc000bf45270 */
[----:B------:R-:W-:-:S05]  /*3ef0*/  PLOP3.LUT P6, PT, PT, PT, UP2, 0x80, 0x0 ;  /* 0x000000000000781c */ /* 0x000fca0003fcf028 */
[----:B------:R-:W-:-:S08]  /*3f00*/  @UP2 ULDC.64 UR10, c[0x0][0x9e8] ;  /* 0x00027a00000a2ab9 */ /* 0x000fd00000000a00 */
[----:B------:R-:W-:Y:S01]  /*3f10*/  @P6 IMAD.HI.U32 R86, R85, UR10, RZ ;  /* 0x0000000a55566c27 */ /* 0x000fe2000f8e00ff */
[----:B------:R-:W-:-:S13]  /*3f20*/  PLOP3.LUT P6, PT, PT, PT, UP2, 0x80, 0x0 ;  /* 0x000000000000781c */ /* 0x000fda0003fcf028 */
[----:B------:R-:W-:-:S07]  /*3f30*/  @P6 SHF.R.U32.HI R85, RZ, UR11, R86 ;  /* 0x0000000bff556c19 */ /* 0x000fce0008011656 */
.L_x_875:
[----:B------:R-:W-:Y:S05]  /*3f40*/  BSYNC B0 ;  /* 0x0000000000007941 */ /* 0x000fea0003800000 */
.L_x_873:
[----:B------:R-:W-:-:S05]  /*3f50*/  IMAD R85, R85, UR7, R115 ;  /* 0x0000000755557c24 */ /* 0x000fca000f8e0273 */
[----:B------:R-:W-:Y:S02]  /*3f60*/  VIMNMX R94, R94, R85, !PT ;  /* 0x000000555e5e7248 */ /* 0x000fe40007fe0100 */
[----:B------:R-:W-:-:S07]  /*3f70*/  VIADDMNMX R84, R85, UR7, R84, PT ;  /* 0x0000000755547c46 */ /* 0x000fce000b800154 */
.L_x_872:
        /* <DEDUP_REMOVED lines=15> */
[----:B------:R-:W-:Y:S02]  /*4070*/  LOP3.LUT P2, RZ, R16, 0x4000000, RZ, 0xc0, !PT ;  /* 0x0400000010ff7812 */ /* 0x000fe4000784c0ff */
[----:B------:R-:W-:Y:S02]  /*4080*/  ISETP.LT.OR P1, PT, R84, 0x9, P1 ;  /* 0x000000095400780c */ /* 0x000fe40000f21670 */
[C---:B------:R-:W-:Y:S02]  /*4090*/  LOP3.LUT P6, RZ, R16.reuse, 0x2000000, RZ, 0xc0, !PT ;  /* 0x0200000010ff7812 */ /* 0x040fe400078cc0ff */
[----:B------:R-:W-:Y:S02]  /*40a0*/  FSEL R7, R7, -INF , !P1 ;  /* 0xff80000007077808 */ /* 0x000fe40004800000 */
[----:B------:R-:W-:Y:S02]  /*40b0*/  LOP3.LUT P1, RZ, R16, 0x4, RZ, 0xc0, !PT ;  /* 0x0000000410ff7812 */ /* 0x000fe4000782c0ff */
[----:B------:R-:W-:-:S02]  /*40c0*/  FMNMX.FTZ R9, R87, R88, !PT ;  /* 0x0000005857097209 */ /* 0x000fc40007810000 */
[C---:B------:R-:W-:Y:S02]  /*40d0*/  ISETP.GT.AND P1, PT, R94.reuse, 0x9, !P1 ;  /* 0x000000095e00780c */ /* 0x040fe40004f24270 */
[----:B------:R-:W-:Y:S02]  /*40e0*/  ISETP.GT.AND P3, PT, R94, 0x90, !P3 ;  /* 0x000000905e00780c */ /* 0x000fe40005f64270 */
[----:B------:R-:W-:Y:S02]  /*40f0*/  ISETP.LT.OR P1, PT, R84, 0xa, P1 ;  /* 0x0000000a5400780c */ /* 0x000fe40000f21670 */
[----:B------:R-:W-:Y:S02]  /*4100*/  ISETP.GT.AND P4, PT, R94, 0x91, !P4 ;  /* 0x000000915e00780c */ /* 0x000fe40006784270 */
[----:B------:R-:W-:Y:S02]  /*4110*/  FSEL R8, R8, -INF , !P1 ;  /* 0xff80000008087808 */ /* 0x000fe40004800000 */
[----:B------:R-:W-:-:S02]  /*4120*/  LOP3.LUT P1, RZ, R2, 0x1, RZ, 0xc0, !PT ;  /* 0x0000000102ff7812 */ /* 0x000fc4000782c0ff */
[----:B------:R-:W-:Y:S02]  /*4130*/  ISETP.LT.OR P3, PT, R84, 0x91, P3 ;  /* 0x000000915400780c */ /* 0x000fe40001f61670 */
        /* <DEDUP_REMOVED lines=186> */
[----:B------:R-:W-:Y:S01]  /*4ce0*/  MUFU.EX2 R89, R89 ;  /* 0x0000005900597308 */ /* 0x000fe20000000800 */
[----:B------:R-:W-:Y:S01]  /*4cf0*/  ISETP.GT.AND P1, PT, R94, 0x89, !P2 ;  /* 0x000000895e00780c */ /* 0x000fe20005724270 */
[--C-:B------:R-:W-:Y:S01]  /*4d00*/  FFMA.FTZ R30, R30, UR21, -R98.reuse ;  /* 0x000000151e1e7c23 */ /* 0x100fe20008010862 */
[----:B------:R-:W-:Y:S01]  /*4d10*/  FMNMX.FTZ R9, R7, R92, !PT ;  /* 0x0000005c07097209 */ /* 0x000fe20007810000 */
[--C-:B------:R-:W-:Y:S01]  /*4d20*/  FFMA.FTZ R31, R31, UR21, -R98.reuse ;  /* 0x000000151f1f7c23 */ /* 0x100fe20008010862 */
[----:B------:R-:W-:Y:S01]  /*4d30*/  ISETP.LT.OR P1, PT, R84, 0x8a, P1 ;  /* 0x0000008a5400780c */ /* 0x000fe20000f21670 */
[--C-:B------:R-:W-:Y:S01]  /*4d40*/  FFMA.FTZ R32, R32, UR21, -R98.reuse ;  /* 0x0000001520207c23 */ /* 0x100fe20008010862 */
[----:B------:R-:W-:Y:S01]  /*4d50*/  FMNMX.FTZ R92, R8, R9, !PT ;  /* 0x00000009085c7209 */ /* 0x000fe20007810000 */
[----:B------:R-:W-:Y:S01]  /*4d60*/  MUFU.EX2 R4, R4 ;  /* 0x0000000400047308 */ /* 0x000fe20000000800 */
[----:B------:R-:W-:Y:S01]  /*4d70*/  FSEL R24, R24, -INF , !P1 ;  /* 0xff80000018187808 */ /* 0x000fe20004800000 */
[--C-:B------:R-:W-:Y:S01]  /*4d80*/  FFMA.FTZ R34, R34, UR21, -R98.reuse ;  /* 0x0000001522227c23 */ /* 0x100fe20008010862 */
[----:B------:R-:W-:Y:S01]  /*4d90*/  FMNMX.FTZ R9, R85, R92, !PT ;  /* 0x0000005c55097209 */ /* 0x000fe20007810000 */
[--C-:B------:R-:W-:Y:S01]  /*4da0*/  FFMA.FTZ R35, R35, UR21, -R98.reuse ;  /* 0x0000001523237c23 */ /* 0x100fe20008010862 */
[----:B------:R-:W-:Y:S01]  /*4db0*/  ISETP.GT.AND P2, PT, R94, 0x99, !P6 ;  /* 0x000000995e00780c */ /* 0x000fe20007744270 */
[--C-:B------:R-:W-:Y:S01]  /*4dc0*/  FFMA.FTZ R33, R33, UR21, -R98.reuse ;  /* 0x0000001521217c23 */ /* 0x100fe20008010862 */
[----:B------:R-:W-:Y:S01]  /*4dd0*/  FMNMX.FTZ R92, R86, R9, !PT ;  /* 0x00000009565c7209 */ /* 0x000fe20007810000 */
[----:B------:R-:W0:Y:S01]  /*4de0*/  MUFU.EX2 R87, R87 ;  /* 0x0000005700577308 */ /* 0x000e220000000800 */
[----:B------:R-:W-:Y:S01]  /*4df0*/  ISETP.LT.OR P2, PT, R84, 0x9a, P2 ;  /* 0x0000009a5400780c */ /* 0x000fe20001741670 */
[--C-:B------:R-:W-:Y:S01]  /*4e00*/  FFMA.FTZ R36, R36, UR21, -R98.reuse ;  /* 0x0000001524247c23 */ /* 0x100fe20008010862 */
[----:B------:R-:W-:Y:S01]  /*4e10*/  FMNMX.FTZ R9, R11, R92, !PT ;  /* 0x0000005c0b097209 */ /* 0x000fe20007810000 */
[--C-:B------:R-:W-:Y:S01]  /*4e20*/  FFMA.FTZ R37, R37, UR21, -R98.reuse ;  /* 0x0000001525257c23 */ /* 0x100fe20008010862 */
[----:B------:R-:W-:Y:S01]  /*4e30*/  FSEL R27, R27, -INF , !P2 ;  /* 0xff8000001b1b7808 */ /* 0x000fe20005000000 */
[--C-:B------:R-:W-:Y:S01]  /*4e40*/  FFMA.FTZ R38, R38, UR21, -R98.reuse ;  /* 0x0000001526267c23 */ /* 0x100fe20008010862 */
[----:B------:R-:W-:Y:S01]  /*4e50*/  FMNMX.FTZ R92, R12, R9, !PT ;  /* 0x000000090c5c7209 */ /* 0x000fe20007810000 */
[----:B------:R-:W1:Y:S01]  /*4e60*/  MUFU.EX2 R88, R88 ;  /* 0x0000005800587308 */ /* 0x000e620000000800 */
        /* <DEDUP_REMOVED lines=8> */
[----:B0-----:R-:W-:-:S01]  /*4ef0*/  FADD.FTZ R95, R4, R87 ;  /* 0x00000057045f7221 */ /* 0x001fc20000010000 */
[----:B------:R-:W-:Y:S01]  /*4f00*/  FFMA.FTZ R81, R81, UR21, -R98 ;  /* 0x0000001551517c23 */ /* 0x000fe20008010862 */
[----:B------:R-:W-:-:S04]  /*4f10*/  FMNMX.FTZ R9, R15, R92, !PT ;  /* 0x0000005c0f097209 */ /* 0x000fc80007810000 */
[----:B------:R-:W-:Y:S01]  /*4f20*/  FMNMX.FTZ R92, R20, R9, !PT ;  /* 0x00000009145c7209 */ /* 0x000fe20007810000 */
[----:B------:R-:W-:Y:S01]  /*4f30*/  MUFU.EX2 R91, R91 ;  /* 0x0000005b005b7308 */ /* 0x000fe20000000800 */
[----:B-1----:R-:W-:Y:S02]  /*4f40*/  F2FP.SATFINITE.E4M3.F32.PACK_AB_MERGE_C R152, R89, R88, RZ ;  /* 0x000000585998723e */ /* 0x002fe400048070ff */
[----:B------:R-:W-:Y:S02]  /*4f50*/  FMNMX.FTZ R9, R21, R92, !PT ;  /* 0x0000005c15097209 */ /* 0x000fe40007810000 */
[----:B------:R-:W-:Y:S02]  /*4f60*/  F2FP.SATFINITE.E4M3.F32.PACK_AB_MERGE_C R152, R87, R4, R152 ;  /* 0x000000045798723e */ /* 0x000fe40004807098 */
        /* <DEDUP_REMOVED lines=10> */
[----:B------:R-:W-:-:S01]  /*5010*/  FFMA.FTZ R50, R51, UR21, -R98 ;  /* 0x0000001533327c23 */ /* 0x000fc20008010862 */
[--C-:B------:R-:W-:Y:S01]  /*5020*/  FFMA.FTZ R51, R53, UR21, -R98.reuse ;  /* 0x0000001535337c23 */ /* 0x100fe20008010862 */
[----:B------:R-:W-:-:S01]  /*5030*/  FFMA.FTZ R53, R54, UR21, -R98 ;  /* 0x0000001536357c23 */ /* 0x000fc20008010862 */
[----:B------:R-:W-:Y:S01]  /*5040*/  FMNMX.FTZ R92, R60, R9, !PT ;  /* 0x000000093c5c7209 */ /* 0x000fe20007810000 */
[----:B------:R-:W-:Y:S01]  /*5050*/  MUFU.EX2 R34, R34 ;  /* 0x0000002200227308 */ /* 0x000fe20000000800 */
[----:B0-----:R-:W-:Y:S02]  /*5060*/  F2FP.SATFINITE.E4M3.F32.PACK_AB_MERGE_C R154, R31, R30, RZ ;  /* 0x0000001e1f9a723e */ /* 0x001fe400048070ff */
[----:B------:R-:W-:Y:S02]  /*5070*/  FMNMX.FTZ R9, R61, R92, !PT ;  /* 0x0000005c3d097209 */ /* 0x000fe40007810000 */
[----:B------:R-:W-:-:S02]  /*5080*/  F2FP.SATFINITE.E4M3.F32.PACK_AB_MERGE_C R154, R91, R90, R154 ;  /* 0x0000005a5b9a723e */ /* 0x000fc4000480709a */
[----:B------:R-:W-:Y:S01]  /*5090*/  FMNMX.FTZ R92, R62, R9, !PT ;  /* 0x000000093e5c7209 */ /* 0x000fe20007810000 */
[----:B------:R-:W0:Y:S03]  /*50a0*/  MUFU.EX2 R35, R35 ;  /* 0x0000002300237308 */ /* 0x000e260000000800 */
[----:B------:R-:W-:-:S04]  /*50b0*/  FMNMX.FTZ R9, R63, R92, !PT ;  /* 0x0000005c3f097209 */ /* 0x000fc80007810000 */
[----:B------:R-:W-:Y:S01]  /*50c0*/  FMNMX.FTZ R92, R40, R9, !PT ;  /* 0x00000009285c7209 */ /* 0x000fe20007810000 */
[----:B------:R-:W1:Y:S03]  /*50d0*/  MUFU.EX2 R33, R33 ;  /* 0x0000002100217308 */ /* 0x000e660000000800 */
[----:B------:R-:W-:-:S04]  /*50e0*/  FMNMX.FTZ R9, R41, R92, !PT ;  /* 0x0000005c29097209 */ /* 0x000fc80007810000 */
[----:B------:R-:W-:Y:S01]  /*50f0*/  FMNMX.FTZ R54, R42, R9, !PT ;  /* 0x000000092a367209 */ /* 0x000fe20007810000 */
[----:B------:R-:W-:Y:S01]  /*5100*/  MUFU.EX2 R36, R36 ;  /* 0x0000002400247308 */ /* 0x000fe20000000800 */
[----:B0-----:R-:W-:Y:S02]  /*5110*/  F2FP.SATFINITE.E4M3.F32.PACK_AB_MERGE_C R148, R35, R34, RZ ;  /* 0x000000222394723e */ /* 0x001fe400048070ff */
[----:B------:R-:W-:Y:S01]  /*5120*/  FMNMX.FTZ R9, R43, R54, !PT ;  /* 0x000000362b097209 */ /* 0x000fe20007810000 */
[----:B------:R-:W-:-:S01]  /*5130*/  FFMA.FTZ R54, R55, UR21, -R98 ;  /* 0x0000001537367c23 */ /* 0x000fc20008010862 */
[----:B------:R-:W-:Y:S02]  /*5140*/  FFMA.FTZ R55, R64, UR21, -R98 ;  /* 0x0000001540377c23 */ /* 0x000fe40008010862 */
[----:B------:R-:W-:Y:S01]  /*5150*/  FMNMX.FTZ R92, R44, R9, !PT ;  /* 0x000000092c5c7209 */ /* 0x000fe20007810000 */
[----:B------:R-:W-:Y:S01]  /*5160*/  MUFU.EX2 R37, R37 ;  /* 0x0000002500257308 */ /* 0x000fe20000000800 */
[----:B-1----:R-:W-:-:S02]  /*5170*/  F2FP.SATFINITE.E4M3.F32.PACK_AB_MERGE_C R148, R33, R32, R148 ;  /* 0x000000202194723e */ /* 0x002fc40004807094 */
[----:B------:R-:W-:-:S04]  /*5180*/  FMNMX.FTZ R9, R45, R92, !PT ;  /* 0x0000005c2d097209 */ /* 0x000fc80007810000 */
[----:B------:R-:W-:Y:S01]  /*5190*/  FMNMX.FTZ R64, R46, R9, !PT ;  /* 0x000000092e407209 */ /* 0x000fe20007810000 */
[----:B------:R-:W-:Y:S03]  /*51a0*/  MUFU.EX2 R38, R38 ;  /* 0x0000002600267308 */ /* 0x000fe60000000800 */
[----:B------:R-:W-:Y:S01]  /*51b0*/  FMNMX.FTZ R9, R47, R64, !PT ;  /* 0x000000402f097209 */ /* 0x000fe20007810000 */
[--C-:B------:R-:W-:Y:S01]  /*51c0*/  FFMA.FTZ R64, R65, UR21, -R98.reuse ;  /* 0x0000001541407c23 */ /* 0x100fe20008010862 */
[----:B------:R-:W-:-:S02]  /*51d0*/  FFMA.FTZ R65, R66, UR21, -R98 ;  /* 0x0000001542417c23 */ /* 0x000fc40008010862 */
[----:B------:R-:W-:Y:S01]  /*51e0*/  FMNMX.FTZ R92, R48, R9, !PT ;  /* 0x00000009305c7209 */ /* 0x000fe20007810000 */
[----:B------:R-:W0:Y:S03]  /*51f0*/  MUFU.EX2 R93, R93 ;  /* 0x0000005d005d7308 */ /* 0x000e260000000800 */
[----:B------:R-:W-:-:S04]  /*5200*/  FMNMX.FTZ R92, R49, R92, !PT ;  /* 0x0000005c315c7209 */ /* 0x000fc80007810000 */
[----:B------:R-:W-:Y:S01]  /*5210*/  FMNMX.FTZ R9, R29, R92, !PT ;  /* 0x0000005c1d097209 */ /* 0x000fe20007810000 */
[----:B------:R-:W-:-:S01]  /*5220*/  FFMA.FTZ R92, R67, UR21, -R98 ;  /* 0x00000015435c7c23 */ /* 0x000fc20008010862 */
[----:B------:R-:W-:Y:S01]  /*5230*/  FFMA.FTZ R67, R68, UR21, -R98 ;  /* 0x0000001544437c23 */ /* 0x000fe20008010862 */
[----:B------:R-:W-:Y:S01]  /*5240*/  MUFU.EX2 R39, R39 ;  /* 0x0000002700277308 */ /* 0x000fe20000000800 */
[----:B------:R-:W-:-:S04]  /*5250*/  FMNMX.FTZ R66, R24, R9, !PT ;  /* 0x0000000918427209 */ /* 0x000fc80007810000 */
[----:B------:R-:W-:Y:S02]  /*5260*/  FMNMX.FTZ R9, R25, R66, !PT ;  /* 0x0000004219097209 */ /* 0x000fe40007810000 */
[----:B0-----:R-:W-:Y:S01]  /*5270*/  F2FP.SATFINITE.E4M3.F32.PACK_AB_MERGE_C R150, R93, R38, RZ ;  /* 0x000000265d96723e */ /* 0x001fe200048070ff */
[----:B------:R-:W-:Y:S01]  /*5280*/  MUFU.EX2 R66, R92 ;  /* 0x0000005c00427308 */ /* 0x000fe20000000800 */
[----:B------:R-:W-:Y:S02]  /*5290*/  FMNMX.FTZ R9, R26, R9, !PT ;  /* 0x000000091a097209 */ /* 0x000fe40007810000 */
[----:B------:R-:W-:Y:S02]  /*52a0*/  F2FP.SATFINITE.E4M3.F32.PACK_AB_MERGE_C R150, R37, R36, R150 ;  /* 0x000000242596723e */ /* 0x000fe40004807096 */
[----:B------:R-:W-:-:S03]  /*52b0*/  FMNMX.FTZ R68, R28, R9, !PT ;  /* 0x000000091c447209 */ /* 0x000fc60007810000 */
[----:B------:R-:W-:Y:S01]  /*52c0*/  MUFU.EX2 R50, R50 ;  /* 0x0000003200327308 */ /* 0x000fe20000000800 */
[----:B------:R-:W-:Y:S01]  /*52d0*/  FMNMX.FTZ R9, R27, R68, !PT ;  /* 0x000000441b097209 */ /* 0x000fe20007810000 */
[--C-:B------:R-:W-:Y:S01]  /*52e0*/  FFMA.FTZ R68, R69, UR21, -R98.reuse ;  /* 0x0000001545447c23 */ /* 0x100fe20008010862 */
[----:B------:R-:W-:-:S01]  /*52f0*/  FFMA.FTZ R69, R70, UR21, -R98 ;  /* 0x0000001546457c23 */ /* 0x000fc20008010862 */
[--C-:B------:R-:W-:Y:S01]  /*5300*/  FFMA.FTZ R70, R71, UR21, -R98.reuse ;  /* 0x0000001547467c23 */ /* 0x100fe20008010862 */
[----:B------:R-:W-:-:S01]  /*5310*/  FFMA.FTZ R71, R75, UR21, -R98 ;  /* 0x000000154b477c23 */ /* 0x000fc20008010862 */
[----:B------:R-:W0:Y:S01]  /*5320*/  SHFL.BFLY PT, R84, R9, 0x2, 0x1f ;  /* 0x0c401f0009547f89 */ /* 0x000e2200000e0000 */
[----:B------:R-:W-:-:S01]  /*5330*/  FFMA.FTZ R75, R77, UR21, -R98 ;  /* 0x000000154d4b7c23 */ /* 0x000fc20008010862 */
[--C-:B------:R-:W-:Y:S01]  /*5340*/  FFMA.FTZ R77, R80, UR21, -R98.reuse ;  /* 0x00000015504d7c23 */ /* 0x100fe20008010862 */
[----:B------:R-:W-:-:S01]  /*5350*/  FFMA.FTZ R80, R83, UR21, -R98 ;  /* 0x0000001553507c23 */ /* 0x000fc20008010862 */
[----:B------:R-:W-:Y:S08]  /*5360*/  MUFU.EX2 R52, R52 ;  /* 0x0000003400347308 */ /* 0x000ff00000000800 */
[----:B------:R-:W1:Y:S08]  /*5370*/  MUFU.EX2 R51, R51 ;  /* 0x0000003300337308 */ /* 0x000e700000000800 */
[----:B------:R-:W-:Y:S01]  /*5380*/  MUFU.EX2 R67, R67 ;  /* 0x0000004300437308 */ /* 0x000fe20000000800 */
[----:B0-----:R-:W-:-:S07]  /*5390*/  FMNMX.FTZ R84, R9, R84, !PT ;  /* 0x0000005409547209 */ /* 0x001fce0007810000 */
[----:B------:R-:W-:Y:S01]  /*53a0*/  MUFU.EX2 R68, R68 ;  /* 0x0000004400447308 */ /* 0x000fe20000000800 */
[----:B------:R-:W0:Y:S01]  /*53b0*/  SHFL.BFLY PT, R9, R84, 0x1, 0x1f ;  /* 0x0c201f0054097f89 */ /* 0x000e2200000e0000 */
[----:B-1----:R-:W-:-:S04]  /*53c0*/  F2FP.SATFINITE.E4M3.F32.PACK_AB_MERGE_C R144, R51, R52, RZ ;  /* 0x000000343390723e */ /* 0x002fc800048070ff */
[----:B------:R-:W-:Y:S02]  /*53d0*/  F2FP.SATFINITE.E4M3.F32.PACK_AB_MERGE_C R144, R50, R39, R144 ;  /* 0x000000273290723e */ /* 0x000fe40004807090 */
[----:B------:R-:W-:Y:S08]  /*53e0*/  MUFU.EX2 R55, R55 ;  /* 0x0000003700377308 */ /* 0x000ff00000000800 */
[----:B------:R-:W1:Y:S08]  /*53f0*/  MUFU.EX2 R64, R64 ;  /* 0x0000004000407308 */ /* 0x000e700000000800 */
[----:B------:R-:W-:Y:S01]  /*5400*/  MUFU.EX2 R53, R53 ;  /* 0x0000003500357308 */ /* 0x000fe20000000800 */
[----:B0-----:R-:W-:Y:S01]  /*5410*/  FMNMX.FTZ R9, R84, R9, !PT ;  /* 0x0000000954097209 */ /* 0x001fe20007810000 */
[----:B------:R-:W-:-:S03]  /*5420*/  IMAD.U32 R84, RZ, RZ, UR21 ;  /* 0x00000015ff547e24 */ /* 0x000fc6000f8e00ff */
[C---:B------:R-:W-:Y:S01]  /*5430*/  FSETP.NEU.FTZ.AND P1, PT, R9.reuse, -INF , PT ;  /* 0xff8000000900780b */ /* 0x040fe20003f3d000 */
[----:B------:R-:W-:-:S01]  /*5440*/  FFMA.FTZ R83, R9, R84, -8 ;  /* 0xc100000009537423 */ /* 0x000fc20000010054 */
[----:B------:R-:W-:Y:S01]  /*5450*/  FFMA.FTZ R84, R3, UR21, -R98 ;  /* 0x0000001503547c23 */ /* 0x000fe20008010862 */
[----:B------:R-:W-:Y:S01]  /*5460*/  MUFU.EX2 R65, R65 ;  /* 0x0000004100417308 */ /* 0x000fe20000000800 */
[----:B-1----:R-:W-:Y:S02]  /*5470*/  F2FP.SATFINITE.E4M3.F32.PACK_AB_MERGE_C R146, R64, R55, RZ ;  /* 0x000000374092723e */ /* 0x002fe400048070ff */
[----:B------:R-:W-:Y:S02]  /*5480*/  FSEL R3, R83, RZ, P1 ;  /* 0x000000ff53037208 */ /* 0x000fe40000800000 */
[----:B------:R-:W-:-:S03]  /*5490*/  PLOP3.LUT P1, PT, PT, PT, UP1, 0x40, 0x0 ;  /* 0x000000000000781c */ /* 0x000fc60003f2e818 */
        /* <DEDUP_REMOVED lines=12> */
[----:B------:R-:W-:Y:S01]  /*5560*/  FADD.FTZ R74, R88, R95 ;  /* 0x0000005f584a7221 */ /* 0x000fe20000010000 */
        /* <DEDUP_REMOVED lines=35> */
[----:B------:R-:W-:Y:S01]  /*57a0*/  FFMA.FTZ R29, R29, UR21, -R3 ;  /* 0x000000151d1d7c23 */ /* 0x000fe20008010803 */
[----:B------:R-:W-:-:S01]  /*57b0*/  FADD.FTZ R88, R34, R95 ;  /* 0x0000005f22587221 */ /* 0x000fc20000010000 */
[--C-:B------:R-:W-:Y:S01]  /*57c0*/  FFMA.FTZ R24, R24, UR21, -R3.reuse ;  /* 0x0000001518187c23 */ /* 0x100fe20008010803 */
[----:B------:R-:W-:-:S01]  /*57d0*/  FFMA.FTZ R25, R25, UR21, -R3 ;  /* 0x0000001519197c23 */ /* 0x000fc20008010803 */
[--C-:B------:R-:W-:Y:S01]  /*57e0*/  FFMA.FTZ R26, R26, UR21, -R3.reuse ;  /* 0x000000151a1a7c23 */ /* 0x100fe20008010803 */
[----:B------:R-:W-:-:S01]  /*57f0*/  FFMA.FTZ R28, R28, UR21, -R3 ;  /* 0x000000151c1c7c23 */ /* 0x000fc20008010803 */
        /* <DEDUP_REMOVED lines=157> */
.L_x_877:
[----:B------:R-:W-:-:S11]  /*61d0*/  UISETP.NE.AND UP2, UPT, UR7, 0x1, UPT ;  /* 0x000000010700788c */ /* 0x000fd6000bf45270 */
[----:B------:R-:W-:Y:S02]  /*61e0*/  @UP2 ULDC.64 UR14, c[0x0][0x9e8] ;  /* 0x00027a00000e2ab9 */ /* 0x000fe40000000a00 */
[----:B------:R-:W-:-:S04]  /*61f0*/  UIMAD.WIDE.U32 UR10, UR12, UR14, URZ ;  /* 0x0000000e0c0a72a5 */ /* 0x000fc8000f8e003f */
[----:B------:R-:W-:-:S12]  /*6200*/  @UP2 USHF.R.U32.HI UR12, URZ, UR15, UR11 ;  /* 0x0000000f3f0c2299 */ /* 0x000fd8000801160b */
.L_x_878:
[----:B------:R-:W-:-:S04]  /*6210*/  UIMAD UR7, UR12, UR7, UR7 ;  /* 0x000000070c0772a4 */ /* 0x000fc8000f8e0207 */
[----:B------:R-:W-:-:S04]  /*6220*/  UISETP.LT.AND UP2, UPT, UR6, UR7, UPT ;  /* 0x000000070600728c */ /* 0x000fc8000bf41270 */
[----:B------:R-:W-:-:S12]  /*6230*/  USEL UR6, UR6, UR7, UP2 ;  /* 0x0000000706067287 */ /* 0x000fd80009000000 */
.L_x_876:
        /* <DEDUP_REMOVED lines=27> */
.L_x_897:
[----:B------:R-:W-:-:S04]  /*63f0*/  UIADD3 UR26, UR39, 0x1, URZ ;  /* 0x00000001271a7890 */ /* 0x000fc8000fffe03f */
[----:B------:R-:W-:-:S04]  /*6400*/  UISETP.NE.AND UP2, UPT, UR26, 0x2, UPT ;  /* 0x000000021a00788c */ /* 0x000fc8000bf45270 */
[----:B------:R-:W-:Y:S02]  /*6410*/  USEL UR25, URZ, 0x1, UP2 ;  /* 0x000000013f197887 */ /* 0x000fe40009000000 */
[----:B------:R-:W-:Y:S02]  /*6420*/  USEL UR26, UR26, URZ, UP2 ;  /* 0x0000003f1a1a7287 */ /* 0x000fe40009000000 */
[----:B------:R-:W-:Y:S01]  /*6430*/  ULOP3.LUT UR25, UR37, UR25, URZ, 0x3c, !UPT ;  /* 0x0000001925197292 */ /* 0x000fe2000f8e3c3f */
[----:B------:R-:W-:Y:S11]  /*6440*/  @!P0 BRA `(.L_x_880) ;  /* 0x0000000000048947 */ /* 0x000ff60003800000 */
[----:B------:R-:W-:Y:S01]  /*6450*/  BPT.TRAP 0x1 ;  /* 0x000000040000795c */ /* 0x000fe20000300000 */
.L_x_880:
[----:B------:R-:W-:Y:S01]  /*6460*/  ULEA UR24, UR26, UR45, 0x3 ;  /* 0x0000002d1a187291 */ /* 0x000fe2000f8e183f */
[----:B------:R-:W-:-:S05]  /*6470*/  IMAD.U32 R7, RZ, RZ, UR25 ;  /* 0x00000019ff077e24 */ /* 0x000fca000f8e00ff */
[----:B------:R-:W-:-:S04]  /*6480*/  SHF.L.U32 R7, R7, 0x1f, RZ ;  /* 0x0000001f07077819 */ /* 0x000fc800000006ff */
[----:B------:R0:W1:Y:S01]  /*6490*/  SYNCS.PHASECHK.TRANS64.TRYWAIT P1, [UR24+0x13230], R7 ;  /* 0x01323007ff0075a7 */ /* 0x0000620008020158 */
[----:B------:R-:W-:Y:S05]  /*64a0*/  @!P0 BRA `(.L_x_881) ;  /* 0x0000000000048947 */ /* 0x000fea0003800000 */
[----:B------:R-:W-:Y:S01]  /*64b0*/  BPT.TRAP 0x1 ;  /* 0x000000040000795c */ /* 0x000fe20000300000 */
.L_x_881:
[----:B-1----:R-:W-:Y:S05]  /*64c0*/  @P1 BRA `(.L_x_882) ;  /* 0x0000000000081947 */ /* 0x002fea0003800000 */
[----:B------:R-:W1:Y:S02]  /*64d0*/  SYNCS.PHASECHK.TRANS64.TRYWAIT P1, [UR24+0x13230], R7 ;  /* 0x01323007ff0075a7 */ /* 0x000e640008020158 */
[----:B-1----:R-:W-:Y:S05]  /*64e0*/  @!P1 BRA `(.L_x_883) ;  /* 0x00000138007c9947 */ /* 0x002fea0003800000 */
.L_x_882:
        /* <DEDUP_REMOVED lines=64> */
.L_x_884:
[----:B------:R-:W-:Y:S01]  /*68f0*/  ULEA UR11, UR39, UR45, 0x3 ;  /* 0x0000002d270b7291 */ /* 0x000fe2000f8e183f */
[----:B01----:R-:W-:-:S05]  /*6900*/  IMAD.U32 R7, RZ, RZ, UR37 ;  /* 0x00000025ff077e24 */ /* 0x003fca000f8e00ff */
[----:B------:R-:W-:-:S04]  /*6910*/  SHF.L.U32 R7, R7, 0x1f, RZ ;  /* 0x0000001f07077819 */ /* 0x000fc800000006ff */
[----:B------:R0:W1:Y:S01]  /*6920*/  SYNCS.PHASECHK.TRANS64.TRYWAIT P1, [UR11+0x13250], R7 ;  /* 0x01325007ff0075a7 */ /* 0x000062000802014b */
[----:B------:R-:W-:Y:S05]  /*6930*/  @!P0 BRA `(.L_x_885) ;  /* 0x0000000000048947 */ /* 0x000fea0003800000 */
[----:B------:R-:W-:Y:S01]  /*6940*/  BPT.TRAP 0x1 ;  /* 0x000000040000795c */ /* 0x000fe20000300000 */
.L_x_885:
[----:B-1----:R-:W-:Y:S05]  /*6950*/  @P1 BRA `(.L_x_886) ;  /* 0x0000000000081947 */ /* 0x002fea0003800000 */
[----:B------:R-:W1:Y:S02]  /*6960*/  SYNCS.PHASECHK.TRANS64.TRYWAIT P1, [UR11+0x13250], R7 ;  /* 0x01325007ff0075a7 */ /* 0x000e64000802014b */
[----:B-1----:R-:W-:Y:S05]  /*6970*/  @!P1 BRA `(.L_x_887) ;  /* 0x0000013400709947 */ /* 0x002fea0003800000 */
.L_x_886:
[----:B------:R-:W-:Y:S01]  /*6980*/  UIADD3 UR6, UR45, 0x1000, URZ ;  /* 0x000010002d067890 */ /* 0x000fe2000fffe03f */
[----:B------:R-:W-:Y:S01]  /*6990*/  WARPGROUP.ARRIVE ;  /* 0x00000000000079c5 */ /* 0x000fe20000000000 */
[----:B------:R-:W-:Y:S01]  /*69a0*/  UMOV UR7, 0xc0000010 ;  /* 0xc000001000077882 */ /* 0x000fe20000000000 */
[----:B------:R-:W-:Y:S01]  /*69b0*/  PLOP3.LUT P1, PT, PT, PT, UP0, 0x80, 0x0 ;  /* 0x000000000000781c */ /* 0x000fe20003f2f008 */
[----:B------:R-:W-:Y:S01]  /*69c0*/  USHF.R.U32.HI UR6, URZ, 0x4, UR6 ;  /* 0x000000043f067899 */ /* 0x000fe20008011606 */
[----:B------:R-:W-:Y:S01]  /*69d0*/  PLOP3.LUT P2, PT, PT, PT, UP0, 0x80, 0x0 ;  /* 0x000000000000781c */ /* 0x000fe20003f4f008 */
[C---:B------:R-:W-:Y:S01]  /*69e0*/  FMUL.FTZ R12, R0.reuse, R123 ;  /* 0x0000007b000c7220 */ /* 0x040fe20000410000 */
[C---:B------:R-:W-:Y:S01]  /*69f0*/  FMUL.FTZ R21, R0.reuse, R128 ;  /* 0x0000008000157220 */ /* 0x040fe20000410000 */
[----:B------:R-:W-:Y:S01]  /*6a00*/  ULOP3.LUT UR6, UR6, 0x3fff, URZ, 0xc0, !UPT ;  /* 0x00003fff06067892 */ /* 0x000fe2000f8ec03f */
[C---:B------:R-:W-:Y:S01]  /*6a10*/  FMUL.FTZ R123, R0.reuse, R132 ;  /* 0x00000084007b7220 */ /* 0x040fe20000410000 */
[----:B------:R-:W-:Y:S01]  /*6a20*/  FMUL.FTZ R128, R0, R81 ;  /* 0x0000005100807220 */ /* 0x000fe20000410000 */
[----:B------:R-:W-:Y:S01]  /*6a30*/  VIADD R132, R22, UR42 ;  /* 0x0000002a16847c36 */ /* 0x000fe20008000000 */
[----:B------:R-:W-:Y:S01]  /*6a40*/  ULOP3.LUT UR6, UR6, 0x10000, URZ, 0xfc, !UPT ;  /* 0x0001000006067892 */ /* 0x000fe2000f8efc3f */
[C---:B------:R-:W-:Y:S01]  /*6a50*/  FMUL.FTZ R81, R0.reuse, R83 ;  /* 0x0000005300517220 */ /* 0x040fe20000410000 */
[C---:B------:R-:W-:Y:S01]  /*6a60*/  FMUL.FTZ R83, R0.reuse, R86 ;  /* 0x0000005600537220 */ /* 0x040fe20000410000 */
[C---:B------:R-:W-:Y:S01]  /*6a70*/  FMUL.FTZ R86, R0.reuse, R56 ;  /* 0x0000003800567220 */ /* 0x040fe20000410000 */
[----:B------:R-:W-:Y:S01]  /*6a80*/  UIMAD UR10, UR39, 0x280, UR6 ;  /* 0x00000280270a78a4 */ /* 0x000fe2000f8e0206 */
[C---:B------:R-:W-:Y:S01]  /*6a90*/  FMUL.FTZ R13, R0.reuse, R124 ;  /* 0x0000007c000d7220 */ /* 0x040fe20000410000 */
[C---:B-1----:R-:W-:Y:S01]  /*6aa0*/  FMUL.FTZ R8, R0.reuse, R121 ;  /* 0x0000007900087220 */ /* 0x042fe20000410000 */
[C---:B------:R-:W-:Y:S01]  /*6ab0*/  FMUL.FTZ R124, R0.reuse, R133 ;  /* 0x00000085007c7220 */ /* 0x040fe20000410000 */
[----:B------:R-:W-:Y:S01]  /*6ac0*/  LOP3.LUT P3, RZ, R23, 0x7f, RZ, 0xc0, !PT ;  /* 0x0000007f17ff7812 */ /* 0x000fe2000786c0ff */
[C---:B------:R-:W-:Y:S01]  /*6ad0*/  FMUL.FTZ R121, R0.reuse, R130 ;  /* 0x0000008200797220 */ /* 0x040fe20000410000 */
[C---:B------:R-:W-:Y:S01]  /*6ae0*/  FMUL.FTZ R133, R0.reuse, R69 ;  /* 0x0000004500857220 */ /* 0x040fe20000410000 */
[----:B------:R-:W-:Y:S01]  /*6af0*/  UMOV UR6, UR10 ;  /* 0x0000000a00067c82 */ /* 0x000fe20008000000 */
[C---:B0-----:R-:W-:Y:S01]  /*6b00*/  FMUL.FTZ R7, R0.reuse, R120 ;  /* 0x0000007800077220 */ /* 0x041fe20000410000 */
[----:B------:R-:W-:Y:S01]  /*6b10*/  QGMMA.64x64x32.F32.E4M3.E4M3 R24, R152, gdesc[UR4], R24, gsb0 ;  /* 0x00e0000498187df3 */ /* 0x000fe20008000818 */
[----:B------:R-:W-:Y:S01]  /*6b20*/  UIADD3 UR6, UR10, 0x80, URZ ;  /* 0x000000800a067890 */ /* 0x000fe2000fffe03f */
[C---:B------:R-:W-:Y:S01]  /*6b30*/  FMUL.FTZ R20, R0.reuse, R127 ;  /* 0x0000007f00147220 */ /* 0x040fe20000410000 */
[----:B------:R-:W-:Y:S01]  /*6b40*/  UMOV UR7, 0xc0000010 ;  /* 0xc000001000077882 */ /* 0x000fe20000000000 */
        /* <DEDUP_REMOVED lines=18> */
[----:B------:R-:W-:-:S02]  /*6c70*/  VIADD R70, R69, 0x1 ;  /* 0x0000000145467836 */ /* 0x000fc40000000000 */
        /* <DEDUP_REMOVED lines=50> */
[----:B------:R-:W0:Y:S03]  /*6fa0*/  MUFU.TANH R7, R7 ;  /* 0x0000000700077308 */ /* 0x000e260000002400 */
[----:B------:R-:W-:Y:S01]  /*6fb0*/  VIADD R67, R70, 0xffffffff ;  /* 0xffffffff46437836 */ /* 0x000fe20000000000 */
[----:B------:R-:W-:Y:S01]  /*6fc0*/  IADD3 R134, -R18, R70, R17 ;  /* 0x0000004612867210 */ /* 0x000fe20007ffe111 */
[----:B------:R-:W-:-:S02]  /*6fd0*/  WARPGROUP.DEPBAR.LE gsb0, 0x0 ;  /* 0x00008000000079c5 */ /* 0x000fc40000010000 */
[----:B------:R-:W-:Y:S01]  /*6fe0*/  WARPGROUP.ARRIVE ;  /* 0x00000000000079c5 */ /* 0x000fe20000000000 */
[----:B------:R-:W1:Y:S01]  /*6ff0*/  MUFU.TANH R8, R8 ;  /* 0x0000000800087308 */ /* 0x000e620000002400 */
[C---:B------:R-:W-:Y:S02]  /*7000*/  VIADD R135, R134.reuse, UR23 ;  /* 0x0000001786877c36 */ /* 0x040fe40008000000 */
[----:B------:R-:W-:Y:S02]  /*7010*/  VIADD R134, R134, UR20 ;  /* 0x0000001486867c36 */ /* 0x000fe40008000000 */
[----:B------:R-:W-:Y:S01]  /*7020*/  QGMMA.64x64x32.F32.E4M3.E4M3 R24, R148, gdesc[UR4], R24, gsb0 ;  /* 0x00e0000494187df3 */ /* 0x000fe20008000818 */
[----:B------:R-:W-:Y:S01]  /*7030*/  UIADD3 UR6, UR10, 0x100, URZ ;  /* 0x000001000a067890 */ /* 0x000fe2000fffe03f */
[----:B------:R-:W-:Y:S01]  /*7040*/  UMOV UR7, 0xc0000010 ;  /* 0xc000001000077882 */ /* 0x000fe20000000000 */
[----:B------:R-:W2:Y:S08]  /*7050*/  MUFU.TANH R11, R11 ;  /* 0x0000000b000b7308 */ /* 0x000eb00000002400 */
        /* <DEDUP_REMOVED lines=49> */
[----:B------:R-:W-:Y:S01]  /*7370*/  @P2 SHF.R.U32.HI R132, RZ, UR6, R56 ;  /* 0x00000006ff842c19 */ /* 0x000fe20008011638 */
[----:B------:R-:W-:-:S04]  /*7380*/  IMAD.U32 R56, RZ, RZ, UR24 ;  /* 0x00000018ff387e24 */ /* 0x000fc8000f8e00ff */
[----:B------:R-:W-:Y:S02]  /*7390*/  @!P3 VIADD R56, R56, 0x13240 ;  /* 0x000132403838b836 */ /* 0x000fe40000000000 */
[----:B------:R-:W0:Y:S03]  /*73a0*/  MUFU.TANH R91, R91 ;  /* 0x0000005b005b7308 */ /* 0x000e260000002400 */
[----:B------:R-:W-:-:S05]  /*73b0*/  @!P3 PRMT R56, RZ, 0x654, R56 ;  /* 0x00000654ff38b816 */ /* 0x000fca0000000038 */
        /* <DEDUP_REMOVED lines=10> */
[----:B------:R0:W-:Y:S07]  /*7460*/  @!P3 SYNCS.ARRIVE.TRANS64.RED.A1T0 RZ, [R56+URZ], RZ ;  /* 0x000000ff38ffb9a7 */ /* 0x0001ee000810043f */
        /* <DEDUP_REMOVED lines=39> */
[----:B------:R-:W-:Y:S01]  /*76e0*/  IADD3 R136, -R18, R17, R136 ;  /* 0x0000001112887210 */ /* 0x000fe20007ffe188 */
        /* <DEDUP_REMOVED lines=11> */
.L_x_890:
[----:B------:R-:W-:-:S05]  /*77a0*/  IMAD.U32 R138, RZ, RZ, UR22 ;  /* 0x00000016ff8a7e24 */ /* 0x000fca000f8e00ff */
[----:B------:R-:W-:-:S13]  /*77b0*/  ISETP.NE.AND P1, PT, R138, 0x1, PT ;  /* 0x000000018a00780c */ /* 0x000fda0003f25270 */
[----:B0-----:R-:W0:Y:S02]  /*77c0*/  @P1 LDC.64 R56, c[0x0][0x9e8] ;  /* 0x00027a00ff381b82 */ /* 0x001e240000000a00 */
[----:B0-----:R-:W-:-:S05]  /*77d0*/  @P1 IMAD.HI.U32 R56, R136, R56, RZ ;  /* 0x0000003888381227 */ /* 0x001fca00078e00ff */
[----:B------:R-:W-:-:S07]  /*77e0*/  @P1 SHF.R.U32.HI R136, RZ, R57, R56 ;  /* 0x00000039ff881219 */ /* 0x000fce0000011638 */
.L_x_891:
[----:B------:R-:W-:Y:S05]  /*77f0*/  BSYNC B0 ;  /* 0x0000000000007941 */ /* 0x000fea0003800000 */
.L_x_889:
[----:B------:R-:W-:-:S05]  /*7800*/  IMAD R136, R136, R138, R67 ;  /* 0x0000008a88887224 */ /* 0x000fca00078e0243 */
[----:B------:R-:W-:Y:S02]  /*7810*/  VIADDMNMX R71, R136, R138, R71, PT ;  /* 0x0000008a88477246 */ /* 0x000fe40003800147 */
[----:B------:R-:W-:-:S07]  /*7820*/  VIMNMX R70, R70, R136, !PT ;  /* 0x0000008846467248 */ /* 0x000fce0007fe0100 */
.L_x_888:
        /* <DEDUP_REMOVED lines=19> */
[----:B0-----:R-:W-:Y:S02]  /*7960*/  FSEL R14, R14, -INF , !P2 ;  /* 0xff8000000e0e7808 */ /* 0x001fe40005000000 */
        /* <DEDUP_REMOVED lines=205> */
[----:B------:R-:W-:Y:S02]  /*8640*/  ISETP.GE.AND P6, PT, R69, 0x9a, PT ;  /* 0x0000009a4500780c */ /* 0x000fe40003fc6270 */
[----:B------:R-:W0:Y:S11]  /*8650*/  SHFL.IDX PT, R69, R132, 0x1, 0x1c1f ;  /* 0x003c1f0084457f89 */ /* 0x000e3600000e0000 */
[----:B------:R-:W-:-:S02]  /*8660*/  @P6 LOP3.LUT R2, R2, 0x4, RZ, 0xfc, !PT ;  /* 0x0000000402026812 */ /* 0x000fc400078efcff */
[----:B------:R-:W-:-:S04]  /*8670*/  ISETP.GT.AND P6, PT, R70, 0x99, !P6 ;  /* 0x000000994600780c */ /* 0x000fc800077c4270 */
[----:B------:R-:W-:-:S04]  /*8680*/  ISETP.LT.OR P6, PT, R71, 0x9a, P6 ;  /* 0x0000009a4700780c */ /* 0x000fc800037c1670 */
[----:B------:R-:W-:Y:S02]  /*8690*/  FSEL R133, R133, -INF , !P6 ;  /* 0xff80000085857808 */ /* 0x000fe40007000000 */
[----:B------:R-:W-:Y:S01]  /*86a0*/  PLOP3.LUT P6, PT, PT, PT, UP1, 0x40, 0x0 ;  /* 0x000000000000781c */ /* 0x000fe20003fce818 */
[--C-:B0-----:R-:W-:Y:S02]  /*86b0*/  IMAD.IADD R135, R135, 0x1, R69.reuse ;  /* 0x0000000187877824 */ /* 0x101fe400078e0245 */
[----:B------:R-:W-:-:S10]  /*86c0*/  IMAD.IADD R134, R134, 0x1, R69 ;  /* 0x0000000186867824 */ /* 0x000fd400078e0245 */
[----:B------:R-:W-:Y:S05]  /*86d0*/  @P6 BRA `(.L_x_892) ;  /* 0x0000000000546947 */ /* 0x000fea0003800000 */
[----:B------:R-:W-:Y:S01]  /*86e0*/  IADD3 R69, -R18, R17, R69 ;  /* 0x0000001112457210 */ /* 0x000fe20007ffe145 */
        /* <DEDUP_REMOVED lines=11> */
.L_x_894:
[----:B------:R-:W-:-:S05]  /*87a0*/  IMAD.U32 R70, RZ, RZ, UR22 ;  /* 0x00000016ff467e24 */ /* 0x000fca000f8e00ff */
[----:B------:R-:W-:-:S13]  /*87b0*/  ISETP.NE.AND P6, PT, R70, 0x1, PT ;  /* 0x000000014600780c */ /* 0x000fda0003fc5270 */
[----:B------:R-:W0:Y:S02]  /*87c0*/  @P6 LDC.64 R56, c[0x0][0x9e8] ;  /* 0x00027a00ff386b82 */ /* 0x000e240000000a00 */
[----:B0-----:R-:W-:-:S05]  /*87d0*/  @P6 IMAD.HI.U32 R56, R69, R56, RZ ;  /* 0x0000003845386227 */ /* 0x001fca00078e00ff */
[----:B------:R-:W-:-:S07]  /*87e0*/  @P6 SHF.R.U32.HI R69, RZ, R57, R56 ;  /* 0x00000039ff456219 */ /* 0x000fce0000011638 */
.L_x_895:
[----:B------:R-:W-:Y:S05]  /*87f0*/  BSYNC B0 ;  /* 0x0000000000007941 */ /* 0x000fea0003800000 */
.L_x_893:
[----:B------:R-:W-:-:S05]  /*8800*/  IMAD R67, R69, R70, R67 ;  /* 0x0000004645437224 */ /* 0x000fca00078e0243 */
[----:B------:R-:W-:Y:S02]  /*8810*/  VIADDMNMX R135, R67, R70, R135, PT ;  /* 0x0000004643877246 */ /* 0x000fe40003800187 */
[----:B------:R-:W-:-:S07]  /*8820*/  VIMNMX R134, R134, R67, !PT ;  /* 0x0000004386867248 */ /* 0x000fce0007fe0100 */
.L_x_892:
[----:B------:R-:W-:Y:S01]  /*8830*/  ISETP.GT.AND P1, PT, R134, 0x1, !P1 ;  /* 0x000000018600780c */ /* 0x000fe20004f24270 */
[----:B------:R-:W-:Y:S01]  /*8840*/  IMAD.U32 R69, RZ, RZ, UR21 ;  /* 0x00000015ff457e24 */ /* 0x000fe2000f8e00ff */
        /* <DEDUP_REMOVED lines=128> */
[----:B0-----:R-:W-:Y:S02]  /*9050*/  FMNMX.FTZ R56, R67, R56, !PT ;  /* 0x0000003843387209 */ /* 0x001fe40007810000 */
        /* <DEDUP_REMOVED lines=68> */
[----:B------:R-:W-:Y:S02]  /*94a0*/  FMNMX.FTZ R67, R70, R9, !PT ;  /* 0x0000000946437209 */ /* 0x000fe40007810000 */
[----:B------:R-:W-:Y:S02]  /*94b0*/  FSEL R136, R136, RZ, P1 ;  /* 0x000000ff88887208 */ /* 0x000fe40000800000 */
[----:B------:R-:W-:-:S03]  /*94c0*/  ISETP.LT.OR P2, PT, R135, 0x9a, P2 ;  /* 0x0000009a8700780c */ /* 0x000fc60001741670 */
        /* <DEDUP_REMOVED lines=9> */
[----:B------:R-:W-:Y:S01]  /*9560*/  FSEL R68, R68, -INF , !P2 ;  /* 0xff80000044447808 */ /* 0x000fe20005000000 */
        /* <DEDUP_REMOVED lines=14> */
[----:B------:R-:W-:Y:S01]  /*9650*/  MUFU.EX2 R132, R132 ;  /* 0x0000008400847308 */ /* 0x000fe20000000800 */
[----:B------:R-:W-:Y:S01]  /*9660*/  FSEL R123, R56, RZ, P1 ;  /* 0x000000ff387b7208 */ /* 0x000fe20000800000 */
[--C-:B------:R-:W-:Y:S01]  /*9670*/  FFMA.FTZ R88, R88, UR21, -R136.reuse ;  /* 0x0000001558587c23 */ /* 0x100fe20008010888 */
[----:B------:R-:W-:Y:S01]  /*9680*/  FMNMX.FTZ R71, R126, R69, !PT ;  /* 0x000000457e477209 */ /* 0x000fe20007810000 */
[--C-:B------:R-:W-:Y:S01]  /*9690*/  FFMA.FTZ R89, R89, UR21, -R136.reuse ;  /* 0x0000001559597c23 */ /* 0x100fe20008010888 */
[----:B------:R-:W-:-:S01]  /*96a0*/  FFMA.FTZ R92, R92, UR21, -R136 ;  /* 0x000000155c5c7c23 */ /* 0x000fc20008010888 */
[----:B------:R-:W-:Y:S01]  /*96b0*/  FADD.FTZ R123, -R123, R10 ;  /* 0x0000000a7b7b7221 */ /* 0x000fe20000010100 */
[----:B------:R-:W-:Y:S01]  /*96c0*/  FMNMX.FTZ R112, R106, R71, !PT ;  /* 0x000000476a707209 */ /* 0x000fe20007810000 */
[----:B------:R-:W-:Y:S01]  /*96d0*/  MUFU.EX2 R69, R109 ;  /* 0x0000006d00457308 */ /* 0x000fe20000000800 */
        /* <DEDUP_REMOVED lines=10> */
[----:B0-----:R-:W-:Y:S01]  /*9780*/  FMNMX.FTZ R105, R111, R124, !PT ;  /* 0x0000007c6f697209 */ /* 0x001fe20007810000 */
[----:B------:R-:W-:-:S01]  /*9790*/  FFMA.FTZ R73, R73, UR21, -R136 ;  /* 0x0000001549497c23 */ /* 0x000fc20008010888 */
[--C-:B------:R-:W-:Y:S01]  /*97a0*/  FFMA.FTZ R77, R77, UR21, -R136.reuse ;  /* 0x000000154d4d7c23 */ /* 0x100fe20008010888 */
[----:B------:R-:W-:-:S01]  /*97b0*/  FFMA.FTZ R82, R82, UR21, -R136 ;  /* 0x0000001552527c23 */ /* 0x000fc20008010888 */
[----:B------:R-:W-:Y:S01]  /*97c0*/  FMNMX.FTZ R116, R114, R105, !PT ;  /* 0x0000006972747209 */ /* 0x000fe20007810000 */
[----:B------:R-:W-:-:S01]  /*97d0*/  FFMA.FTZ R85, R85, UR21, -R136 ;  /* 0x0000001555557c23 */ /* 0x000fc20008010888 */
[----:B------:R-:W-:Y:S01]  /*97e0*/  MUFU.EX2 R7, R7 ;  /* 0x0000000700077308 */ /* 0x000fe20000000800 */
[----:B-1----:R-:W-:-:S01]  /*97f0*/  FFMA.FTZ R113, R76, UR21, -R136 ;  /* 0x000000154c717c23 */ /* 0x002fc20008010888 */
[----:B------:R-:W-:Y:S01]  /*9800*/  FMNMX.FTZ R105, R115, R116, !PT ;  /* 0x0000007473697209 */ /* 0x000fe20007810000 */
[----:B------:R-:W-:-:S01]  /*9810*/  FFMA.FTZ R86, R86, UR21, -R136 ;  /* 0x0000001556567c23 */ /* 0x000fc20008010888 */
[----:B------:R-:W-:Y:S01]  /*9820*/  FSEL R76, R64, -INF , !P4 ;  /* 0xff800000404c7808 */ /* 0x000fe20006000000 */
[----:B------:R-:W-:-:S01]  /*9830*/  FFMA.FTZ R87, R87, UR21, -R136 ;  /* 0x0000001557577c23 */ /* 0x000fc20008010888 */
[----:B------:R-:W-:Y:S01]  /*9840*/  FMNMX.FTZ R124, R118, R105, !PT ;  /* 0x00000069767c7209 */ /* 0x000fe20007810000 */
[----:B------:R-:W-:-:S01]  /*9850*/  FFMA.FTZ R133, R133, UR21, -R136 ;  /* 0x0000001585857c23 */ /* 0x000fc20008010888 */
[----:B------:R-:W-:Y:S02]  /*9860*/  MUFU.EX2 R116, R117 ;  /* 0x0000007500747308 */ /* 0x000fe40000000800 */
[----:B------:R-:W-:-:S04]  /*9870*/  FMNMX.FTZ R105, R119, R124, !PT ;  /* 0x0000007c77697209 */ /* 0x000fc80007810000 */
[----:B------:R-:W-:Y:S02]  /*9880*/  FMNMX.FTZ R124, R90, R105, !PT ;  /* 0x000000695a7c7209 */ /* 0x000fe40007810000 */
[----:B------:R0:W-:Y:S02]  /*9890*/  MUFU.EX2 R64, R113 ;  /* 0x0000007100407308 */ /* 0x0001e40000000800 */
[----:B------:R-:W-:-:S04]  /*98a0*/  FMNMX.FTZ R105, R91, R124, !PT ;  /* 0x0000007c5b697209 */ /* 0x000fc80007810000 */
[----:B------:R-:W-:Y:S02]  /*98b0*/  FMNMX.FTZ R124, R94, R105, !PT ;  /* 0x000000695e7c7209 */ /* 0x000fe40007810000 */
[----:B------:R-:W-:Y:S01]  /*98c0*/  MUFU.EX2 R8, R8 ;  /* 0x0000000800087308 */ /* 0x000fe20000000800 */
[----:B0-----:R-:W-:-:S01]  /*98d0*/  FFMA.FTZ R113, R62, UR21, -R136 ;  /* 0x000000153e717c23 */ /* 0x001fc20008010888 */
        /* <DEDUP_REMOVED lines=25> */
[----:B------:R-:W-:Y:S01]  /*9a70*/  FMNMX.FTZ R105, R63, R124, !PT ;  /* 0x0000007c3f697209 */ /* 0x000fe20007810000 */
[----:B------:R-:W-:-:S01]  /*9a80*/  FFMA.FTZ R124, R128, UR21, -R136 ;  /* 0x00000015807c7c23 */ /* 0x000fc20008010888 */
[----:B------:R-:W-:Y:S02]  /*9a90*/  MUFU.EX2 R71, R71 ;  /* 0x0000004700477308 */ /* 0x000fe40000000800 */
[----:B------:R-:W-:-:S04]  /*9aa0*/  FMNMX.FTZ R105, R76, R105, !PT ;  /* 0x000000694c697209 */ /* 0x000fc80007810000 */
[----:B------:R-:W-:Y:S02]  /*9ab0*/  FMNMX.FTZ R105, R66, R105, !PT ;  /* 0x0000006942697209 */ /* 0x000fe40007810000 */
[----:B------:R-:W-:Y:S02]  /*9ac0*/  MUFU.EX2 R88, R88 ;  /* 0x0000005800587308 */ /* 0x000fe40000000800 */
[----:B------:R-:W-:-:S05]  /*9ad0*/  FMNMX.FTZ R109, R68, R105, !PT ;  /* 0x00000069446d7209 */ /* 0x000fca0007810000 */
[----:B------:R-:W0:Y:S01]  /*9ae0*/  SHFL.BFLY PT, R128, R109, 0x2, 0x1f ;  /* 0x0c401f006d807f89 */ /* 0x000e2200000e0000 */
[----:B------:R1:W-:Y:S08]  /*9af0*/  MUFU.EX2 R105, R127 ;  /* 0x0000007f00697308 */ /* 0x0003f00000000800 */
[----:B------:R-:W-:Y:S01]  /*9b00*/  MUFU.EX2 R89, R89 ;  /* 0x0000005900597308 */ /* 0x000fe20000000800 */
[----:B-1----:R-:W-:-:S07]  /*9b10*/  IMAD.U32 R127, RZ, RZ, UR21 ;  /* 0x00000015ff7f7e24 */ /* 0x002fce000f8e00ff */
[----:B------:R-:W-:Y:S01]  /*9b20*/  MUFU.EX2 R92, R92 ;  /* 0x0000005c005c7308 */ /* 0x000fe20000000800 */
[----:B0-----:R-:W-:Y:S01]  /*9b30*/  FMNMX.FTZ R117, R109, R128, !PT ;  /* 0x000000806d757209 */ /* 0x001fe20007810000 */
[----:B------:R-:W-:-:S06]  /*9b40*/  FFMA.FTZ R109, R129, UR21, -R136 ;  /* 0x00000015816d7c23 */ /* 0x000fcc0008010888 */
[----:B------:R-:W-:Y:S01]  /*9b50*/  MUFU.EX2 R93, R93 ;  /* 0x0000005d005d7308 */ /* 0x000fe20000000800 */
[----:B------:R-:W-:-:S01]  /*9b60*/  FFMA.FTZ R128, R130, UR21, -R136 ;  /* 0x0000001582807c23 */ /* 0x000fc20008010888 */
[--C-:B------:R-:W-:Y:S01]  /*9b70*/  FFMA.FTZ R130, R65, UR21, -R136.reuse ;  /* 0x0000001541827c23 */ /* 0x100fe20008010888 */
[----:B------:R-:W0:Y:S01]  /*9b80*/  SHFL.BFLY PT, R134, R117, 0x1, 0x1f ;  /* 0x0c201f0075867f89 */ /* 0x000e2200000e0000 */
[----:B------:R-:W-:-:S04]  /*9b90*/  FFMA.FTZ R65, R131, UR21, -R136 ;  /* 0x0000001583417c23 */ /* 0x000fc80008010888 */
[----:B------:R-:W-:Y:S08]  /*9ba0*/  MUFU.EX2 R96, R96 ;  /* 0x0000006000607308 */ /* 0x000ff00000000800 */
[----:B------:R-:W-:Y:S08]  /*9bb0*/  MUFU.EX2 R97, R97 ;  /* 0x0000006100617308 */ /* 0x000ff00000000800 */
[----:B------:R-:W-:Y:S01]  /*9bc0*/  MUFU.EX2 R100, R100 ;  /* 0x0000006400647308 */ /* 0x000fe20000000800 */
[----:B0-----:R-:W-:Y:S01]  /*9bd0*/  FMNMX.FTZ R62, R117, R134, !PT ;  /* 0x00000086753e7209 */ /* 0x001fe20007810000 */
[----:B------:R-:W-:-:S03]  /*9be0*/  FMUL.FTZ R117, R123, UR21 ;  /* 0x000000157b757c20 */ /* 0x000fc60008410000 */
[C---:B------:R-:W-:Y:S01]  /*9bf0*/  FSETP.NEU.FTZ.AND P1, PT, R62.reuse, -INF , PT ;  /* 0xff8000003e00780b */ /* 0x040fe20003f3d000 */
[----:B------:R-:W-:-:S02]  /*9c00*/  FFMA.FTZ R127, R62, R127, -8 ;  /* 0xc10000003e7f7423 */ /* 0x000fc4000001007f */
[----:B------:R-:W-:Y:S03]  /*9c10*/  MUFU.EX2 R101, R101 ;  /* 0x0000006500657308 */ /* 0x000fe60000000800 */
[----:B------:R-:W-:-:S05]  /*9c20*/  FSEL R123, R127, RZ, P1 ;  /* 0x000000ff7f7b7208 */ /* 0x000fca0000800000 */
[----:B------:R-:W0:Y:S01]  /*9c30*/  MUFU.EX2 R117, R117 ;  /* 0x0000007500757308 */ /* 0x000e220000000800 */
[----:B------:R-:W-:-:S01]  /*9c40*/  FFMA.FTZ R127, R70, UR21, -R123 ;  /* 0x00000015467f7c23 */ /* 0x000fc2000801087b */
[--C-:B------:R-:W-:Y:S01]  /*9c50*/  FFMA.FTZ R70, R121, UR21, -R123.reuse ;  /* 0x0000001579467c23 */ /* 0x100fe2000801087b */
[----:B------:R-:W-:-:S01]  /*9c60*/  FFMA.FTZ R121, R122, UR21, -R123 ;  /* 0x000000157a797c23 */ /* 0x000fc2000801087b */
[--C-:B------:R-:W-:Y:S01]  /*9c70*/  FFMA.FTZ R122, R125, UR21, -R123.reuse ;  /* 0x000000157d7a7c23 */ /* 0x100fe2000801087b */
[----:B------:R-:W-:-:S01]  /*9c80*/  FFMA.FTZ R125, R126, UR21, -R123 ;  /* 0x000000157e7d7c23 */ /* 0x000fc2000801087b */
[----:B------:R-:W-:Y:S01]  /*9c90*/  FSEL R126, R62, RZ, P1 ;  /* 0x000000ff3e7e7208 */ /* 0x000fe20000800000 */
[----:B------:R-:W-:-:S01]  /*9ca0*/  FFMA.FTZ R129, R94, UR21, -R123 ;  /* 0x000000155e817c23 */ /* 0x000fc2000801087b */
[--C-:B------:R-:W-:Y:S01]  /*9cb0*/  FFMA.FTZ R12, R12, UR21, -R123.reuse ;  /* 0x000000150c0c7c23 */ /* 0x100fe2000801087b */
[----:B------:R-:W-:Y:S01]  /*9cc0*/  MUFU.EX2 R127, R127 ;  /* 0x0000007f007f7308 */ /* 0x000fe20000000800 */
[----:B------:R-:W-:-:S01]  /*9cd0*/  FFMA.FTZ R15, R15, UR21, -R123 ;  /* 0x000000150f0f7c23 */ /* 0x000fc2000801087b */
[----:B------:R-:W-:Y:S01]  /*9ce0*/  FADD.FTZ R126, -R126, R9 ;  /* 0x000000097e7e7221 */ /* 0x000fe20000010100 */
[----:B------:R-:W-:-:S01]  /*9cf0*/  FFMA.FTZ R20, R20, UR21, -R123 ;  /* 0x0000001514147c23 */ /* 0x000fc2000801087b */
[--C-:B------:R-:W-:Y:S01]  /*9d00*/  FFMA.FTZ R106, R106, UR21, -R123.reuse ;  /* 0x000000156a6a7c23 */ /* 0x100fe2000801087b */
[----:B------:R-:W-:-:S01]  /*9d10*/  FFMA.FTZ R107, R107, UR21, -R123 ;  /* 0x000000156b6b7c23 */ /* 0x000fc2000801087b */
[----:B------:R-:W-:Y:S01]  /*9d20*/  FMUL.FTZ R94, R126, UR21 ;  /* 0x000000157e5e7c20 */ /* 0x000fe20008410000 */
[----:B------:R-:W-:-:S01]  /*9d30*/  FFMA.FTZ R126, R95, UR21, -R123 ;  /* 0x000000155f7e7c23 */ /* 0x000fc2000801087b */
[----:B------:R-:W-:Y:S01]  /*9d40*/  MUFU.EX2 R12, R12 ;  /* 0x0000000c000c7308 */ /* 0x000fe20000000800 */
[----:B------:R-:W-:-:S01]  /*9d50*/  FFMA.FTZ R95, R98, UR21, -R123 ;  /* 0x00000015625f7c23 */ /* 0x000fc2000801087b */
[--C-:B------:R-:W-:Y:S01]  /*9d60*/  FFMA.FTZ R98, R99, UR21, -R123.reuse ;  /* 0x0000001563627c23 */ /* 0x100fe2000801087b */
[----:B------:R-:W-:-:S01]  /*9d70*/  FFMA.FTZ R99, R102, UR21, -R123 ;  /* 0x0000001566637c23 */ /* 0x000fc2000801087b */
[----:B0-----:R-:W-:Y:S01]  /*9d80*/  FFMA.FTZ R102, R117, R5, R132 ;  /* 0x0000000575667223 */ /* 0x001fe20000010084 */
        /* <DEDUP_REMOVED lines=23> */
[----:B------:R-:W-:Y:S01]  /*9f00*/  FFMA.FTZ R61, R61, UR21, -R123 ;  /* 0x000000153d3d7c23 */ /* 0x000fe2000801087b */
[----:B------:R-:W-:-:S01]  /*9f10*/  FADD.FTZ R4, R12, R5 ;  /* 0x000000050c047221 */ /* 0x000fc20000010000 */
[--C-:B------:R-:W-:Y:S01]  /*9f20*/  FFMA.FTZ R63, R63, UR21, -R123.reuse ;  /* 0x000000153f3f7c23 */ /* 0x100fe2000801087b */
[----:B------:R-:W-:-:S01]  /*9f30*/  FFMA.FTZ R76, R76, UR21, -R123 ;  /* 0x000000154c4c7c23 */ /* 0x000fc2000801087b */
[----:B------:R-:W0:Y:S01]  /*9f40*/  MUFU.EX2 R70, R70 ;  /* 0x0000004600467308 */ /* 0x000e220000000800 */
[----:B-1----:R-:W-:-:S01]  /*9f50*/  FADD.FTZ R5, R15, R4 ;  /* 0x000000040f057221 */ /* 0x002fc20000010000 */
[----:B------:R-:W-:-:S06]  /*9f60*/  FFMA.FTZ R66, R66, UR21, -R123 ;  /* 0x0000001542427c23 */ /* 0x000fcc000801087b */
[----:B------:R1:W-:Y:S01]  /*9f70*/  MUFU.EX2 R9, R129 ;  /* 0x0000008100097308 */ /* 0x0003e20000000800 */
[----:B--2---:R-:W-:-:S07]  /*9f80*/  FADD.FTZ R5, R20, R5 ;  /* 0x0000000514057221 */ /* 0x004fce0000010000 */
[----:B------:R-:W2:Y:S01]  /*9f90*/  MUFU.EX2 R121, R121 ;  /* 0x0000007900797308 */ /* 0x000ea20000000800 */
[----:B-1----:R-:W-:-:S01]  /*9fa0*/  FADD.FTZ R129, R7, R102 ;  /* 0x0000006607817221 */ /* 0x002fc20000010000 */
[----:B------:R-:W-:Y:S01]  /*9fb0*/  FFMA.FTZ R102, R103, UR21, -R123 ;  /* 0x0000001567667c23 */ /* 0x000fe2000801087b */
[----:B0-----:R-:W-:-:S02]  /*9fc0*/  FADD.FTZ R4, R70, R5 ;  /* 0x0000000546047221 */ /* 0x001fc40000010000 */
[----:B------:R-:W-:-:S03]  /*9fd0*/  FADD.FTZ R134, R8, R129 ;  /* 0x0000008108867221 */ /* 0x000fc60000010000 */
[----:B------:R-:W0:Y:S01]  /*9fe0*/  MUFU.EX2 R122, R122 ;  /* 0x0000007a007a7308 */ /* 0x000e220000000800 */
[----:B------:R-:W-:-:S04]  /*9ff0*/  FADD.FTZ R134, R11, R134 ;  /* 0x000000860b867221 */ /* 0x000fc80000010000 */
[----:B------:R-:W-:-:S03]  /*a000*/  FADD.FTZ R103, R13, R134 ;  /* 0x000000860d677221 */ /* 0x000fc60000010000 */
[----:B------:R-:W1:Y:S01]  /*a010*/  MUFU.EX2 R125, R125 ;  /* 0x0000007d007d7308 */ /* 0x000e620000000800 */
[----:B------:R-:W-:-:S01]  /*a020*/  FADD.FTZ R134, R14, R103 ;  /* 0x000000670e867221 */ /* 0x000fc20000010000 */
[----:B--2---:R-:W-:-:S03]  /*a030*/  FADD.FTZ R5, R121, R4 ;  /* 0x0000000479057221 */ /* 0x004fc60000010000 */
[----:B------:R-:W-:-:S03]  /*a040*/  FADD.FTZ R103, R21, R134 ;  /* 0x0000008615677221 */ /* 0x000fc60000010000 */
        /* <DEDUP_REMOVED lines=111> */
[----:B0-----:R-:W-:-:S03]  /*a740*/  FADD.FTZ R5, R10, R5 ;  /* 0x000000050a057221 */ /* 0x001fc60000010000 */
[----:B-1----:R-:W-:Y:S01]  /*a750*/  FADD.FTZ R4, R103, R4 ;  /* 0x0000000467047221 */ /* 0x002fe20000010000 */
[----:B------:R-:W-:Y:S06]  /*a760*/  @!P0 BRA `(.L_x_896) ;  /* 0x0000000000048947 */ /* 0x000fec0003800000 */
[----:B------:R-:W-:Y:S01]  /*a770*/  BPT.TRAP 0x1 ;  /* 0x000000040000795c */ /* 0x000fe20000300000 */
.L_x_896:
        /* <DEDUP_REMOVED lines=86> */
.L_x_879:
        /* <DEDUP_REMOVED lines=26> */
.L_x_899:
[----:B------:R-:W-:-:S11]  /*ae80*/  UISETP.NE.AND UP2, UPT, UR12, 0x1, UPT ;  /* 0x000000010c00788c */ /* 0x000fd6000bf45270 */
[----:B------:R-:W-:Y:S02]  /*ae90*/  @UP2 ULDC.64 UR14, c[0x0][0x9e8] ;  /* 0x00027a00000e2ab9 */ /* 0x000fe40000000a00 */
[----:B------:R-:W-:-:S04]  /*aea0*/  UIMAD.WIDE.U32 UR6, UR10, UR14, URZ ;  /* 0x0000000e0a0672a5 */ /* 0x000fc8000f8e003f */
[----:B------:R-:W-:-:S12]  /*aeb0*/  @UP2 USHF.R.U32.HI UR10, URZ, UR15, UR7 ;  /* 0x0000000f3f0a2299 */ /* 0x000fd80008011607 */
.L_x_900:
[----:B------:R-:W-:-:S04]  /*aec0*/  UIMAD UR10, UR10, UR12, URZ ;  /* 0x0000000c0a0a72a4 */ /* 0x000fc8000f8e023f */
[----:B------:R-:W-:-:S04]  /*aed0*/  UISETP.LT.AND UP2, UPT, UR11, UR10, UPT ;  /* 0x0000000a0b00728c */ /* 0x000fc8000bf41270 */
[----:B------:R-:W-:-:S12]  /*aee0*/  USEL UR11, UR11, UR10, !UP2 ;  /* 0x0000000a0b0b7287 */ /* 0x000fd8000d000000 */
.L_x_898:
        /* <DEDUP_REMOVED lines=13> */
.L_x_911:
[----:B------:R-:W-:-:S04]  /*afc0*/  UIADD3 UR39, UR23, 0x1, URZ ;  /* 0x0000000117277890 */ /* 0x000fc8000fffe03f */
[----:B------:R-:W-:-:S04]  /*afd0*/  UISETP.NE.AND UP2, UPT, UR39, 0x2, UPT ;  /* 0x000000022700788c */ /* 0x000fc8000bf45270 */
[----:B------:R-:W-:Y:S02]  /*afe0*/  USEL UR37, URZ, 0x1, UP2 ;  /* 0x000000013f257887 */ /* 0x000fe40009000000 */
[----:B------:R-:W-:Y:S02]  /*aff0*/  USEL UR39, UR39, URZ, UP2 ;  /* 0x0000003f27277287 */ /* 0x000fe40009000000 */
[----:B------:R-:W-:Y:S01]  /*b000*/  ULOP3.LUT UR37, UR24, UR37, URZ, 0x3c, !UPT ;  /* 0x0000002518257292 */ /* 0x000fe2000f8e3c3f */
[----:B------:R-:W-:Y:S11]  /*b010*/  @!P0 BRA `(.L_x_902) ;  /* 0x0000000000048947 */ /* 0x000ff60003800000 */
[----:B------:R-:W-:Y:S01]  /*b020*/  BPT.TRAP 0x1 ;  /* 0x000000040000795c */ /* 0x000fe20000300000 */
.L_x_902:
[----:B------:R-:W-:Y:S01]  /*b030*/  ULEA UR6, UR39, UR45, 0x3 ;  /* 0x0000002d27067291 */ /* 0x000fe2000f8e183f */
[----:B------:R-:W-:-:S05]  /*b040*/  IMAD.U32 R9, RZ, RZ, UR37 ;  /* 0x00000025ff097e24 */ /* 0x000fca000f8e00ff */
[----:B------:R-:W-:-:S04]  /*b050*/  SHF.L.U32 R9, R9, 0x1f, RZ ;  /* 0x0000001f09097819 */ /* 0x000fc800000006ff */
[----:B------:R0:W1:Y:S01]  /*b060*/  SYNCS.PHASECHK.TRANS64.TRYWAIT P1, [UR6+0x13230], R9 ;  /* 0x01323009ff0075a7 */ /* 0x0000620008020146 */
[----:B------:R-:W-:Y:S05]  /*b070*/  @!P0 BRA `(.L_x_903) ;  /* 0x0000000000048947 */ /* 0x000fea0003800000 */
[----:B------:R-:W-:Y:S01]  /*b080*/  BPT.TRAP 0x1 ;  /* 0x000000040000795c */ /* 0x000fe20000300000 */
.L_x_903:
[----:B-1----:R-:W-:Y:S05]  /*b090*/  @P1 BRA `(.L_x_904) ;  /* 0x0000000000081947 */ /* 0x002fea0003800000 */
[----:B------:R-:W1:Y:S02]  /*b0a0*/  SYNCS.PHASECHK.TRANS64.TRYWAIT P1, [UR6+0x13230], R9 ;  /* 0x01323009ff0075a7 */ /* 0x000e640008020146 */
[----:B-1----:R-:W-:Y:S05]  /*b0b0*/  @!P1 BRA `(.L_x_905) ;  /* 0x000000ec00b89947 */ /* 0x002fea0003800000 */
.L_x_904:
        /* <DEDUP_REMOVED lines=64> */
.L_x_906:
[----:B------:R-:W-:Y:S01]  /*b4c0*/  ULEA UR11, UR23, UR45, 0x3 ;  /* 0x0000002d170b7291 */ /* 0x000fe2000f8e183f */
[----:B01----:R-:W-:-:S05]  /*b4d0*/  IMAD.U32 R9, RZ, RZ, UR24 ;  /* 0x00000018ff097e24 */ /* 0x003fca000f8e00ff */
[----:B------:R-:W-:-:S04]  /*b4e0*/  SHF.L.U32 R9, R9, 0x1f, RZ ;  /* 0x0000001f09097819 */ /* 0x000fc800000006ff */
[----:B------:R0:W1:Y:S01]  /*b4f0*/  SYNCS.PHASECHK.TRANS64.TRYWAIT P1, [UR11+0x13250], R9 ;  /* 0x01325009ff0075a7 */ /* 0x000062000802014b */
[----:B------:R-:W-:Y:S05]  /*b500*/  @!P0 BRA `(.L_x_907) ;  /* 0x0000000000048947 */ /* 0x000fea0003800000 */
[----:B------:R-:W-:Y:S01]  /*b510*/  BPT.TRAP 0x1 ;  /* 0x000000040000795c */ /* 0x000fe20000300000 */
.L_x_907:
        /* <DEDUP_REMOVED lines=126> */
.L_x_908:
        /* <DEDUP_REMOVED lines=146> */
[----:B------:R-:W-:Y:S02]  /*c620*/  IMAD.U32 R129, RZ, RZ, UR21 ;  /* 0x00000015ff817e24 */ /* 0x000fe4000f8e00ff */
[----:B------:R-:W-:Y:S02]  /*c630*/  IMAD.U32 R132, RZ, RZ, UR39 ;  /* 0x00000027ff847e24 */ /* 0x000fe4000f8e00ff */
[----:B------:R-:W-:-:S01]  /*c640*/  FADD.FTZ R7, -R10, R7 ;  /* 0x000000070a077221 */ /* 0x000fc20000010100 */
        /* <DEDUP_REMOVED lines=226> */
[----:B------:R-:W-:-:S05]  /*d470*/  @!P1 LEA R4, R132, UR45, 0x3 ;  /* 0x0000002d84049c11 */ /* 0x000fca000f8e18ff */
        /* <DEDUP_REMOVED lines=37> */
.L_x_910:
        /* <DEDUP_REMOVED lines=82> */
.L_x_901:
        /* <DEDUP_REMOVED lines=8> */
[----:B------:R-:W-:-:S05]  /*dc70*/  ULDC UR23, c[0x0][0x9e0] ;  /* 0x0002780000177ab9 */ /* 0x000fca0000000800 */
.L_x_930:
[----:B------:R-:W-:-:S04]  /*dc80*/  UIADD3 UR39, UR24, 0x1, URZ ;  /* 0x0000000118277890 */ /* 0x000fc8000fffe03f */
[----:B------:R-:W-:-:S04]  /*dc90*/  UISETP.NE.AND UP2, UPT, UR39, 0x2, UPT ;  /* 0x000000022700788c */ /* 0x000fc8000bf45270 */
[----:B------:R-:W-:Y:S02]  /*dca0*/  USEL UR37, URZ, 0x1, UP2 ;  /* 0x000000013f257887 */ /* 0x000fe40009000000 */
[----:B------:R-:W-:Y:S02]  /*dcb0*/  USEL UR39, UR39, URZ, UP2 ;  /* 0x0000003f27277287 */ /* 0x000fe40009000000 */
[----:B------:R-:W-:Y:S01]  /*dcc0*/  ULOP3.LUT UR37, UR25, UR37, URZ, 0x3c, !UPT ;  /* 0x0000002519257292 */ /* 0x000fe2000f8e3c3f */
[----:B------:R-:W-:Y:S11]  /*dcd0*/  @!P0 BRA `(.L_x_913) ;  /* 0x0000000000048947 */ /* 0x000ff60003800000 */
[----:B------:R-:W-:Y:S01]  /*dce0*/  BPT.TRAP 0x1 ;  /* 0x000000040000795c */ /* 0x000fe20000300000 */
.L_x_913:
[----:B------:R-:W-:Y:S01]  /*dcf0*/  ULEA UR6, UR39, UR45, 0x3 ;  /* 0x0000002d27067291 */ /* 0x000fe2000f8e183f */
[----:B------:R-:W-:-:S05]  /*dd00*/  IMAD.U32 R9, RZ, RZ, UR37 ;  /* 0x00000025ff097e24 */ /* 0x000fca000f8e00ff */
[----:B------:R-:W-:-:S04]  /*dd10*/  SHF.L.U32 R9, R9, 0x1f, RZ ;  /* 0x0000001f09097819 */ /* 0x000fc800000006ff */
[----:B------:R0:W1:Y:S01]  /*dd20*/  SYNCS.PHASECHK.TRANS64.TRYWAIT P1, [UR6+0x13230], R9 ;  /* 0x01323009ff0075a7 */ /* 0x0000620008020146 */
[----:B------:R-:W-:Y:S05]  /*dd30*/  @!P0 BRA `(.L_x_914) ;  /* 0x0000000000048947 */ /* 0x000fea0003800000 */
[----:B------:R-:W-:Y:S01]  /*dd40*/  BPT.TRAP 0x1 ;  /* 0x000000040000795c */ /* 0x000fe20000300000 */
.L_x_914:
[----:B-1----:R-:W-:Y:S05]  /*dd50*/  @P1 BRA `(.L_x_915) ;  /* 0x0000000000081947 */ /* 0x002fea0003800000 */
[----:B------:R-:W1:Y:S02]  /*dd60*/  SYNCS.PHASECHK.TRANS64.TRYWAIT P1, [UR6+0x13230], R9 ;  /* 0x01323009ff0075a7 */ /* 0x000e640008020146 */
[----:B-1----:R-:W-:Y:S05]  /*dd70*/  @!P1 BRA `(.L_x_916) ;  /* 0x000000c000b89947 */ /* 0x002fea0003800000 */
.L_x_915:
        /* <DEDUP_REMOVED lines=64> */
.L_x_917:
[----:B------:R-:W-:Y:S01]  /*e180*/  ULEA UR11, UR24, UR45, 0x3 ;  /* 0x0000002d180b7291 */ /* 0x000fe2000f8e183f */
[----:B01----:R-:W-:-:S05]  /*e190*/  IMAD.U32 R9, RZ, RZ, UR25 ;  /* 0x00000019ff097e24 */ /* 0x003fca000f8e00ff */
[----:B------:R-:W-:-:S04]  /*e1a0*/  SHF.L.U32 R9, R9, 0x1f, RZ ;  /* 0x0000001f09097819 */ /* 0x000fc800000006ff */
[----:B------:R0:W1:Y:S01]  /*e1b0*/  SYNCS.PHASECHK.TRANS64.TRYWAIT P1, [UR11+0x13250], R9 ;  /* 0x01325009ff0075a7 */ /* 0x000062000802014b */
[----:B------:R-:W-:Y:S05]  /*e1c0*/  @!P0 BRA `(.L_x_918) ;  /* 0x0000000000048947 */ /* 0x000fea0003800000 */
[----:B------:R-:W-:Y:S01]  /*e1d0*/  BPT.TRAP 0x1 ;  /* 0x000000040000795c */ /* 0x000fe20000300000 */
.L_x_918:
[----:B-1----:R-:W-:Y:S05]  /*e1e0*/  @P1 BRA `(.L_x_919) ;  /* 0x0000000000081947 */ /* 0x002fea0003800000 */
[----:B------:R-:W1:Y:S02]  /*e1f0*/  SYNCS.PHASECHK.TRANS64.TRYWAIT P1, [UR11+0x13250], R9 ;  /* 0x01325009ff0075a7 */ /* 0x000e64000802014b */
[----:B-1----:R-:W-:Y:S05]  /*e200*/  @!P1 BRA `(.L_x_920) ;  /* 0x000000bc00ac9947 */ /* 0x002fea0003800000 */
.L_x_919:
        /* <DEDUP_REMOVED lines=13> */
[----:B------:R-:W-:Y:S01]  /*e2e0*/  LOP3.LUT P3, RZ, R23, 0x7f, RZ, 0xc0, !PT ;  /* 0x0000007f17ff7812 */ /* 0x000fe2000786c0ff */
[C---:B------:R-:W-:Y:S01]  /*e2f0*/  FMUL.FTZ R81, R0.reuse, R83 ;  /* 0x0000005300517220 */ /* 0x040fe20000410000 */
[C---:B------:R-:W-:Y:S01]  /*e300*/  FMUL.FTZ R20, R0.reuse, R127 ;  /* 0x0000007f00147220 */ /* 0x040fe20000410000 */
[----:B------:R-:W-:Y:S01]  /*e310*/  UIMAD UR10, UR24, 0x280, UR6 ;  /* 0x00000280180a78a4 */ /* 0x000fe2000f8e0206 */
[C---:B------:R-:W-:Y:S01]  /*e320*/  FMUL.FTZ R83, R0.reuse, R86 ;  /* 0x0000005600537220 */ /* 0x040fe20000410000 */
[C---:B------:R-:W-:Y:S01]  /*e330*/  FMUL.FTZ R127, R0.reuse, R80 ;  /* 0x00000050007f7220 */ /* 0x040fe20000410000 */
[C---:B------:R-:W-:Y:S01]  /*e340*/  FMUL.FTZ R86, R0.reuse, R56 ;  /* 0x0000003800567220 */ /* 0x040fe20000410000 */
[C---:B------:R-:W-:Y:S01]  /*e350*/  FMUL.FTZ R80, R0.reuse, R82 ;  /* 0x0000005200507220 */ /* 0x040fe20000410000 */
[C---:B------:R-:W-:Y:S01]  /*e360*/  FMUL.FTZ R82, R0.reuse, R84 ;  /* 0x0000005400527220 */ /* 0x040fe20000410000 */
[C---:B------:R-:W-:Y:S01]  /*e370*/  FMUL.FTZ R84, R0.reuse, R87 ;  /* 0x0000005700547220 */ /* 0x040fe20000410000 */
[----:B------:R-:W-:Y:S01]  /*e380*/  UMOV UR6, UR10 ;  /* 0x0000000a00067c82 */ /* 0x000fe20008000000 */
[C---:B------:R-:W-:Y:S01]  /*e390*/  FMUL.FTZ R87, R0.reuse, R57 ;  /* 0x0000003900577220 */ /* 0x040fe20000410000 */
[----:B------:R-:W-:Y:S01]  /*e3a0*/  QGMMA.64x64x32.F32.E4M3.E4M3 R24, R152, gdesc[UR4], R24, gsb0 ;  /* 0x00e0000498187df3 */ /* 0x000fe20008000818 */
[----:B------:R-:W-:Y:S01]  /*e3b0*/  UIADD3 UR6, UR10, 0x80, URZ ;  /* 0x000000800a067890 */ /* 0x000fe2000fffe03f */
[----:B------:R-:W-:Y:S01]  /*e3c0*/  IMAD.U32 R57, RZ, RZ, UR39 ;  /* 0x00000027ff397e24 */ /* 0x000fe2000f8e00ff */
[----:B------:R-:W-:Y:S01]  /*e3d0*/  UMOV UR7, 0xc0000010 ;  /* 0xc000001000077882 */ /* 0x000fe20000000000 */
[C---:B------:R-:W-:Y:S01]  /*e3e0*/  FMUL.FTZ R13, R0.reuse, R124 ;  /* 0x0000007c000d7220 */ /* 0x040fe20000410000 */
[C---:B------:R-:W-:Y:S01]  /*e3f0*/  FMUL.FTZ R124, R0.reuse, R133 ;  /* 0x00000085007c7220 */ /* 0x040fe20000410000 */
[C---:B------:R-:W-:Y:S01]  /*e400*/  FMUL.FTZ R133, R0.reuse, R69 ;  /* 0x0000004500857220 */ /* 0x040fe20000410000 */
[C---:B01----:R-:W-:Y:S01]  /*e410*/  FMUL.FTZ R9, R0.reuse, R120 ;  /* 0x0000007800097220 */ /* 0x043fe20000410000 */
[C---:B------:R-:W-:Y:S01]  /*e420*/  FMUL.FTZ R10, R0.reuse, R121 ;  /* 0x00000079000a7220 */ /* 0x040fe20000410000 */
        /* <DEDUP_REMOVED lines=67> */
[----:B------:R-:W-:-:S02]  /*e860*/  WARPGROUP.DEPBAR.LE gsb0, 0x0 ;  /* 0x00008000000079c5 */ /* 0x000fc40000010000 */
[----:B------:R-:W-:Y:S01]  /*e870*/  WARPGROUP.ARRIVE ;  /* 0x00000000000079c5 */ /* 0x000fe20000000000 */
[----:B------:R-:W-:Y:S01]  /*e880*/  IADD3 R135, -R18, R70, R17 ;  /* 0x0000004612877210 */ /* 0x000fe20007ffe111 */
[----:B------:R-:W1:Y:S04]  /*e890*/  MUFU.TANH R10, R10 ;  /* 0x0000000a000a7308 */ /* 0x000e680000002400 */
[----:B------:R-:W-:Y:S01]  /*e8a0*/  QGMMA.64x64x32.F32.E4M3.E4M3 R24, R148, gdesc[UR4], R24, gsb0 ;  /* 0x00e0000494187df3 */ /* 0x000fe20008000818 */
[----:B------:R-:W-:Y:S01]  /*e8b0*/  UIADD3 UR6, UR10, 0x100, URZ ;  /* 0x000001000a067890 */ /* 0x000fe2000fffe03f */
[----:B------:R-:W-:Y:S02]  /*e8c0*/  UMOV UR7, 0xc0000010 ;  /* 0xc000001000077882 */ /* 0x000fe40000000000 */
        /* <DEDUP_REMOVED lines=51> */
[----:B------:R-:W-:-:S03]  /*ec00*/  @!P3 LEA R56, R57, UR45, 0x3 ;  /* 0x0000002d3938bc11 */ /* 0x000fc6000f8e18ff */
[----:B------:R-:W5:Y:S02]  /*ec10*/  SHFL.IDX PT, R57, R132, RZ, 0x1c1f ;  /* 0x001c1fff84397589 */ /* 0x000f6400000e0000 */
        /* <DEDUP_REMOVED lines=12> */
[C---:B------:R-:W-:Y:S01]  /*ece0*/  VIADD R136, R135.reuse, UR23 ;  /* 0x0000001787887c36 */ /* 0x040fe20008000000 */
[----:B------:R0:W-:Y:S01]  /*ecf0*/  @!P3 SYNCS.ARRIVE.TRANS64.RED.A1T0 RZ, [R56+URZ], RZ ;  /* 0x000000ff38ffb9a7 */ /* 0x0001e2000810043f */
[----:B------:R-:W-:Y:S02]  /*ed00*/  VIADD R135, R135, UR20 ;  /* 0x0000001487877c36 */ /* 0x000fe40008000000 */
[--C-:B-----5:R-:W-:Y:S01]  /*ed10*/  IMAD.IADD R134, R136, 0x1, R57.reuse ;  /* 0x0000000188867824 */ /* 0x120fe200078e0239 */
        /* <DEDUP_REMOVED lines=50> */
.L_x_923:
[----:B------:R-:W-:-:S05]  /*f040*/  IMAD.U32 R139, RZ, RZ, UR22 ;  /* 0x00000016ff8b7e24 */ /* 0x000fca000f8e00ff */
[----:B------:R-:W-:-:S13]  /*f050*/  ISETP.NE.AND P1, PT, R139, 0x1, PT ;  /* 0x000000018b00780c */ /* 0x000fda0003f25270 */
[----:B0-----:R-:W0:Y:S02]  /*f060*/  @P1 LDC.64 R56, c[0x0][0x9e8] ;  /* 0x00027a00ff381b82 */ /* 0x001e240000000a00 */
[----:B0-----:R-:W-:-:S05]  /*f070*/  @P1 IMAD.HI.U32 R56, R70, R56, RZ ;  /* 0x0000003846381227 */ /* 0x001fca00078e00ff */
[----:B------:R-:W-:-:S07]  /*f080*/  @P1 SHF.R.U32.HI R70, RZ, R57, R56 ;  /* 0x00000039ff461219 */ /* 0x000fce0000011638 */
.L_x_924:
[----:B------:R-:W-:Y:S05]  /*f090*/  BSYNC B0 ;  /* 0x0000000000007941 */ /* 0x000fea0003800000 */
.L_x_922:
[----:B------:R-:W-:-:S05]  /*f0a0*/  IMAD R70, R70, R139, R67 ;  /* 0x0000008b46467224 */ /* 0x000fca00078e0243 */
[----:B------:R-:W-:Y:S02]  /*f0b0*/  VIADDMNMX R134, R70, R139, R134, PT ;  /* 0x0000008b46867246 */ /* 0x000fe40003800186 */
[----:B------:R-:W-:-:S07]  /*f0c0*/  VIMNMX R71, R71, R70, !PT ;  /* 0x0000004647477248 */ /* 0x000fce0007fe0100 */
.L_x_921:
        /* <DEDUP_REMOVED lines=247> */
.L_x_927:
[----:B------:R-:W-:-:S05]  /*10040*/  IMAD.U32 R10, RZ, RZ, UR22 ;  /* 0x00000016ff0a7e24 */ /* 0x000fca000f8e00ff */
[----:B------:R-:W-:-:S13]  /*10050*/  ISETP.NE.AND P6, PT, R10, 0x1, PT ;  /* 0x000000010a00780c */ /* 0x000fda0003fc5270 */
[----:B------:R-:W0:Y:S02]  /*10060*/  @P6 LDC.64 R56, c[0x0][0x9e8] ;  /* 0x00027a00ff386b82 */ /* 0x000e240000000a00 */
[----:B0-----:R-:W-:-:S05]  /*10070*/  @P6 IMAD.HI.U32 R56, R9, R56, RZ ;  /* 0x0000003809386227 */ /* 0x001fca00078e00ff */
[----:B------:R-:W-:-:S07]  /*10080*/  @P6 SHF.R.U32.HI R9, RZ, R57, R56 ;  /* 0x00000039ff096219 */ /* 0x000fce0000011638 */
.L_x_928:
[----:B------:R-:W-:Y:S05]  /*10090*/  BSYNC B0 ;  /* 0x0000000000007941 */ /* 0x000fea0003800000 */
.L_x_926:
[----:B------:R-:W-:-:S05]  /*100a0*/  IMAD R9, R9, R10, R67 ;  /* 0x0000000a09097224 */ /* 0x000fca00078e0243 */
[----:B------:R-:W-:Y:S02]  /*100b0*/  VIADDMNMX R136, R9, R10, R136, PT ;  /* 0x0000000a09887246 */ /* 0x000fe40003800188 */
[----:B------:R-:W-:-:S07]  /*100c0*/  VIMNMX R135, R135, R9, !PT ;  /* 0x0000000987877248 */ /* 0x000fce0007fe0100 */
.L_x_925:
        /* <DEDUP_REMOVED lines=216> */
[----:B------:R-:W-:Y:S01]  /*10e50*/  FSEL R66, R66, -INF , !P2 ;  /* 0xff80000042427808 */ /* 0x000fe20005000000 */
[--C-:B------:R-:W-:Y:S01]  /*10e60*/  FFMA.FTZ R127, R127, UR21, -R9.reuse ;  /* 0x000000157f7f7c23 */ /* 0x100fe20008010809 */
[----:B------:R-:W-:Y:S01]  /*10e70*/  FMNMX.FTZ R105, R121, R108, !PT ;  /* 0x0000006c79697209 */ /* 0x000fe20007810000 */
[--C-:B------:R-:W-:Y:S01]  /*10e80*/  FFMA.FTZ R108, R109, UR21, -R9.reuse ;  /* 0x000000156d6c7c23 */ /* 0x100fe20008010809 */
[----:B------:R-:W-:-:S01]  /*10e90*/  FFMA.FTZ R138, R138, UR21, -R9 ;  /* 0x000000158a8a7c23 */ /* 0x000fc20008010809 */
[--C-:B------:R-:W-:Y:S01]  /*10ea0*/  FFMA.FTZ R13, R13, UR21, -R9.reuse ;  /* 0x000000150d0d7c23 */ /* 0x100fe20008010809 */
[----:B------:R-:W-:Y:S01]  /*10eb0*/  FMNMX.FTZ R124, R122, R105, !PT ;  /* 0x000000697a7c7209 */ /* 0x000fe20007810000 */
[--C-:B------:R-:W-:Y:S01]  /*10ec0*/  FFMA.FTZ R14, R14, UR21, -R9.reuse ;  /* 0x000000150e0e7c23 */ /* 0x100fe20008010809 */
[----:B0-----:R-:W-:-:S01]  /*10ed0*/  FFMA.FTZ R123, R76, UR21, -R9 ;  /* 0x000000154c7b7c23 */ /* 0x001fc20008010809 */
[----:B------:R-:W-:Y:S01]  /*10ee0*/  FSEL R76, R64, -INF , !P4 ;  /* 0xff800000404c7808 */ /* 0x000fe20006000000 */
[----:B------:R-:W-:-:S01]  /*10ef0*/  FFMA.FTZ R21, R21, UR21, -R9 ;  /* 0x0000001515157c23 */ /* 0x000fc20008010809 */
[----:B------:R-:W-:Y:S01]  /*10f00*/  FMNMX.FTZ R105, R125, R124, !PT ;  /* 0x0000007c7d697209 */ /* 0x000fe20007810000 */
[----:B------:R0:W-:Y:S01]  /*10f10*/  MUFU.EX2 R64, R123 ;  /* 0x0000007b00407308 */ /* 0x0001e20000000800 */
[----:B------:R-:W-:-:S01]  /*10f20*/  FFMA.FTZ R88, R88, UR21, -R9 ;  /* 0x0000001558587c23 */ /* 0x000fc20008010809 */
[--C-:B------:R-:W-:Y:S01]  /*10f30*/  FFMA.FTZ R89, R89, UR21, -R9.reuse ;  /* 0x0000001559597c23 */ /* 0x100fe20008010809 */
[----:B------:R-:W-:Y:S01]  /*10f40*/  FMNMX.FTZ R109, R126, R105, !PT ;  /* 0x000000697e6d7209 */ /* 0x000fe20007810000 */
[--C-:B------:R-:W-:Y:S01]  /*10f50*/  FFMA.FTZ R92, R92, UR21, -R9.reuse ;  /* 0x000000155c5c7c23 */ /* 0x100fe20008010809 */
[----:B------:R-:W-:-:S01]  /*10f60*/  FFMA.FTZ R93, R93, UR21, -R9 ;  /* 0x000000155d5d7c23 */ /* 0x000fc20008010809 */
[--C-:B------:R-:W-:Y:S01]  /*10f70*/  FFMA.FTZ R96, R96, UR21, -R9.reuse ;  /* 0x0000001560607c23 */ /* 0x100fe20008010809 */
        /* <DEDUP_REMOVED lines=59> */
[----:B------:R-:W-:Y:S01]  /*11330*/  FMNMX.FTZ R113, R65, R124, !PT ;  /* 0x0000007c41717209 */ /* 0x000fe20007810000 */
[----:B------:R-:W-:-:S03]  /*11340*/  FFMA.FTZ R124, R128, UR21, -R9 ;  /* 0x00000015807c7c23 */ /* 0x000fc60008010809 */
[----:B0-----:R-:W-:Y:S02]  /*11350*/  FMNMX.FTZ R117, R66, R113, !PT ;  /* 0x0000007142757209 */ /* 0x001fe40007810000 */
[----:B------:R0:W-:Y:S03]  /*11360*/  MUFU.EX2 R113, R127 ;  /* 0x0000007f00717308 */ /* 0x0001e60000000800 */
[----:B------:R-:W0:Y:S05]  /*11370*/  SHFL.BFLY PT, R128, R117, 0x2, 0x1f ;  /* 0x0c401f0075807f89 */ /* 0x000e2a00000e0000 */
[----:B------:R-:W-:Y:S08]  /*11380*/  MUFU.EX2 R109, R109 ;  /* 0x0000006d006d7308 */ /* 0x000ff00000000800 */
[----:B------:R-:W-:Y:S08]  /*11390*/  MUFU.EX2 R88, R88 ;  /* 0x0000005800587308 */ /* 0x000ff00000000800 */
[----:B------:R-:W-:Y:S01]  /*113a0*/  MUFU.EX2 R89, R89 ;  /* 0x0000005900597308 */ /* 0x000fe20000000800 */
[----:B0-----:R-:W-:Y:S01]  /*113b0*/  FMNMX.FTZ R127, R117, R128, !PT ;  /* 0x00000080757f7209 */ /* 0x001fe20007810000 */
[--C-:B------:R-:W-:Y:S01]  /*113c0*/  FFMA.FTZ R117, R129, UR21, -R9.reuse ;  /* 0x0000001581757c23 */ /* 0x100fe20008010809 */
[----:B------:R-:W-:-:S01]  /*113d0*/  FFMA.FTZ R128, R130, UR21, -R9 ;  /* 0x0000001582807c23 */ /* 0x000fc20008010809 */
[----:B------:R-:W-:-:S02]  /*113e0*/  FSEL R130, R10, RZ, P1 ;  /* 0x000000ff0a827208 */ /* 0x000fc40000800000 */
[----:B------:R-:W0:Y:S02]  /*113f0*/  SHFL.BFLY PT, R132, R127, 0x1, 0x1f ;  /* 0x0c201f007f847f89 */ /* 0x000e2400000e0000 */
        /* <DEDUP_REMOVED lines=17> */
[----:B------:R-:W-:Y:S01]  /*11510*/  FMUL.FTZ R94, R131, UR21 ;  /* 0x00000015835e7c20 */ /* 0x000fe20008410000 */
[----:B------:R-:W-:-:S01]  /*11520*/  FFMA.FTZ R12, R12, UR21, -R129 ;  /* 0x000000150c0c7c23 */ /* 0x000fc20008010881 */
[--C-:B------:R-:W-:Y:S01]  /*11530*/  FFMA.FTZ R15, R15, UR21, -R129.reuse ;  /* 0x000000150f0f7c23 */ /* 0x100fe20008010881 */
[----:B------:R-:W-:-:S01]  /*11540*/  FFMA.FTZ R20, R20, UR21, -R129 ;  /* 0x0000001514147c23 */ /* 0x000fc20008010881 */
[--C-:B------:R-:W-:Y:S01]  /*11550*/  FFMA.FTZ R121, R121, UR21, -R129.reuse ;  /* 0x0000001579797c23 */ /* 0x100fe20008010881 */
[----:B------:R-:W-:Y:S01]  /*11560*/  MUFU.EX2 R11, R11 ;  /* 0x0000000b000b7308 */ /* 0x000fe20000000800 */
[----:B------:R-:W-:-:S01]  /*11570*/  FFMA.FTZ R122, R122, UR21, -R129 ;  /* 0x000000157a7a7c23 */ /* 0x000fc20008010881 */
[----:B------:R-:W-:Y:S01]  /*11580*/  FFMA.FTZ R125, R125, UR21, -R129 ;  /* 0x000000157d7d7c23 */ /* 0x000fe20008010881 */
[----:B------:R-:W-:-:S01]  /*11590*/  FADD.FTZ R132, R57, R132 ;  /* 0x0000008439847221 */ /* 0x000fc20000010000 */
        /* <DEDUP_REMOVED lines=30> */
[----:B------:R-:W-:Y:S01]  /*11780*/  FADD.FTZ R5, R13, R132 ;  /* 0x000000840d057221 */ /* 0x000fe20000010000 */
[----:B------:R-:W-:-:S01]  /*11790*/  FFMA.FTZ R58, R58, UR21, -R129 ;  /* 0x000000153a3a7c23 */ /* 0x000fc20008010881 */
[--C-:B------:R-:W-:Y:S01]  /*117a0*/  FFMA.FTZ R59, R59, UR21, -R129.reuse ;  /* 0x000000153b3b7c23 */ /* 0x100fe20008010881 */
[----:B------:R-:W-:-:S01]  /*117b0*/  FFMA.FTZ R60, R60, UR21, -R129 ;  /* 0x000000153c3c7c23 */ /* 0x000fc20008010881 */
[--C-:B------:R-:W-:Y:S01]  /*117c0*/  FFMA.FTZ R61, R61, UR21, -R129.reuse ;  /* 0x000000153d3d7c23 */ /* 0x100fe20008010881 */
[----:B------:R-:W-:-:S01]  /*117d0*/  FFMA.FTZ R63, R63, UR21, -R129 ;  /* 0x000000153f3f7c23 */ /* 0x000fc20008010881 */
[----:B------:R-:W1:Y:S01]  /*117e0*/  MUFU.EX2 R121, R121 ;  /* 0x0000007900797308 */ /* 0x000e620000000800 */
[----:B--2---:R-:W-:-:S01]  /*117f0*/  FADD.FTZ R131, R15, R4 ;  /* 0x000000040f837221 */ /* 0x004fc20000010000 */
[----:B------:R-:W-:Y:S01]  /*11800*/  FADD.FTZ R4, R14, R5 ;  /* 0x000000050e047221 */ /* 0x000fe20000010000 */
[----:B------:R-:W-:-:S01]  /*11810*/  FFMA.FTZ R76, R76, UR21, -R129 ;  /* 0x000000154c4c7c23 */ /* 0x000fc20008010881 */
[--C-:B------:R-:W-:Y:S01]  /*11820*/  FFMA.FTZ R65, R65, UR21, -R129.reuse ;  /* 0x0000001541417c23 */ /* 0x100fe20008010881 */
[----:B------:R-:W-:-:S01]  /*11830*/  FFMA.FTZ R66, R66, UR21, -R129 ;  /* 0x0000001542427c23 */ /* 0x000fc20008010881 */
[----:B------:R-:W-:-:S02]  /*11840*/  FADD.FTZ R5, R21, R4 ;  /* 0x0000000415057221 */ /* 0x000fc40000010000 */
[----:B------:R-:W2:Y:S02]  /*11850*/  MUFU.EX2 R122, R122 ;  /* 0x0000007a007a7308 */ /* 0x000ea40000000800 */
[----:B------:R-:W-:-:S04]  /*11860*/  FADD.FTZ R4, R70, R5 ;  /* 0x0000000546047221 */ /* 0x000fc80000010000 */
[----:B------:R-:W-:Y:S02]  /*11870*/  FADD.FTZ R5, R67, R4 ;  /* 0x0000000443057221 */ /* 0x000fe40000010000 */
[----:B------:R-:W3:Y:S02]  /*11880*/  MUFU.EX2 R125, R125 ;  /* 0x0000007d007d7308 */ /* 0x000ee40000000800 */
[----:B------:R-:W-:-:S04]  /*11890*/  FADD.FTZ R4, R120, R5 ;  /* 0x0000000578047221 */ /* 0x000fc80000010000 */
[----:B------:R-:W-:Y:S02]  /*118a0*/  FADD.FTZ R5, R69, R4 ;  /* 0x0000000445057221 */ /* 0x000fe40000010000 */
[----:B------:R-:W4:Y:S08]  /*118b0*/  MUFU.EX2 R126, R126 ;  /* 0x0000007e007e7308 */ /* 0x000f300000000800 */
[----:B------:R0:W-:Y:S08]  /*118c0*/  MUFU.EX2 R8, R130 ;  /* 0x0000008200087308 */ /* 0x0001f00000000800 */
[----:B------:R-:W5:Y:S01]  /*118d0*/  MUFU.EX2 R106, R106 ;  /* 0x0000006a006a7308 */ /* 0x000f620000000800 */
[----:B0-----:R-:W-:-:S04]  /*118e0*/  FADD.FTZ R130, R20, R131 ;  /* 0x0000008314827221 */ /* 0x001fc80000010000 */
[----:B-1----:R-:W-:-:S03]  /*118f0*/  FADD.FTZ R131, R121, R130 ;  /* 0x0000008279837221 */ /* 0x002fc60000010000 */
[----:B------:R-:W0:Y:S01]  /*11900*/  MUFU.EX2 R107, R107 ;  /* 0x0000006b006b7308 */ /* 0x000e220000000800 */
[----:B--2---:R-:W-:-:S04]  /*11910*/  FADD.FTZ R130, R122, R131 ;  /* 0x000000837a827221 */ /* 0x004fc80000010000 */
[----:B---3--:R-:W-:Y:S01]  /*11920*/  FADD.FTZ R131, R125, R130 ;  /* 0x000000827d837221 */ /* 0x008fe20000010000 */
[----:B------:R-:W-:-:S02]  /*11930*/  FADD.FTZ R130, R104, R5 ;  /* 0x0000000568827221 */ /* 0x000fc40000010000 */
[----:B------:R-:W1:Y:S01]  /*11940*/  MUFU.EX2 R110, R110 ;  /* 0x0000006e006e7308 */ /* 0x000e620000000800 */
[----:B----4-:R-:W-:-:S04]  /*11950*/  FADD.FTZ R131, R126, R131 ;  /* 0x000000837e837221 */ /* 0x010fc80000010000 */
[----:B-----5:R-:W-:Y:S01]  /*11960*/  FADD.FTZ R4, R106, R131 ;  /* 0x000000836a047221 */ /* 0x020fe20000010000 */
[----:B------:R-:W-:-:S02]  /*11970*/  FADD.FTZ R131, R71, R130 ;  /* 0x0000008247837221 */ /* 0x000fc40000010000 */
        /* <DEDUP_REMOVED lines=106> */
.L_x_929:
        /* <DEDUP_REMOVED lines=82> */
.L_x_912:
[----:B------:R-:W-:Y:S06]  /*12540*/  BAR.ARV 0x8, 0x200 ;  /* 0x0208000000007b1d */ /* 0x000fec0000002000 */
[----:B------:R-:W-:Y:S05]  /*12550*/  @!P0 BRA `(.L_x_931) ;  /* 0x0000000000048947 */ /* 0x000fea0003800000 */
[----:B------:R-:W-:Y:S01]  /*12560*/  BPT.TRAP 0x1 ;  /* 0x000000040000795c */ /* 0x000fe20000300000 */
.L_x_931:
[----:B------:R-:W-:Y:S01]  /*12570*/  ULEA UR14, UR39, UR45, 0x3 ;  /* 0x0000002d270e7291 */ /* 0x000fe2000f8e183f */
[----:B------:R-:W-:-:S05]  /*12580*/  IMAD.U32 R0, RZ, RZ, UR37 ;  /* 0x00000025ff007e24 */ /* 0x000fca000f8e00ff */
[----:B------:R-:W-:-:S04]  /*12590*/  SHF.L.U32 R0, R0, 0x1f, RZ ;  /* 0x0000001f00007819 */ /* 0x000fc800000006ff */
[----:B------:R0:W1:Y:S01]  /*125a0*/  SYNCS.PHASECHK.TRANS64.TRYWAIT P1, [UR14+0x13250], R0 ;  /* 0x01325000ff0075a7 */ /* 0x000062000802014e */
[----:B------:R-:W-:Y:S05]  /*125b0*/  @!P0 BRA `(.L_x_932) ;  /* 0x0000000000048947 */ /* 0x000fea0003800000 */
[----:B------:R-:W-:Y:S01]  /*125c0*/  BPT.TRAP 0x1 ;  /* 0x000000040000795c */ /* 0x000fe20000300000 */
.L_x_932:
[----:B-1----:R-:W-:Y:S05]  /*125d0*/  @P1 BRA `(.L_x_933) ;  /* 0x0000000000081947 */ /* 0x002fea0003800000 */
[----:B------:R-:W1:Y:S02]  /*125e0*/  SYNCS.PHASECHK.TRANS64.TRYWAIT P1, [UR14+0x13250], R0 ;  /* 0x01325000ff0075a7 */ /* 0x000e64000802014e */
[----:B-1----:R-:W-:Y:S05]  /*125f0*/  @!P1 BRA `(.L_x_934) ;  /* 0x0000007800c89947 */ /* 0x002fea0003800000 */
.L_x_933:
        /* <DEDUP_REMOVED lines=13> */
[----:B------:R-:W-:Y:S01]  /*126d0*/  @UP0 UIMAD UR6, UR6, UR10, URZ ;  /* 0x0000000a060602a4 */ /* 0x000fe2000f8e023f */
[----:B------:R-:W-:Y:S01]  /*126e0*/  @UP0 ULDC.64 UR12, c[0x0][0x9d0] ;  /* 0x00027400000c0ab9 */ /* 0x000fe20000000a00 */
[----:B------:R-:W-:Y:S02]  /*126f0*/  @UP0 UIMAD.WIDE.U32 UR8, UR47, UR10, URZ ;  /* 0x0000000a2f0802a5 */ /* 0x000fe4000f8e003f */
[----:B------:R-:W-:Y:S02]  /*12700*/  @UP0 UIMAD UR6, UR47, UR11, UR6 ;  /* 0x0000000b2f0602a4 */ /* 0x000fe4000f8e0206 */
[----:B------:R-:W-:-:S02]  /*12710*/  UIMAD UR10, UR39, 0x280, UR45 ;  /* 0x00000280270a78a4 */ /* 0x000fc4000f8e022d */
[----:B------:R-:W-:Y:S02]  /*12720*/  @UP0 UIMAD UR7, UR7, UR12, URZ ;  /* 0x0000000c070702a4 */ /* 0x000fe4000f8e023f */
[----:B------:R-:W-:Y:S02]  /*12730*/  @UP0 UIADD3 UR9, UR9, UR6, URZ ;  /* 0x0000000609090290 */ /* 0x000fe4000fffe03f */
[----:B------:R-:W-:Y:S01]  /*12740*/  @UP0 UIMAD UR11, UR48, UR13, UR7 ;  /* 0x0000000d300b02a4 */ /* 0x000fe2000f8e0207 */
[----:B------:R-:W-:Y:S02]  /*12750*/  UMOV UR6, UR10 ;  /* 0x0000000a00067c82 */ /* 0x000fe40008000000 */
[----:B------:R-:W-:Y:S02]  /*12760*/  UMOV UR7, 0xc0000010 ;  /* 0xc000001000077882 */ /* 0x000fe40000000000 */
[----:B------:R-:W-:Y:S01]  /*12770*/  QGMMA.64x64x32.F32.E4M3.E4M3 R24, R152, gdesc[UR4], R24, gsb0 ;  /* 0x00e0000498187df3 */ /* 0x000fe20008000818 */
        /* <DEDUP_REMOVED lines=49> */
[----:B------:R-:W3:Y:S01]  /*12a90*/  @P1 MUFU.RCP R7, R13 ;  /* 0x0000000d00071308 */ /* 0x000ee20000001000 */
        /* <DEDUP_REMOVED lines=15> */
.L_x_935:
        /* <DEDUP_REMOVED lines=10> */
[-C--:B------:R-:W-:Y:S01]  /*12c30*/  FMUL.FTZ R33, R26, R7.reuse ;  /* 0x000000071a217220 */ /* 0x080fe20000410000 */
[----:B------:R-:W-:Y:S01]  /*12c40*/  FMUL.FTZ R32, R27, R7 ;  /* 0x000000071b207220 */ /* 0x000fe20000410000 */
        /* <DEDUP_REMOVED lines=30> */
.L_x_861:
        /* <DEDUP_REMOVED lines=8> */
[----:B0-----:R-:W-:-:S05]  /*12eb0*/  LEA R9, R0, R9, 0x18 ;  /* 0x0000000900097211 */ /* 0x001fca00078ec0ff */
[----:B------:R-:W0:Y:S02]  /*12ec0*/  LDS.128 R4, [R9+0x132d0] ;  /* 0x0132d00009047984 */ /* 0x000e240000000c00 */
[----:B0-----:R-:W-:Y:S01]  /*12ed0*/  IMAD.IADD R4, R10, 0x1, -R35 ;  /* 0x000000010a047824 */ /* 0x001fe200078e0a23 */
[----:B------:R-:W-:Y:S02]  /*12ee0*/  R2UR UR5, R5 ;  /* 0x00000000050572ca */ /* 0x000fe400000e0000 */
[----:B------:R-:W-:Y:S01]  /*12ef0*/  R2UR UR48, R6 ;  /* 0x00000000063072ca */ /* 0x000fe200000e0000 */
[----:B------:R-:W-:Y:S01]  /*12f00*/  IMAD.SHL.U32 R0, R4, 0x8, RZ ;  /* 0x0000000804007824 */ /* 0x000fe200078e00ff */
[----:B------:R-:W-:Y:S02]  /*12f10*/  R2UR UR47, R7 ;  /* 0x00000000072f72ca */ /* 0x000fe400000e0000 */
[----:B------:R-:W-:Y:S02]  /*12f20*/  SHF.R.S32.HI R5, RZ, 0x3, R3 ;  /* 0x00000003ff057819 */ /* 0x000fe40000011403 */
[----:B------:R-:W-:Y:S01]  /*12f30*/  SHF.R.S32.HI R3, RZ, 0x1f, R0 ;  /* 0x0000001fff037819 */ /* 0x000fe20000011400 */
[----:B------:R-:W-:Y:S06]  /*12f40*/  BAR.ARV 0x4, 0x200 ;  /* 0x0108000000007b1d */ /* 0x000fec0000002000 */
[----:B------:R-:W-:Y:S05]  /*12f50*/  @P0 BRA `(.L_x_937) ;  /* 0x0000001000940947 */ /* 0x000fea0003800000 */
[----:B------:R-:W-:Y:S01]  /*12f60*/  IMAD.SHL.U32 R6, R23, 0x4, RZ ;  /* 0x0000000417067824 */ /* 0x000fe200078e00ff */
[----:B------:R-:W-:Y:S01]  /*12f70*/  ULDC.64 UR6, c[0x4][0x38] ;  /* 0x01000e0000067ab9 */ /* 0x000fe20000000a00 */
[----:B------:R-:W0:Y:S01]  /*12f80*/  S2R R40, SR_SWINHI ;  /* 0x0000000000287919 */ /* 0x000e220000002f00 */
[----:B------:R-:W-:Y:S02]  /*12f90*/  F2FP.BF16.F32.PACK_AB R30, R30, R33 ;  /* 0x000000211e1e723e */ /* 0x000fe400000010ff */
        /* <DEDUP_REMOVED lines=14> */
[----:B------:R-:W-:Y:S01]  /*13080*/  F2FP.BF16.F32.PACK_AB R21, R46, R21 ;  /* 0x000000152e15723e */ /* 0x000fe200000010ff */
[----:B------:R-:W-:Y:S01]  /*13090*/  BAR.SYNC.DEFER_BLOCKING 0x1, 0x180 ;  /* 0x0046000000007b1d */ /* 0x000fe20000010000 */
[----:B------:R-:W-:-:S04]  /*130a0*/  LOP3.LUT R6, R6, 0xc, RZ, 0xc0, !PT ;  /* 0x0000000c06067812 */ /* 0x000fc800078ec0ff */
[----:B------:R-:W-:Y:S01]  /*130b0*/  IADD3 R6, P0, R6, UR6, RZ ;  /* 0x0000000606067c10 */ /* 0x000fe2000ff1e0ff */
[----:B------:R-:W-:Y:S01]  /*130c0*/  UMOV UR4, URZ ;  /* 0x0000003f00047c82 */ /* 0x000fe20008000000 */
[----:B------:R-:W-:Y:S01]  /*130d0*/  USHF.R.S32.HI UR16, URZ, 0x1f, UR40 ;  /* 0x0000001f3f107899 */ /* 0x000fe20008011428 */
[----:B------:R-:W-:Y:S02]  /*130e0*/  ULDC.64 UR10, c[0x0][0xb90] ;  /* 0x0002e400000a7ab9 */ /* 0x000fe40000000a00 */
[----:B------:R-:W-:Y:S01]  /*130f0*/  IMAD.X R7, RZ, RZ, UR7, P0 ;  /* 0x00000007ff077e24 */ /* 0x000fe200080e06ff */
[----:B------:R-:W-:Y:S01]  /*13100*/  ULDC.64 UR6, c[0x0][0xc00] ;  /* 0x0003000000067ab9 */ /* 0x000fe20000000a00 */
[----:B------:R-:W-:Y:S01]  /*13110*/  USHF.R.S32.HI UR9, URZ, 0x1f, UR41 ;  /* 0x0000001f3f097899 */ /* 0x000fe20008011429 */
[----:B------:R-:W-:Y:S02]  /*13120*/  ULDC.64 UR14, c[0x0][0xb98] ;  /* 0x0002e600000e7ab9 */ /* 0x000fe40000000a00 */
[----:B------:R1:W2:Y:S01]  /*13130*/  LDG.E.CONSTANT R18, desc[UR50][R6.64] ;  /* 0x0000003206127981 */ /* 0x0002a2000c1e9900 */
[----:B------:R-:W-:Y:S01]  /*13140*/  UISETP.NE.U32.AND UP0, UPT, UR6, URZ, UPT ;  /* 0x0000003f0600728c */ /* 0x000fe2000bf05070 */
[----:B------:R-:W-:-:S03]  /*13150*/  ULDC.64 UR18, c[0x0][0xc08] ;  /* 0x0003020000127ab9 */ /* 0x000fc60000000a00 */
[----:B------:R-:W-:-:S03]  /*13160*/  UISETP.NE.AND.EX UP0, UPT, UR7, URZ, UPT, UP0 ;  /* 0x0000003f0700728c */ /* 0x000fc6000bf05300 */
[----:B------:R-:W-:Y:S01]  /*13170*/  ULDC.64 UR6, c[0x0][0xc00] ;  /* 0x0003000000067ab9 */ /* 0x000fe20000000a00 */
[----:B-1----:R-:W-:Y:S01]  /*13180*/  LOP3.LUT P0, R6, R23, 0x3, RZ, 0xc0, !PT ;  /* 0x0000000317067812 */ /* 0x002fe2000780c0ff */
[----:B------:R-:W-:-:S03]  /*13190*/  UIMAD.WIDE UR6, UR41, 0x4, UR6 ;  /* 0x00000004290678a5 */ /* 0x000fc6000f8e0206 */
[----:B------:R-:W-:Y:S02]  /*131a0*/  ISETP.EQ.OR P0, PT, R6, 0x3, !P0 ;  /* 0x000000030600780c */ /* 0x000fe40004702670 */
[----:B------:R-:W-:Y:S02]  /*131b0*/  MOV R6, R9 ;  /* 0x0000000900067202 */ /* 0x000fe40000000f00 */
[----:B0-----:R-:W-:Y:S02]  /*131c0*/  MOV R7, R40 ;  /* 0x0000002800077202 */ /* 0x001fe40000000f00 */
[----:B------:R-:W-:Y:S02]  /*131d0*/  SEL R39, R30, R31, P0 ;  /* 0x0000001f1e277207 */ /* 0x000fe40000000000 */
[----:B------:R-:W-:Y:S01]  /*131e0*/  SEL R30, R31, R30, P0 ;  /* 0x0000001e1f1e7207 */ /* 0x000fe20000000000 */
[----:B------:R-:W-:Y:S01]  /*131f0*/  IMAD.WIDE R12, R157, 0x2, R6 ;  /* 0x000000029d0c7825 */ /* 0x000fe200078e0206 */
[----:B------:R-:W-:-:S02]  /*13200*/  SEL R31, R27, R26, P0 ;  /* 0x0000001a1b1f7207 */ /* 0x000fc40000000000 */
[----:B------:R-:W-:Y:S02]  /*13210*/  SEL R26, R26, R27, P0 ;  /* 0x0000001b1a1a7207 */ /* 0x000fe40000000000 */
[----:B------:R-:W-:Y:S02]  /*13220*/  IADD3 R27, P3, R12, 0x20, RZ ;  /* 0x000000200c1b7810 */ /* 0x000fe40007f7e0ff */
[----:B------:R-:W-:Y:S02]  /*13230*/  SEL R37, R15, R14, P0 ;  /* 0x0000000e0f257207 */ /* 0x000fe40000000000 */
[----:B------:R-:W-:Y:S02]  /*13240*/  SEL R34, R14, R15, P0 ;  /* 0x0000000f0e227207 */ /* 0x000fe40000000000 */
[----:B------:R-:W-:Y:S02]  /*13250*/  IADD3 R47, P1, R12, 0x60, RZ ;  /* 0x000000600c2f7810 */ /* 0x000fe40007f3e0ff */
[----:B------:R-:W-:-:S02]  /*13260*/  LOP3.LUT R14, R27, 0x380, RZ, 0xc0, !PT ;  /* 0x000003801b0e7812 */ /* 0x000fc400078ec0ff */
[----:B------:R-:W-:Y:S01]  /*13270*/  LOP3.LUT R36, R47, 0x380, RZ, 0xc0, !PT ;  /* 0x000003802f247812 */ /* 0x000fe200078ec0ff */
[----:B------:R-:W-:Y:S01]  /*13280*/  IMAD.X R15, RZ, RZ, R13, P1 ;  /* 0x000000ffff0f7224 */ /* 0x000fe200008e060d */
[----:B------:R-:W-:Y:S02]  /*13290*/  SHF.R.U64 R14, R14, 0x3, RZ ;  /* 0x000000030e0e7819 */ /* 0x000fe400000012ff */
[----:B------:R-:W-:Y:S02]  /*132a0*/  SEL R35, R29, R28, P0 ;  /* 0x0000001c1d237207 */ /* 0x000fe40000000000 */
[----:B------:R-:W-:Y:S02]  /*132b0*/  SEL R28, R28, R29, P0 ;  /* 0x0000001d1c1c7207 */ /* 0x000fe40000000000 */
[----:B------:R-:W-:Y:S02]  /*132c0*/  SEL R33, R58, R57, P0 ;  /* 0x000000393a217207 */ /* 0x000fe40000000000 */
[----:B------:R-:W-:-:S02]  /*132d0*/  SEL R29, R25, R24, P0 ;  /* 0x00000018191d7207 */ /* 0x000fc40000000000 */
[----:B------:R-:W-:Y:S02]  /*132e0*/  SEL R32, R24, R25, P0 ;  /* 0x0000001918207207 */ /* 0x000fe40000000000 */
[----:B------:R-:W-:Y:S02]  /*132f0*/  SEL R58, R57, R58, P0 ;  /* 0x0000003a393a7207 */ /* 0x000fe40000000000 */
[----:B------:R-:W-:Y:S02]  /*13300*/  SHF.R.U64 R36, R36, 0x3, RZ ;  /* 0x0000000324247819 */ /* 0x000fe400000012ff */
[----:B------:R-:W-:Y:S02]  /*13310*/  LOP3.LUT R24, R14, R27, RZ, 0x3c, !PT ;  /* 0x0000001b0e187212 */ /* 0x000fe400078e3cff */
[----:B------:R-:W-:Y:S02]  /*13320*/  SEL R41, R21, R20, P0 ;  /* 0x0000001415297207 */ /* 0x000fe40000000000 */
[----:B------:R-:W-:-:S02]  /*13330*/  SEL R40, R20, R21, P0 ;  /* 0x0000001514287207 */ /* 0x000fc40000000000 */
[----:B------:R-:W-:Y:S02]  /*13340*/  SEL R43, R54, R55, P0 ;  /* 0x00000037362b7207 */ /* 0x000fe40000000000 */
[----:B------:R-:W-:Y:S02]  /*13350*/  SEL R54, R55, R54, P0 ;  /* 0x0000003637367207 */ /* 0x000fe40000000000 */
[----:B------:R-:W-:Y:S02]  /*13360*/  LOP3.LUT R14, R36, R47, RZ, 0x3c, !PT ;  /* 0x0000002f240e7212 */ /* 0x000fe400078e3cff */
[C---:B------:R-:W-:Y:S02]  /*13370*/  LOP3.LUT R25, R12.reuse, 0x380, RZ, 0xc0, !PT ;  /* 0x000003800c197812 */ /* 0x040fe400078ec0ff */
[----:B------:R-:W-:Y:S02]  /*13380*/  IADD3 R45, P2, R12, 0x40, RZ ;  /* 0x000000400c2d7810 */ /* 0x000fe40007f5e0ff */
[----:B------:R-:W-:-:S02]  /*13390*/  SHF.R.U64 R25, R25, 0x3, RZ ;  /* 0x0000000319197819 */ /* 0x000fc400000012ff */
[----:B------:R-:W-:Y:S01]  /*133a0*/  LOP3.LUT R20, R45, 0x380, RZ, 0xc0, !PT ;  /* 0x000003802d147812 */ /* 0x000fe200078ec0ff */
[--C-:B------:R-:W-:Y:S01]  /*133b0*/  IMAD.X R21, RZ, RZ, R13.reuse, P2 ;  /* 0x000000ffff157224 */ /* 0x100fe200010e060d */
[----:B------:R-:W-:Y:S01]  /*133c0*/  LOP3.LUT R12, R25, R12, RZ, 0x3c, !PT ;  /* 0x0000000c190c7212 */ /* 0x000fe200078e3cff */
[----:B------:R-:W-:Y:S01]  /*133d0*/  IMAD.X R25, RZ, RZ, R13, P3 ;  /* 0x000000ffff197224 */ /* 0x000fe200018e060d */
[----:B------:R-:W-:Y:S02]  /*133e0*/  SHF.R.U64 R20, R20, 0x3, RZ ;  /* 0x0000000314147819 */ /* 0x000fe400000012ff */
[----:B------:R-:W-:Y:S02]  /*133f0*/  MOV R46, R12 ;  /* 0x0000000c002e7202 */ /* 0x000fe40000000f00 */
[----:B------:R-:W-:Y:S02]  /*13400*/  LOP3.LUT R20, R20, R45, RZ, 0x3c, !PT ;  /* 0x0000002d14147212 */ /* 0x000fe400078e3cff */
[----:B------:R-:W-:-:S02]  /*13410*/  MOV R45, R24 ;  /* 0x00000018002d7202 */ /* 0x000fc40000000f00 */
[----:B------:R-:W-:Y:S02]  /*13420*/  MOV R42, R14 ;  /* 0x0000000e002a7202 */ /* 0x000fe40000000f00 */
[----:B------:R-:W-:Y:S01]  /*13430*/  MOV R44, R20 ;  /* 0x00000014002c7202 */ /* 0x000fe20000000f00 */
[----:B------:R-:W-:Y:S01]  /*13440*/  IMAD.U32 R20, RZ, RZ, UR6 ;  /* 0x00000006ff147e24 */ /* 0x000fe2000f8e00ff */
[----:B------:R-:W-:Y:S01]  /*13450*/  PLOP3.LUT P2, PT, PT, PT, UP0, 0x80, 0x0 ;  /* 0x000000000000781c */ /* 0x000fe20003f4f008 */
[----:B------:R-:W-:Y:S01]  /*13460*/  IMAD.U32 R21, RZ, RZ, UR7 ;  /* 0x00000007ff157e24 */ /* 0x000fe2000f8e00ff */
[----:B--2---:R-:W-:Y:S01]  /*13470*/  LOP3.LUT R27, R18, 0x2, RZ, 0x3c, !PT ;  /* 0x00000002121b7812 */ /* 0x004fe200078e3cff */
[----:B------:R-:W-:Y:S04]  /*13480*/  SHFL.IDX PT, R33, R33, R18, 0x1c1f ;  /* 0x001c1f1221217589 */ /* 0x000fe800000e0000 */
[----:B------:R-:W0:Y:S04]  /*13490*/  SHFL.IDX PT, R58, R58, R27, 0x1c1f ;  /* 0x001c1f1b3a3a7589 */ /* 0x000e2800000e0000 */
[----:B------:R-:W-:Y:S04]  /*134a0*/  SHFL.IDX PT, R35, R35, R18, 0x1c1f ;  /* 0x001c1f1223237589 */ /* 0x000fe800000e0000 */
[----:B------:R-:W1:Y:S04]  /*134b0*/  SHFL.IDX PT, R28, R28, R27, 0x1c1f ;  /* 0x001c1f1b1c1c7589 */ /* 0x000e6800000e0000 */
[----:B------:R-:W-:Y:S04]  /*134c0*/  SHFL.IDX PT, R39, R39, R18, 0x1c1f ;  /* 0x001c1f1227277589 */ /* 0x000fe800000e0000 */
[----:B------:R-:W2:Y:S04]  /*134d0*/  SHFL.IDX PT, R36, R30, R27, 0x1c1f ;  /* 0x001c1f1b1e247589 */ /* 0x000ea800000e0000 */
[----:B------:R-:W-:Y:S04]  /*134e0*/  SHFL.IDX PT, R29, R29, R18, 0x1c1f ;  /* 0x001c1f121d1d7589 */ /* 0x000fe800000e0000 */
[----:B------:R-:W3:Y:S01]  /*134f0*/  SHFL.IDX PT, R32, R32, R27, 0x1c1f ;  /* 0x001c1f1b20207589 */ /* 0x000ee200000e0000 */
[----:B0-----:R-:W-:-:S02]  /*13500*/  SEL R12, R33, R58, P0 ;  /* 0x0000003a210c7207 */ /* 0x001fc40000000000 */
[----:B------:R-:W-:Y:S01]  /*13510*/  SEL R14, R58, R33, P0 ;  /* 0x000000213a0e7207 */ /* 0x000fe20000000000 */
[----:B------:R-:W-:Y:S04]  /*13520*/  SHFL.IDX PT, R31, R31, R18, 0x1c1f ;  /* 0x001c1f121f1f7589 */ /* 0x000fe800000e0000 */
[----:B------:R0:W4:Y:S01]  /*13530*/  SHFL.IDX PT, R38, R26, R27, 0x1c1f ;  /* 0x001c1f1b1a267589 */ /* 0x00012200000e0000 */
[----:B-1----:R-:W-:-:S03]  /*13540*/  SEL R24, R35, R28, P0 ;  /* 0x0000001c23187207 */ /* 0x002fc60000000000 */
[----:B------:R-:W-:Y:S04]  /*13550*/  SHFL.IDX PT, R37, R37, R18, 0x1c1f ;  /* 0x001c1f1225257589 */ /* 0x000fe800000e0000 */
[----:B------:R-:W1:Y:S01]  /*13560*/  SHFL.IDX PT, R34, R34, R27, 0x1c1f ;  /* 0x001c1f1b22227589 */ /* 0x000e6200000e0000 */
[----:B--2---:R-:W-:Y:S02]  /*13570*/  SEL R13, R39, R36, P0 ;  /* 0x00000024270d7207 */ /* 0x004fe40000000000 */
[----:B0-----:R-:W-:Y:S01]  /*13580*/  SEL R26, R28, R35, P0 ;  /* 0x000000231c1a7207 */ /* 0x001fe20000000000 */
[----:B------:R-:W-:Y:S01]  /*13590*/  SHFL.IDX PT, R41, R41, R18, 0x1c1f ;  /* 0x001c1f1229297589 */ /* 0x000fe200000e0000 */
[----:B------:R-:W-:-:S03]  /*135a0*/  SEL R15, R36, R39, P0 ;  /* 0x00000027240f7207 */ /* 0x000fc60000000000 */
[----:B------:R-:W0:Y:S01]  /*135b0*/  SHFL.IDX PT, R40, R40, R27, 0x1c1f ;  /* 0x001c1f1b28287589 */ /* 0x000e2200000e0000 */
[----:B---3--:R-:W-:Y:S02]  /*135c0*/  SEL R28, R29, R32, P0 ;  /* 0x000000201d1c7207 */ /* 0x008fe40000000000 */
[----:B------:R-:W-:Y:S01]  /*135d0*/  SEL R30, R32, R29, P0 ;  /* 0x0000001d201e7207 */ /* 0x000fe20000000000 */
[----:B------:R-:W-:Y:S04]  /*135e0*/  SHFL.IDX PT, R43, R43, R18, 0x1c1f ;  /* 0x001c1f122b2b7589 */ /* 0x000fe800000e0000 */
[----:B------:R2:W3:Y:S01]  /*135f0*/  SHFL.IDX PT, R54, R54, R27, 0x1c1f ;  /* 0x001c1f1b36367589 */ /* 0x0004e200000e0000 */
[----:B----4-:R-:W-:-:S03]  /*13600*/  SEL R25, R31, R38, P0 ;  /* 0x000000261f197207 */ /* 0x010fc60000000000 */
[----:B------:R4:W-:Y:S01]  /*13610*/  STSM.16.M88.4 [R46], R12 ;  /* 0x0000000c2e007844 */ /* 0x0009e20000000200 */
[----:B-1----:R-:W-:Y:S02]  /*13620*/  SEL R32, R37, R34, P0 ;  /* 0x0000002225207207 */ /* 0x002fe40000000000 */
[----:B--2---:R-:W-:Y:S02]  /*13630*/  SEL R27, R38, R31, P0 ;  /* 0x0000001f261b7207 */ /* 0x004fe40000000000 */
[----:B------:R-:W-:Y:S02]  /*13640*/  SEL R34, R34, R37, P0 ;  /* 0x0000002522227207 */ /* 0x000fe40000000000 */
[----:B------:R-:W1:Y:S01]  /*13650*/  LDC R37, c[0x0][0xbe8] ;  /* 0x0002fa00ff257b82 */ /* 0x000e620000000800 */
[----:B------:R2:W-:Y:S01]  /*13660*/  STSM.16.M88.4 [R45], R24 ;  /* 0x000000182d007844 */ /* 0x0005e20000000200 */
[----:B0-----:R-:W-:Y:S02]  /*13670*/  SEL R29, R41, R40, P0 ;  /* 0x00000028291d7207 */ /* 0x001fe40000000000 */
[----:B------:R-:W-:-:S05]  /*13680*/  SEL R31, R40, R41, P0 ;  /* 0x00000029281f7207 */ /* 0x000fca0000000000 */
[----:B------:R0:W-:Y:S01]  /*13690*/  STSM.16.M88.4 [R44], R28 ;  /* 0x0000001c2c007844 */ /* 0x0001e20000000200 */
[----:B---3--:R-:W-:Y:S02]  /*136a0*/  SEL R33, R43, R54, P0 ;  /* 0x000000362b217207 */ /* 0x008fe40000000000 */
[----:B------:R-:W-:-:S05]  /*136b0*/  SEL R35, R54, R43, P0 ;  /* 0x0000002b36237207 */ /* 0x000fca0000000000 */
[----:B------:R0:W-:Y:S01]  /*136c0*/  STSM.16.M88.4 [R42], R32 ;  /* 0x000000202a007844 */ /* 0x0001e20000000200 */
[----:B------:R-:W-:Y:S06]  /*136d0*/  BAR.SYNC.DEFER_BLOCKING 0x1, 0x180 ;  /* 0x0046000000007b1d */ /* 0x000fec0000010000 */
[----:B------:R-:W3:Y:S01]  /*136e0*/  @P2 LDG.E R18, desc[UR50][R20.64] ;  /* 0x0000003214122981 */ /* 0x000ee2000c1e1900 */
[----:B-1----:R-:W-:Y:S01]  /*136f0*/  ISETP.NE.AND P1, PT, R37, 0x1, PT ;  /* 0x000000012500780c */ /* 0x002fe20003f25270 */
[----:B----4-:R-:W-:Y:S01]  /*13700*/  VIADD R15, R22, UR42 ;  /* 0x0000002a160f7c36 */ /* 0x010fe20008000000 */
[----:B------:R-:W-:Y:S01]  /*13710*/  UIMAD UR6, UR16, UR10, URZ ;  /* 0x0000000a100672a4 */ /* 0x000fe2000f8e023f */
[----:B------:R-:W-:Y:S01]  /*13720*/  LEA.HI R17, R17, R10, RZ, 0x7 ;  /* 0x0000000a11117211 */ /* 0x000fe200078f38ff */
[----:B------:R-:W-:Y:S01]  /*13730*/  USEL UR9, UR9, URZ, !UP0 ;  /* 0x0000003f09097287 */ /* 0x000fe2000c000000 */
[----:B------:R-:W-:Y:S01]  /*13740*/  IMAD.MOV.U32 R12, RZ, RZ, R15 ;  /* 0x000000ffff0c7224 */ /* 0x000fe200078e000f */
[----:B------:R-:W-:Y:S01]  /*13750*/  UIMAD UR12, UR40, UR11, UR6 ;  /* 0x0000000b280c72a4 */ /* 0x000fe2000f8e0206 */
[----:B------:R-:W-:Y:S01]  /*13760*/  LOP3.LUT R17, R17, 0xffffff80, RZ, 0xc0, !PT ;  /* 0xffffff8011117812 */ /* 0x000fe200078ec0ff */
[----:B------:R-:W-:-:S02]  /*13770*/  USEL UR8, UR41, URZ, !UP0 ;  /* 0x0000003f29087287 */ /* 0x000fc4000c000000 */
[----:B------:R-:W-:-:S03]  /*13780*/  UISETP.NE.U32.AND UP0, UPT, UR18, URZ, UPT ;  /* 0x0000003f1200728c */ /* 0x000fc6000bf05070 */
[----:B------:R-:W1:Y:S01]  /*13790*/  @P1 LDC R36, c[0x0][0xbec] ;  /* 0x0002fb00ff241b82 */ /* 0x000e620000000800 */
[----:B------:R-:W-:-:S06]  /*137a0*/  UISETP.NE.AND.EX UP0, UPT, UR19, URZ, UPT, UP0 ;  /* 0x0000003f1300728c */ /* 0x000fcc000bf05300 */
[----:B------:R-:W-:Y:S01]  /*137b0*/  PLOP3.LUT P3, PT, PT, PT, UP0, 0x80, 0x0 ;  /* 0x000000000000781c */ /* 0x000fe20003f6f008 */
[----:B------:R-:W4:Y:S01]  /*137c0*/  @P1 LDC R38, c[0x0][0xbf0] ;  /* 0x0002fc00ff261b82 */ /* 0x000f220000000800 */
[----:B-1----:R-:W-:-:S05]  /*137d0*/  @P1 IMAD.HI.U32 R13, R15, R36, RZ ;  /* 0x000000240f0d1227 */ /* 0x002fca00078e00ff */
[----:B----4-:R-:W-:-:S05]  /*137e0*/  @P1 SHF.R.U32.HI R12, RZ, R38, R13 ;  /* 0x00000026ff0c1219 */ /* 0x010fca000001160d */
[----:B------:R-:W-:-:S04]  /*137f0*/  IMAD.MOV R14, RZ, RZ, -R12 ;  /* 0x000000ffff0e7224 */ /* 0x000fc800078e0a0c */
[----:B------:R-:W-:Y:S01]  /*13800*/  IMAD R15, R37, R14, R15 ;  /* 0x0000000e250f7224 */ /* 0x000fe200078e020f */
[----:B------:R-:W-:-:S04]  /*13810*/  SHF.R.S32.HI R14, RZ, 0x1f, R12 ;  /* 0x0000001fff0e7819 */ /* 0x000fc8000001140c */
[----:B------:R-:W-:Y:S02]  /*13820*/  SHF.R.S32.HI R13, RZ, 0x1f, R15 ;  /* 0x0000001fff0d7819 */ /* 0x000fe4000001140f */
[----:B---3--:R-:W-:-:S13]  /*13830*/  @P2 R2UR UR4, R18 ;  /* 0x00000000120422ca */ /* 0x008fda00000e0000 */
[----:B------:R-:W-:Y:S02]  /*13840*/  USHF.R.S32.HI UR7, URZ, 0x1f, UR4 ;  /* 0x0000001f3f077899 */ /* 0x000fe40008011404 */
[----:B------:R-:W-:Y:S02]  /*13850*/  UMOV UR6, UR4 ;  /* 0x0000000400067c82 */ /* 0x000fe40008000000 */
[----:B------:R-:W-:-:S04]  /*13860*/  UIMAD.WIDE.U32 UR10, UR40, UR10, UR6 ;  /* 0x0000000a280a72a5 */ /* 0x000fc8000f8e0006 */
[----:B------:R-:W-:Y:S02]  /*13870*/  UIADD3 UR11, UR11, UR12, URZ ;  /* 0x0000000c0b0b7290 */ /* 0x000fe4000fffe03f */
[----:B------:R-:W-:Y:S02]  /*13880*/  UIMAD UR12, UR9, UR14, URZ ;  /* 0x0000000e090c72a4 */ /* 0x000fe4000f8e023f */
[----:B------:R-:W-:Y:S02]  /*13890*/  UIMAD.WIDE.U32 UR10, UR8, UR14, UR10 ;  /* 0x0000000e080a72a5 */ /* 0x000fe4000f8e000a */
[----:B------:R-:W-:Y:S01]  /*138a0*/  UIMAD UR12, UR8, UR15, UR12 ;  /* 0x0000000f080c72a4 */ /* 0x000fe2000f8e020c */
[----:B------:R-:W-:-:S03]  /*138b0*/  ULDC UR14, c[0x0][0xa88] ;  /* 0x0002a200000e7ab9 */ /* 0x000fc60000000800 */
[----:B------:R-:W-:Y:S02]  /*138c0*/  IADD3 R12, P0, R12, UR10, RZ ;  /* 0x0000000a0c0c7c10 */ /* 0x000fe4000ff1e0ff */
[----:B--2---:R-:W-:Y:S01]  /*138d0*/  IMAD.U32 R25, RZ, RZ, UR12 ;  /* 0x0000000cff197e24 */ /* 0x004fe2000f8e00ff */
[----:B------:R-:W-:Y:S02]  /*138e0*/  ULDC.64 UR12, c[0x0][0xb88] ;  /* 0x0002e200000c7ab9 */ /* 0x000fe40000000a00 */
[----:B------:R-:W-:Y:S02]  /*138f0*/  IMAD R18, R13, UR12, RZ ;  /* 0x0000000c0d127c24 */ /* 0x000fe4000f8e02ff */
[----:B------:R-:W-:Y:S01]  /*13900*/  IADD3.X R13, R14, UR11, R25, P0, !PT ;  /* 0x0000000b0e0d7c10 */ /* 0x000fe200087fe419 */
[----:B------:R-:W-:Y:S01]  /*13910*/  @UP0 ULDC.64 UR10, c[0x0][0xc08] ;  /* 0x00030200000a0ab9 */ /* 0x000fe20000000a00 */
[----:B------:R-:W-:Y:S01]  /*13920*/  IMAD R25, R15, UR13, R18 ;  /* 0x0000000d0f197c24 */ /* 0x000fe2000f8e0212 */
[----:B------:R-:W-:Y:S01]  /*13930*/  @UP0 UIMAD.WIDE UR10, UR41, 0x4, UR10 ;  /* 0x00000004290a08a5 */ /* 0x000fe2000f8e020a */
[----:B------:R-:W-:-:S02]  /*13940*/  IMAD.U32 R14, RZ, RZ, UR14 ;  /* 0x0000000eff0e7e24 */ /* 0x000fc4000f8e00ff */
[----:B------:R-:W-:Y:S01]  /*13950*/  IMAD.WIDE.U32 R12, R15, UR12, R12 ;  /* 0x0000000c0f0c7c25 */ /* 0x000fe2000f8e000c */
[----:B------:R-:W-:-:S03]  /*13960*/  ULDC.64 UR12, c[0x0][0xb50] ;  /* 0x0002d400000c7ab9 */ /* 0x000fc60000000a00 */
[----:B------:R-:W-:Y:S01]  /*13970*/  IMAD.IADD R13, R13, 0x1, R25 ;  /* 0x000000010d0d7824 */ /* 0x000fe200078e0219 */
[C---:B------:R-:W-:Y:S01]  /*13980*/  LEA R15, P0, R12.reuse, UR12, 0x2 ;  /* 0x0000000c0c0f7c11 */ /* 0x040fe2000f8010ff */
[----:B------:R-:W-:Y:S02]  /*13990*/  IMAD.U32 R24, RZ, RZ, UR10 ;  /* 0x0000000aff187e24 */ /* 0x000fe4000f8e00ff */
[----:B------:R-:W-:Y:S01]  /*139a0*/  IMAD.U32 R25, RZ, RZ, UR11 ;  /* 0x0000000bff197e24 */ /* 0x000fe2000f8e00ff */
[----:B------:R-:W-:-:S04]  /*139b0*/  LEA.HI.X R12, R12, UR13, R13, 0x2, P0 ;  /* 0x0000000d0c0c7c11 */ /* 0x000fc800080f140d */
[----:B------:R0:W5:Y:S01]  /*139c0*/  @P3 LDG.E R14, desc[UR50][R24.64] ;  /* 0x00000032180e3981 */ /* 0x000162000c1e1900 */
[----:B------:R-:W-:Y:S05]  /*139d0*/  @P3 BRA `(.L_x_938) ;  /* 0x0000000000103947 */ /* 0x000fea0003800000 */
[----:B------:R-:W-:Y:S05]  /*139e0*/  @!P2 BRA `(.L_x_938) ;  /* 0x00000000000ca947 */ /* 0x000fea0003800000 */
[----:B------:R-:W2:Y:S04]  /*139f0*/  LDG.E R13, desc[UR50][R20.64] ;  /* 0x00000032140d7981 */ /* 0x000ea8000c1e1900 */
[----:B-----5:R-:W2:Y:S02]  /*13a00*/  LDG.E R14, desc[UR50][R20.64+0x4] ;  /* 0x00000432140e7981 */ /* 0x020ea4000c1e1900 */
[----:B--2---:R-:W-:-:S07]  /*13a10*/  IMAD.IADD R14, R14, 0x1, -R13 ;  /* 0x000000010e0e7824 */ /* 0x004fce00078e0a0d */
.L_x_938:
[----:B------:R-:W-:Y:S01]  /*13a20*/  IMAD R13, R5, 0x40, R0 ;  /* 0x00000040050d7824 */ /* 0x000fe200078e0200 */
[----:B------:R-:W-:Y:S01]  /*13a30*/  SHFL.IDX PT, R20, R15, RZ, 0x1c1f ;  /* 0x001c1fff0f147589 */ /* 0x000fe200000e0000 */
[----:B------:R-:W-:Y:S01]  /*13a40*/  IMAD.IADD R17, R10, 0x1, -R17 ;  /* 0x000000010a117824 */ /* 0x000fe200078e0a11 */
[----:B------:R-:W-:Y:S01]  /*13a50*/  ULDC.64 UR12, c[0x0][0xaa0] ;  /* 0x0002a800000c7ab9 */ /* 0x000fe20000000a00 */
[----:B------:R-:W-:Y:S01]  /*13a60*/  IMAD.WIDE R6, R13, 0x2, R6 ;  /* 0x000000020d067825 */ /* 0x000fe200078e0206 */
[----:B------:R-:W1:Y:S02]  /*13a70*/  SHFL.IDX PT, R21, R12, RZ, 0x1c1f ;  /* 0x001c1fff0c157589 */ /* 0x000e6400000e0000 */
[----:B------:R-:W-:Y:S01]  /*13a80*/  LOP3.LUT P0, RZ, R17, 0x3, RZ, 0xc0, !PT ;  /* 0x0000000311ff7812 */ /* 0x000fe2000780c0ff */
[----:B------:R-:W-:Y:S01]  /*13a90*/  VIADD R18, R156, UR42 ;  /* 0x0000002a9c127c36 */ /* 0x000fe20008000000 */
[----:B0-----:R-:W-:Y:S01]  /*13aa0*/  SHFL.IDX PT, R34, R15, 0x1, 0x1c1f ;  /* 0x003c1f000f227f89 */ /* 0x001fe200000e0000 */
[----:B-----5:R-:W-:Y:S01]  /*13ab0*/  IMAD R39, R14, R37, RZ ;  /* 0x000000250e277224 */ /* 0x020fe200078e02ff */
[----:B------:R-:W-:Y:S01]  /*13ac0*/  IADD3 R25, P3, R6, 0x1800, RZ ;  /* 0x0000180006197810 */ /* 0x000fe20007f7e0ff */
[----:B------:R-:W-:Y:S01]  /*13ad0*/  VIADD R10, R18, 0x8 ;  /* 0x00000008120a7836 */ /* 0x000fe20000000000 */
[----:B------:R0:W2:Y:S01]  /*13ae0*/  SHFL.IDX PT, R35, R12, 0x1, 0x1c1f ;  /* 0x003c1f000c237f89 */ /* 0x0000a200000e0000 */
[----:B------:R-:W-:-:S02]  /*13af0*/  IADD3 R29, P4, R6, 0x3000, RZ ;  /* 0x00003000061d7810 */ /* 0x000fc40007f9e0ff */
[-C--:B------:R-:W-:Y:S02]  /*13b00*/  ISETP.GE.OR P2, PT, R18, R39.reuse, P0 ;  /* 0x000000271200720c */ /* 0x080fe40000746670 */
[----:B------:R-:W-:Y:S02]  /*13b10*/  LOP3.LUT R13, R6, 0x380, RZ, 0xc0, !PT ;  /* 0x00000380060d7812 */ /* 0x000fe400078ec0ff */
[----:B------:R-:W-:Y:S02]  /*13b20*/  LOP3.LUT R24, R25, 0x380, RZ, 0xc0, !PT ;  /* 0x0000038019187812 */ /* 0x000fe400078ec0ff */
[----:B------:R-:W-:Y:S02]  /*13b30*/  ISETP.GE.OR P0, PT, R10, R39, P0 ;  /* 0x000000270a00720c */ /* 0x000fe40000706670 */
[----:B------:R-:W-:Y:S02]  /*13b40*/  LOP3.LUT R28, R29, 0x380, RZ, 0xc0, !PT ;  /* 0x000003801d1c7812 */ /* 0x000fe400078ec0ff */
[----:B------:R-:W-:-:S02]  /*13b50*/  SHF.R.U64 R13, R13, 0x3, RZ ;  /* 0x000000030d0d7819 */ /* 0x000fc400000012ff */
[----:B------:R-:W-:Y:S01]  /*13b60*/  SHF.R.U64 R24, R24, 0x3, RZ ;  /* 0x0000000318187819 */ /* 0x000fe200000012ff */
[----:B-1----:R-:W-:Y:S01]  /*13b70*/  @!P2 ST.E desc[UR50][R20.64], R11 ;  /* 0x0000000b1400a985 */ /* 0x002fe2000c101932 */
[----:B------:R-:W-:Y:S02]  /*13b80*/  SHF.R.U64 R28, R28, 0x3, RZ ;  /* 0x000000031c1c7819 */ /* 0x000fe400000012ff */
[----:B0-----:R-:W-:Y:S01]  /*13b90*/  LOP3.LUT R12, R13, R6, RZ, 0x3c, !PT ;  /* 0x000000060d0c7212 */ /* 0x001fe200078e3cff */
        /* <DEDUP_REMOVED lines=9> */
[----:B------:R-:W-:-:S04]  /*13c30*/  IADD3 R17, P0, R6, 0x4800, RZ ;  /* 0x0000480006117810 */ /* 0x000fc80007f1e0ff */
[----:B------:R-:W-:Y:S01]  /*13c40*/  LOP3.LUT R6, R17, 0x380, RZ, 0xc0, !PT ;  /* 0x0000038011067812 */ /* 0x000fe200078ec0ff */
[----:B------:R-:W-:Y:S02]  /*13c50*/  IMAD.X R33, RZ, RZ, R7, P0 ;  /* 0x000000ffff217224 */ /* 0x000fe400000e0607 */
[----:B------:R-:W1:Y:S01]  /*13c60*/  @P1 LDC R7, c[0x0][0xbec] ;  /* 0x0002fb00ff071b82 */ /* 0x000e620000000800 */
[----:B------:R-:W-:-:S04]  /*13c70*/  SHF.R.U64 R6, R6, 0x3, RZ ;  /* 0x0000000306067819 */ /* 0x000fc800000012ff */
[----:B------:R-:W-:-:S03]  /*13c80*/  LOP3.LUT R32, R6, R17, RZ, 0x3c, !PT ;  /* 0x0000001106207212 */ /* 0x000fc600078e3cff */
[----:B------:R-:W1:Y:S01]  /*13c90*/  @P1 LDC R17, c[0x0][0xbf0] ;  /* 0x0002fc00ff111b82 */ /* 0x000e620000000800 */
[----:B------:R-:W-:Y:S02]  /*13ca0*/  UIMAD UR10, UR7, UR12, URZ ;  /* 0x0000000c070a72a4 */ /* 0x000fe4000f8e023f */
[----:B------:R-:W-:Y:S01]  /*13cb0*/  UIMAD.WIDE.U32 UR6, UR4, UR12, URZ ;  /* 0x0000000c040672a5 */ /* 0x000fe2000f8e003f */
[----:B------:R-:W-:Y:S01]  /*13cc0*/  IMAD R4, R4, 0x30, R5 ;  /* 0x0000003004047824 */ /* 0x000fe200078e0205 */
[----:B------:R-:W-:Y:S01]  /*13cd0*/  UIMAD UR10, UR4, UR13, UR10 ;  /* 0x0000000d040a72a4 */ /* 0x000fe2000f8e020a */
[----:B0-----:R-:W5:Y:S01]  /*13ce0*/  LD.E.128 R32, desc[UR50][R32.64] ;  /* 0x0000003220207980 */ /* 0x001f62000c101d00 */
[----:B------:R-:W-:Y:S01]  /*13cf0*/  VIADD R9, R9, 0x13220 ;  /* 0x0001322009097836 */ /* 0x000fe20000000000 */
[----:B------:R-:W-:Y:S01]  /*13d00*/  ULDC.64 UR12, c[0x0][0xae8] ;  /* 0x0002ba00000c7ab9 */ /* 0x000fe20000000a00 */
[----:B------:R-:W-:Y:S01]  /*13d10*/  UIADD3 UR7, UR7, UR10, URZ ;  /* 0x0000000a07077290 */ /* 0x000fe2000fffe03f */
[----:B------:R-:W-:Y:S01]  /*13d20*/  VIADD R10, R4, UR42 ;  /* 0x0000002a040a7c36 */ /* 0x000fe20008000000 */
[----:B------:R-:W-:Y:S01]  /*13d30*/  UIMAD UR4, UR16, UR12, URZ ;  /* 0x0000000c100472a4 */ /* 0x000fe2000f8e023f */
[----:B------:R-:W-:Y:S01]  /*13d40*/  @!PT LDS RZ, [RZ] ;  /* 0x00000000fffff984 */ /* 0x000fe20000000800 */
[----:B------:R-:W-:Y:S01]  /*13d50*/  @!PT LDS RZ, [RZ] ;  /* 0x00000000fffff984 */ /* 0x000fe20000000800 */
[----:B------:R-:W-:Y:S01]  /*13d60*/  @!PT LDS RZ, [RZ] ;  /* 0x00000000fffff984 */ /* 0x000fe20000000800 */
[----:B------:R-:W-:Y:S01]  /*13d70*/  @!PT LDS RZ, [RZ] ;  /* 0x00000000fffff984 */ /* 0x000fe20000000800 */
[----:B------:R0:W-:Y:S06]  /*13d80*/  MEMBAR.ALL.CTA ;  /* 0x0000000000007992 */ /* 0x0001ec0000008000 */
[----:B0-----:R-:W0:Y:S01]  /*13d90*/  FENCE.VIEW.ASYNC.S ;  /* 0x00000000000073c6 */ /* 0x001e220000000000 */
[----:B------:R-:W-:Y:S01]  /*13da0*/  UIMAD.WIDE.U32 UR6, UR40, UR12, UR6 ;  /* 0x0000000c280672a5 */ /* 0x000fe2000f8e0006 */
[----:B------:R-:W-:Y:S01]  /*13db0*/  IMAD.MOV.U32 R11, RZ, RZ, R10 ;  /* 0x000000ffff0b7224 */ /* 0x000fe200078e000a */
[----:B------:R-:W-:Y:S01]  /*13dc0*/  UIMAD UR4, UR40, UR13, UR4 ;  /* 0x0000000d280472a4 */ /* 0x000fe2000f8e0204 */
[----:B-1----:R-:W-:Y:S01]  /*13dd0*/  @P1 IMAD.HI.U32 R4, R10, R7, RZ ;  /* 0x000000070a041227 */ /* 0x002fe200078e00ff */
[----:B------:R-:W-:Y:S01]  /*13de0*/  ULDC.64 UR10, c[0x0][0xaf0] ;  /* 0x0002bc00000a7ab9 */ /* 0x000fe20000000a00 */
[----:B------:R-:W-:Y:S01]  /*13df0*/  PRMT R9, RZ, 0x654, R9 ;  /* 0x00000654ff097816 */ /* 0x000fe20000000009 */
[----:B------:R-:W-:-:S02]  /*13e00*/  UIMAD UR9, UR9, UR10, URZ ;  /* 0x0000000a090972a4 */ /* 0x000fc4000f8e023f */
[----:B------:R-:W-:Y:S02]  /*13e10*/  UIADD3 UR7, UR7, UR4, URZ ;  /* 0x0000000407077290 */ /* 0x000fe4000fffe03f */
[----:B------:R-:W-:Y:S01]  /*13e20*/  UIMAD UR4, UR8, UR11, UR9 ;  /* 0x0000000b080472a4 */ /* 0x000fe2000f8e0209 */
[----:B------:R-:W-:Y:S01]  /*13e30*/  @P1 SHF.R.U32.HI R11, RZ, R17, R4 ;  /* 0x00000011ff0b1219 */ /* 0x000fe20000011604 */
[----:B------:R-:W-:-:S03]  /*13e40*/  UIMAD.WIDE.U32 UR8, UR8, UR10, UR6 ;  /* 0x0000000a080872a5 */ /* 0x000fc6000f8e0006 */
[--C-:B------:R-:W-:Y:S01]  /*13e50*/  SHF.R.S32.HI R4, RZ, 0x1f, R11.reuse ;  /* 0x0000001fff047819 */ /* 0x100fe2000001140b */
[----:B------:R-:W-:Y:S01]  /*13e60*/  UIADD3 UR4, UR9, UR4, URZ ;  /* 0x0000000409047290 */ /* 0x000fe2000fffe03f */
[----:B------:R-:W-:Y:S01]  /*13e70*/  IMAD.MOV R8, RZ, RZ, -R11 ;  /* 0x000000ffff087224 */ /* 0x000fe200078e0a0b */
[----:B------:R-:W-:Y:S01]  /*13e80*/  ULDC.64 UR6, c[0x0][0xae0] ;  /* 0x0002b80000067ab9 */ /* 0x000fe20000000a00 */
[----:B------:R-:W-:Y:S02]  /*13e90*/  IMAD.U32 R7, RZ, RZ, UR9 ;  /* 0x00000009ff077e24 */ /* 0x000fe4000f8e00ff */
[----:B------:R-:W-:Y:S02]  /*13ea0*/  IMAD R4, R4, UR6, RZ ;  /* 0x0000000604047c24 */ /* 0x000fe4000f8e02ff */
[----:B------:R-:W-:Y:S01]  /*13eb0*/  IMAD R17, R37, R8, R10 ;  /* 0x0000000825117224 */ /* 0x000fe200078e020a */
[----:B0-----:R0:W-:Y:S01]  /*13ec0*/  SYNCS.ARRIVE.TRANS64.RED.A1T0 RZ, [R9+URZ], RZ ;  /* 0x000000ff09ff79a7 */ /* 0x0011e2000810043f */
        /* <DEDUP_REMOVED lines=20> */
[----:B------:R-:W0:Y:S01]  /*14010*/  SHFL.IDX PT, R37, R11, 0x1, 0x181f ;  /* 0x00381f000b257f89 */ /* 0x000e2200000e0000 */
        /* <DEDUP_REMOVED lines=11> */
[----:B0-----:R-:W-:-:S03]  /*140d0*/  @!P2 LEA R6, P5, R0, R37, 0x1 ;  /* 0x000000250006a211 */ /* 0x001fc600078a08ff */
[----:B------:R-:W0:Y:S01]  /*140e0*/  SHFL.IDX PT, R17, R17, 0x3, 0x181f ;  /* 0x00781f0011117f89 */ /* 0x000e2200000e0000 */
[C---:B------:R-:W-:Y:S02]  /*140f0*/  @!P3 LEA R8, P6, R0.reuse, R41, 0x1 ;  /* 0x000000290008b211 */ /* 0x040fe400078c08ff */
[C-C-:B------:R-:W-:Y:S02]  /*14100*/  @!P1 LEA.HI.X R5, R0.reuse, R7, R3.reuse, 0x1, P4 ;  /* 0x0000000700059211 */ /* 0x140fe400020f0c03 */
[C-C-:B------:R-:W-:Y:S02]  /*14110*/  @!P2 LEA.HI.X R7, R0.reuse, R18, R3.reuse, 0x1, P5 ;  /* 0x000000120007a211 */ /* 0x140fe400028f0c03 */
[----:B------:R-:W-:Y:S01]  /*14120*/  @!P3 LEA.HI.X R9, R0, R20, R3, 0x1, P6 ;  /* 0x000000140009b211 */ /* 0x000fe200030f0c03 */
[----:B--2---:R2:W-:Y:S04]  /*14130*/  @!P1 ST.E.128 desc[UR50][R4.64], R12 ;  /* 0x0000000c04009985 */ /* 0x0045e8000c101d32 */
[----:B---3--:R2:W-:Y:S04]  /*14140*/  @!P2 ST.E.128 desc[UR50][R6.64], R24 ;  /* 0x000000180600a985 */ /* 0x0085e8000c101d32 */
[----:B----4-:R2:W-:Y:S01]  /*14150*/  @!P3 ST.E.128 desc[UR50][R8.64], R28 ;  /* 0x0000001c0800b985 */ /* 0x0105e2000c101d32 */
[----:B01----:R-:W-:Y:S05]  /*14160*/  @P0 BRA `(.L_x_939) ;  /* 0x00000008006c0947 */ /* 0x003fea0003800000 */
[----:B--2---:R-:W-:-:S04]  /*14170*/  LEA R4, P0, R0, R11, 0x1 ;  /* 0x0000000b00047211 */ /* 0x004fc800078008ff */
[----:B------:R-:W-:-:S05]  /*14180*/  LEA.HI.X R5, R0, R17, R3, 0x1, P0 ;  /* 0x0000001100057211 */ /* 0x000fca00000f0c03 */
[----:B-----5:R0:W-:Y:S01]  /*14190*/  ST.E.128 desc[UR50][R4.64], R32 ;  /* 0x0000002004007985 */ /* 0x0201e2000c101d32 */
[----:B------:R-:W-:Y:S05]  /*141a0*/  BRA `(.L_x_939) ;  /* 0x00000008005c7947 */ /* 0x000fea0003800000 */
.L_x_937:
        /* <DEDUP_REMOVED lines=11> */
[----:B------:R-:W-:Y:S01]  /*14260*/  UISETP.NE.U32.AND UP1, UPT, UR6, URZ, UPT ;  /* 0x0000003f0600728c */ /* 0x000fe2000bf25070 */
[----:B------:R-:W-:Y:S02]  /*14270*/  IMAD.U32 R11, RZ, RZ, UR4 ;  /* 0x00000004ff0b7e24 */ /* 0x000fe4000f8e00ff */
[----:B------:R-:W2:Y:S01]  /*14280*/  @P2 LDG.E R12, desc[UR50][R6.64] ;  /* 0x00000032060c2981 */ /* 0x000ea2000c1e1900 */
[----:B------:R-:W-:-:S06]  /*14290*/  UISETP.NE.AND.EX UP1, UPT, UR7, URZ, UPT, UP1 ;  /* 0x0000003f0700728c */ /* 0x000fcc000bf25310 */
        /* <DEDUP_REMOVED lines=9> */
[----:B------:R-:W-:-:S10]  /*14330*/  ISETP.GE.AND P1, PT, R10, 0xc0, PT ;  /* 0x000000c00a00780c */ /* 0x000fd40003f26270 */
[----:B------:R-:W0:Y:S01]  /*14340*/  @P0 LDC R15, c[0x0][0xbec] ;  /* 0x0002fb00ff0f0b82 */ /* 0x000e220000000800 */
[----:B--2---:R-:W-:Y:S01]  /*14350*/  @P2 R2UR UR4, R12 ;  /* 0x000000000c0422ca */ /* 0x004fe200000e0000 */
[----:B01----:R-:W-:-:S14]  /*14360*/  @P3 BRA `(.L_x_940) ;  /* 0x0000000000103947 */ /* 0x003fdc0003800000 */
[----:B------:R-:W-:Y:S05]  /*14370*/  @!P2 BRA `(.L_x_940) ;  /* 0x00000000000ca947 */ /* 0x000fea0003800000 */
[----:B------:R-:W2:Y:S04]  /*14380*/  LDG.E R8, desc[UR50][R6.64] ;  /* 0x0000003206087981 */ /* 0x000ea8000c1e1900 */
[----:B-----5:R-:W2:Y:S02]  /*14390*/  LDG.E R11, desc[UR50][R6.64+0x4] ;  /* 0x00000432060b7981 */ /* 0x020ea4000c1e1900 */
[----:B--2---:R-:W-:-:S07]  /*143a0*/  IMAD.IADD R11, R11, 0x1, -R8 ;  /* 0x000000010b0b7824 */ /* 0x004fce00078e0a08 */
.L_x_940:
[----:B------:R-:W-:Y:S01]  /*143b0*/  USHF.R.S32.HI UR6, URZ, 0x1f, UR41 ;  /* 0x0000001f3f067899 */ /* 0x000fe20008011429 */
[----:B------:R-:W-:Y:S01]  /*143c0*/  BSSY B1, `(.L_x_941) ;  /* 0x000002d000017945 */ /* 0x000fe20003800000 */
[----:B------:R-:W-:Y:S02]  /*143d0*/  USHF.R.S32.HI UR9, URZ, 0x1f, UR4 ;  /* 0x0000001f3f097899 */ /* 0x000fe40008011404 */
[----:B------:R-:W-:Y:S02]  /*143e0*/  USEL UR11, UR41, URZ, !UP0 ;  /* 0x0000003f290b7287 */ /* 0x000fe4000c000000 */
[----:B------:R-:W-:Y:S01]  /*143f0*/  USEL UR12, UR6, URZ, !UP0 ;  /* 0x0000003f060c7287 */ /* 0x000fe2000c000000 */
[----:B------:R-:W-:Y:S11]  /*14400*/  @P1 BRA `(.L_x_942) ;  /* 0x0000000000a01947 */ /* 0x000ff60003800000 */
[----:B------:R-:W0:Y:S01]  /*14410*/  LDC R10, c[0x0][0xbe8] ;  /* 0x0002fa00ff0a7b82 */ /* 0x000e220000000800 */
[----:B------:R-:W-:-:S05]  /*14420*/  IMAD.U32 R8, RZ, RZ, UR42 ;  /* 0x0000002aff087e24 */ /* 0x000fca000f8e00ff */
[----:B------:R-:W-:Y:S01]  /*14430*/  IADD3 R8, R8, -0x80, R23 ;  /* 0xffffff8008087810 */ /* 0x000fe20007ffe017 */
[----:B0----5:R-:W-:-:S05]  /*14440*/  IMAD R6, R11, R10, RZ ;  /* 0x0000000a0b067224 */ /* 0x021fca00078e02ff */
        /* <DEDUP_REMOVED lines=19> */
[----:B-1----:R-:W-:-:S04]  /*14580*/  @P1 SHF.R.U32.HI R6, RZ, R12, R7 ;  /* 0x0000000cff061219 */ /* 0x002fc80000011607 */
[--C-:B------:R-:W-:Y:S01]  /*14590*/  SHF.R.S32.HI R7, RZ, 0x1f, R6.reuse ;  /* 0x0000001fff077819 */ /* 0x100fe20000011406 */
[----:B------:R-:W-:Y:S01]  /*145a0*/  IMAD.MOV R9, RZ, RZ, -R6 ;  /* 0x000000ffff097224 */ /* 0x000fe200078e0a06 */
[----:B------:R-:W-:-:S03]  /*145b0*/  IADD3 R6, P1, R6, UR6, RZ ;  /* 0x0000000606067c10 */ /* 0x000fc6000ff3e0ff */
[----:B------:R-:W-:Y:S02]  /*145c0*/  IMAD R9, R10, R9, R8 ;  /* 0x000000090a097224 */ /* 0x000fe400078e0208 */
[----:B------:R-:W-:-:S03]  /*145d0*/  IMAD.U32 R10, RZ, RZ, UR8 ;  /* 0x00000008ff0a7e24 */ /* 0x000fc6000f8e00ff */
[----:B------:R-:W-:Y:S02]  /*145e0*/  SHF.R.S32.HI R8, RZ, 0x1f, R9 ;  /* 0x0000001fff087819 */ /* 0x000fe40000011409 */
[----:B------:R-:W-:Y:S01]  /*145f0*/  IADD3.X R7, R7, UR7, R10, P1, !PT ;  /* 0x0000000707077c10 */ /* 0x000fe20008ffe40a */
[----:B------:R-:W-:Y:S02]  /*14600*/  ULDC.64 UR6, c[0x0][0xb50] ;  /* 0x0002d40000067ab9 */ /* 0x000fe40000000a00 */
[----:B------:R-:W-:Y:S02]  /*14610*/  IMAD R8, R8, UR14, RZ ;  /* 0x0000000e08087c24 */ /* 0x000fe4000f8e02ff */
[----:B------:R-:W-:-:S04]  /*14620*/  IMAD.WIDE.U32 R6, R9, UR14, R6 ;  /* 0x0000000e09067c25 */ /* 0x000fc8000f8e0006 */
[----:B------:R-:W-:Y:S01]  /*14630*/  IMAD R13, R9, UR15, R8 ;  /* 0x0000000f090d7c24 */ /* 0x000fe2000f8e0208 */
[----:B------:R-:W-:-:S03]  /*14640*/  LEA R8, P1, R6, UR6, 0x2 ;  /* 0x0000000606087c11 */ /* 0x000fc6000f8210ff */
[----:B------:R-:W-:-:S05]  /*14650*/  IMAD.IADD R7, R7, 0x1, R13 ;  /* 0x0000000107077824 */ /* 0x000fca00078e020d */
[----:B------:R-:W-:Y:S01]  /*14660*/  LEA.HI.X R9, R6, UR7, R7, 0x2, P1 ;  /* 0x0000000706097c11 */ /* 0x000fe200088f1407 */
[----:B------:R-:W-:-:S05]  /*14670*/  IMAD.MOV.U32 R7, RZ, RZ, -0x800000 ;  /* 0xff800000ff077424 */ /* 0x000fca00078e00ff */
[----:B------:R0:W-:Y:S02]  /*14680*/  STG.E desc[UR50][R8.64], R7 ;  /* 0x0000000708007986 */ /* 0x0001e4000c101932 */
.L_x_942:
[----:B------:R-:W-:Y:S05]  /*14690*/  BSYNC B1 ;  /* 0x0000000000017941 */ /* 0x000fea0003800000 */
.L_x_941:
[----:B0-----:R-:W0:Y:S01]  /*146a0*/  @P0 LDC R7, c[0x0][0xbf0] ;  /* 0x0002fc00ff070b82 */ /* 0x001e220000000800 */
[----:B------:R-:W-:Y:S01]  /*146b0*/  ULDC.64 UR14, c[0x0][0xaa0] ;  /* 0x0002a800000e7ab9 */ /* 0x000fe20000000a00 */
[----:B------:R-:W-:Y:S01]  /*146c0*/  IMAD R4, R4, 0x30, R5 ;  /* 0x0000003004047824 */ /* 0x000fe200078e0205 */
[----:B------:R-:W-:Y:S01]  /*146d0*/  UIMAD UR8, UR9, UR14, URZ ;  /* 0x0000000e090872a4 */ /* 0x000fe2000f8e023f */
[----:B-----5:R-:W-:Y:S01]  /*146e0*/  IMAD R25, R11, R14, RZ ;  /* 0x0000000e0b197224 */ /* 0x020fe200078e02ff */
[----:B------:R-:W-:Y:S01]  /*146f0*/  UIMAD.WIDE.U32 UR6, UR4, UR14, URZ ;  /* 0x0000000e040672a5 */ /* 0x000fe2000f8e003f */
[----:B------:R-:W-:Y:S01]  /*14700*/  VIADD R6, R4, UR42 ;  /* 0x0000002a04067c36 */ /* 0x000fe20008000000 */
[----:B------:R-:W-:-:S03]  /*14710*/  UIMAD UR8, UR4, UR15, UR8 ;  /* 0x0000000f040872a4 */ /* 0x000fc6000f8e0208 */
[----:B------:R-:W-:Y:S01]  /*14720*/  ULDC.64 UR14, c[0x0][0xae8] ;  /* 0x0002ba00000e7ab9 */ /* 0x000fe20000000a00 */
[----:B------:R-:W-:Y:S01]  /*14730*/  UIADD3 UR7, UR7, UR8, URZ ;  /* 0x0000000807077290 */ /* 0x000fe2000fffe03f */
[----:B------:R-:W-:Y:S01]  /*14740*/  @P0 IMAD.HI.U32 R4, R6, R15, RZ ;  /* 0x0000000f06040227 */ /* 0x000fe200078e00ff */
[----:B------:R-:W-:Y:S02]  /*14750*/  UIMAD UR4, UR10, UR14, URZ ;  /* 0x0000000e0a0472a4 */ /* 0x000fe4000f8e023f */
        /* <DEDUP_REMOVED lines=24> */
[----:B------:R-:W-:Y:S02]  /*148e0*/  IMAD.IADD R7, R7, 0x1, R15 ;  /* 0x0000000107077824 */ /* 0x000fe400078e020f */
[C---:B------:R-:W-:Y:S02]  /*148f0*/  IMAD R9, R13.reuse, UR7, R4 ;  /* 0x000000070d097c24 */ /* 0x040fe4000f8e0204 */
[----:B------:R-:W-:Y:S01]  /*14900*/  IMAD.WIDE.U32 R6, R13, UR6, R6 ;  /* 0x000000060d067c25 */ /* 0x000fe2000f8e0006 */
[----:B------:R-:W-:-:S03]  /*14910*/  ULDC.64 UR6, c[0x0][0xa80] ;  /* 0x0002a00000067ab9 */ /* 0x000fc60000000a00 */
[----:B------:R-:W-:Y:S02]  /*14920*/  VIADD R8, R5, UR42 ;  /* 0x0000002a05087c36 */ /* 0x000fe40008000000 */
[----:B------:R-:W-:Y:S01]  /*14930*/  IMAD.IADD R5, R7, 0x1, R9 ;  /* 0x0000000107057824 */ /* 0x000fe200078e0209 */
[----:B------:R-:W-:Y:S01]  /*14940*/  LEA R7, P0, R6, UR6, 0x1 ;  /* 0x0000000606077c11 */ /* 0x000fe2000f8008ff */
[----:B------:R-:W-:-:S03]  /*14950*/  VIADD R4, R8, 0x30 ;  /* 0x0000003008047836 */ /* 0x000fc60000000000 */
[----:B------:R-:W-:Y:S01]  /*14960*/  LEA.HI.X R10, R6, UR7, R5, 0x1, P0 ;  /* 0x00000007060a7c11 */ /* 0x000fe200080f0c05 */
[----:B------:R-:W0:Y:S01]  /*14970*/  SHFL.IDX PT, R11, R7, RZ, 0x181f ;  /* 0x00181fff070b7589 */ /* 0x000e2200000e0000 */
[----:B------:R-:W-:Y:S01]  /*14980*/  ISETP.GE.AND P0, PT, R0, UR4, PT ;  /* 0x0000000400007c0c */ /* 0x000fe2000bf06270 */
[C---:B------:R-:W-:Y:S02]  /*14990*/  VIADD R5, R8.reuse, 0x60 ;  /* 0x0000006008057836 */ /* 0x040fe40000000000 */
[----:B------:R-:W1:Y:S01]  /*149a0*/  SHFL.IDX PT, R13, R7, 0x1, 0x181f ;  /* 0x00381f00070d7f89 */ /* 0x000e6200000e0000 */
[CC--:B------:R-:W-:Y:S01]  /*149b0*/  ISETP.GE.OR P3, PT, R8.reuse, R25.reuse, P0 ;  /* 0x000000190800720c */ /* 0x0c0fe20000766670 */
[----:B------:R-:W-:Y:S01]  /*149c0*/  VIADD R6, R8, 0x90 ;  /* 0x0000009008067836 */ /* 0x000fe20000000000 */
[-C--:B------:R-:W-:Y:S01]  /*149d0*/  ISETP.GE.OR P2, PT, R4, R25.reuse, P0 ;  /* 0x000000190400720c */ /* 0x080fe20000746670 */
[----:B------:R-:W2:Y:S01]  /*149e0*/  SHFL.IDX PT, R15, R7, 0x2, 0x181f ;  /* 0x00581f00070f7f89 */ /* 0x000ea200000e0000 */
[----:B------:R-:W-:-:S02]  /*149f0*/  ISETP.GE.OR P1, PT, R5, R25, P0 ;  /* 0x000000190500720c */ /* 0x000fc40000726670 */
[----:B------:R-:W-:Y:S01]  /*14a00*/  ISETP.GE.OR P0, PT, R6, R25, P0 ;  /* 0x000000190600720c */ /* 0x000fe20000706670 */
[----:B------:R-:W3:Y:S04]  /*14a10*/  SHFL.IDX PT, R9, R10, RZ, 0x181f ;  /* 0x00181fff0a097589 */ /* 0x000ee800000e0000 */
[----:B------:R-:W4:Y:S04]  /*14a20*/  SHFL.IDX PT, R21, R7, 0x3, 0x181f ;  /* 0x00781f0007157f89 */ /* 0x000f2800000e0000 */
        /* <DEDUP_REMOVED lines=15> */
.L_x_939:
[----:B------:R-:W-:Y:S05]  /*14b20*/  BSYNC B0 ;  /* 0x0000000000007941 */ /* 0x000fea0003800000 */
.L_x_936:
[----:B------:R-:W-:Y:S02]  /*14b30*/  ULDC UR4, c[0x0][0xc3c] ;  /* 0x00030f0000047ab9 */ /* 0x000fe40000000800 */
[----:B------:R-:W-:-:S06]  /*14b40*/  UISETP.GE.AND UP0, UPT, UR47, UR4, UPT ;  /* 0x000000042f00728c */ /* 0x000fcc000bf06270 */
[----:B------:R-:W-:-:S13]  /*14b50*/  PLOP3.LUT P0, PT, PT, PT, UP0, 0x80, 0x0 ;  /* 0x000000000000781c */ /* 0x000fda0003f0f008 */
[----:B------:R-:W-:Y:S05]  /*14b60*/  @!P0 BRA `(.L_x_943) ;  /* 0xfffffec000788947 */ /* 0x000fea000383ffff */
[----:B------:R-:W-:Y:S05]  /*14b70*/  EXIT ;  /* 0x000000000000794d */ /* 0x000fea0003800000 */
.L_x_850:
        /* <DEDUP_REMOVED lines=18> */
.L_x_944:
[----:B------:R-:W-:Y:S01]  /*14ca0*/  LOP3.LUT R5, R23, 0x1f, RZ, 0xc0, !PT ;  /* 0x0000001f17057812 */ /* 0x000fe200078ec0ff */
[----:B------:R-:W-:Y:S01]  /*14cb0*/  ULDC UR4, c[0x0][0xc3c] ;  /* 0x00030f0000047ab9 */ /* 0x000fe20000000800 */
[----:B------:R-:W0:Y:S02]  /*14cc0*/  LDC R9, c[0x0][0xc38] ;  /* 0x00030e00ff097b82 */ /* 0x000e240000000800 */
[----:B------:R-:W-:-:S04]  /*14cd0*/  ISETP.NE.AND P0, PT, R5, 0x1f, PT ;  /* 0x0000001f0500780c */ /* 0x000fc80003f05270 */
[----:B------:R-:W-:-:S13]  /*14ce0*/  ISETP.GE.OR P1, PT, R5, UR4, !P0 ;  /* 0x0000000405007c0c */ /* 0x000fda000c726670 */
[----:B------:R-:W1:Y:S02]  /*14cf0*/  @!P1 LDC.64 R2, c[0x0][0xc80] ;  /* 0x00032000ff029b82 */ /* 0x000e640000000a00 */
[----:B-1----:R-:W-:-:S05]  /*14d00*/  @!P1 IMAD.WIDE.U32 R2, R5, 0x4, R2 ;  /* 0x0000000405029825 */ /* 0x002fca00078e0002 */
        /* <DEDUP_REMOVED lines=8> */
[----:B--2---:R-:W1:Y:S02]  /*14d90*/  SHFL.UP PT, R4, R0, 0x1, RZ ;  /* 0x0420000000047989 */ /* 0x004e6400000e00ff */
[----:B-1----:R-:W-:-:S05]  /*14da0*/  SEL R7, R4, RZ, P1 ;  /* 0x000000ff04077207 */ /* 0x002fca0000800000 */
[----:B------:R-:W-:-:S05]  /*14db0*/  IMAD.IADD R7, R0, 0x1, R7 ;  /* 0x0000000100077824 */ /* 0x000fca00078e0207 */
[----:B------:R-:W1:Y:S02]  /*14dc0*/  SHFL.UP PT, R4, R7, 0x2, RZ ;  /* 0x0440000007047989 */ /* 0x000e6400000e00ff */
        /* <DEDUP_REMOVED lines=10> */
[----:B------:R-:W-:Y:S02]  /*14e70*/  IMAD.IADD R8, R2, 0x1, R7 ;  /* 0x0000000102087824 */ /* 0x000fe400078e0207 */
[----:B------:R-:W1:Y:S03]  /*14e80*/  S2R R7, SR_CTAID.X ;  /* 0x0000000000077919 */ /* 0x000e660000002500 */
[----:B------:R-:W0:Y:S02]  /*14e90*/  SHFL.IDX PT, R4, R8, 0x1f, 0x1f ;  /* 0x03e01f0008047f89 */ /* 0x000e2400000e0000 */
[----:B0-----:R-:W-:-:S04]  /*14ea0*/  IMAD R4, R4, R9, RZ ;  /* 0x0000000904047224 */ /* 0x001fc800078e02ff */
[----:B------:R-:W-:Y:S01]  /*14eb0*/  IMAD.MOV.U32 R3, RZ, RZ, R4 ;  /* 0x000000ffff037224 */ /* 0x000fe200078e0004 */
[----:B-1----:R-:W-:-:S13]  /*14ec0*/  ISETP.GT.AND P6, PT, R4, R7, PT ;  /* 0x000000070400720c */ /* 0x002fda0003fc4270 */
[----:B------:R-:W-:Y:S05]  /*14ed0*/  @P6 BRA `(.L_x_946) ;  /* 0x0000000000a06947 */ /* 0x000fea0003800000 */
[----:B------:R-:W-:Y:S01]  /*14ee0*/  IMAD.MOV.U32 R4, RZ, RZ, R3 ;  /* 0x000000ffff047224 */ /* 0x000fe200078e0003 */
[----:B------:R-:W-:Y:S01]  /*14ef0*/  UMOV UR44, URZ ;  /* 0x0000003f002c7c82 */ /* 0x000fe20008000000 */
[----:B------:R-:W-:Y:S01]  /*14f00*/  ULDC UR6, c[0x0][0xc3c] ;  /* 0x00030f0000067ab9 */ /* 0x000fe20000000800 */
[----:B------:R-:W-:-:S05]  /*14f10*/  ULDC UR5, c[0x0][0xc3c] ;  /* 0x00030f0000057ab9 */ /* 0x000fca0000000800 */
.L_x_950:
        /* <DEDUP_REMOVED lines=14> */
.L_x_949:
[----:B------:R-:W-:Y:S05]  /*15000*/  BSYNC B0 ;  /* 0x0000000000007941 */ /* 0x000fea0003800000 */
.L_x_948:
        /* <DEDUP_REMOVED lines=21> */
.L_x_946:
[----:B------:R-:W-:Y:S01]  /*15160*/  IMAD.IADD R13, R4, 0x1, -R3 ;  /* 0x00000001040d7824 */ /* 0x000fe200078e0a03 */
[----:B------:R-:W-:-:S03]  /*15170*/  ULDC.64 UR4, c[0x0][0xc90] ;  /* 0x0003240000047ab9 */ /* 0x000fc60000000a00 */
[----:B------:R-:W-:-:S05]  /*15180*/  IMAD R2, R8, R9, R13 ;  /* 0x0000000908027224 */ /* 0x000fca00078e020d */
[----:B------:R-:W-:-:S13]  /*15190*/  ISETP.GT.AND P0, PT, R2, R7, PT ;  /* 0x000000070200720c */ /* 0x000fda0003f04270 */
[----:B------:R-:W-:Y:S02]  /*151a0*/  VOTEU.ANY UR7, UPT, !P0 ;  /* 0x0000000000077886 */ /* 0x000fe400040e0100 */
[----:B------:R-:W-:-:S04]  /*151b0*/  UPOPC UR6, UR7 ;  /* 0x00000007000672bf */ /* 0x000fc80008000000 */
[----:B------:R-:W-:-:S04]  /*151c0*/  UIADD3 UR44, UR6, UR44, URZ ;  /* 0x0000002c062c7290 */ /* 0x000fc8000fffe03f */
[----:B------:R-:W-:-:S06]  /*151d0*/  UIMAD.WIDE UR4, UR44, 0x4, UR4 ;  /* 0x000000042c0478a5 */ /* 0x000fcc000f8e0204 */
[----:B------:R-:W-:Y:S02]  /*151e0*/  IMAD.U32 R2, RZ, RZ, UR4 ;  /* 0x00000004ff027e24 */ /* 0x000fe4000f8e00ff */
[----:B------:R-:W-:-:S05]  /*151f0*/  IMAD.U32 R3, RZ, RZ, UR5 ;  /* 0x00000005ff037e24 */ /* 0x000fca000f8e00ff */
[----:B------:R-:W2:Y:S01]  /*15200*/  LDG.E R6, desc[UR50][R2.64] ;  /* 0x0000003202067981 */ /* 0x000ea2000c1e1900 */
[----:B------:R-:W-:Y:S01]  /*15210*/  IMAD.U32 R15, RZ, RZ, UR6 ;  /* 0x00000006ff0f7e24 */ /* 0x000fe2000f8e00ff */
[----:B------:R-:W-:-:S04]  /*15220*/  ISETP.NE.AND P0, PT, RZ, UR7, PT ;  /* 0x00000007ff007c0c */ /* 0x000fc8000bf05270 */
[----:B------:R-:W2:Y:S02]  /*15230*/  SHFL.IDX PT, R0, R0, R15, 0x1f ;  /* 0x00001f0f00007589 */ /* 0x000ea400000e0000 */
[----:B--2---:R-:W-:-:S05]  /*15240*/  IMAD R4, R0, R6, RZ ;  /* 0x0000000600047224 */ /* 0x004fca00078e02ff */
[----:B------:R-:W-:-:S04]  /*15250*/  IABS R10, R4 ;  /* 0x00000004000a7213 */ /* 0x000fc80000000000 */
[----:B------:R-:W0:Y:S08]  /*15260*/  I2F.RP R11, R10 ;  /* 0x0000000a000b7306 */ /* 0x000e300000209400 */
[----:B0-----:R-:W0:Y:S02]  /*15270*/  MUFU.RCP R11, R11 ;  /* 0x0000000b000b7308 */ /* 0x001e240000001000 */
[----:B0-----:R-:W-:-:S06]  /*15280*/  VIADD R12, R11, 0xffffffe ;  /* 0x0ffffffe0b0c7836 */ /* 0x001fcc0000000000 */
[----:B------:R-:W0:Y:S02]  /*15290*/  F2I.FTZ.U32.TRUNC.NTZ R3, R12 ;  /* 0x0000000c00037305 */ /* 0x000e24000021f000 */
[----:B0-----:R-:W-:Y:S01]  /*152a0*/  IMAD.MOV R14, RZ, RZ, -R3 ;  /* 0x000000ffff0e7224 */ /* 0x001fe200078e0a03 */
[----:B------:R-:W-:Y:S06]  /*152b0*/  @!P0 BRA `(.L_x_951) ;  /* 0x00000000000c8947 */ /* 0x000fec0003800000 */
[----:B------:R-:W-:-:S06]  /*152c0*/  UIADD3 UR4, UR6, -0x1, URZ ;  /* 0xffffffff06047890 */ /* 0x000fcc000fffe03f */
[----:B------:R-:W-:-:S05]  /*152d0*/  IMAD.U32 R11, RZ, RZ, UR4 ;  /* 0x00000004ff0b7e24 */ /* 0x000fca000f8e00ff */
[----:B------:R0:W1:Y:S02]  /*152e0*/  SHFL.IDX PT, R24, R8, R11, 0x1f ;  /* 0x00001f0b08187589 */ /* 0x00006400000e0000 */
.L_x_951:
[----:B-1----:R-:W-:Y:S01]  /*152f0*/  IMAD R24, R24, R9, R13 ;  /* 0x0000000918187224 */ /* 0x002fe200078e020d */
[----:B------:R-:W-:Y:S01]  /*15300*/  IABS R12, R4 ;  /* 0x00000004000c7213 */ /* 0x000fe20000000000 */
[----:B0-----:R-:W-:Y:S02]  /*15310*/  IMAD.MOV.U32 R11, RZ, RZ, R14 ;  /* 0x000000ffff0b7224 */ /* 0x001fe400078e000e */
[----:B------:R-:W-:Y:S02]  /*15320*/  IMAD.IADD R7, R7, 0x1, -R24 ;  /* 0x0000000107077824 */ /* 0x000fe400078e0a18 */
[----:B------:R-:W-:Y:S02]  /*15330*/  IMAD R11, R11, R10, RZ ;  /* 0x0000000a0b0b7224 */ /* 0x000fe400078e02ff */
[----:B------:R-:W-:Y:S01]  /*15340*/  IMAD.MOV.U32 R2, RZ, RZ, RZ ;  /* 0x000000ffff027224 */ /* 0x000fe200078e00ff */
[----:B------:R-:W-:Y:S01]  /*15350*/  IABS R8, R7 ;  /* 0x0000000700087213 */ /* 0x000fe20000000000 */
[----:B------:R-:W-:-:S02]  /*15360*/  IMAD.MOV R12, RZ, RZ, -R12 ;  /* 0x000000ffff0c7224 */ /* 0x000fc400078e0a0c */
        /* <DEDUP_REMOVED lines=14> */
[----:B------:R-:W-:-:S05]  /*15450*/  @!P1 LOP3.LUT R2, RZ, R4, RZ, 0x33, !PT ;  /* 0x00000004ff029212 */ /* 0x000fca00078e33ff */
[----:B------:R-:W-:Y:S02]  /*15460*/  IMAD R8, R6, R2, RZ ;  /* 0x0000000206087224 */ /* 0x000fe400078e02ff */
[----:B------:R-:W-:Y:S02]  /*15470*/  IMAD.MOV R2, RZ, RZ, -R2 ;  /* 0x000000ffff027224 */ /* 0x000fe400078e0a02 */
[----:B------:R-:W-:Y:S02]  /*15480*/  IMAD.MOV R3, RZ, RZ, -R8 ;  /* 0x000000ffff037224 */ /* 0x000fe400078e0a08 */
[----:B------:R-:W-:-:S03]  /*15490*/  IMAD R13, R4, R2, R7 ;  /* 0x00000002040d7224 */ /* 0x000fc600078e0207 */
[----:B------:R-:W-:-:S04]  /*154a0*/  VIADDMNMX R6, R3, R9, R6, PT ;  /* 0x0000000903067246 */ /* 0x000fc80003800106 */
[-C--:B------:R-:W-:Y:S02]  /*154b0*/  IABS R9, R6.reuse ;  /* 0x0000000600097213 */ /* 0x080fe40000000000 */
[----:B------:R-:W-:Y:S02]  /*154c0*/  IABS R4, R6 ;  /* 0x0000000600047213 */ /* 0x000fe40000000000 */
[----:B------:R-:W0:Y:S03]  /*154d0*/  I2F.RP R10, R9 ;  /* 0x00000009000a7306 */ /* 0x000e260000209400 */
[----:B------:R-:W-:-:S05]  /*154e0*/  IMAD.MOV R4, RZ, RZ, -R4 ;  /* 0x000000ffff047224 */ /* 0x000fca00078e0a04 */
[----:B0-----:R-:W0:Y:S02]  /*154f0*/  MUFU.RCP R10, R10 ;  /* 0x0000000a000a7308 */ /* 0x001e240000001000 */
[----:B0-----:R-:W-:-:S06]  /*15500*/  VIADD R3, R10, 0xffffffe ;  /* 0x0ffffffe0a037836 */ /* 0x001fcc0000000000 */
[----:B------:R-:W0:Y:S02]  /*15510*/  F2I.FTZ.U32.TRUNC.NTZ R3, R3 ;  /* 0x0000000300037305 */ /* 0x000e24000021f000 */
[----:B0-----:R-:W-:-:S04]  /*15520*/  IMAD.MOV R11, RZ, RZ, -R3 ;  /* 0x000000ffff0b7224 */ /* 0x001fc800078e0a03 */
[----:B------:R-:W-:Y:S01]  /*15530*/  IMAD.MOV.U32 R2, RZ, RZ, R11 ;  /* 0x000000ffff027224 */ /* 0x000fe200078e000b */
[----:B------:R-:W-:-:S03]  /*15540*/  IABS R11, R13 ;  /* 0x0000000d000b7213 */ /* 0x000fc60000000000 */
[----:B------:R-:W-:Y:S02]  /*15550*/  IMAD R7, R2, R9, RZ ;  /* 0x0000000902077224 */ /* 0x000fe400078e02ff */
[----:B------:R-:W-:-:S04]  /*15560*/  IMAD.MOV.U32 R2, RZ, RZ, RZ ;  /* 0x000000ffff027224 */ /* 0x000fc800078e00ff */
[----:B------:R-:W-:Y:S01]  /*15570*/  IMAD.HI.U32 R2, R3, R7, R2 ;  /* 0x0000000703027227 */ /* 0x000fe200078e0002 */
[----:B------:R-:W-:-:S04]  /*15580*/  LOP3.LUT R3, R13, R6, RZ, 0x3c, !PT ;  /* 0x000000060d037212 */ /* 0x000fc800078e3cff */
[----:B------:R-:W-:Y:S01]  /*15590*/  ISETP.GE.AND P2, PT, R3, RZ, PT ;  /* 0x000000ff0300720c */ /* 0x000fe20003f46270 */
[----:B------:R-:W-:-:S04]  /*155a0*/  IMAD.HI.U32 R2, R2, R11, RZ ;  /* 0x0000000b02027227 */ /* 0x000fc800078e00ff */
[----:B------:R-:W-:Y:S02]  /*155b0*/  IMAD R4, R2, R4, R11 ;  /* 0x0000000402047224 */ /* 0x000fe400078e020b */
[----:B------:R-:W-:-:S03]  /*155c0*/  IMAD.IADD R3, R13, 0x1, R8 ;  /* 0x000000010d037824 */ /* 0x000fc600078e0208 */
[----:B------:R-:W-:-:S13]  /*155d0*/  ISETP.GT.U32.AND P1, PT, R9, R4, PT ;  /* 0x000000040900720c */ /* 0x000fda0003f24070 */
[----:B------:R-:W-:Y:S02]  /*155e0*/  @!P1 IMAD.IADD R4, R4, 0x1, -R9 ;  /* 0x0000000104049824 */ /* 0x000fe400078e0a09 */
[----:B------:R-:W-:Y:S01]  /*155f0*/  @!P1 VIADD R2, R2, 0x1 ;  /* 0x0000000102029836 */ /* 0x000fe20000000000 */
[----:B------:R-:W-:Y:S02]  /*15600*/  ISETP.NE.AND P1, PT, R6, RZ, PT ;  /* 0x000000ff0600720c */ /* 0x000fe40003f25270 */
[----:B------:R-:W-:Y:S01]  /*15610*/  ISETP.GE.U32.AND P0, PT, R4, R9, PT ;  /* 0x000000090400720c */ /* 0x000fe20003f06070 */
[----:B------:R-:W-:-:S12]  /*15620*/  IMAD.MOV R4, RZ, RZ, -R6 ;  /* 0x000000ffff047224 */ /* 0x000fd800078e0a06 */
[----:B------:R-:W-:-:S04]  /*15630*/  @P0 VIADD R2, R2, 0x1 ;  /* 0x0000000102020836 */ /* 0x000fc80000000000 */
[----:B------:R-:W-:Y:S01]  /*15640*/  @!P2 IMAD.MOV R2, RZ, RZ, -R2 ;  /* 0x000000ffff02a224 */ /* 0x000fe200078e0a02 */
[----:B------:R-:W-:-:S04]  /*15650*/  @!P1 LOP3.LUT R2, RZ, R6, RZ, 0x33, !PT ;  /* 0x00000006ff029212 */ /* 0x000fc800078e33ff */
[----:B------:R-:W-:Y:S01]  /*15660*/  LOP3.LUT R25, RZ, R2, RZ, 0x33, !PT ;  /* 0x00000002ff197212 */ /* 0x000fe200078e33ff */
[----:B------:R-:W-:-:S04]  /*15670*/  IMAD R3, R2, R4, R3 ;  /* 0x0000000402037224 */ /* 0x000fc800078e0203 */
[----:B------:R-:W-:Y:S01]  /*15680*/  IMAD.IADD R25, R0, 0x1, R25 ;  /* 0x0000000100197824 */ /* 0x000fe200078e0219 */
[----:B------:R-:W-:Y:S01]  /*15690*/  R2UR UR36, R3 ;  /* 0x00000000032472ca */ /* 0x000fe200000e0000 */
[----:B------:R-:W-:-:S14]  /*156a0*/  BRA `(.L_x_952) ;  /* 0x00000000000c7947 */ /* 0x000fdc0003800000 */
.L_x_947:
[----:B------:R-:W-:Y:S01]  /*156b0*/  IMAD.MOV.U32 R24, RZ, RZ, R7 ;  /* 0x000000ffff187224 */ /* 0x000fe200078e0007 */
[----:B------:R-:W-:Y:S01]  /*156c0*/  UMOV UR36, URZ ;  /* 0x0000003f00247c82 */ /* 0x000fe20008000000 */
[----:B------:R-:W-:-:S07]  /*156d0*/  IMAD.MOV.U32 R25, RZ, RZ, RZ ;  /* 0x000000ffff197224 */ /* 0x000fce00078e00ff */
.L_x_952:
[----:B------:R-:W-:Y:S01]  /*156e0*/  ISETP.NE.AND P0, PT, R5, RZ, PT ;  /* 0x000000ff0500720c */ /* 0x000fe20003f05270 */
[----:B------:R-:W-:Y:S02]  /*156f0*/  IMAD.U32 R26, RZ, RZ, UR36 ;  /* 0x00000024ff1a7e24 */ /* 0x000fe4000f8e00ff */
[----:B------:R-:W-:-:S10]  /*15700*/  IMAD.U32 R27, RZ, RZ, UR44 ;  /* 0x0000002cff1b7e24 */ /* 0x000fd4000f8e00ff */
[----:B------:R-:W0:Y:S01]  /*15710*/  @!P0 S2R R3, SR_CgaCtaId ;  /* 0x0000000000038919 */ /* 0x000e220000008800 */
[----:B------:R-:W-:-:S04]  /*15720*/  @!P0 MOV R0, 0x400 ;  /* 0x0000040000008802 */ /* 0x000fc80000000f00 */
[----:B0-----:R-:W-:-:S05]  /*15730*/  @!P0 LEA R0, R3, R0, 0x18 ;  /* 0x0000000003008211 */ /* 0x001fca00078ec0ff */
[----:B------:R0:W-:Y:S01]  /*15740*/  @!P0 STS.128 [R0+0x132d0], R24 ;  /* 0x0132d01800008388 */ /* 0x0001e20000000c00 */
[----:B------:R-:W-:Y:S06]  /*15750*/  BAR.ARV 0x5, 0x200 ;  /* 0x0148000000007b1d */ /* 0x000fec0000002000 */
.L_x_945:
[----:B------:R-:W-:Y:S01]  /*15760*/  ULDC UR4, c[0x0][0xc3c] ;  /* 0x00030f0000047ab9 */ /* 0x000fe20000000800 */
[----:B------:R1:W-:Y:S01]  /*15770*/  STL [R1+0x8], RZ ;  /* 0x000008ff01007387 */ /* 0x0003e20000100800 */
[----:B------:R-:W-:Y:S01]  /*15780*/  UISETP.GE.AND UP0, UPT, UR44, UR4, UPT ;  /* 0x000000042c00728c */ /* 0x000fe2000bf06270 */
[----:B------:R-:W-:Y:S02]  /*15790*/  IMAD.MOV.U32 R22, RZ, RZ, 0x1 ;  /* 0x00000001ff167424 */ /* 0x000fe400078e00ff */
[----:B------:R-:W-:-:S03]  /*157a0*/  IMAD.MOV.U32 R19, RZ, RZ, RZ ;  /* 0x000000ffff137224 */ /* 0x000fc600078e00ff */
[----:B------:R-:W-:-:S13]  /*157b0*/  PLOP3.LUT P0, PT, PT, PT, UP0, 0x80, 0x0 ;  /* 0x000000000000781c */ /* 0x000fda0003f0f008 */
[----:B-1----:R-:W-:Y:S05]  /*157c0*/  @P0 BRA `(.L_x_953) ;  /* 0x0000004000940947 */ /* 0x002fea0003800000 */
[----:B------:R-:W1:Y:S01]  /*157d0*/  S2UR UR5, SR_CgaCtaId ;  /* 0x00000000000579c3 */ /* 0x000e620000008800 */
[C---:B------:R-:W-:Y:S01]  /*157e0*/  LOP3.LUT R10, R23.reuse, 0x7f, RZ, 0xc0, !PT ;  /* 0x0000007f170a7812 */ /* 0x040fe200078ec0ff */
[C---:B------:R-:W-:Y:S01]  /*157f0*/  IMAD.SHL.U32 R29, R23.reuse, 0x40, RZ ;  /* 0x00000040171d7824 */ /* 0x040fe200078e00ff */
[----:B------:R-:W-:Y:S01]  /*15800*/  SHF.R.U32.HI R4, RZ, 0x1, R23 ;  /* 0x00000001ff047819 */ /* 0x000fe20000011617 */
[----:B------:R-:W-:Y:S01]  /*15810*/  IMAD.SHL.U32 R2, R23, 0x10, RZ ;  /* 0x0000001017027824 */ /* 0x000fe200078e00ff */
[----:B------:R-:W-:Y:S01]  /*15820*/  UMOV UR4, 0x400 ;  /* 0x0000040000047882 */ /* 0x000fe20000000000 */
[----:B------:R-:W-:Y:S01]  /*15830*/  IMAD.SHL.U32 R5, R10, 0x10, RZ ;  /* 0x000000100a057824 */ /* 0x000fe200078e00ff */
[----:B------:R-:W-:Y:S01]  /*15840*/  LOP3.LUT R3, R29, 0x180, RZ, 0xc0, !PT ;  /* 0x000001801d037812 */ /* 0x000fe200078ec0ff */
[C---:B------:R-:W-:Y:S01]  /*15850*/  IMAD.SHL.U32 R7, R23.reuse, 0x2, RZ ;  /* 0x0000000217077824 */ /* 0x040fe200078e00ff */
[----:B------:R-:W-:Y:S01]  /*15860*/  LOP3.LUT R6, R2, 0x1b0, RZ, 0xc0, !PT ;  /* 0x000001b002067812 */ /* 0x000fe200078ec0ff */
[----:B0-----:R-:W-:Y:S01]  /*15870*/  IMAD.SHL.U32 R0, R23, 0x20, RZ ;  /* 0x0000002017007824 */ /* 0x001fe200078e00ff */
[----:B------:R-:W-:Y:S01]  /*15880*/  LOP3.LUT R5, R5, 0x600, RZ, 0xc0, !PT ;  /* 0x0000060005057812 */ /* 0x000fe200078ec0ff */
[----:B------:R0:W-:Y:S01]  /*15890*/  STL [R1+0x8], RZ ;  /* 0x000008ff01007387 */ /* 0x0001e20000100800 */
[----:B------:R-:W-:Y:S01]  /*158a0*/  LOP3.LUT R3, R3, 0x30, R4, 0xf8, !PT ;  /* 0x0000003003037812 */ /* 0x000fe200078ef804 */
[C---:B------:R-:W-:Y:S01]  /*158b0*/  IMAD.SHL.U32 R4, R23.reuse, 0x8, RZ ;  /* 0x0000000817047824 */ /* 0x040fe200078e00ff */
[----:B------:R-:W-:Y:S01]  /*158c0*/  LOP3.LUT R8, R6, 0x30, R7, 0x78, !PT ;  /* 0x0000003006087812 */ /* 0x000fe200078e7807 */
[----:B------:R-:W-:Y:S01]  /*158d0*/  IMAD.SHL.U32 R9, R23, 0x4, RZ ;  /* 0x0000000417097824 */ /* 0x000fe200078e00ff */
[----:B------:R-:W-:Y:S01]  /*158e0*/  LOP3.LUT R7, R5, 0x40, R2, 0xf8, !PT ;  /* 0x0000004005077812 */ /* 0x000fe200078ef802 */
[----:B------:R-:W-:Y:S01]  /*158f0*/  IMAD.MOV.U32 R22, RZ, RZ, 0x1 ;  /* 0x00000001ff167424 */ /* 0x000fe200078e00ff */
[----:B------:R-:W-:Y:S01]  /*15900*/  LOP3.LUT R4, R3, 0x30, R4, 0x78, !PT ;  /* 0x0000003003047812 */ /* 0x000fe200078e7804 */
[----:B------:R-:W-:Y:S01]  /*15910*/  IMAD.MOV.U32 R19, RZ, RZ, RZ ;  /* 0x000000ffff137224 */ /* 0x000fe200078e00ff */
[----:B------:R-:W-:Y:S01]  /*15920*/  LOP3.LUT R5, R5, 0x60, R0, 0xf8, !PT ;  /* 0x0000006005057812 */ /* 0x000fe200078ef800 */
[----:B------:R-:W-:Y:S01]  /*15930*/  ULOP3.LUT UR39, UR38, 0x1, URZ, 0xfc, !UPT ;  /* 0x0000000126277892 */ /* 0x000fe2000f8efc3f */
[----:B------:R-:W-:Y:S01]  /*15940*/  LOP3.LUT R7, R7, R8, RZ, 0xfc, !PT ;  /* 0x0000000807077212 */ /* 0x000fe200078efcff */
[----:B-1----:R-:W-:Y:S01]  /*15950*/  ULEA UR4, UR5, UR4, 0x18 ;  /* 0x0000000405047291 */ /* 0x002fe2000f8ec03f */
[----:B------:R-:W-:Y:S01]  /*15960*/  SHF.R.U32.HI R3, RZ, 0x2, R10 ;  /* 0x00000002ff037819 */ /* 0x000fe2000001160a */
[----:B------:R-:W-:Y:S01]  /*15970*/  ULOP3.LUT UR43, UR38, 0x2, URZ, 0xfc, !UPT ;  /* 0x00000002262b7892 */ /* 0x000fe2000f8efc3f */
[----:B------:R-:W-:Y:S01]  /*15980*/  LOP3.LUT R6, R0, 0x80, RZ, 0xc0, !PT ;  /* 0x0000008000067812 */ /* 0x000fe200078ec0ff */
[----:B------:R-:W-:Y:S01]  /*15990*/  ULDC UR41, c[0x0][0xc] ;  /* 0x0000030000297ab9 */ /* 0x000fe20000000800 */
[--C-:B------:R-:W-:Y:S01]  /*159a0*/  LOP3.LUT R5, R5, 0x100, R0.reuse, 0xf8, !PT ;  /* 0x0000010005057812 */ /* 0x100fe200078ef800 */
[----:B------:R-:W-:Y:S01]  /*159b0*/  IMAD.U32 R18, RZ, RZ, UR4 ;  /* 0x00000004ff127e24 */ /* 0x000fe2000f8e00ff */
[----:B------:R-:W-:Y:S01]  /*159c0*/  LOP3.LUT R2, R3, 0x60, R0, 0xf8, !PT ;  /* 0x0000006003027812 */ /* 0x000fe200078ef800 */
[----:B------:R-:W-:Y:S01]  /*159d0*/  ULDC.64 UR48, c[0x0][0x198] ;  /* 0x0000660000307ab9 */ /* 0x000fe20000000a00 */
[----:B------:R-:W-:Y:S01]  /*159e0*/  LOP3.LUT R6, R6, 0x10, R23, 0xf8, !PT ;  /* 0x0000001006067812 */ /* 0x000fe200078ef817 */
[----:B------:R-:W-:Y:S01]  /*159f0*/  IMAD.IADD R0, R18, 0x1, R7 ;  /* 0x0000000112007824 */ /* 0x000fe200078e0207 */
[----:B------:R-:W-:-:S02]  /*15a00*/  LOP3.LUT R29, R4, 0x640, R29, 0xf8, !PT ;  /* 0x00000640041d7812 */ /* 0x000fc400078ef81d */
[----:B------:R-:W-:Y:S02]  /*15a10*/  LOP3.LUT R6, R6, 0x10, R9, 0x78, !PT ;  /* 0x0000001006067812 */ /* 0x000fe400078e7809 */
[----:B------:R0:W-:Y:S02]  /*15a20*/  STL [R1+0x4], R0 ;  /* 0x0000040001007387 */ /* 0x0001e40000100800 */
[----:B------:R-:W-:-:S07]  /*15a30*/  LOP3.LUT R28, R5, R6, RZ, 0xfc, !PT ;  /* 0x00000006051c7212 */ /* 0x000fce00078efcff */
.L_x_1026:
[----:B------:R-:W-:Y:S01]  /*15a40*/  ULDC.64 UR6, c[0x0][0xa18] ;  /* 0x0002860000067ab9 */ /* 0x000fe20000000a00 */
[----:B------:R-:W-:Y:S01]  /*15a50*/  ULDC.64 UR4, c[0x0][0xa08] ;  /* 0x0002820000047ab9 */ /* 0x000fe20000000a00 */
[----:B------:R-:W-:Y:S01]  /*15a60*/  UISETP.NE.U32.AND UP0, UPT, UR6, URZ, UPT ;  /* 0x0000003f0600728c */ /* 0x000fe2000bf05070 */
[----:B------:R-:W-:Y:S01]  /*15a70*/  ISETP.NE.U32.AND P0, PT, RZ, UR4, PT ;  /* 0x00000004ff007c0c */ /* 0x000fe2000bf05070 */
[----:B------:R-:W-:Y:S01]  /*15a80*/  ULDC.64 UR10, c[0x0][0xa08] ;  /* 0x00028200000a7ab9 */ /* 0x000fe20000000a00 */
[----:B------:R-:W-:Y:S01]  /*15a90*/  ULDC.64 UR8, c[0x0][0xa00] ;  /* 0x0002800000087ab9 */ /* 0x000fe20000000a00 */
[----:B------:R-:W-:Y:S01]  /*15aa0*/  UISETP.NE.AND.EX UP1, UPT, UR7, URZ, UPT, UP0 ;  /* 0x0000003f0700728c */ /* 0x000fe2000bf25300 */
[----:B------:R-:W-:Y:S01]  /*15ab0*/  ISETP.NE.AND.EX P0, PT, RZ, UR5, PT, P0 ;  /* 0x00000005ff007c0c */ /* 0x000fe2000bf05300 */
[----:B------:R-:W-:Y:S01]  /*15ac0*/  UIMAD.WIDE UR10, UR44, 0x4, UR10 ;  /* 0x000000042c0a78a5 */ /* 0x000fe2000f8e020a */
[----:B------:R-:W-:Y:S01]  /*15ad0*/  IMAD.MOV.U32 R27, RZ, RZ, RZ ;  /* 0x000000ffff1b7224 */ /* 0x000fe200078e00ff */
[----:B------:R-:W-:Y:S01]  /*15ae0*/  ULDC.64 UR6, c[0x0][0xa00] ;  /* 0x0002800000067ab9 */ /* 0x000fe20000000a00 */
[----:B------:R-:W-:Y:S01]  /*15af0*/  UIMAD.WIDE UR8, UR44, 0x4, UR8 ;  /* 0x000000042c0878a5 */ /* 0x000fe2000f8e0208 */
[----:B------:R-:W-:Y:S01]  /*15b00*/  ISETP.NE.U32.AND P1, PT, RZ, UR6, PT ;  /* 0x00000006ff007c0c */ /* 0x000fe2000bf25070 */
[----:B------:R-:W-:Y:S01]  /*15b10*/  ULDC.64 UR4, c[0x0][0xa28] ;  /* 0x00028a0000047ab9 */ /* 0x000fe20000000a00 */
[----:B------:R-:W-:Y:S01]  /*15b20*/  IMAD.U32 R2, RZ, RZ, UR10 ;  /* 0x0000000aff027e24 */ /* 0x000fe2000f8e00ff */
[----:B------:R-:W-:Y:S01]  /*15b30*/  PLOP3.LUT P3, PT, PT, PT, UP1, 0x80, 0x0 ;  /* 0x000000000000781c */ /* 0x000fe20003f6f018 */
[----:B------:R-:W-:Y:S01]  /*15b40*/  IMAD.U32 R3, RZ, RZ, UR11 ;  /* 0x0000000bff037e24 */ /* 0x000fe2000f8e00ff */
[----:B------:R-:W-:Y:S01]  /*15b50*/  ISETP.NE.AND.EX P1, PT, RZ, UR7, PT, P1 ;  /* 0x00000007ff007c0c */ /* 0x000fe2000bf25310 */
[----:B------:R-:W-:Y:S01]  /*15b60*/  @UP1 ULDC.64 UR6, c[0x0][0xa18] ;  /* 0x0002860000061ab9 */ /* 0x000fe20000000a00 */
[----:B------:R-:W-:-:S02]  /*15b70*/  UISETP.NE.U32.AND UP0, UPT, UR4, URZ, UPT ;  /* 0x0000003f0400728c */ /* 0x000fc4000bf05070 */
[----:B------:R1:W5:Y:S01]  /*15b80*/  @P0 LDG.E R27, desc[UR50][R2.64] ;  /* 0x00000032021b0981 */ /* 0x000362000c1e1900 */
[----:B------:R-:W-:Y:S02]  /*15b90*/  @UP1 UIMAD.WIDE UR6, UR44, 0x4, UR6 ;  /* 0x000000042c0618a5 */ /* 0x000fe4000f8e0206 */
[----:B------:R-:W-:Y:S01]  /*15ba0*/  UISETP.NE.AND.EX UP0, UPT, UR5, URZ, UPT, UP0 ;  /* 0x0000003f0500728c */ /* 0x000fe2000bf05300 */
[----:B-1----:R-:W-:Y:S02]  /*15bb0*/  IMAD.U32 R2, RZ, RZ, UR8 ;  /* 0x00000008ff027e24 */ /* 0x002fe4000f8e00ff */
[----:B------:R-:W-:-:S08]  /*15bc0*/  IMAD.U32 R3, RZ, RZ, UR9 ;  /* 0x00000009ff037e24 */ /* 0x000fd0000f8e00ff */
[----:B------:R-:W-:Y:S01]  /*15bd0*/  @UP0 ULDC.64 UR4, c[0x0][0xa28] ;  /* 0x00028a0000040ab9 */ /* 0x000fe20000000a00 */
[----:B0-----:R1:W2:Y:S01]  /*15be0*/  @P1 LDG.E R4, desc[UR50][R2.64] ;  /* 0x0000003202041981 */ /* 0x0012a2000c1e1900 */
[----:B------:R-:W-:Y:S01]  /*15bf0*/  @UP0 UIMAD.WIDE UR4, UR44, 0x4, UR4 ;  /* 0x000000042c0408a5 */ /* 0x000fe2000f8e0204 */
[----:B------:R-:W-:Y:S01]  /*15c00*/  PLOP3.LUT P2, PT, PT, PT, UP0, 0x80, 0x0 ;  /* 0x000000000000781c */ /* 0x000fe20003f4f008 */
[----:B-1----:R-:W-:Y:S02]  /*15c10*/  IMAD.U32 R2, RZ, RZ, UR6 ;  /* 0x00000006ff027e24 */ /* 0x002fe4000f8e00ff */
[----:B------:R-:W-:Y:S01]  /*15c20*/  IMAD.U32 R3, RZ, RZ, UR7 ;  /* 0x00000007ff037e24 */ /* 0x000fe2000f8e00ff */
[----:B------:R-:W-:-:S04]  /*15c30*/  ULDC.64 UR6, c[0x0][0xa20] ;  /* 0x0002880000067ab9 */ /* 0x000fc80000000a00 */
[----:B------:R1:W3:Y:S01]  /*15c40*/  @P3 LDG.E R5, desc[UR50][R2.64] ;  /* 0x0000003202053981 */ /* 0x0002e2000c1e1900 */
[----:B0-----:R-:W-:Y:S02]  /*15c50*/  IMAD.MOV.U32 R0, RZ, RZ, RZ ;  /* 0x000000ffff007224 */ /* 0x001fe400078e00ff */
[----:B-1----:R-:W-:Y:S02]  /*15c60*/  IMAD.U32 R2, RZ, RZ, UR4 ;  /* 0x00000004ff027e24 */ /* 0x002fe4000f8e00ff */
[----:B------:R-:W-:Y:S01]  /*15c70*/  IMAD.U32 R3, RZ, RZ, UR5 ;  /* 0x00000005ff037e24 */ /* 0x000fe2000f8e00ff */
[----:B------:R-:W-:Y:S02]  /*15c80*/  ULDC.64 UR4, c[0x0][0x418] ;  /* 0x0001060000047ab9 */ /* 0x000fe40000000a00 */
[----:B------:R-:W-:Y:S02]  /*15c90*/  UISETP.NE.U32.AND UP0, UPT, UR4, URZ, UPT ;  /* 0x0000003f0400728c */ /* 0x000fe4000bf05070 */
[----:B------:R0:W5:Y:S01]  /*15ca0*/  @P2 LDG.E R0, desc[UR50][R2.64] ;  /* 0x0000003202002981 */ /* 0x000162000c1e1900 */
[----:B------:R-:W-:Y:S01]  /*15cb0*/  ULDC UR4, c[0x0][0x424] ;  /* 0x0001090000047ab9 */ /* 0x000fe20000000800 */
[----:B------:R-:W-:Y:S01]  /*15cc0*/  UISETP.NE.AND.EX UP0, UPT, UR5, URZ, UPT, UP0 ;  /* 0x0000003f0500728c */ /* 0x000fe2000bf05300 */
[----:B------:R-:W-:Y:S01]  /*15cd0*/  ISETP.NE.U32.AND P2, PT, RZ, UR6, PT ;  /* 0x00000006ff007c0c */ /* 0x000fe2000bf45070 */
[----:B------:R-:W-:Y:S01]  /*15ce0*/  UMOV UR45, URZ ;  /* 0x0000003f002d7c82 */ /* 0x000fe20008000000 */
[----:B------:R-:W-:Y:S01]  /*15cf0*/  ULDC UR5, c[0x0][0x2f0] ;  /* 0x0000bc0000057ab9 */ /* 0x000fe20000000800 */
[----:B------:R-:W-:Y:S01]  /*15d00*/  USEL UR4, UR4, 0x1, UP0 ;  /* 0x0000000104047887 */ /* 0x000fe20008000000 */
[----:B------:R-:W-:Y:S01]  /*15d10*/  ISETP.NE.AND.EX P2, PT, RZ, UR7, PT, P2 ;  /* 0x00000007ff007c0c */ /* 0x000fe2000bf45320 */
[----:B------:R-:W-:-:S02]  /*15d20*/  ULDC UR42, c[0x0][0x288] ;  /* 0x0000a200002a7ab9 */ /* 0x000fc40000000800 */
[----:B------:R-:W-:Y:S01]  /*15d30*/  UIMAD UR4, UR4, UR5, URZ ;  /* 0x00000005040472a4 */ /* 0x000fe2000f8e023f */
[----:B--2---:R-:W-:Y:S02]  /*15d40*/  @P1 R2UR UR45, R4 ;  /* 0x00000000042d12ca */ /* 0x004fe400000e0000 */
[----:B---3--:R-:W-:Y:S01]  /*15d50*/  @P3 R2UR UR42, R5 ;  /* 0x00000000052a32ca */ /* 0x008fe200000e0000 */
[----:B0-----:R-:W-:-:S14]  /*15d60*/  @P3 BRA `(.L_x_954) ;  /* 0x0000000000203947 */ /* 0x001fdc0003800000 */
[----:B------:R-:W-:Y:S05]  /*15d70*/  @!P1 BRA `(.L_x_954) ;  /* 0x00000000001c9947 */ /* 0x000fea0003800000 */
[----:B------:R-:W-:Y:S02]  /*15d80*/  IMAD.U32 R2, RZ, RZ, UR8 ;  /* 0x00000008ff027e24 */ /* 0x000fe4000f8e00ff */
[----:B------:R-:W-:-:S05]  /*15d90*/  IMAD.U32 R3, RZ, RZ, UR9 ;  /* 0x00000009ff037e24 */ /* 0x000fca000f8e00ff */
[----:B------:R-:W2:Y:S04]  /*15da0*/  LDG.E R4, desc[UR50][R2.64] ;  /* 0x0000003202047981 */ /* 0x000ea8000c1e1900 */
[----:B------:R-:W3:Y:S01]  /*15db0*/  LDG.E R5, desc[UR50][R2.64+0x4] ;  /* 0x0000043202057981 */ /* 0x000ee2000c1e1900 */
[----:B--2---:R-:W-:Y:S02]  /*15dc0*/  R2UR UR5, R4 ;  /* 0x00000000040572ca */ /* 0x004fe400000e0000 */
[----:B---3--:R-:W-:-:S13]  /*15dd0*/  R2UR UR42, R5 ;  /* 0x00000000052a72ca */ /* 0x008fda00000e0000 */
[----:B------:R-:W-:-:S12]  /*15de0*/  UIADD3 UR42, -UR5, UR42, URZ ;  /* 0x0000002a052a7290 */ /* 0x000fd8000fffe13f */
.L_x_954:
[----:B-----5:R-:W-:Y:S01]  /*15df0*/  IMAD.IADD R27, R27, 0x1, R0 ;  /* 0x000000011b1b7824 */ /* 0x020fe200078e0200 */
[----:B------:R-:W-:Y:S06]  /*15e00*/  @!P2 BRA `(.L_x_955) ;  /* 0x00000000001ca947 */ /* 0x000fec0003800000 */
[----:B------:R-:W-:Y:S02]  /*15e10*/  ULDC.64 UR4, c[0x0][0xa20] ;  /* 0x0002880000047ab9 */ /* 0x000fe40000000a00 */
[----:B------:R-:W-:-:S06]  /*15e20*/  UIMAD.WIDE UR4, UR44, 0x4, UR4 ;  /* 0x000000042c0478a5 */ /* 0x000fcc000f8e0204 */
[----:B------:R-:W-:Y:S02]  /*15e30*/  IMAD.U32 R2, RZ, RZ, UR4 ;  /* 0x00000004ff027e24 */ /* 0x000fe4000f8e00ff */
[----:B------:R-:W-:-:S05]  /*15e40*/  IMAD.U32 R3, RZ, RZ, UR5 ;  /* 0x00000005ff037e24 */ /* 0x000fca000f8e00ff */
[----:B------:R-:W2:Y:S02]  /*15e50*/  LDG.E R2, desc[UR50][R2.64] ;  /* 0x0000003202027981 */ /* 0x000ea4000c1e1900 */
[----:B--2---:R-:W-:Y:S01]  /*15e60*/  R2UR UR4, R2 ;  /* 0x00000000020472ca */ /* 0x004fe200000e0000 */
[----:B------:R-:W-:-:S14]  /*15e70*/  BRA `(.L_x_956) ;  /* 0x0000000000207947 */ /* 0x000fdc0003800000 */
.L_x_955:
        /* <DEDUP_REMOVED lines=8> */
.L_x_956:
[----:B------:R-:W-:Y:S01]  /*15f00*/  ULDC UR5, c[0x0][0x448] ;  /* 0x0001120000057ab9 */ /* 0x000fe20000000800 */
[----:B------:R-:W-:Y:S01]  /*15f10*/  IMAD R3, R25, 0xc0, RZ ;  /* 0x000000c019037824 */ /* 0x000fe200078e02ff */
[----:B------:R-:W-:Y:S01]  /*15f20*/  UISETP.NE.AND UP0, UPT, UR5, 0x1, UPT ;  /* 0x000000010500788c */ /* 0x000fe2000bf05270 */
[----:B------:R-:W-:Y:S02]  /*15f30*/  R2UR UR13, R0 ;  /* 0x00000000000d72ca */ /* 0x000fe400000e0000 */
[----:B------:R-:W-:Y:S01]  /*15f40*/  VIADD R2, R3, 0xbf ;  /* 0x000000bf03027836 */ /* 0x000fe20000000000 */
[----:B------:R0:W-:Y:S02]  /*15f50*/  STL [R1], R3 ;  /* 0x0000000301007387 */ /* 0x0001e40000100800 */
[----:B------:R-:W-:Y:S02]  /*15f60*/  PLOP3.LUT P0, PT, PT, PT, UP0, 0x80, 0x0 ;  /* 0x000000000000781c */ /* 0x000fe40003f0f008 */
[----:B------:R-:W-:-:S02]  /*15f70*/  PLOP3.LUT P1, PT, PT, PT, UP0, 0x80, 0x0 ;  /* 0x000000000000781c */ /* 0x000fc40003f2f008 */
[----:B------:R-:W-:Y:S01]  /*15f80*/  R2UR UR6, R2 ;  /* 0x00000000020672ca */ /* 0x000fe200000e0000 */
[----:B------:R-:W-:-:S03]  /*15f90*/  @UP0 ULDC UR5, c[0x0][0x44c] ;  /* 0x0001130000050ab9 */ /* 0x000fc60000000800 */
[----:B------:R-:W-:-:S04]  /*15fa0*/  UIADD3 UR13, -UR13, UR4, URZ ;  /* 0x000000040d0d7290 */ /* 0x000fc8000fffe13f */
[----:B------:R-:W-:Y:S01]  /*15fb0*/  UIADD3 UR7, UR13, 0x1, -UR42 ;  /* 0x000000010d077890 */ /* 0x000fe2000fffe82a */
[----:B------:R-:W-:Y:S01]  /*15fc0*/  @P0 IMAD.HI.U32 R0, R2, UR5, RZ ;  /* 0x0000000502000c27 */ /* 0x000fe2000f8e00ff */
[----:B------:R-:W-:-:S04]  /*15fd0*/  @UP0 ULDC UR5, c[0x0][0x450] ;  /* 0x0001140000050ab9 */ /* 0x000fc80000000800 */
[----:B------:R-:W-:Y:S01]  /*15fe0*/  @P0 SHF.R.U32.HI R0, RZ, UR5, R0 ;  /* 0x00000005ff000c19 */ /* 0x000fe20008011600 */
[----:B------:R-:W-:Y:S02]  /*15ff0*/  ULDC.64 UR4, c[0x0][0x9e0] ;  /* 0x0002780000047ab9 */ /* 0x000fe40000000a00 */
[----:B------:R-:W-:Y:S01]  /*16000*/  UISETP.GE.AND UP1, UPT, UR5, 0x1, UPT ;  /* 0x000000010500788c */ /* 0x000fe2000bf26270 */
[----:B------:R-:W-:-:S05]  /*16010*/  @P1 R2UR UR6, R0 ;  /* 0x00000000000612ca */ /* 0x000fca00000e0000 */
[----:B------:R-:W-:-:S08]  /*16020*/  PLOP3.LUT P1, PT, PT, PT, UP1, 0x80, 0x0 ;  /* 0x000000000000781c */ /* 0x000fd00003f2f018 */
[----:B------:R-:W-:-:S04]  /*16030*/  UIADD3 UR6, UR7, UR6, URZ ;  /* 0x0000000607067290 */ /* 0x000fc8000fffe03f */
[----:B------:R-:W-:Y:S01]  /*16040*/  UIADD3 UR4, UR6, UR4, URZ ;  /* 0x0000000406047290 */ /* 0x000fe2000fffe03f */
[----:B0-----:R-:W-:Y:S11]  /*16050*/  @!P1 BRA `(.L_x_957) ;  /* 0x0000000000449947 */ /* 0x001ff60003800000 */
        /* <DEDUP_REMOVED lines=10> */
.L_x_958:
[----:B------:R-:W-:-:S11]  /*16100*/  UISETP.NE.AND UP1, UPT, UR5, 0x1, UPT ;  /* 0x000000010500788c */ /* 0x000fd6000bf25270 */
[----:B------:R-:W-:Y:S02]  /*16110*/  @UP1 ULDC.64 UR10, c[0x0][0x9e8] ;  /* 0x00027a00000a1ab9 */ /* 0x000fe40000000a00 */
[----:B------:R-:W-:-:S04]  /*16120*/  UIMAD.WIDE.U32 UR6, UR8, UR10, URZ ;  /* 0x0000000a080672a5 */ /* 0x000fc8000f8e003f */
[----:B------:R-:W-:-:S12]  /*16130*/  @UP1 USHF.R.U32.HI UR8, URZ, UR11, UR7 ;  /* 0x0000000b3f081299 */ /* 0x000fd80008011607 */
.L_x_959:
[----:B------:R-:W-:-:S04]  /*16140*/  UIMAD UR8, UR8, UR5, UR5 ;  /* 0x00000005080872a4 */ /* 0x000fc8000f8e0205 */
[----:B------:R-:W-:-:S04]  /*16150*/  UISETP.LT.AND UP1, UPT, UR4, UR8, UPT ;  /* 0x000000080400728c */ /* 0x000fc8000bf21270 */
[----:B------:R-:W-:-:S12]  /*16160*/  USEL UR4, UR4, UR8, UP1 ;  /* 0x0000000804047287 */ /* 0x000fd80008800000 */
.L_x_957:
[----:B------:R-:W-:Y:S01]  /*16170*/  R2UR UR12, R3 ;  /* 0x00000000030c72ca */ /* 0x000fe200000e0000 */
[----:B------:R-:W-:Y:S02]  /*16180*/  UIADD3 UR6, UR13, 0x9f, URZ ;  /* 0x0000009f0d067890 */ /* 0x000fe4000fffe03f */
[----:B------:R-:W-:Y:S01]  /*16190*/  UIADD3 UR8, UR4, 0x9f, URZ ;  /* 0x0000009f04087890 */ /* 0x000fe2000fffe03f */
[----:B------:R-:W-:Y:S01]  /*161a0*/  @UP0 ULDC UR10, c[0x0][0x44c] ;  /* 0x00011300000a0ab9 */ /* 0x000fe20000000800 */
[----:B------:R-:W-:Y:S01]  /*161b0*/  UIMAD.WIDE UR6, UR6, 0x66666667, URZ ;  /* 0x66666667060678a5 */ /* 0x000fe2000f8e023f */
[----:B------:R-:W-:Y:S01]  /*161c0*/  @UP0 ULDC UR14, c[0x0][0x450] ;  /* 0x00011400000e0ab9 */ /* 0x000fe20000000800 */
[----:B------:R-:W-:Y:S02]  /*161d0*/  UIMAD.WIDE UR8, UR8, 0x66666667, URZ ;  /* 0x66666667080878a5 */ /* 0x000fe4000f8e023f */
[----:B------:R-:W-:-:S04]  /*161e0*/  USHF.R.U32.HI UR4, URZ, 0x1f, UR7 ;  /* 0x0000001f3f047899 */ /* 0x000fc80008011607 */
[----:B------:R-:W-:Y:S02]  /*161f0*/  UIMAD.WIDE.U32 UR10, UR12, UR10, URZ ;  /* 0x0000000a0c0a72a5 */ /* 0x000fe4000f8e003f */
[----:B------:R-:W-:Y:S02]  /*16200*/  USHF.R.U32.HI UR6, URZ, 0x1f, UR9 ;  /* 0x0000001f3f067899 */ /* 0x000fe40008011609 */
[----:B------:R-:W-:Y:S02]  /*16210*/  @UP0 USHF.R.U32.HI UR12, URZ, UR14, UR11 ;  /* 0x0000000e3f0c0299 */ /* 0x000fe4000801160b */
[----:B------:R-:W-:Y:S02]  /*16220*/  ULEA.HI.SX32 UR4, UR7, UR4, 0x1a ;  /* 0x0000000407047291 */ /* 0x000fe4000f8fd23f */
[----:B------:R-:W-:Y:S02]  /*16230*/  UIADD3 UR12, UR12, UR13, -UR42 ;  /* 0x0000000d0c0c7290 */ /* 0x000fe4000fffe82a */
[----:B------:R-:W-:Y:S01]  /*16240*/  ULEA.HI.SX32 UR6, UR9, UR6, 0x1a ;  /* 0x0000000609067291 */ /* 0x000fe2000f8fd23f */
[----:B------:R-:W-:-:S02]  /*16250*/  ULDC UR7, c[0x0][0x9dc] ;  /* 0x0002770000077ab9 */ /* 0x000fc40000000800 */
[----:B------:R-:W-:Y:S02]  /*16260*/  UIADD3 UR7, UR12, -UR7, URZ ;  /* 0x800000070c077290 */ /* 0x000fe4000fffe03f */
[----:B------:R-:W-:-:S04]  /*16270*/  UISETP.LT.AND UP0, UPT, UR4, UR6, UPT ;  /* 0x000000060400728c */ /* 0x000fc8000bf01270 */
[----:B------:R-:W-:Y:S01]  /*16280*/  USEL UR40, UR4, UR6, UP0 ;  /* 0x0000000604287287 */ /* 0x000fe20008000000 */
[----:B------:R-:W-:Y:S01]  /*16290*/  IMAD.U32 R0, RZ, RZ, UR7 ;  /* 0x00000007ff007e24 */ /* 0x000fe2000f8e00ff */
[----:B------:R-:W-:Y:S10]  /*162a0*/  @!P1 BRA `(.L_x_960) ;  /* 0x0000000000409947 */ /* 0x000ff40003800000 */
        /* <DEDUP_REMOVED lines=10> */
.L_x_961:
[----:B------:R-:W-:-:S11]  /*16350*/  UISETP.NE.AND UP0, UPT, UR5, 0x1, UPT ;  /* 0x000000010500788c */ /* 0x000fd6000bf05270 */
[----:B------:R-:W-:Y:S02]  /*16360*/  @UP0 ULDC.64 UR8, c[0x0][0x9e8] ;  /* 0x00027a0000080ab9 */ /* 0x000fe40000000a00 */
[----:B------:R-:W-:-:S04]  /*16370*/  UIMAD.WIDE.U32 UR6, UR12, UR8, URZ ;  /* 0x000000080c0672a5 */ /* 0x000fc8000f8e003f */
[----:B------:R-:W-:-:S12]  /*16380*/  @UP0 USHF.R.U32.HI UR12, URZ, UR9, UR7 ;  /* 0x000000093f0c0299 */ /* 0x000fd80008011607 */
.L_x_962:
[----:B------:R-:W-:-:S06]  /*16390*/  UIMAD UR5, UR12, UR5, URZ ;  /* 0x000000050c0572a4 */ /* 0x000fcc000f8e023f */
[----:B------:R-:W-:-:S07]  /*163a0*/  VIMNMX R0, R0, UR5, !PT ;  /* 0x0000000500007c48 */ /* 0x000fce000ffe0100 */
.L_x_960:
[----:B------:R-:W-:Y:S01]  /*163b0*/  IMAD.HI R0, R0, 0x66666667, RZ ;  /* 0x6666666700007827 */ /* 0x000fe200078e02ff */
[----:B------:R-:W-:Y:S04]  /*163c0*/  BSSY B7, `(.L_x_963) ;  /* 0x00002a6000077945 */ /* 0x000fe80003800000 */
[----:B------:R-:W-:-:S04]  /*163d0*/  SHF.R.U32.HI R3, RZ, 0x1f, R0 ;  /* 0x0000001fff037819 */ /* 0x000fc80000011600 */
[----:B------:R-:W-:-:S04]  /*163e0*/  LEA.HI.SX32 R3, R0, R3, 0x1a ;  /* 0x0000000300037211 */ /* 0x000fc800078fd2ff */
[----:B------:R-:W-:-:S04]  /*163f0*/  VIMNMX R26, RZ, R3, !PT ;  /* 0x00000003ff1a7248 */ /* 0x000fc80007fe0100 */
[----:B------:R-:W-:-:S13]  /*16400*/  ISETP.LT.AND P0, PT, R26, UR40, PT ;  /* 0x000000281a007c0c */ /* 0x000fda000bf01270 */
        /* <DEDUP_REMOVED lines=18> */
.L_x_964:
        /* <DEDUP_REMOVED lines=20> */
.L_x_967:
[----:B------:R-:W-:Y:S05]  /*16670*/  BSYNC B6 ;  /* 0x0000000000067941 */ /* 0x000fea0003800000 */
.L_x_966:
        /* <DEDUP_REMOVED lines=22> */
.L_x_969:
[----:B------:R-:W-:Y:S05]  /*167e0*/  BSYNC B6 ;  /* 0x0000000000067941 */ /* 0x000fea0003800000 */
.L_x_968:
        /* <DEDUP_REMOVED lines=20> */
.L_x_971:
[----:B------:R-:W-:Y:S05]  /*16930*/  BSYNC B6 ;  /* 0x0000000000067941 */ /* 0x000fea0003800000 */
.L_x_970:
        /* <DEDUP_REMOVED lines=19> */
.L_x_973:
[----:B------:R-:W-:Y:S05]  /*16a70*/  BSYNC B6 ;  /* 0x0000000000067941 */ /* 0x000fea0003800000 */
.L_x_972:
        /* <DEDUP_REMOVED lines=22> */
.L_x_1045:
        /* <DEDUP_REMOVED lines=10> */
.L_x_1048:
[----:B------:R-:W-:Y:S05]  /*16c80*/  @!P6 BRA `(.L_x_975) ;  /* 0x000000040030e947 */ /* 0x000fea0003800000 */
[----:B------:R-:W-:-:S04]  /*16c90*/  ISETP.NE.U32.AND P0, PT, R2, RZ, PT ;  /* 0x000000ff0200720c */ /* 0x000fc80003f05070 */
[----:B------:R-:W-:-:S13]  /*16ca0*/  ISETP.NE.AND.EX P0, PT, R3, RZ, PT, P0 ;  /* 0x000000ff0300720c */ /* 0x000fda0003f05300 */
[----:B------:R-:W-:Y:S05]  /*16cb0*/  @!P0 BRA `(.L_x_977) ;  /* 0x0000000000448947 */ /* 0x000fea0003800000 */
[----:B------:R-:W1:Y:S01]  /*16cc0*/  LDC R7, c[0x0][0x43c] ;  /* 0x00010f00ff077b82 */ /* 0x000e620000000800 */
[----:B------:R-:W-:Y:S01]  /*16cd0*/  ULDC.64 UR4, c[0x0][0x428] ;  /* 0x00010a0000047ab9 */ /* 0x000fe20000000a00 */
[----:B-1----:R-:W-:-:S13]  /*16ce0*/  ISETP.NE.AND P0, PT, R7, 0x1, PT ;  /* 0x000000010700780c */ /* 0x002fda0003f05270 */
[----:B------:R-:W1:Y:S02]  /*16cf0*/  @P0 LDC.64 R4, c[0x0][0x440] ;  /* 0x00011000ff040b82 */ /* 0x000e640000000a00 */
[----:B-1----:R-:W-:-:S04]  /*16d00*/  @P0 IMAD.HI.U32 R6, R0, R4, RZ ;  /* 0x0000000400060227 */ /* 0x002fc800078e00ff */
[----:B------:R-:W-:Y:S01]  /*16d10*/  IMAD.MOV.U32 R4, RZ, RZ, R0 ;  /* 0x000000ffff047224 */ /* 0x000fe200078e0000 */
[----:B------:R-:W-:Y:S01]  /*16d20*/  @P0 SHF.R.U32.HI R4, RZ, R5, R6 ;  /* 0x00000005ff040219 */ /* 0x000fe20000011606 */
[----:B------:R-:W-:-:S04]  /*16d30*/  IMAD R6, R25, UR4, RZ ;  /* 0x0000000419067c24 */ /* 0x000fc8000f8e02ff */
[----:B------:R-:W-:-:S04]  /*16d40*/  IMAD.MOV R5, RZ, RZ, -R4 ;  /* 0x000000ffff057224 */ /* 0x000fc800078e0a04 */
[----:B------:R-:W-:Y:S01]  /*16d50*/  IMAD R0, R7, R5, R0 ;  /* 0x0000000507007224 */ /* 0x000fe200078e0200 */
[----:B------:R-:W-:Y:S01]  /*16d60*/  SHF.R.S32.HI R5, RZ, 0x1f, R4 ;  /* 0x0000001fff057819 */ /* 0x000fe20000011404 */
[C---:B------:R-:W-:Y:S02]  /*16d70*/  IMAD R7, R23.reuse, UR5, R6 ;  /* 0x0000000517077c24 */ /* 0x040fe4000f8e0206 */
[----:B------:R-:W-:-:S04]  /*16d80*/  IMAD.WIDE.U32 R4, R23, UR4, R4 ;  /* 0x0000000417047c25 */ /* 0x000fc8000f8e0004 */
[----:B------:R-:W-:Y:S01]  /*16d90*/  IMAD.IADD R5, R5, 0x1, R7 ;  /* 0x0000000105057824 */ /* 0x000fe200078e0207 */
[----:B------:R-:W-:-:S04]  /*16da0*/  LEA R2, P0, R4, R2, 0x2 ;  /* 0x0000000204027211 */ /* 0x000fc800078010ff */
[----:B------:R-:W-:-:S05]  /*16db0*/  LEA.HI.X R3, R4, R3, R5, 0x2, P0 ;  /* 0x0000000304037211 */ /* 0x000fca00000f1405 */
[----:B------:R1:W5:Y:S04]  /*16dc0*/  LDG.E R17, desc[UR50][R2.64] ;  /* 0x0000003202117981 */ /* 0x000368000c1e1900 */
.L_x_977:
[----:B------:R-:W-:Y:S01]  /*16dd0*/  IMAD R5, R19, 0x8, R18 ;  /* 0x0000000813057824 */ /* 0x000fe200078e0212 */
[----:B-1----:R-:W-:Y:S01]  /*16de0*/  SHF.L.U32 R2, R22, 0x1f, RZ ;  /* 0x0000001f16027819 */ /* 0x002fe200000006ff */
[----:B------:R-:W1:Y:S03]  /*16df0*/  S2R R3, SR_TID.X ;  /* 0x0000000000037919 */ /* 0x000e660000002100 */
[----:B------:R-:W2:Y:S01]  /*16e00*/  SYNCS.PHASECHK.TRANS64.TRYWAIT P0, [R5+URZ+0x13280], R2 ;  /* 0x01328002050075a7 */ /* 0x000ea2000800017f */
[----:B-1----:R-:W-:-:S04]  /*16e10*/  LOP3.LUT R3, R3, 0x7f, RZ, 0xc0, !PT ;  /* 0x0000007f03037812 */ /* 0x002fc800078ec0ff */
[----:B------:R-:W-:Y:S01]  /*16e20*/  ISETP.NE.AND P1, PT, R3, RZ, PT ;  /* 0x000000ff0300720c */ /* 0x000fe20003f25270 */
[----:B--2---:R-:W-:-:S12]  /*16e30*/  @!P0 BRA `(.L_x_978) ;  /* 0x0000003400108947 */ /* 0x004fd80003800000 */
.L_x_1049:
        /* <DEDUP_REMOVED lines=8> */
.L_x_979:
[----:B------:R-:W-:Y:S01]  /*16ec0*/  IMAD R3, R19, 0x2800, R18 ;  /* 0x0000280013037824 */ /* 0x000fe200078e0212 */
[----:B------:R-:W-:Y:S01]  /*16ed0*/  R2UR UR33, R5 ;  /* 0x00000000052172ca */ /* 0x000fe200000e0000 */
[----:B------:R-:W-:Y:S01]  /*16ee0*/  IMAD R0, R0, 0xa0, R27 ;  /* 0x000000a000007824 */ /* 0x000fe200078e021b */
        /* <DEDUP_REMOVED lines=13> */
.L_x_1050:
        /* <DEDUP_REMOVED lines=8> */
.L_x_981:
        /* <DEDUP_REMOVED lines=17> */
.L_x_975:
[----:B------:R-:W-:Y:S05]  /*17150*/  WARPSYNC.ALL ;  /* 0x0000000000007948 */ /* 0x000fea0003800000 */
[----:B------:R-:W-:Y:S01]  /*17160*/  VIADD R0, R18, 0xb000 ;  /* 0x0000b00012007836 */ /* 0x000fe20000000000 */
[----:B------:R-:W-:Y:S01]  /*17170*/  USHF.R.S32.HI UR4, URZ, 0x1f, UR45 ;  /* 0x0000001f3f047899 */ /* 0x000fe2000801142d */
[----:B------:R-:W-:Y:S01]  /*17180*/  BAR.SYNC.DEFER_BLOCKING 0x8, 0x200 ;  /* 0x0208000000007b1d */ /* 0x000fe20000010000 */
[----:B------:R-:W-:Y:S02]  /*17190*/  USHF.R.S32.HI UR47, URZ, 0x1f, UR44 ;  /* 0x0000001f3f2f7899 */ /* 0x000fe4000801142c */
[----:B------:R-:W-:Y:S01]  /*171a0*/  LOP3.LUT P0, RZ, R0, 0x1bf, RZ, 0xc0, !PT ;  /* 0x000001bf00ff7812 */ /* 0x000fe2000780c0ff */
[----:B------:R-:W-:-:S02]  /*171b0*/  USHF.R.S32.HI UR37, URZ, 0x1f, UR36 ;  /* 0x0000001f3f257899 */ /* 0x000fc40008011424 */
        /* <DEDUP_REMOVED lines=28> */
.L_x_983:
[----:B------:R-:W-:Y:S05]  /*17380*/  BSYNC B6 ;  /* 0x0000000000067941 */ /* 0x000fea0003800000 */
.L_x_982:
[----:B------:R-:W3:Y:S01]  /*17390*/  LDL R10, [R1] ;  /* 0x00000000010a7983 */ /* 0x000ee20000100800 */
[----:B------:R-:W4:Y:S01]  /*173a0*/  LDC R7, c[0x0][0x448] ;  /* 0x00011200ff077b82 */ /* 0x000f220000000800 */
[----:B------:R-:W-:Y:S01]  /*173b0*/  ULDC.64 UR8, c[0x0][0x2d8] ;  /* 0x0000b60000087ab9 */ /* 0x000fe20000000a00 */
[----:B------:R-:W-:Y:S01]  /*173c0*/  UMOV UR4, UR52 ;  /* 0x0000003400047c82 */ /* 0x000fe20008000000 */
[----:B0-----:R-:W0:Y:S01]  /*173d0*/  S2R R20, SR_TID.X ;  /* 0x0000000000147919 */ /* 0x001e220000002100 */
[----:B------:R-:W-:Y:S01]  /*173e0*/  UIMAD UR6, UR37, UR8, URZ ;  /* 0x00000008250672a4 */ /* 0x000fe2000f8e023f */
[----:B------:R-:W-:Y:S02]  /*173f0*/  UMOV UR5, UR45 ;  /* 0x0000002d00057c82 */ /* 0x000fe40008000000 */
[----:B------:R-:W-:Y:S02]  /*17400*/  UIMAD.WIDE.U32 UR4, UR36, UR8, UR4 ;  /* 0x00000008240472a5 */ /* 0x000fe4000f8e0004 */
[----:B------:R-:W-:-:S03]  /*17410*/  UIMAD UR6, UR36, UR9, UR6 ;  /* 0x00000009240672a4 */ /* 0x000fc6000f8e0206 */
[----:B------:R-:W-:Y:S01]  /*17420*/  ULDC.64 UR8, c[0x0][0x2e0] ;  /* 0x0000b80000087ab9 */ /* 0x000fe20000000a00 */
[----:B------:R-:W-:Y:S02]  /*17430*/  UIADD3 UR5, UR5, UR6, URZ ;  /* 0x0000000605057290 */ /* 0x000fe4000fffe03f */
[----:B------:R-:W-:Y:S01]  /*17440*/  UIMAD UR6, UR47, UR8, URZ ;  /* 0x000000082f0672a4 */ /* 0x000fe2000f8e023f */
[----:B----4-:R-:W-:Y:S02]  /*17450*/  ISETP.NE.AND P1, PT, R7, 0x1, PT ;  /* 0x000000010700780c */ /* 0x010fe40003f25270 */
[----:B0-----:R-:W-:Y:S01]  /*17460*/  LOP3.LUT R20, R20, 0x7f, RZ, 0xc0, !PT ;  /* 0x0000007f14147812 */ /* 0x001fe200078ec0ff */
[----:B------:R-:W-:-:S10]  /*17470*/  UIMAD.WIDE.U32 UR4, UR46, UR8, UR4 ;  /* 0x000000082e0472a5 */ /* 0x000fd4000f8e0004 */
[----:B------:R-:W0:Y:S01]  /*17480*/  @P1 LDC R3, c[0x0][0x44c] ;  /* 0x00011300ff031b82 */ /* 0x000e220000000800 */
[----:B------:R-:W-:Y:S01]  /*17490*/  UIMAD UR6, UR46, UR9, UR6 ;  /* 0x000000092e0672a4 */ /* 0x000fe2000f8e0206 */
[----:B------:R-:W-:Y:S02]  /*174a0*/  SHF.R.U32.HI R21, RZ, 0x2, R20 ;  /* 0x00000002ff157819 */ /* 0x000fe40000011614 */
[----:B------:R-:W4:Y:S04]  /*174b0*/  S2R R20, SR_TID.X ;  /* 0x0000000000147919 */ /* 0x000f280000002100 */
[----:B-12---:R-:W1:Y:S01]  /*174c0*/  @P1 LDC R5, c[0x0][0x450] ;  /* 0x00011400ff051b82 */ /* 0x006e620000000800 */
[----:B------:R-:W-:Y:S01]  /*174d0*/  IMAD.U32 R4, RZ, RZ, UR4 ;  /* 0x00000004ff047e24 */ /* 0x000fe2000f8e00ff */
[----:B------:R-:W-:Y:S01]  /*174e0*/  ULDC.64 UR8, c[0x0][0x280] ;  /* 0x0000a00000087ab9 */ /* 0x000fe20000000a00 */
[----:B----4-:R-:W-:-:S05]  /*174f0*/  IMAD.SHL.U32 R20, R20, 0x20, RZ ;  /* 0x0000002014147824 */ /* 0x010fca00078e00ff */
[----:B------:R-:W-:Y:S01]  /*17500*/  LOP3.LUT R20, R21, 0x60, R20, 0xf8, !PT ;  /* 0x0000006015147812 */ /* 0x000fe200078ef814 */
[----:B------:R-:W-:Y:S01]  /*17510*/  UIADD3 UR6, UR5, UR6, URZ ;  /* 0x0000000605067290 */ /* 0x000fe2000fffe03f */
[----:B------:R-:W-:-:S03]  /*17520*/  IMAD.MOV.U32 R2, RZ, RZ, R4 ;  /* 0x000000ffff027224 */ /* 0x000fc600078e0004 */
[----:B---3--:R-:W-:Y:S02]  /*17530*/  IMAD.IADD R6, R20, 0x1, R10 ;  /* 0x0000000114067824 */ /* 0x008fe400078e020a */
[----:B------:R2:W5:Y:S02]  /*17540*/  LDL R20, [R1+0x4] ;  /* 0x0000040001147983 */ /* 0x0005640000100800 */
[----:B0-----:R-:W-:Y:S01]  /*17550*/  @P1 IMAD.HI.U32 R0, R6, R3, RZ ;  /* 0x0000000306001227 */ /* 0x001fe200078e00ff */
[----:B------:R-:W0:Y:S03]  /*17560*/  S2R R21, SR_TID.X ;  /* 0x0000000000157919 */ /* 0x000e260000002100 */
[----:B------:R-:W-:Y:S01]  /*17570*/  IMAD.MOV.U32 R8, RZ, RZ, R6 ;  /* 0x000000ffff087224 */ /* 0x000fe200078e0006 */
[----:B-1----:R-:W-:Y:S01]  /*17580*/  @P1 SHF.R.U32.HI R8, RZ, R5, R0 ;  /* 0x00000005ff081219 */ /* 0x002fe20000011600 */
[----:B------:R-:W-:Y:S01]  /*17590*/  IMAD.U32 R5, RZ, RZ, UR5 ;  /* 0x00000005ff057e24 */ /* 0x000fe2000f8e00ff */
[----:B------:R-:W-:Y:S01]  /*175a0*/  ULDC.64 UR4, c[0x0][0x2d0] ;  /* 0x0000b40000047ab9 */ /* 0x000fe20000000a00 */
[----:B------:R-:W-:Y:S01]  /*175b0*/  IMAD.U32 R3, RZ, RZ, UR6 ;  /* 0x00000006ff037e24 */ /* 0x000fe2000f8e00ff */
[----:B------:R-:W-:Y:S01]  /*175c0*/  SHF.R.S32.HI R0, RZ, 0x1f, R8 ;  /* 0x0000001fff007819 */ /* 0x000fe20000011408 */
[----:B------:R-:W-:Y:S01]  /*175d0*/  ULDC.64 UR6, c[0x0][0x2c8] ;  /* 0x0000b20000067ab9 */ /* 0x000fe20000000a00 */
[----:B------:R-:W-:-:S04]  /*175e0*/  IMAD.WIDE.U32 R4, R8, UR4, R2 ;  /* 0x0000000408047c25 */ /* 0x000fc8000f8e0002 */
[----:B------:R-:W-:Y:S02]  /*175f0*/  IMAD R9, R0, UR4, RZ ;  /* 0x0000000400097c24 */ /* 0x000fe4000f8e02ff */
[----:B------:R-:W-:Y:S02]  /*17600*/  IMAD.MOV R0, RZ, RZ, -R8 ;  /* 0x000000ffff007224 */ /* 0x000fe400078e0a08 */
[----:B------:R-:W-:Y:S02]  /*17610*/  IMAD R9, R8, UR5, R9 ;  /* 0x0000000508097c24 */ /* 0x000fe4000f8e0209 */
[----:B------:R-:W-:Y:S02]  /*17620*/  IMAD R0, R7, R0, R6 ;  /* 0x0000000007007224 */ /* 0x000fe400078e0206 */
[----:B------:R-:W-:-:S03]  /*17630*/  IMAD.IADD R5, R5, 0x1, R9 ;  /* 0x0000000105057824 */ /* 0x000fc600078e0209 */
[----:B------:R-:W-:Y:S01]  /*17640*/  SHF.R.S32.HI R8, RZ, 0x1f, R0 ;  /* 0x0000001fff087819 */ /* 0x000fe20000011400 */
[----:B------:R-:W-:-:S04]  /*17650*/  IMAD.WIDE.U32 R4, R0, UR6, R4 ;  /* 0x0000000600047c25 */ /* 0x000fc8000f8e0004 */
[----:B------:R-:W-:Y:S02]  /*17660*/  IMAD R8, R8, UR6, RZ ;  /* 0x0000000608087c24 */ /* 0x000fe4000f8e02ff */
[----:B0-----:R-:W-:Y:S02]  /*17670*/  IMAD.SHL.U32 R21, R21, 0x10, RZ ;  /* 0x0000001015157824 */ /* 0x001fe400078e00ff */
[----:B------:R-:W-:Y:S01]  /*17680*/  IMAD R9, R0, UR7, R8 ;  /* 0x0000000700097c24 */ /* 0x000fe2000f8e0208 */
[----:B------:R-:W-:Y:S01]  /*17690*/  IADD3 R0, P0, R4, UR8, RZ ;  /* 0x0000000804007c10 */ /* 0x000fe2000ff1e0ff */
[----:B------:R-:W-:Y:S01]  /*176a0*/  VIADD R8, R6, 0x80 ;  /* 0x0000008006087836 */ /* 0x000fe20000000000 */
[----:B------:R-:W-:Y:S02]  /*176b0*/  LOP3.LUT R21, R21, 0x30, RZ, 0xc0, !PT ;  /* 0x0000003015157812 */ /* 0x000fe400078ec0ff */
[----:B------:R-:W-:Y:S01]  /*176c0*/  IADD3.X R4, R5, UR9, R9, P0, !PT ;  /* 0x0000000905047c10 */ /* 0x000fe200087fe409 */
[----:B------:R-:W-:Y:S01]  /*176d0*/  IMAD.MOV.U32 R6, RZ, RZ, R8 ;  /* 0x000000ffff067224 */ /* 0x000fe200078e0008 */
[----:B------:R-:W0:Y:S08]  /*176e0*/  @P1 LDC R9, c[0x0][0x44c] ;  /* 0x00011300ff091b82 */ /* 0x000e300000000800 */
[----:B------:R-:W1:Y:S01]  /*176f0*/  @P1 LDC R5, c[0x0][0x450] ;  /* 0x00011400ff051b82 */ /* 0x000e620000000800 */
[----:B0-----:R-:W-:-:S05]  /*17700*/  @P1 IMAD.HI.U32 R9, R8, R9, RZ ;  /* 0x0000000908091227 */ /* 0x001fca00078e00ff */
[----:B-1----:R-:W-:-:S05]  /*17710*/  @P1 SHF.R.U32.HI R6, RZ, R5, R9 ;  /* 0x00000005ff061219 */ /* 0x002fca0000011609 */
[----:B------:R-:W-:Y:S02]  /*17720*/  IMAD.MOV R5, RZ, RZ, -R6 ;  /* 0x000000ffff057224 */ /* 0x000fe400078e0a06 */
[----:B------:R-:W-:-:S04]  /*17730*/  IMAD.WIDE.U32 R2, R6, UR4, R2 ;  /* 0x0000000406027c25 */ /* 0x000fc8000f8e0002 */
[----:B------:R-:W-:Y:S01]  /*17740*/  IMAD R5, R7, R5, R8 ;  /* 0x0000000507057224 */ /* 0x000fe200078e0208 */
[----:B------:R-:W-:-:S05]  /*17750*/  SHF.R.S32.HI R8, RZ, 0x1f, R6 ;  /* 0x0000001fff087819 */ /* 0x000fca0000011406 */
[----:B------:R-:W-:Y:S01]  /*17760*/  IMAD R8, R8, UR4, RZ ;  /* 0x0000000408087c24 */ /* 0x000fe2000f8e02ff */
[----:B------:R-:W-:-:S03]  /*17770*/  ULDC UR4, c[0x0][0x2b8] ;  /* 0x0000ae0000047ab9 */ /* 0x000fc60000000800 */
[----:B------:R-:W-:Y:S01]  /*17780*/  IMAD R9, R6, UR5, R8 ;  /* 0x0000000506097c24 */ /* 0x000fe2000f8e0208 */
[----:B------:R-:W-:-:S03]  /*17790*/  SHF.R.S32.HI R6, RZ, 0x1f, R5 ;  /* 0x0000001fff067819 */ /* 0x000fc60000011405 */
[----:B------:R-:W-:Y:S02]  /*177a0*/  IMAD.IADD R3, R3, 0x1, R9 ;  /* 0x0000000103037824 */ /* 0x000fe400078e0209 */
[----:B------:R-:W-:Y:S02]  /*177b0*/  IMAD R6, R6, UR6, RZ ;  /* 0x0000000606067c24 */ /* 0x000fe4000f8e02ff */
[----:B------:R-:W-:-:S04]  /*177c0*/  IMAD.WIDE.U32 R2, R5, UR6, R2 ;  /* 0x0000000605027c25 */ /* 0x000fc8000f8e0002 */
[----:B------:R-:W-:Y:S01]  /*177d0*/  IMAD R9, R5, UR7, R6 ;  /* 0x0000000705097c24 */ /* 0x000fe2000f8e0206 */
[----:B------:R-:W-:-:S04]  /*177e0*/  IADD3 R5, P0, R2, UR8, RZ ;  /* 0x0000000802057c10 */ /* 0x000fc8000ff1e0ff */
[----:B------:R-:W-:Y:S02]  /*177f0*/  IADD3.X R8, R3, UR9, R9, P0, !PT ;  /* 0x0000000903087c10 */ /* 0x000fe400087fe409 */
[----:B------:R-:W-:Y:S01]  /*17800*/  ISETP.GE.AND P0, PT, R21, UR4, PT ;  /* 0x0000000415007c0c */ /* 0x000fe2000bf06270 */
[----:B------:R-:W-:-:S03]  /*17810*/  UMOV UR4, 0xffffffff ;  /* 0xffffffff00047882 */ /* 0x000fc60000000000 */
[----:B--2---:R-:W-:Y:S09]  /*17820*/  BRA.DIV UR4, `(.L_x_984) ;  /* 0x0000002a04bc7947 */ /* 0x004ff2000b800000 */
[----:B------:R-:W2:Y:S01]  /*17830*/  LDL.LU R10, [R1] ;  /* 0x00000000010a7983 */ /* 0x000ea20000300800 */
[----:B------:R-:W0:Y:S03]  /*17840*/  S2R R2, SR_TID.X ;  /* 0x0000000000027919 */ /* 0x000e260000002100 */
[----:B------:R-:W1:Y:S01]  /*17850*/  SHFL.IDX PT, R3, R0, RZ, 0x1c1f ;  /* 0x001c1fff00037589 */ /* 0x000e6200000e0000 */
[----:B------:R-:W-:Y:S01]  /*17860*/  IMAD R7, R7, UR42, RZ ;  /* 0x0000002a07077c24 */ /* 0x000fe2000f8e02ff */
[----:B0-----:R-:W-:-:S04]  /*17870*/  LOP3.LUT R2, R2, 0x7f, RZ, 0xc0, !PT ;  /* 0x0000007f02027812 */ /* 0x001fc800078ec0ff */
[----:B------:R-:W-:Y:S02]  /*17880*/  SHF.R.U32.HI R9, RZ, 0x2, R2 ;  /* 0x00000002ff097819 */ /* 0x000fe40000011602 */
[----:B------:R-:W0:Y:S04]  /*17890*/  SHFL.IDX PT, R2, R4, RZ, 0x1c1f ;  /* 0x001c1fff04027589 */ /* 0x000e2800000e0000 */
[----:B------:R-:W3:Y:S01]  /*178a0*/  SHFL.IDX PT, R14, R0, 0x1, 0x1c1f ;  /* 0x003c1f00000e7f89 */ /* 0x000ee200000e0000 */
[----:B--2---:R-:W-:-:S05]  /*178b0*/  IMAD.IADD R6, R9, 0x1, R10 ;  /* 0x0000000109067824 */ /* 0x004fca00078e020a */
[----:B------:R-:W-:-:S13]  /*178c0*/  ISETP.GE.AND P1, PT, R6, R7, PT ;  /* 0x000000070600720c */ /* 0x000fda0003f26270 */
[----:B-1----:R-:W-:-:S05]  /*178d0*/  @!P1 IADD3 R9, P2, R21, R3, RZ ;  /* 0x0000000315099210 */ /* 0x002fca0007f5e0ff */
[----:B0-----:R-:W-:Y:S02]  /*178e0*/  @!P1 IMAD.X R3, RZ, RZ, R2, P2 ;  /* 0x000000ffff039224 */ /* 0x001fe400010e0602 */
[----:B------:R-:W-:Y:S02]  /*178f0*/  @!P1 IMAD.MOV.U32 R2, RZ, RZ, R9 ;  /* 0x000000ffff029224 */ /* 0x000fe400078e0009 */
[----:B------:R-:W-:-:S03]  /*17900*/  VIADD R10, R6, 0x20 ;  /* 0x00000020060a7836 */ /* 0x000fc60000000000 */
[----:B-----5:R0:W-:Y:S02]  /*17910*/  @!P1 LDGSTS.E.BYPASS.LTC128B.128 [R20+0xb000], desc[UR50][R2.64], !P0 ;  /* 0x0b00000002149fae */ /* 0x0201e4000c101d72 */
[----:B------:R-:W-:Y:S02]  /*17920*/  ISETP.GE.AND P1, PT, R10, R7, PT ;  /* 0x000000070a00720c */ /* 0x000fe40003f26270 */
[----:B0-----:R-:W0:Y:S11]  /*17930*/  SHFL.IDX PT, R2, R4, 0x1, 0x1c1f ;  /* 0x003c1f0004027f89 */ /* 0x001e3600000e0000 */
[----:B---3--:R-:W-:Y:S01]  /*17940*/  @!P1 IADD3 R14, P2, R21, R14, RZ ;  /* 0x0000000e150e9210 */ /* 0x008fe20007f5e0ff */
[----:B------:R-:W-:-:S04]  /*17950*/  VIADD R10, R6, 0x40 ;  /* 0x00000040060a7836 */ /* 0x000fc80000000000 */
[----:B0-----:R-:W-:Y:S02]  /*17960*/  @!P1 IMAD.X R3, RZ, RZ, R2, P2 ;  /* 0x000000ffff039224 */ /* 0x001fe400010e0602 */
[----:B------:R-:W-:Y:S02]  /*17970*/  @!P1 IMAD.MOV.U32 R2, RZ, RZ, R14 ;  /* 0x000000ffff029224 */ /* 0x000fe400078e000e */
[----:B------:R-:W0:Y:S04]  /*17980*/  SHFL.IDX PT, R14, R0, 0x2, 0x1c1f ;  /* 0x005c1f00000e7f89 */ /* 0x000e2800000e0000 */
[----:B------:R1:W-:Y:S01]  /*17990*/  @!P1 LDGSTS.E.BYPASS.LTC128B.128 [R20+0xb800], desc[UR50][R2.64], !P0 ;  /* 0x0b80000002149fae */ /* 0x0003e2000c101d72 */
[----:B------:R-:W-:-:S03]  /*179a0*/  ISETP.GE.AND P1, PT, R10, R7, PT ;  /* 0x000000070a00720c */ /* 0x000fc60003f26270 */
[----:B-1----:R-:W1:Y:S01]  /*179b0*/  SHFL.IDX PT, R2, R4, 0x2, 0x1c1f ;  /* 0x005c1f0004027f89 */ /* 0x002e6200000e0000 */
[----:B------:R-:W-:-:S03]  /*179c0*/  VIADD R10, R6, 0x80 ;  /* 0x00000080060a7836 */ /* 0x000fc60000000000 */
[----:B------:R-:W2:Y:S06]  /*179d0*/  SHFL.IDX PT, R9, R0, 0x3, 0x1c1f ;  /* 0x007c1f0000097f89 */ /* 0x000eac00000e0000 */
[----:B0-----:R-:W-:Y:S01]  /*179e0*/  @!P1 IADD3 R14, P2, R21, R14, RZ ;  /* 0x0000000e150e9210 */ /* 0x001fe20007f5e0ff */
[----:B------:R-:W0:Y:S04]  /*179f0*/  SHFL.IDX PT, R4, R4, 0x3, 0x1c1f ;  /* 0x007c1f0004047f89 */ /* 0x000e2800000e0000 */
[----:B-1----:R-:W-:Y:S01]  /*17a00*/  @!P1 IMAD.X R3, RZ, RZ, R2, P2 ;  /* 0x000000ffff039224 */ /* 0x002fe200010e0602 */
[----:B------:R-:W-:Y:S01]  /*17a10*/  ISETP.GE.AND P2, PT, R10, R7, PT ;  /* 0x000000070a00720c */ /* 0x000fe20003f46270 */
[----:B------:R-:W-:-:S02]  /*17a20*/  @!P1 IMAD.MOV.U32 R2, RZ, RZ, R14 ;  /* 0x000000ffff029224 */ /* 0x000fc400078e000e */
[----:B------:R-:W-:Y:S01]  /*17a30*/  VIADD R10, R6, 0x60 ;  /* 0x00000060060a7836 */ /* 0x000fe20000000000 */
[----:B------:R-:W1:Y:S04]  /*17a40*/  SHFL.IDX PT, R14, R5, RZ, 0x1c1f ;  /* 0x001c1fff050e7589 */ /* 0x000e6800000e0000 */
[----:B------:R2:W-:Y:S01]  /*17a50*/  @!P1 LDGSTS.E.BYPASS.LTC128B.128 [R20+0xc000], desc[UR50][R2.64], !P0 ;  /* 0x0c00000002149fae */ /* 0x0005e2000c101d72 */
[----:B------:R-:W-:-:S03]  /*17a60*/  ISETP.GE.AND P1, PT, R10, R7, PT ;  /* 0x000000070a00720c */ /* 0x000fc60003f26270 */
[----:B------:R-:W3:Y:S10]  /*17a70*/  SHFL.IDX PT, R0, R8, RZ, 0x1c1f ;  /* 0x001c1fff08007589 */ /* 0x000ef400000e0000 */
[----:B--2---:R-:W-:-:S05]  /*17a80*/  @!P1 IADD3 R2, P3, R21, R9, RZ ;  /* 0x0000000915029210 */ /* 0x004fca0007f7e0ff */
[----:B0-----:R-:W-:-:S05]  /*17a90*/  @!P1 IMAD.X R3, RZ, RZ, R4, P3 ;  /* 0x000000ffff039224 */ /* 0x001fca00018e0604 */
[----:B------:R1:W-:Y:S02]  /*17aa0*/  @!P1 LDGSTS.E.BYPASS.LTC128B.128 [R20+0xc800], desc[UR50][R2.64], !P0 ;  /* 0x0c80000002149fae */ /* 0x0003e4000c101d72 */
[----:B-1----:R-:W-:-:S05]  /*17ab0*/  @!P2 IADD3 R2, P1, R21, R14, RZ ;  /* 0x0000000e1502a210 */ /* 0x002fca0007f3e0ff */
[----:B---3--:R-:W-:Y:S01]  /*17ac0*/  @!P2 IMAD.X R3, RZ, RZ, R0, P1 ;  /* 0x000000ffff03a224 */ /* 0x008fe200008e0600 */
[----:B------:R-:W0:Y:S04]  /*17ad0*/  SHFL.IDX PT, R8, R8, 0x1, 0x1c1f ;  /* 0x003c1f0008087f89 */ /* 0x000e2800000e0000 */
[----:B------:R1:W-:Y:S04]  /*17ae0*/  @!P2 LDGSTS.E.BYPASS.LTC128B.128 [R20+0xd000], desc[UR50][R2.64], !P0 ;  /* 0x0d0000000214afae */ /* 0x0003e8000c101d72 */
[----:B------:R1:W2:Y:S02]  /*17af0*/  SHFL.IDX PT, R14, R5, 0x1, 0x1c1f ;  /* 0x003c1f00050e7f89 */ /* 0x0002a400000e0000 */
.L_x_1063:
[----:B------:R-:W-:-:S05]  /*17b00*/  VIADD R6, R6, 0xa0 ;  /* 0x000000a006067836 */ /* 0x000fca0000000000 */
[----:B------:R-:W-:-:S13]  /*17b10*/  ISETP.GE.AND P1, PT, R6, R7, PT ;  /* 0x000000070600720c */ /* 0x000fda0003f26270 */
[----:B-12---:R-:W-:-:S05]  /*17b20*/  @!P1 IADD3 R2, P2, R21, R14, RZ ;  /* 0x0000000e15029210 */ /* 0x006fca0007f5e0ff */
[----:B0-----:R-:W-:-:S05]  /*17b30*/  @!P1 IMAD.X R3, RZ, RZ, R8, P2 ;  /* 0x000000ffff039224 */ /* 0x001fca00010e0608 */
[----:B------:R-:W-:Y:S01]  /*17b40*/  @!PT LDS RZ, [RZ] ;  /* 0x00000000fffff984 */ /* 0x000fe20000000800 */
[----:B------:R-:W-:Y:S01]  /*17b50*/  @!PT LDS RZ, [RZ] ;  /* 0x00000000fffff984 */ /* 0x000fe20000000800 */
[----:B------:R-:W-:Y:S01]  /*17b60*/  @!PT LDS RZ, [RZ] ;  /* 0x00000000fffff984 */ /* 0x000fe20000000800 */
[----:B------:R0:W-:Y:S01]  /*17b70*/  @!P1 LDGSTS.E.BYPASS.LTC128B.128 [R20+0xd800], desc[UR50][R2.64], !P0 ;  /* 0x0d80000002149fae */ /* 0x0001e2000c101d72 */
[----:B------:R-:W-:Y:S01]  /*17b80*/  PLOP3.LUT P0, PT, PT, PT, PT, 0x80, 0x0 ;  /* 0x000000000000781c */ /* 0x000fe20003f0f070 */
[----:B------:R-:W-:-:S12]  /*17b90*/  NOP ;  /* 0x0000000000007918 */ /* 0x000fd80000000000 */
.L_x_985:
        /* <DEDUP_REMOVED lines=18> */
.L_x_1064:
[----:B------:R-:W-:Y:S05]  /*17cc0*/  BSYNC B0 ;  /* 0x0000000000007941 */ /* 0x000fea0003800000 */
.L_x_986:
[----:B------:R-:W-:-:S06]  /*17cd0*/  UIADD3 UR4, UR40, -0x2, URZ ;  /* 0xfffffffe28047890 */ /* 0x000fcc000fffe03f */
[----:B------:R-:W-:-:S13]  /*17ce0*/  ISETP.LE.AND P0, PT, R26, UR4, PT ;  /* 0x000000041a007c0c */ /* 0x000fda000bf03270 */
[----:B------:R-:W-:Y:S05]  /*17cf0*/  @!P0 BRA `(.L_x_988) ;  /* 0x0000000800e08947 */ /* 0x000fea0003800000 */
[----:B------:R-:W-:Y:S02]  /*17d00*/  IMAD.MOV.U32 R7, RZ, RZ, R19 ;  /* 0x000000ffff077224 */ /* 0x000fe400078e0013 */
[----:B------:R-:W-:Y:S02]  /*17d10*/  IMAD.MOV.U32 R6, RZ, RZ, R22 ;  /* 0x000000ffff067224 */ /* 0x000fe400078e0016 */
[----:B------:R-:W-:-:S07]  /*17d20*/  IMAD.U32 R0, RZ, RZ, UR4 ;  /* 0x00000004ff007e24 */ /* 0x000fce000f8e00ff */
.L_x_1008:
[----:B------:R-:W-:Y:S01]  /*17d30*/  LOP3.LUT P1, RZ, R16, 0x1, RZ, 0xc0, !PT ;  /* 0x0000000110ff7812 */ /* 0x000fe2000782c0ff */
[----:B------:R-:W-:Y:S01]  /*17d40*/  VIADD R19, R7, 0x1 ;  /* 0x0000000107137836 */ /* 0x000fe20000000000 */
[----:B------:R-:W-:Y:S05]  /*17d50*/  YIELD ;  /* 0x0000000000007946 */ /* 0x000fea0003800000 */
[----:B------:R-:W-:Y:S01]  /*17d60*/  ISETP.NE.AND P0, PT, R19, 0x2, PT ;  /* 0x000000021300780c */ /* 0x000fe20003f05270 */
[----:B------:R-:W-:Y:S03]  /*17d70*/  BSSY B0, `(.L_x_989) ;  /* 0x0000065000007945 */ /* 0x000fe60003800000 */
[----:B0-----:R-:W-:-:S02]  /*17d80*/  SEL R3, RZ, 0x1, P0 ;  /* 0x00000001ff037807 */ /* 0x001fc40000000000 */
[----:B------:R-:W-:Y:S02]  /*17d90*/  SEL R19, R19, RZ, P0 ;  /* 0x000000ff13137207 */ /* 0x000fe40000000000 */
[----:B------:R-:W-:Y:S01]  /*17da0*/  LOP3.LUT R22, R6, R3, RZ, 0x3c, !PT ;  /* 0x0000000306167212 */ /* 0x000fe200078e3cff */
[----:B------:R-:W-:Y:S06]  /*17db0*/  @!P1 BRA `(.L_x_990) ;  /* 0x0000000400809947 */ /* 0x000fec0003800000 */
        /* <DEDUP_REMOVED lines=13> */
[--C-:B------:R-:W-:Y:S01]  /*17e90*/  SHF.R.S32.HI R3, RZ, 0x1f, R2.reuse ;  /* 0x0000001fff037819 */ /* 0x100fe20000011402 */
[----:B------:R-:W-:Y:S02]  /*17ea0*/  IMAD.MOV R8, RZ, RZ, -R2 ;  /* 0x000000ffff087224 */ /* 0x000fe400078e0a02 */
[C---:B------:R-:W-:Y:S02]  /*17eb0*/  IMAD R9, R23.reuse, UR7, R4 ;  /* 0x0000000717097c24 */ /* 0x040fe4000f8e0204 */
[----:B------:R-:W-:-:S04]  /*17ec0*/  IMAD.WIDE.U32 R2, R23, UR6, R2 ;  /* 0x0000000617027c25 */ /* 0x000fc8000f8e0002 */
[----:B------:R-:W-:Y:S01]  /*17ed0*/  IMAD.IADD R9, R9, 0x1, R3 ;  /* 0x0000000109097824 */ /* 0x000fe200078e0203 */
[----:B------:R-:W-:Y:S01]  /*17ee0*/  LEA R4, P0, R2, UR4, 0x2 ;  /* 0x0000000402047c11 */ /* 0x000fe2000f8010ff */
[----:B------:R-:W-:-:S03]  /*17ef0*/  IMAD R8, R5, R8, R0 ;  /* 0x0000000805087224 */ /* 0x000fc600078e0200 */
[----:B------:R-:W-:-:S05]  /*17f00*/  LEA.HI.X R5, R2, UR5, R9, 0x2, P0 ;  /* 0x0000000502057c11 */ /* 0x000fca00080f1409 */
[----:B------:R0:W5:Y:S04]  /*17f10*/  LDG.E R17, desc[UR50][R4.64] ;  /* 0x0000003204117981 */ /* 0x000168000c1e1900 */
.L_x_991:
[----:B0-----:R-:W-:Y:S01]  /*17f20*/  IMAD R4, R19, 0x8, R18 ;  /* 0x0000000813047824 */ /* 0x001fe200078e0212 */
[----:B------:R-:W-:Y:S01]  /*17f30*/  SHF.L.U32 R2, R22, 0x1f, RZ ;  /* 0x0000001f16027819 */ /* 0x000fe200000006ff */
[----:B------:R-:W0:Y:S01]  /*17f40*/  S2R R3, SR_TID.X ;  /* 0x0000000000037919 */ /* 0x000e220000002100 */
[----:B------:R-:W-:Y:S02]  /*17f50*/  BSSY B1, `(.L_x_992) ;  /* 0x0000005000017945 */ /* 0x000fe40003800000 */
[----:B------:R-:W1:Y:S01]  /*17f60*/  SYNCS.PHASECHK.TRANS64.TRYWAIT P0, [R4+URZ+0x13280], R2 ;  /* 0x01328002040075a7 */ /* 0x000e62000800017f */
[----:B0-----:R-:W-:-:S04]  /*17f70*/  LOP3.LUT R3, R3, 0x7f, RZ, 0xc0, !PT ;  /* 0x0000007f03037812 */ /* 0x001fc800078ec0ff */
[----:B------:R-:W-:Y:S01]  /*17f80*/  ISETP.NE.AND P1, PT, R3, RZ, PT ;  /* 0x000000ff0300720c */ /* 0x000fe20003f25270 */
[----:B-1----:R-:W-:-:S12]  /*17f90*/  @!P0 BRA `(.L_x_993) ;  /* 0x0000002800b88947 */ /* 0x002fd80003800000 */
.L_x_1065:
[----:B------:R-:W-:Y:S05]  /*17fa0*/  BSYNC B1 ;  /* 0x0000000000017941 */ /* 0x000fea0003800000 */
.L_x_992:
        /* <DEDUP_REMOVED lines=9> */
.L_x_995:
[----:B------:R-:W-:Y:S05]  /*18040*/  BSYNC B1 ;  /* 0x0000000000017941 */ /* 0x000fea0003800000 */
.L_x_994:
[----:B------:R-:W-:Y:S01]  /*18050*/  IMAD.MOV.U32 R5, RZ, RZ, RZ ;  /* 0x000000ffff057224 */ /* 0x000fe200078e00ff */
[----:B------:R-:W-:Y:S01]  /*18060*/  UIADD3 UR4, UP0, UR48, 0x470, URZ ;  /* 0x0000047030047890 */ /* 0x000fe2000ff1e03f */
[----:B------:R-:W-:Y:S01]  /*18070*/  IMAD R9, R19, 0x2800, R18 ;  /* 0x0000280013097824 */ /* 0x000fe200078e0212 */
[----:B------:R-:W-:Y:S01]  /*18080*/  PLOP3.LUT P0, PT, PT, PT, PT, 0x80, 0x0 ;  /* 0x000000000000781c */ /* 0x000fe20003f0f070 */
[----:B------:R-:W-:Y:S01]  /*18090*/  IMAD R8, R8, 0xa0, R27 ;  /* 0x000000a008087824 */ /* 0x000fe200078e021b */
[----:B------:R-:W-:Y:S01]  /*180a0*/  R2UR UR10, R5 ;  /* 0x00000000050a72ca */ /* 0x000fe200000e0000 */
[----:B------:R-:W-:Y:S01]  /*180b0*/  VIADD R3, R4, 0x13270 ;  /* 0x0001327004037836 */ /* 0x000fe20000000000 */
[----:B------:R-:W-:Y:S01]  /*180c0*/  UIADD3.X UR5, URZ, UR49, URZ, UP0, !UPT ;  /* 0x000000313f057290 */ /* 0x000fe200087fe43f */
[----:B------:R-:W-:Y:S01]  /*180d0*/  VIADD R10, R9, 0x6000 ;  /* 0x00006000090a7836 */ /* 0x000fe20000000000 */
[----:B------:R-:W-:Y:S01]  /*180e0*/  UMOV UR6, 0x0 ;  /* 0x0000000000067882 */ /* 0x000fe20000000000 */
[----:B------:R-:W-:-:S10]  /*180f0*/  UMOV UR7, 0x14f00000 ;  /* 0x14f0000000077882 */ /* 0x000fd40000000000 */
.L_x_996:
        /* <DEDUP_REMOVED lines=13> */
.L_x_1066:
[----:B------:R-:W-:Y:S05]  /*181d0*/  BSYNC B1 ;  /* 0x0000000000017941 */ /* 0x000fea0003800000 */
.L_x_997:
[----:B------:R-:W-:Y:S01]  /*181e0*/  BSSY B1, `(.L_x_999) ;  /* 0x000000b000017945 */ /* 0x000fe20003800000 */
[----:B01----:R-:W-:Y:S02]  /*181f0*/  IMAD.MOV.U32 R2, RZ, RZ, 0x0 ;  /* 0x00000000ff027424 */ /* 0x003fe400078e00ff */
[----:B------:R-:W-:Y:S01]  /*18200*/  IMAD.MOV.U32 R3, RZ, RZ, 0x14f00000 ;  /* 0x14f00000ff037424 */ /* 0x000fe200078e00ff */
        /* <DEDUP_REMOVED lines=8> */
.L_x_1000:
[----:B------:R-:W-:Y:S05]  /*18290*/  BSYNC B1 ;  /* 0x0000000000017941 */ /* 0x000fea0003800000 */
.L_x_999:
        /* <DEDUP_REMOVED lines=8> */
.L_x_1001:
        /* <DEDUP_REMOVED lines=9> */
[----:B0-----:R-:W-:Y:S05]  /*183b0*/  @P0 BRA.U.ANY `(.L_x_1001) ;  /* 0xfffffffd00d80947 */ /* 0x001fea000393ffff */
.L_x_990:
[----:B------:R-:W-:Y:S05]  /*183c0*/  BSYNC B0 ;  /* 0x0000000000007941 */ /* 0x000fea0003800000 */
.L_x_989:
[----:B------:R-:W-:-:S06]  /*183d0*/  UISETP.NE.AND UP0, UPT, UR39, 0x3, UPT ;  /* 0x000000032700788c */ /* 0x000fcc000bf05270 */
[----:B------:R-:W-:-:S13]  /*183e0*/  PLOP3.LUT P0, PT, PT, PT, UP0, 0x80, 0x0 ;  /* 0x000000000000781c */ /* 0x000fda0003f0f008 */
[----:B------:R-:W-:Y:S05]  /*183f0*/  @!P0 BRA `(.L_x_1002) ;  /* 0x0000000000048947 */ /* 0x000fea0003800000 */
[----:B------:R-:W-:Y:S01]  /*18400*/  BPT.TRAP 0x1 ;  /* 0x000000040000795c */ /* 0x000fe20000300000 */
.L_x_1002:
[----:B------:R-:W-:Y:S01]  /*18410*/  LOP3.LUT R2, R6, 0x1, RZ, 0x3c, !PT ;  /* 0x0000000106027812 */ /* 0x000fe200078e3cff */
[----:B------:R-:W-:Y:S01]  /*18420*/  IMAD R3, R7, 0x8, R18 ;  /* 0x0000000807037824 */ /* 0x000fe200078e0212 */
[----:B------:R-:W-:Y:S01]  /*18430*/  BSSY B0, `(.L_x_1003) ;  /* 0x0000006000007945 */ /* 0x000fe20003800000 */
[----:B------:R-:W-:Y:S01]  /*18440*/  IMAD.U32 R4, RZ, RZ, UR43 ;  /* 0x0000002bff047e24 */ /* 0x000fe2000f8e00ff */
[----:B------:R-:W-:-:S04]  /*18450*/  SHF.L.U32 R2, R2, 0x1f, RZ ;  /* 0x0000001f02027819 */ /* 0x000fc800000006ff */
[----:B------:R-:W0:Y:S01]  /*18460*/  SYNCS.PHASECHK.TRANS64.TRYWAIT P0, [R3+URZ+0x13270], R2 ;  /* 0x01327002030075a7 */ /* 0x000e22000800017f */
[----:B------:R-:W-:Y:S01]  /*18470*/  ISETP.NE.AND P1, PT, R4, 0x3, PT ;  /* 0x000000030400780c */ /* 0x000fe20003f25270 */
[----:B0-----:R-:W-:-:S12]  /*18480*/  @!P0 BRA `(.L_x_1004) ;  /* 0x0000002400a48947 */ /* 0x001fd80003800000 */
.L_x_1067:
[----:B------:R-:W-:Y:S05]  /*18490*/  BSYNC B0 ;  /* 0x0000000000007941 */ /* 0x000fea0003800000 */
.L_x_1003:
[----:B------:R-:W-:Y:S05]  /*184a0*/  @!P1 BRA `(.L_x_1005) ;  /* 0x0000000000049947 */ /* 0x000fea0003800000 */
[----:B------:R-:W-:Y:S01]  /*184b0*/  BPT.TRAP 0x1 ;  /* 0x000000040000795c */ /* 0x000fe20000300000 */
.L_x_1005:
[----:B0-----:R-:W-:Y:S01]  /*184c0*/  SHF.L.U32 R2, R6, 0x1f, RZ ;  /* 0x0000001f06027819 */ /* 0x001fe200000006ff */
[----:B------:R-:W-:-:S03]  /*184d0*/  IMAD R10, R7, 0x2800, RZ ;  /* 0x00002800070a7824 */ /* 0x000fc600078e02ff */
[----:B------:R-:W0:Y:S02]  /*184e0*/  SYNCS.PHASECHK.TRANS64.TRYWAIT P0, [R3+URZ+0x13260], R2 ;  /* 0x01326002030075a7 */ /* 0x000e24000800017f */
[----:B0-----:R-:W-:Y:S05]  /*184f0*/  @!P0 BRA `(.L_x_1006) ;  /* 0x00000024009c8947 */ /* 0x001fea0003800000 */
.L_x_1068:
[----:B------:R-:W-:Y:S01]  /*18500*/  LOP3.LUT R5, R10, R29, RZ, 0xfc, !PT ;  /* 0x0000001d0a057212 */ /* 0x000fe200078efcff */
[----:B------:R-:W-:Y:S05]  /*18510*/  WARPSYNC.ALL ;  /* 0x0000000000007948 */ /* 0x000fea0003800000 */
[----:B0-----:R-:W-:Y:S01]  /*18520*/  IMAD.IADD R2, R18, 0x1, R5 ;  /* 0x0000000112027824 */ /* 0x001fe200078e0205 */
        /* <DEDUP_REMOVED lines=40> */
.L_x_1007:
        /* <DEDUP_REMOVED lines=10> */
[C---:B------:R-:W-:Y:S01]  /*18850*/  ISETP.GT.AND P0, PT, R0.reuse, R26, PT ;  /* 0x0000001a0000720c */ /* 0x040fe20003f04270 */
[----:B------:R-:W-:-:S12]  /*18860*/  VIADD R0, R0, 0xffffffff ;  /* 0xffffffff00007836 */ /* 0x000fd80000000000 */
[----:B-1----:R-:W-:Y:S05]  /*18870*/  @P0 BRA `(.L_x_1008) ;  /* 0xfffffff4002c0947 */ /* 0x002fea000383ffff */
.L_x_988:
        /* <DEDUP_REMOVED lines=17> */
.L_x_1010:
[----:B------:R-:W-:Y:S05]  /*18990*/  BSYNC B0 ;  /* 0x0000000000007941 */ /* 0x000fea0003800000 */
.L_x_1009:
[----:B------:R-:W-:-:S06]  /*189a0*/  UISETP.NE.AND UP0, UPT, UR39, 0x3, UPT ;  /* 0x000000032700788c */ /* 0x000fcc000bf05270 */
[----:B------:R-:W-:-:S13]  /*189b0*/  PLOP3.LUT P1, PT, PT, PT, UP0, 0x80, 0x0 ;  /* 0x000000000000781c */ /* 0x000fda0003f2f008 */
[----:B------:R-:W-:Y:S05]  /*189c0*/  @!P1 BRA `(.L_x_1011) ;  /* 0x0000000000049947 */ /* 0x000fea0003800000 */
[----:B------:R-:W-:Y:S01]  /*189d0*/  BPT.TRAP 0x1 ;  /* 0x000000040000795c */ /* 0x000fe20000300000 */
.L_x_1011:
        /* <DEDUP_REMOVED lines=8> */
.L_x_1069:
[----:B------:R-:W-:Y:S05]  /*18a60*/  BSYNC B0 ;  /* 0x0000000000007941 */ /* 0x000fea0003800000 */
.L_x_1012:
[----:B------:R-:W-:Y:S05]  /*18a70*/  @!P2 BRA `(.L_x_1014) ;  /* 0x000000000004a947 */ /* 0x000fea0003800000 */
[----:B------:R-:W-:Y:S01]  /*18a80*/  BPT.TRAP 0x1 ;  /* 0x000000040000795c */ /* 0x000fe20000300000 */
.L_x_1014:
[----:B------:R-:W-:Y:S01]  /*18a90*/  SHF.L.U32 R5, R22, 0x1f, RZ ;  /* 0x0000001f16057819 */ /* 0x000fe200000006ff */
[----:B0-----:R-:W-:-:S03]  /*18aa0*/  IMAD R3, R19, 0x2800, RZ ;  /* 0x0000280013037824 */ /* 0x001fc600078e02ff */
[----:B------:R-:W0:Y:S02]  /*18ab0*/  SYNCS.PHASECHK.TRANS64.TRYWAIT P1, [R2+URZ+0x13260], R5 ;  /* 0x01326005020075a7 */ /* 0x000e24000802017f */
[----:B0-----:R-:W-:Y:S05]  /*18ac0*/  @!P1 BRA `(.L_x_1015) ;  /* 0x0000002000509947 */ /* 0x001fea0003800000 */
.L_x_1070:
        /* <DEDUP_REMOVED lines=43> */
.L_x_1016:
[----:B-1----:R1:W-:Y:S01]  /*18d80*/  SYNCS.ARRIVE.TRANS64.A1T0 RZ, [R2+URZ+0x13250], RZ ;  /* 0x013250ff02ff79a7 */ /* 0x0023e2000810003f */
[----:B------:R-:W-:Y:S02]  /*18d90*/  @!P0 VIADD R0, R2, 0x13280 ;  /* 0x0001328002008836 */ /* 0x000fe40000000000 */
[----:B------:R-:W-:-:S03]  /*18da0*/  VIADD R19, R19, 0x1 ;  /* 0x0000000113137836 */ /* 0x000fc60000000000 */
[----:B------:R-:W-:Y:S01]  /*18db0*/  @!P0 PRMT R0, RZ, 0x654, R0 ;  /* 0x00000654ff008816 */ /* 0x000fe20000000000 */
[----:B------:R-:W-:Y:S06]  /*18dc0*/  BAR.SYNC.DEFER_BLOCKING 0x2, 0x80 ;  /* 0x0082000000007b1d */ /* 0x000fec0000010000 */
[----:B------:R1:W-:Y:S01]  /*18dd0*/  @!P0 SYNCS.ARRIVE.TRANS64.RED.A1T0 RZ, [R0+URZ], RZ ;  /* 0x000000ff00ff89a7 */ /* 0x0003e2000810043f */
[----:B------:R-:W-:-:S04]  /*18de0*/  ISETP.NE.AND P0, PT, R19, 0x2, PT ;  /* 0x000000021300780c */ /* 0x000fc80003f05270 */
[----:B0-----:R-:W-:Y:S02]  /*18df0*/  SEL R3, RZ, 0x1, P0 ;  /* 0x00000001ff037807 */ /* 0x001fe40000000000 */
[----:B------:R-:W-:Y:S02]  /*18e00*/  SEL R19, R19, RZ, P0 ;  /* 0x000000ff13137207 */ /* 0x000fe40000000000 */
[----:B-1----:R-:W-:-:S07]  /*18e10*/  LOP3.LUT R22, R22, R3, RZ, 0x3c, !PT ;  /* 0x0000000316167212 */ /* 0x002fce00078e3cff */
.L_x_965:
[----:B------:R-:W-:Y:S05]  /*18e20*/  BSYNC B7 ;  /* 0x0000000000077941 */ /* 0x000fea0003800000 */
.L_x_963:
[----:B------:R-:W-:-:S13]  /*18e30*/  LOP3.LUT P0, RZ, R16, 0x2, RZ, 0xc0, !PT ;  /* 0x0000000210ff7812 */ /* 0x000fda000780c0ff */
[----:B------:R-:W-:Y:S05]  /*18e40*/  @!P0 BRA `(.L_x_1017) ;  /* 0x0000000000288947 */ /* 0x000fea0003800000 */
[----:B------:R-:W0:Y:S08]  /*18e50*/  S2UR UR5, SR_CgaCtaId ;  /* 0x00000000000579c3 */ /* 0x000e300000008800 */
[----:B------:R-:W-:Y:S06]  /*18e60*/  BAR.SYNC.DEFER_BLOCKING 0x5, 0x200 ;  /* 0x0148000000007b1d */ /* 0x000fec0000010000 */
[----:B------:R-:W-:-:S02]  /*18e70*/  UMOV UR4, 0x400 ;  /* 0x0000040000047882 */ /* 0x000fc40000000000 */
[----:B0-----:R-:W-:-:S06]  /*18e80*/  ULEA UR4, UR5, UR4, 0x18 ;  /* 0x0000000405047291 */ /* 0x001fcc000f8ec03f */
[----:B------:R-:W-:-:S05]  /*18e90*/  IMAD.U32 R18, RZ, RZ, UR4 ;  /* 0x00000004ff127e24 */ /* 0x000fca000f8e00ff */
[----:B------:R-:W0:Y:S02]  /*18ea0*/  LDS.128 R24, [R18+0x132d0] ;  /* 0x0132d00012187984 */ /* 0x000e240000000c00 */
[----:B0-----:R-:W-:Y:S02]  /*18eb0*/  R2UR UR44, R27 ;  /* 0x000000001b2c72ca */ /* 0x001fe400000e0000 */
[----:B------:R-:W-:Y:S01]  /*18ec0*/  R2UR UR36, R26 ;  /* 0x000000001a2472ca */ /* 0x000fe200000e0000 */
[----:B------:R-:W-:Y:S06]  /*18ed0*/  BAR.ARV 0x4, 0x200 ;  /* 0x0108000000007b1d */ /* 0x000fec0000002000 */
[----:B------:R-:W-:Y:S08]  /*18ee0*/  BRA `(.L_x_1018) ;  /* 0x0000000800bc7947 */ /* 0x000ff00003800000 */
.L_x_1017:
[----:B------:R-:W0:Y:S01]  /*18ef0*/  S2R R6, SR_TID.X ;  /* 0x0000000000067919 */ /* 0x000e220000002100 */
[----:B------:R-:W-:Y:S01]  /*18f00*/  ULDC UR4, c[0x0][0xc3c] ;  /* 0x00030f0000047ab9 */ /* 0x000fe20000000800 */
[----:B------:R-:W-:Y:S01]  /*18f10*/  IMAD.MOV.U32 R25, RZ, RZ, RZ ;  /* 0x000000ffff197224 */ /* 0x000fe200078e00ff */
[----:B0-----:R-:W-:-:S04]  /*18f20*/  LOP3.LUT R6, R6, 0x1f, RZ, 0xc0, !PT ;  /* 0x0000001f06067812 */ /* 0x001fc800078ec0ff */
[C---:B------:R-:W-:Y:S01]  /*18f30*/  ISETP.NE.AND P0, PT, R6.reuse, 0x1f, PT ;  /* 0x0000001f0600780c */ /* 0x040fe20003f05270 */
[----:B------:R-:W-:-:S05]  /*18f40*/  VIADD R5, R6, UR44 ;  /* 0x0000002c06057c36 */ /* 0x000fca0008000000 */
        /* <DEDUP_REMOVED lines=19> */
[----:B------:R-:W-:Y:S04]  /*19080*/  SHFL.IDX PT, R5, R24, RZ, 0x1f ;  /* 0x00001fff18057589 */ /* 0x000fe800000e0000 */
[----:B------:R-:W0:Y:S02]  /*19090*/  SHFL.UP PT, R2, R4, 0x8, RZ ;  /* 0x0500000004027989 */ /* 0x000e2400000e00ff */
[----:B0-----:R-:W-:Y:S02]  /*190a0*/  SEL R3, R2, RZ, P4 ;  /* 0x000000ff02037207 */ /* 0x001fe40002000000 */
[----:B------:R-:W-:Y:S03]  /*190b0*/  SHFL.IDX PT, R2, R24, 0x1, 0x1f ;  /* 0x00201f0018027f89 */ /* 0x000fe600000e0000 */
        /* <DEDUP_REMOVED lines=10> */
.L_x_1023:
[----:B------:R-:W-:-:S04]  /*19160*/  UIADD3 UR44, UR44, 0x1f, URZ ;  /* 0x0000001f2c2c7890 */ /* 0x000fc8000fffe03f */
[----:B------:R-:W-:-:S06]  /*19170*/  UISETP.GE.AND UP0, UPT, UR44, UR4, UPT ;  /* 0x000000042c00728c */ /* 0x000fcc000bf06270 */
[----:B------:R-:W-:-:S13]  /*19180*/  PLOP3.LUT P6, PT, PT, PT, UP0, 0x40, 0x0 ;  /* 0x000000000000781c */ /* 0x000fda0003fce808 */
[----:B------:R-:W-:Y:S05]  /*19190*/  @!P6 BRA `(.L_x_1020) ;  /* 0x0000000400cce947 */ /* 0x000fea0003800000 */
[----:B------:R-:W0:Y:S01]  /*191a0*/  S2R R0, SR_TID.X ;  /* 0x0000000000007919 */ /* 0x000e220000002100 */
[----:B------:R-:W-:Y:S01]  /*191b0*/  BSSY B0, `(.L_x_1021) ;  /* 0x0000009000007945 */ /* 0x000fe20003800000 */
[----:B------:R-:W-:Y:S01]  /*191c0*/  IMAD.MOV.U32 R25, RZ, RZ, RZ ;  /* 0x000000ffff197224 */ /* 0x000fe200078e00ff */
[----:B0-----:R-:W-:-:S05]  /*191d0*/  LOP3.LUT R0, R0, 0x1f, RZ, 0xc0, !PT ;  /* 0x0000001f00007812 */ /* 0x001fca00078ec0ff */
[----:B------:R-:W-:-:S05]  /*191e0*/  VIADD R7, R0, UR44 ;  /* 0x0000002c00077c36 */ /* 0x000fca0008000000 */
[----:B------:R-:W-:-:S13]  /*191f0*/  ISETP.GE.OR P6, PT, R7, UR4, !P0 ;  /* 0x0000000407007c0c */ /* 0x000fda000c7c6670 */
[----:B------:R-:W-:Y:S05]  /*19200*/  @P6 BRA `(.L_x_1022) ;  /* 0x00000000000c6947 */ /* 0x000fea0003800000 */
[----:B------:R-:W0:Y:S02]  /*19210*/  LDC.64 R2, c[0x0][0xc80] ;  /* 0x00032000ff027b82 */ /* 0x000e240000000a00 */
[----:B0-----:R-:W-:-:S05]  /*19220*/  IMAD.WIDE R2, R7, 0x4, R2 ;  /* 0x0000000407027825 */ /* 0x001fca00078e0202 */
[----:B------:R0:W5:Y:S02]  /*19230*/  LDG.E R25, desc[UR50][R2.64] ;  /* 0x0000003202197981 */ /* 0x000164000c1e1900 */
.L_x_1022:
[----:B------:R-:W-:Y:S05]  /*19240*/  BSYNC B0 ;  /* 0x0000000000007941 */ /* 0x000fea0003800000 */
.L_x_1021:
[----:B-----5:R-:W1:Y:S02]  /*19250*/  SHFL.UP PT, R0, R25, 0x1, RZ ;  /* 0x0420000019007989 */ /* 0x020e6400000e00ff */
[----:B-1----:R-:W-:-:S05]  /*19260*/  SEL R0, R0, RZ, P1 ;  /* 0x000000ff00007207 */ /* 0x002fca0000800000 */
[----:B------:R-:W-:-:S05]  /*19270*/  IMAD.IADD R0, R25, 0x1, R0 ;  /* 0x0000000119007824 */ /* 0x000fca00078e0200 */
[----:B0-----:R-:W0:Y:S02]  /*19280*/  SHFL.UP PT, R2, R0, 0x2, RZ ;  /* 0x0440000000027989 */ /* 0x001e2400000e00ff */
[----:B0-----:R-:W-:-:S05]  /*19290*/  SEL R3, R2, RZ, P2 ;  /* 0x000000ff02037207 */ /* 0x001fca0001000000 */
[----:B------:R-:W-:Y:S02]  /*192a0*/  IMAD.IADD R3, R0, 0x1, R3 ;  /* 0x0000000100037824 */ /* 0x000fe400078e0203 */
[----:B------:R-:W0:Y:S03]  /*192b0*/  LDC R0, c[0x0][0xc38] ;  /* 0x00030e00ff007b82 */ /* 0x000e260000000800 */
        /* <DEDUP_REMOVED lines=9> */
[----:B------:R-:W0:Y:S02]  /*19350*/  SHFL.IDX PT, R9, R6, 0x1f, 0x1f ;  /* 0x03e01f0006097f89 */ /* 0x000e2400000e0000 */
[----:B0-----:R-:W-:-:S04]  /*19360*/  IMAD R9, R9, R0, RZ ;  /* 0x0000000009097224 */ /* 0x001fc800078e02ff */
[----:B------:R-:W-:-:S05]  /*19370*/  IMAD.IADD R4, R9, 0x1, R4 ;  /* 0x0000000109047824 */ /* 0x000fca00078e0204 */
[----:B------:R-:W-:-:S13]  /*19380*/  ISETP.GT.AND P6, PT, R4, R5, PT ;  /* 0x000000050400720c */ /* 0x000fda0003fc4270 */
[----:B------:R-:W-:Y:S05]  /*19390*/  @!P6 BRA `(.L_x_1023) ;  /* 0xfffffffc0070e947 */ /* 0x000fea000383ffff */
[----:B------:R-:W-:-:S07]  /*193a0*/  IMAD.MOV.U32 R7, RZ, RZ, R6 ;  /* 0x000000ffff077224 */ /* 0x000fce00078e0006 */
.L_x_1019:
        /* <DEDUP_REMOVED lines=12> */
[----:B------:R-:W-:Y:S01]  /*19470*/  ISETP.NE.AND P0, PT, RZ, UR7, PT ;  /* 0x00000007ff007c0c */ /* 0x000fe2000bf05270 */
[----:B------:R-:W-:-:S03]  /*19480*/  IMAD.MOV.U32 R24, RZ, RZ, RZ ;  /* 0x000000ffff187224 */ /* 0x000fc600078e00ff */
        /* <DEDUP_REMOVED lines=10> */
[----:B------:R-:W-:-:S06]  /*19530*/  IMAD.U32 R24, RZ, RZ, UR4 ;  /* 0x00000004ff187e24 */ /* 0x000fcc000f8e00ff */
[----:B------:R0:W1:Y:S02]  /*19540*/  SHFL.IDX PT, R24, R7, R24, 0x1f ;  /* 0x00001f1807187589 */ /* 0x00006400000e0000 */
.L_x_1024:
[----:B-1----:R-:W-:Y:S02]  /*19550*/  IMAD R24, R24, R0, R9 ;  /* 0x0000000018187224 */ /* 0x002fe400078e0209 */
[----:B0-----:R-:W-:Y:S02]  /*19560*/  IMAD R7, R13, R8, RZ ;  /* 0x000000080d077224 */ /* 0x001fe400078e02ff */
[----:B------:R-:W-:Y:S02]  /*19570*/  IMAD.MOV.U32 R2, RZ, RZ, RZ ;  /* 0x000000ffff027224 */ /* 0x000fe400078e00ff */
[----:B------:R-:W-:Y:S02]  /*19580*/  IMAD.IADD R5, R5, 0x1, -R24 ;  /* 0x0000000105057824 */ /* 0x000fe400078e0a18 */
[----:B------:R-:W-:Y:S01]  /*19590*/  IMAD.HI.U32 R3, R3, R7, R2 ;  /* 0x0000000703037227 */ /* 0x000fe200078e0002 */
[----:B------:R-:W-:Y:S02]  /*195a0*/  IABS R7, R4 ;  /* 0x0000000400077213 */ /* 0x000fe40000000000 */
[----:B------:R-:W-:-:S03]  /*195b0*/  IABS R2, R5 ;  /* 0x0000000500027213 */ /* 0x000fc60000000000 */
[----:B------:R-:W-:Y:S02]  /*195c0*/  IMAD.MOV R7, RZ, RZ, -R7 ;  /* 0x000000ffff077224 */ /* 0x000fe400078e0a07 */
        /* <DEDUP_REMOVED lines=11> */
[----:B------:R-:W-:-:S05]  /*19680*/  @!P1 LOP3.LUT R9, RZ, R4, RZ, 0x33, !PT ;  /* 0x00000004ff099212 */ /* 0x000fca00078e33ff */
[----:B------:R-:W-:Y:S02]  /*19690*/  IMAD R7, R6, R9, RZ ;  /* 0x0000000906077224 */ /* 0x000fe400078e02ff */
[----:B------:R-:W-:Y:S02]  /*196a0*/  IMAD.MOV R9, RZ, RZ, -R9 ;  /* 0x000000ffff097224 */ /* 0x000fe400078e0a09 */
[----:B------:R-:W-:Y:S02]  /*196b0*/  IMAD.MOV R3, RZ, RZ, -R7 ;  /* 0x000000ffff037224 */ /* 0x000fe400078e0a07 */
[----:B------:R-:W-:-:S03]  /*196c0*/  IMAD R4, R4, R9, R5 ;  /* 0x0000000904047224 */ /* 0x000fc600078e0205 */
[----:B------:R-:W-:-:S04]  /*196d0*/  VIADDMNMX R0, R3, R0, R6, PT ;  /* 0x0000000003007246 */ /* 0x000fc80003800106 */
[----:B------:R-:W-:-:S04]  /*196e0*/  IABS R6, R0 ;  /* 0x0000000000067213 */ /* 0x000fc80000000000 */
[----:B------:R-:W0:Y:S08]  /*196f0*/  I2F.RP R8, R6 ;  /* 0x0000000600087306 */ /* 0x000e300000209400 */
[----:B0-----:R-:W0:Y:S02]  /*19700*/  MUFU.RCP R8, R8 ;  /* 0x0000000800087308 */ /* 0x001e240000001000 */
[----:B0-----:R-:W-:Y:S01]  /*19710*/  VIADD R2, R8, 0xffffffe ;  /* 0x0ffffffe08027836 */ /* 0x001fe20000000000 */
[----:B------:R-:W-:-:S05]  /*19720*/  IABS R8, R4 ;  /* 0x0000000400087213 */ /* 0x000fca0000000000 */
[----:B------:R0:W1:Y:S02]  /*19730*/  F2I.FTZ.U32.TRUNC.NTZ R3, R2 ;  /* 0x0000000200037305 */ /* 0x000064000021f000 */
[----:B0-----:R-:W-:Y:S02]  /*19740*/  IMAD.MOV.U32 R2, RZ, RZ, RZ ;  /* 0x000000ffff027224 */ /* 0x001fe400078e00ff */
[----:B-1----:R-:W-:-:S04]  /*19750*/  IMAD.MOV R5, RZ, RZ, -R3 ;  /* 0x000000ffff057224 */ /* 0x002fc800078e0a03 */
[----:B------:R-:W-:-:S04]  /*19760*/  IMAD R5, R5, R6, RZ ;  /* 0x0000000605057224 */ /* 0x000fc800078e02ff */
[----:B------:R-:W-:Y:S01]  /*19770*/  IMAD.HI.U32 R3, R3, R5, R2 ;  /* 0x0000000503037227 */ /* 0x000fe200078e0002 */
[-C--:B------:R-:W-:Y:S02]  /*19780*/  IABS R5, R0.reuse ;  /* 0x0000000000057213 */ /* 0x080fe40000000000 */
[C---:B------:R-:W-:Y:S01]  /*19790*/  LOP3.LUT R2, R4.reuse, R0, RZ, 0x3c, !PT ;  /* 0x0000000004027212 */ /* 0x040fe200078e3cff */
[----:B------:R-:W-:Y:S02]  /*197a0*/  IMAD.IADD R4, R4, 0x1, R7 ;  /* 0x0000000104047824 */ /* 0x000fe400078e0207 */
[----:B------:R-:W-:Y:S01]  /*197b0*/  IMAD.MOV R5, RZ, RZ, -R5 ;  /* 0x000000ffff057224 */ /* 0x000fe200078e0a05 */
[----:B------:R-:W-:Y:S01]  /*197c0*/  ISETP.GE.AND P2, PT, R2, RZ, PT ;  /* 0x000000ff0200720c */ /* 0x000fe20003f46270 */
[----:B------:R-:W-:-:S04]  /*197d0*/  IMAD.HI.U32 R3, R3, R8, RZ ;  /* 0x0000000803037227 */ /* 0x000fc800078e00ff */
[----:B------:R-:W-:-:S05]  /*197e0*/  IMAD R5, R3, R5, R8 ;  /* 0x0000000503057224 */ /* 0x000fca00078e0208 */
[----:B------:R-:W-:-:S13]  /*197f0*/  ISETP.GT.U32.AND P1, PT, R6, R5, PT ;  /* 0x000000050600720c */ /* 0x000fda0003f24070 */
[----:B------:R-:W-:Y:S02]  /*19800*/  @!P1 IMAD.IADD R5, R5, 0x1, -R6 ;  /* 0x0000000105059824 */ /* 0x000fe400078e0a06 */
[----:B------:R-:W-:Y:S01]  /*19810*/  @!P1 VIADD R3, R3, 0x1 ;  /* 0x0000000103039836 */ /* 0x000fe20000000000 */
[----:B------:R-:W-:Y:S02]  /*19820*/  ISETP.NE.AND P1, PT, R0, RZ, PT ;  /* 0x000000ff0000720c */ /* 0x000fe40003f25270 */
[----:B------:R-:W-:-:S13]  /*19830*/  ISETP.GE.U32.AND P0, PT, R5, R6, PT ;  /* 0x000000060500720c */ /* 0x000fda0003f06070 */
[----:B------:R-:W-:-:S04]  /*19840*/  @P0 VIADD R3, R3, 0x1 ;  /* 0x0000000103030836 */ /* 0x000fc80000000000 */
[----:B------:R-:W-:Y:S01]  /*19850*/  @!P2 IMAD.MOV R3, RZ, RZ, -R3 ;  /* 0x000000ffff03a224 */ /* 0x000fe200078e0a03 */
[----:B------:R-:W-:Y:S01]  /*19860*/  @!P1 LOP3.LUT R3, RZ, R0, RZ, 0x33, !PT ;  /* 0x00000000ff039212 */ /* 0x000fe200078e33ff */
[----:B------:R-:W-:-:S04]  /*19870*/  IMAD.MOV R0, RZ, RZ, -R0 ;  /* 0x000000ffff007224 */ /* 0x000fc800078e0a00 */
[----:B------:R-:W-:-:S05]  /*19880*/  IMAD R0, R3, R0, R4 ;  /* 0x0000000003007224 */ /* 0x000fca00078e0204 */
[----:B------:R-:W-:Y:S02]  /*19890*/  R2UR UR36, R0 ;  /* 0x00000000002472ca */ /* 0x000fe400000e0000 */
[----:B------:R-:W-:-:S05]  /*198a0*/  LOP3.LUT R0, RZ, R3, RZ, 0x33, !PT ;  /* 0x00000003ff007212 */ /* 0x000fca00078e33ff */
[----:B------:R-:W-:Y:S01]  /*198b0*/  IMAD.IADD R25, R25, 0x1, R0 ;  /* 0x0000000119197824 */ /* 0x000fe200078e0200 */
[----:B------:R-:W-:Y:S07]  /*198c0*/  BRA `(.L_x_1025) ;  /* 0x0000000000107947 */ /* 0x000fee0003800000 */
.L_x_1020:
[----:B------:R-:W-:Y:S01]  /*198d0*/  IMAD.MOV.U32 R24, RZ, RZ, R5 ;  /* 0x000000ffff187224 */ /* 0x000fe200078e0005 */
[----:B------:R-:W-:Y:S01]  /*198e0*/  ULDC UR44, c[0x0][0xc3c] ;  /* 0x00030f00002c7ab9 */ /* 0x000fe20000000800 */
[----:B------:R-:W-:Y:S01]  /*198f0*/  IMAD.MOV.U32 R25, RZ, RZ, RZ ;  /* 0x000000ffff197224 */ /* 0x000fe200078e00ff */
[----:B------:R-:W-:-:S06]  /*19900*/  UMOV UR36, URZ ;  /* 0x0000003f00247c82 */ /* 0x000fcc0008000000 */
.L_x_1025:
[----:B------:R-:W0:Y:S01]  /*19910*/  S2R R0, SR_TID.X ;  /* 0x0000000000007919 */ /* 0x000e220000002100 */
[----:B------:R-:W-:Y:S02]  /*19920*/  IMAD.U32 R6, RZ, RZ, UR36 ;  /* 0x00000024ff067e24 */ /* 0x000fe4000f8e00ff */
[----:B------:R-:W-:Y:S01]  /*19930*/  IMAD.U32 R7, RZ, RZ, UR44 ;  /* 0x0000002cff077e24 */ /* 0x000fe2000f8e00ff */
[----:B------:R-:W-:Y:S01]  /*19940*/  BAR.SYNC.DEFER_BLOCKING 0x4, 0x200 ;  /* 0x0108000000007b1d */ /* 0x000fe20000010000 */
[----:B------:R-:W-:Y:S02]  /*19950*/  IMAD.MOV.U32 R4, RZ, RZ, R24 ;  /* 0x000000ffff047224 */ /* 0x000fe400078e0018 */
[----:B------:R-:W-:Y:S01]  /*19960*/  IMAD.MOV.U32 R5, RZ, RZ, R25 ;  /* 0x000000ffff057224 */ /* 0x000fe200078e0019 */
[----:B0-----:R-:W-:-:S04]  /*19970*/  LOP3.LUT R0, R0, 0x1f, RZ, 0xc0, !PT ;  /* 0x0000001f00007812 */ /* 0x001fc800078ec0ff */
[----:B------:R-:W-:-:S13]  /*19980*/  ISETP.NE.AND P0, PT, R0, RZ, PT ;  /* 0x000000ff0000720c */ /* 0x000fda0003f05270 */
[----:B------:R-:W0:Y:S01]  /*19990*/  @!P0 S2R R3, SR_CgaCtaId ;  /* 0x0000000000038919 */ /* 0x000e220000008800 */
[----:B------:R-:W-:-:S04]  /*199a0*/  @!P0 MOV R0, 0x400 ;  /* 0x0000040000008802 */ /* 0x000fc80000000f00 */
[----:B0-----:R-:W-:-:S05]  /*199b0*/  @!P0 LEA R18, R3, R0, 0x18 ;  /* 0x0000000003128211 */ /* 0x001fca00078ec0ff */
[----:B------:R0:W-:Y:S01]  /*199c0*/  @!P0 STS.128 [R18+0x132d0], R4 ;  /* 0x0132d00412008388 */ /* 0x0001e20000000c00 */
[----:B------:R-:W-:Y:S06]  /*199d0*/  BAR.ARV 0x5, 0x200 ;  /* 0x0148000000007b1d */ /* 0x000fec0000002000 */
.L_x_1018:
[----:B------:R-:W-:Y:S02]  /*199e0*/  ULDC UR4, c[0x0][0xc3c] ;  /* 0x00030f0000047ab9 */ /* 0x000fe40000000800 */
[----:B------:R-:W-:-:S06]  /*199f0*/  UISETP.GE.AND UP0, UPT, UR44, UR4, UPT ;  /* 0x000000042c00728c */ /* 0x000fcc000bf06270 */
[----:B------:R-:W-:-:S13]  /*19a00*/  PLOP3.LUT P0, PT, PT, PT, UP0, 0x80, 0x0 ;  /* 0x000000000000781c */ /* 0x000fda0003f0f008 */
[----:B------:R-:W-:Y:S05]  /*19a10*/  @!P0 BRA `(.L_x_1026) ;  /* 0xffffffc000088947 */ /* 0x000fea000383ffff */
.L_x_953:
[----:B0-----:R-:W2:Y:S01]  /*19a20*/  LDL.LU R0, [R1+0x8] ;  /* 0x0000080001007983 */ /* 0x001ea20000300800 */
[----:B------:R-:W-:Y:S01]  /*19a30*/  BSSY B0, `(.L_x_1027) ;  /* 0x000000b000007945 */ /* 0x000fe20003800000 */
[----:B------:R-:W0:Y:S01]  /*19a40*/  S2R R5, SR_CgaCtaId ;  /* 0x0000000000057919 */ /* 0x000e220000008800 */
[----:B--2---:R-:W-:-:S05]  /*19a50*/  VIADD R0, R0, 0x1 ;  /* 0x0000000100007836 */ /* 0x004fca0000000000 */
        /* <DEDUP_REMOVED lines=8> */
.L_x_1071:
[----:B------:R-:W-:Y:S05]  /*19ae0*/  BSYNC B0 ;  /* 0x0000000000007941 */ /* 0x000fea0003800000 */
.L_x_1027:
[----:B------:R-:W-:-:S03]  /*19af0*/  UMOV UR4, 0xffffffff ;  /* 0xffffffff00047882 */ /* 0x000fc60000000000 */
[----:B------:R-:W-:Y:S05]  /*19b00*/  BRA.DIV UR4, `(.L_x_1029) ;  /* 0x0000001204687947 */ /* 0x000fea000b800000 */
[----:B0-----:R-:W0:Y:S02]  /*19b10*/  S2R R0, SR_TID.X ;  /* 0x0000000000007919 */ /* 0x001e240000002100 */
[----:B0-----:R-:W-:-:S04]  /*19b20*/  SHF.R.U32.HI R0, RZ, 0x5, R0 ;  /* 0x00000005ff007819 */ /* 0x001fc80000011600 */
[----:B------:R-:W-:-:S05]  /*19b30*/  LOP3.LUT R0, R0, 0x3, RZ, 0xc0, !PT ;  /* 0x0000000300007812 */ /* 0x000fca00078ec0ff */
[----:B------:R0:W1:Y:S02]  /*19b40*/  SHFL.IDX PT, R14, R0, RZ, 0x1f ;  /* 0x00001fff000e7589 */ /* 0x00006400000e0000 */
.L_x_1074:
[----:B-1----:R-:W-:Y:S01]  /*19b50*/  ISETP.NE.AND P0, PT, R14, RZ, PT ;  /* 0x000000ff0e00720c */ /* 0x002fe20003f05270 */
[----:B------:R-:W-:-:S12]  /*19b60*/  BSSY B0, `(.L_x_1030) ;  /* 0x000002b000007945 */ /* 0x000fd80003800000 */
[----:B------:R-:W-:Y:S05]  /*19b70*/  @P0 BRA `(.L_x_1031) ;  /* 0x0000000000a40947 */ /* 0x000fea0003800000 */
[----:B------:R-:W-:-:S03]  /*19b80*/  UMOV UR4, 0xffffffff ;  /* 0xffffffff00047882 */ /* 0x000fc60000000000 */
[----:B------:R-:W-:Y:S05]  /*19b90*/  BRA.DIV UR4, `(.L_x_1032) ;  /* 0x0000001204787947 */ /* 0x000fea000b800000 */
[----:B------:R-:W-:-:S13]  /*19ba0*/  ELECT P6, URZ, PT ;  /* 0x00000000003f782f */ /* 0x000fda00038c0000 */
.L_x_1077:
[----:B------:R-:W-:Y:S05]  /*19bb0*/  @!P6 BRA `(.L_x_1031) ;  /* 0x000000000094e947 */ /* 0x000fea0003800000 */
[----:B------:R-:W-:-:S06]  /*19bc0*/  ULOP3.LUT UR4, UR38, 0x2, URZ, 0xfc, !UPT ;  /* 0x0000000226047892 */ /* 0x000fcc000f8efc3f */
[----:B0-----:R-:W-:-:S05]  /*19bd0*/  IMAD.U32 R0, RZ, RZ, UR4 ;  /* 0x00000004ff007e24 */ /* 0x001fca000f8e00ff */
[----:B------:R-:W-:-:S13]  /*19be0*/  ISETP.NE.AND P0, PT, R0, 0x3, PT ;  /* 0x000000030000780c */ /* 0x000fda0003f05270 */
[----:B------:R-:W-:Y:S05]  /*19bf0*/  @!P0 BRA `(.L_x_1033) ;  /* 0x0000000000048947 */ /* 0x000fea0003800000 */
[----:B------:R-:W-:Y:S01]  /*19c00*/  BPT.TRAP 0x1 ;  /* 0x000000040000795c */ /* 0x000fe20000300000 */
.L_x_1033:
        /* <DEDUP_REMOVED lines=8> */
[----:B------:R-:W-:-:S03]  /*19c90*/  LOP3.LUT R3, R22, R3, RZ, 0x3c, !PT ;  /* 0x0000000316037212 */ /* 0x000fc600078e3cff */
[----:B------:R-:W-:Y:S01]  /*19ca0*/  IMAD R9, R7, 0x8, R0 ;  /* 0x0000000807097824 */ /* 0x000fe200078e0200 */
[----:B------:R-:W-:Y:S01]  /*19cb0*/  SHF.L.U32 R0, R3, 0x1f, RZ ;  /* 0x0000001f03007819 */ /* 0x000fe200000006ff */
[----:B0-----:R-:W-:Y:S06]  /*19cc0*/  @!P1 BRA `(.L_x_1034) ;  /* 0x00000010004c9947 */ /* 0x001fec0003800000 */
.L_x_1078:
[----:B------:R-:W1:Y:S02]  /*19cd0*/  SYNCS.PHASECHK.TRANS64.TRYWAIT P1, [R9+URZ], R0 ;  /* 0x00000000090075a7 */ /* 0x000e64000802017f */
[----:B-1----:R-:W-:Y:S05]  /*19ce0*/  @!P1 BRA `(.L_x_1035) ;  /* 0x0000001000589947 */ /* 0x002fea0003800000 */
.L_x_1079:
[----:B------:R-:W-:Y:S05]  /*19cf0*/  @!P0 BRA `(.L_x_1036) ;  /* 0x0000000000048947 */ /* 0x000fea0003800000 */
[----:B------:R-:W-:Y:S01]  /*19d00*/  BPT.TRAP 0x1 ;  /* 0x000000040000795c */ /* 0x000fe20000300000 */
.L_x_1036:
[----:B------:R-:W-:-:S04]  /*19d10*/  IMAD R19, R19, 0x8, R6 ;  /* 0x0000000813137824 */ /* 0x000fc800078e0206 */
[----:B------:R-:W2:Y:S02]  /*19d20*/  SYNCS.PHASECHK.TRANS64.TRYWAIT P1, [R19+URZ+0x13260], R4 ;  /* 0x01326004130075a7 */ /* 0x000ea4000802017f */
[----:B--2---:R-:W-:Y:S05]  /*19d30*/  @!P1 BRA `(.L_x_1037) ;  /* 0x0000001000589947 */ /* 0x004fea0003800000 */
.L_x_1080:
[----:B------:R-:W-:Y:S05]  /*19d40*/  @!P0 BRA `(.L_x_1038) ;  /* 0x0000000000048947 */ /* 0x000fea0003800000 */
[----:B------:R-:W-:Y:S01]  /*19d50*/  BPT.TRAP 0x1 ;  /* 0x000000040000795c */ /* 0x000fe20000300000 */
.L_x_1038:
[----:B------:R-:W-:-:S04]  /*19d60*/  IMAD R7, R7, 0x8, R6 ;  /* 0x0000000807077824 */ /* 0x000fc800078e0206 */
[----:B------:R-:W3:Y:S02]  /*19d70*/  SYNCS.PHASECHK.TRANS64.TRYWAIT P1, [R7+URZ+0x13260], R0 ;  /* 0x01326000070075a7 */ /* 0x000ee4000802017f */
[----:B---3--:R-:W-:Y:S05]  /*19d80*/  @!P1 BRA `(.L_x_1039) ;  /* 0x0000001000589947 */ /* 0x008fea0003800000 */
.L_x_1081:
[----:B------:R-:W-:Y:S05]  /*19d90*/  @!P0 BRA `(.L_x_1040) ;  /* 0x0000000000048947 */ /* 0x000fea0003800000 */
[----:B------:R-:W-:Y:S01]  /*19da0*/  BPT.TRAP 0x1 ;  /* 0x000000040000795c */ /* 0x000fe20000300000 */
.L_x_1040:
[----:B------:R-:W4:Y:S02]  /*19db0*/  SYNCS.PHASECHK.TRANS64.TRYWAIT P0, [R19+URZ+0x13280], R4 ;  /* 0x01328004130075a7 */ /* 0x000f24000800017f */
[----:B----4-:R-:W-:Y:S05]  /*19dc0*/  @!P0 BRA `(.L_x_1041) ;  /* 0x00000010005c8947 */ /* 0x010fea0003800000 */
.L_x_1042:
[----:B------:R0:W0:Y:S02]  /*19dd0*/  SYNCS.PHASECHK.TRANS64.TRYWAIT P0, [R7+URZ+0x13280], R0 ;  /* 0x01328000070075a7 */ /* 0x000024000800017f */
[----:B0-----:R-:W-:Y:S05]  /*19de0*/  @!P0 NANOSLEEP.SYNCS 0x989680 ;  /* 0x009896800000895d */ /* 0x001fea0003900000 */
[----:B------:R-:W0:Y:S02]  /*19df0*/  @!P0 SYNCS.PHASECHK.TRANS64 P0, [R7+URZ+0x13280], R0 ;  /* 0x01328000070085a7 */ /* 0x000e24000800007f */
[----:B0-----:R-:W-:Y:S05]  /*19e00*/  @!P0 BRA `(.L_x_1042) ;  /* 0xfffffffc00f08947 */ /* 0x001fea000383ffff */
.L_x_1031:
[----:B------:R-:W-:Y:S05]  /*19e10*/  BSYNC B0 ;  /* 0x0000000000007941 */ /* 0x000fea0003800000 */
.L_x_1030:
[----:B------:R-:W-:Y:S05]  /*19e20*/  EXIT ;  /* 0x000000000000794d */ /* 0x000fea0003800000 */
.L_x_863:
[----:B0-----:R-:W-:-:S04]  /*19e30*/  IMAD.U32 R3, RZ, RZ, UR45 ;  /* 0x0000002dff037e24 */ /* 0x001fc8000f8e00ff */
[----:B------:R0:W1:Y:S03]  /*19e40*/  SYNCS.PHASECHK.TRANS64.TRYWAIT P1, [R3+URZ+0x13200], R8 ;  /* 0x01320008030075a7 */ /* 0x000066000802017f */
[----:B-1----:R-:W-:Y:S05]  /*19e50*/  @!P1 NANOSLEEP.SYNCS 0x989680 ;  /* 0x009896800000995d */ /* 0x002fea0003900000 */
[----:B------:R-:W1:Y:S02]  /*19e60*/  @!P1 SYNCS.PHASECHK.TRANS64 P1, [R3+URZ+0x13200], R8 ;  /* 0x01320008030095a7 */ /* 0x000e64000802007f */
[----:B-1----:R-:W-:Y:S05]  /*19e70*/  @!P1 BRA `(.L_x_863) ;  /* 0xfffffffc00ec9947 */ /* 0x002fea000383ffff */
[----:B------:R-:W-:Y:S05]  /*19e80*/  BRA `(.L_x_1043) ;  /* 0xfffffe7c00987947 */ /* 0x000fea000383ffff */
.L_x_867:
[----:B-1----:R1:W2:Y:S02]  /*19e90*/  SYNCS.PHASECHK.TRANS64.TRYWAIT P1, [R106+URZ+0x13230], R3 ;  /* 0x013230036a0075a7 */ /* 0x0022a4000802017f */
[----:B--2---:R-:W-:Y:S05]  /*19ea0*/  @!P1 NANOSLEEP.SYNCS 0x989680 ;  /* 0x009896800000995d */ /* 0x004fea0003900000 */
[----:B------:R-:W2:Y:S02]  /*19eb0*/  @!P1 SYNCS.PHASECHK.TRANS64 P1, [R106+URZ+0x13230], R3 ;  /* 0x013230036a0095a7 */ /* 0x000ea4000802007f */
[----:B--2---:R-:W-:Y:S05]  /*19ec0*/  @!P1 BRA `(.L_x_867) ;  /* 0xfffffffc00f09947 */ /* 0x004fea000383ffff */
[----:B------:R-:W-:Y:S05]  /*19ed0*/  BRA `(.L_x_866) ;  /* 0xfffffe7c00b47947 */ /* 0x000fea000383ffff */
.L_x_883:
[----:B-1----:R-:W-:-:S04]  /*19ee0*/  IMAD.U32 R8, RZ, RZ, UR24 ;  /* 0x00000018ff087e24 */ /* 0x002fc8000f8e00ff */
[----:B------:R1:W2:Y:S03]  /*19ef0*/  SYNCS.PHASECHK.TRANS64.TRYWAIT P1, [R8+URZ+0x13230], R7 ;  /* 0x01323007080075a7 */ /* 0x0002a6000802017f */
[----:B--2---:R-:W-:Y:S05]  /*19f00*/  @!P1 NANOSLEEP.SYNCS 0x989680 ;  /* 0x009896800000995d */ /* 0x004fea0003900000 */
[----:B------:R-:W2:Y:S02]  /*19f10*/  @!P1 SYNCS.PHASECHK.TRANS64 P1, [R8+URZ+0x13230], R7 ;  /* 0x01323007080095a7 */ /* 0x000ea4000802007f */
[----:B--2---:R-:W-:Y:S05]  /*19f20*/  @!P1 BRA `(.L_x_883) ;  /* 0xfffffffc00ec9947 */ /* 0x004fea000383ffff */
[----:B------:R-:W-:Y:S05]  /*19f30*/  BRA `(.L_x_882) ;  /* 0xfffffec4006c7947 */ /* 0x000fea000383ffff */
.L_x_887:
[----:B-1----:R-:W-:-:S04]  /*19f40*/  IMAD.U32 R8, RZ, RZ, UR11 ;  /* 0x0000000bff087e24 */ /* 0x002fc8000f8e00ff */
[----:B------:R1:W2:Y:S03]  /*19f50*/  SYNCS.PHASECHK.TRANS64.TRYWAIT P1, [R8+URZ+0x13250], R7 ;  /* 0x01325007080075a7 */ /* 0x0002a6000802017f */
[----:B--2---:R-:W-:Y:S05]  /*19f60*/  @!P1 NANOSLEEP.SYNCS 0x989680 ;  /* 0x009896800000995d */ /* 0x004fea0003900000 */
[----:B------:R-:W2:Y:S02]  /*19f70*/  @!P1 SYNCS.PHASECHK.TRANS64 P1, [R8+URZ+0x13250], R7 ;  /* 0x01325007080095a7 */ /* 0x000ea4000802007f */
[----:B--2---:R-:W-:Y:S05]  /*19f80*/  @!P1 BRA `(.L_x_887) ;  /* 0xfffffffc00ec9947 */ /* 0x004fea000383ffff */
[----:B------:R-:W-:Y:S05]  /*19f90*/  BRA `(.L_x_886) ;  /* 0xfffffec800787947 */ /* 0x000fea000383ffff */
.L_x_905:
[----:B-1----:R-:W-:-:S04]  /*19fa0*/  IMAD.U32 R10, RZ, RZ, UR6 ;  /* 0x00000006ff0a7e24 */ /* 0x002fc8000f8e00ff */
[----:B------:R1:W2:Y:S03]  /*19fb0*/  SYNCS.PHASECHK.TRANS64.TRYWAIT P1, [R10+URZ+0x13230], R9 ;  /* 0x013230090a0075a7 */ /* 0x0002a6000802017f */
[----:B--2---:R-:W-:Y:S05]  /*19fc0*/  @!P1 NANOSLEEP.SYNCS 0x989680 ;  /* 0x009896800000995d */ /* 0x004fea0003900000 */
[----:B------:R-:W2:Y:S02]  /*19fd0*/  @!P1 SYNCS.PHASECHK.TRANS64 P1, [R10+URZ+0x13230], R9 ;  /* 0x013230090a0095a7 */ /* 0x000ea4000802007f */
[----:B--2---:R-:W-:Y:S05]  /*19fe0*/  @!P1 BRA `(.L_x_905) ;  /* 0xfffffffc00ec9947 */ /* 0x004fea000383ffff */
[----:B------:R-:W-:Y:S05]  /*19ff0*/  BRA `(.L_x_904) ;  /* 0xffffff1000307947 */ /* 0x000fea000383ffff */
.L_x_909:
[----:B-1----:R-:W-:-:S04]  /*1a000*/  IMAD.U32 R10, RZ, RZ, UR11 ;  /* 0x0000000bff0a7e24 */ /* 0x002fc8000f8e00ff */
[----:B------:R1:W2:Y:S03]  /*1a010*/  SYNCS.PHASECHK.TRANS64.TRYWAIT P1, [R10+URZ+0x13250], R9 ;  /* 0x013250090a0075a7 */ /* 0x0002a6000802017f */
[----:B--2---:R-:W-:Y:S05]  /*1a020*/  @!P1 NANOSLEEP.SYNCS 0x989680 ;  /* 0x009896800000995d */ /* 0x004fea0003900000 */
[----:B------:R-:W2:Y:S02]  /*1a030*/  @!P1 SYNCS.PHASECHK.TRANS64 P1, [R10+URZ+0x13250], R9 ;  /* 0x013250090a0095a7 */ /* 0x000ea4000802007f */
[----:B--2---:R-:W-:Y:S05]  /*1a040*/  @!P1 BRA `(.L_x_909) ;  /* 0xfffffffc00ec9947 */ /* 0x004fea000383ffff */
[----:B------:R-:W-:Y:S05]  /*1a050*/  BRA `(.L_x_908) ;  /* 0xffffff1c00287947 */ /* 0x000fea000383ffff */
.L_x_916:
[----:B-1----:R-:W-:-:S04]  /*1a060*/  IMAD.U32 R10, RZ, RZ, UR6 ;  /* 0x00000006ff0a7e24 */ /* 0x002fc8000f8e00ff */
[----:B------:R1:W2:Y:S03]  /*1a070*/  SYNCS.PHASECHK.TRANS64.TRYWAIT P1, [R10+URZ+0x13230], R9 ;  /* 0x013230090a0075a7 */ /* 0x0002a6000802017f */
[----:B--2---:R-:W-:Y:S05]  /*1a080*/  @!P1 NANOSLEEP.SYNCS 0x989680 ;  /* 0x009896800000995d */ /* 0x004fea0003900000 */
[----:B------:R-:W2:Y:S02]  /*1a090*/  @!P1 SYNCS.PHASECHK.TRANS64 P1, [R10+URZ+0x13230], R9 ;  /* 0x013230090a0095a7 */ /* 0x000ea4000802007f */
[----:B--2---:R-:W-:Y:S05]  /*1a0a0*/  @!P1 BRA `(.L_x_916) ;  /* 0xfffffffc00ec9947 */ /* 0x004fea000383ffff */
[----:B------:R-:W-:Y:S05]  /*1a0b0*/  BRA `(.L_x_915) ;  /* 0xffffff3c00307947 */ /* 0x000fea000383ffff */
.L_x_920:
[----:B-1----:R-:W-:-:S04]  /*1a0c0*/  IMAD.U32 R10, RZ, RZ, UR11 ;  /* 0x0000000bff0a7e24 */ /* 0x002fc8000f8e00ff */
[----:B------:R1:W2:Y:S03]  /*1a0d0*/  SYNCS.PHASECHK.TRANS64.TRYWAIT P1, [R10+URZ+0x13250], R9 ;  /* 0x013250090a0075a7 */ /* 0x0002a6000802017f */
[----:B--2---:R-:W-:Y:S05]  /*1a0e0*/  @!P1 NANOSLEEP.SYNCS 0x989680 ;  /* 0x009896800000995d */ /* 0x004fea0003900000 */
[----:B------:R-:W2:Y:S02]  /*1a0f0*/  @!P1 SYNCS.PHASECHK.TRANS64 P1, [R10+URZ+0x13250], R9 ;  /* 0x013250090a0095a7 */ /* 0x000ea4000802007f */
[----:B--2---:R-:W-:Y:S05]  /*1a100*/  @!P1 BRA `(.L_x_920) ;  /* 0xfffffffc00ec9947 */ /* 0x004fea000383ffff */
[----:B------:R-:W-:Y:S05]  /*1a110*/  BRA `(.L_x_919) ;  /* 0xffffff40003c7947 */ /* 0x000fea000383ffff */
.L_x_934:
[----:B-1----:R-:W-:-:S04]  /*1a120*/  IMAD.U32 R3, RZ, RZ, UR14 ;  /* 0x0000000eff037e24 */ /* 0x002fc8000f8e00ff */
[----:B------:R1:W2:Y:S03]  /*1a130*/  SYNCS.PHASECHK.TRANS64.TRYWAIT P1, [R3+URZ+0x13250], R0 ;  /* 0x01325000030075a7 */ /* 0x0002a6000802017f */
[----:B--2---:R-:W-:Y:S05]  /*1a140*/  @!P1 NANOSLEEP.SYNCS 0x989680 ;  /* 0x009896800000995d */ /* 0x004fea0003900000 */
[----:B------:R-:W2:Y:S02]  /*1a150*/  @!P1 SYNCS.PHASECHK.TRANS64 P1, [R3+URZ+0x13250], R0 ;  /* 0x01325000030095a7 */ /* 0x000ea4000802007f */
[----:B--2---:R-:W-:Y:S05]  /*1a160*/  @!P1 BRA `(.L_x_934) ;  /* 0xfffffffc00ec9947 */ /* 0x004fea000383ffff */
[----:B------:R-:W-:Y:S05]  /*1a170*/  BRA `(.L_x_933) ;  /* 0xffffff8400207947 */ /* 0x000fea000383ffff */
.L_x_974:
[----:B------:R-:W-:Y:S02]  /*1a180*/  IMAD.MOV.U32 R13, RZ, RZ, R20 ;  /* 0x000000ffff0d7224 */ /* 0x000fe400078e0014 */
[----:B------:R-:W-:Y:S02]  /*1a190*/  IMAD.MOV.U32 R12, RZ, RZ, RZ ;  /* 0x000000ffff0c7224 */ /* 0x000fe400078e00ff */
[----:B------:R-:W-:Y:S02]  /*1a1a0*/  IMAD.MOV.U32 R11, RZ, RZ, 0x1f ;  /* 0x0000001fff0b7424 */ /* 0x000fe400078e00ff */
[----:B------:R-:W-:-:S07]  /*1a1b0*/  IMAD.MOV.U32 R15, RZ, RZ, -0x1 ;  /* 0xffffffffff0f7424 */ /* 0x000fce00078e00ff */
[----:B------:R-:W-:Y:S05]  /*1a1c0*/  WARPSYNC.COLLECTIVE R15, `(.L_x_1044) ;  /* 0x000000000f087348 */ /* 0x000fea0003c00000 */
[----:B------:R0:W1:Y:S02]  /*1a1d0*/  SHFL.IDX P6, R14, R13, R12, R11 ;  /* 0x0000000c0d0e7389 */ /* 0x00006400000c000b */
[----:B01----:R-:W-:Y:S01]  /*1a1e0*/  ENDCOLLECTIVE ;  /* 0x000000000000791b */ /* 0x003fe20003800000 */
.L_x_1044:
[----:B------:R-:W-:Y:S05]  /*1a1f0*/  BRA `(.L_x_1045) ;  /* 0xffffffc800787947 */ /* 0x000fea000383ffff */
.L_x_976:
[----:B------:R-:W-:Y:S01]  /*1a200*/  BSSY B0, `(.L_x_1046) ;  /* 0x0000006000007945 */ /* 0x000fe20003800000 */
[----:B------:R-:W-:-:S07]  /*1a210*/  IMAD.MOV.U32 R15, RZ, RZ, -0x1 ;  /* 0xffffffffff0f7424 */ /* 0x000fce00078e00ff */
[----:B0-----:R-:W-:Y:S05]  /*1a220*/  WARPSYNC.COLLECTIVE R15, `(.L_x_1047) ;  /* 0x000000000f0c7348 */ /* 0x001fea0003c00000 */
[----:B------:R-:W-:Y:S02]  /*1a230*/  ELECT P6, UR62, PT ;  /* 0x00000000003e782f */ /* 0x000fe400038c0000 */
[----:B------:R-:W-:Y:S01]  /*1a240*/  MOV R14, UR62 ;  /* 0x0000003e000e7c02 */ /* 0x000fe20008000f00 */
[----:B0-----:R-:W-:Y:S10]  /*1a250*/  ENDCOLLECTIVE ;  /* 0x000000000000791b */ /* 0x001ff40003800000 */
.L_x_1047:
[----:B------:R-:W-:Y:S05]  /*1a260*/  BSYNC B0 ;  /* 0x0000000000007941 */ /* 0x000fea0003800000 */
.L_x_1046:
[----:B------:R-:W-:Y:S05]  /*1a270*/  BRA `(.L_x_1048) ;  /* 0xffffffc800807947 */ /* 0x000fea000383ffff */
.L_x_978:
[----:B-1----:R1:W2:Y:S02]  /*1a280*/  SYNCS.PHASECHK.TRANS64.TRYWAIT P0, [R5+URZ+0x13280], R2 ;  /* 0x01328002050075a7 */ /* 0x0022a4000800017f */
[----:B--2---:R-:W-:Y:S05]  /*1a290*/  @!P0 NANOSLEEP.SYNCS 0x989680 ;  /* 0x009896800000895d */ /* 0x004fea0003900000 */
[----:B------:R-:W2:Y:S02]  /*1a2a0*/  @!P0 SYNCS.PHASECHK.TRANS64 P0, [R5+URZ+0x13280], R2 ;  /* 0x01328002050085a7 */ /* 0x000ea4000800007f */
[----:B--2---:R-:W-:Y:S05]  /*1a2b0*/  @!P0 BRA `(.L_x_978) ;  /* 0xfffffffc00f08947 */ /* 0x004fea000383ffff */
[----:B------:R-:W-:Y:S05]  /*1a2c0*/  BRA `(.L_x_1049) ;  /* 0xffffffc800dc7947 */ /* 0x000fea000383ffff */
.L_x_980:
[----:B--2---:R2:W3:Y:S02]  /*1a2d0*/  SYNCS.PHASECHK.TRANS64.TRYWAIT P0, [R5+URZ+0x13240], R2 ;  /* 0x01324002050075a7 */ /* 0x0044e4000800017f */
[----:B---3--:R-:W-:Y:S05]  /*1a2e0*/  @!P0 NANOSLEEP.SYNCS 0x989680 ;  /* 0x009896800000895d */ /* 0x008fea0003900000 */
[----:B------:R-:W3:Y:S02]  /*1a2f0*/  @!P0 SYNCS.PHASECHK.TRANS64 P0, [R5+URZ+0x13240], R2 ;  /* 0x01324002050085a7 */ /* 0x000ee4000800007f */
[----:B---3--:R-:W-:Y:S05]  /*1a300*/  @!P0 BRA `(.L_x_980) ;  /* 0xfffffffc00f08947 */ /* 0x008fea000383ffff */
[----:B------:R-:W-:Y:S05]  /*1a310*/  BRA `(.L_x_1050) ;  /* 0xffffffcc00287947 */ /* 0x000fea000383ffff */
.L_x_984:
[----:B------:R-:W-:Y:S02]  /*1a320*/  IMAD.MOV.U32 R13, RZ, RZ, R4 ;  /* 0x000000ffff0d7224 */ /* 0x000fe400078e0004 */
[----:B------:R-:W-:Y:S02]  /*1a330*/  IMAD.MOV.U32 R12, RZ, RZ, RZ ;  /* 0x000000ffff0c7224 */ /* 0x000fe400078e00ff */
[----:B------:R-:W-:Y:S02]  /*1a340*/  IMAD.MOV.U32 R11, RZ, RZ, 0x1c1f ;  /* 0x00001c1fff0b7424 */ /* 0x000fe400078e00ff */
[----:B------:R-:W-:Y:S02]  /*1a350*/  IMAD.MOV.U32 R15, RZ, RZ, -0x1 ;  /* 0xffffffffff0f7424 */ /* 0x000fe400078e00ff */
[----:B------:R-:W-:Y:S02]  /*1a360*/  IMAD.MOV.U32 R6, RZ, RZ, R10 ;  /* 0x000000ffff067224 */ /* 0x000fe400078e000a */
[----:B------:R-:W0:Y:S01]  /*1a370*/  S2R R10, SR_TID.X ;  /* 0x00000000000a7919 */ /* 0x000e220000002100 */
[----:B------:R-:W-:-:S07]  /*1a380*/  IMAD R7, R7, UR42, RZ ;  /* 0x0000002a07077c24 */ /* 0x000fce000f8e02ff */
[----:B0----5:R-:W-:Y:S05]  /*1a390*/  WARPSYNC.COLLECTIVE R15, `(.L_x_1051) ;  /* 0x000000000f087348 */ /* 0x021fea0003c00000 */
[----:B------:R1:W2:Y:S02]  /*1a3a0*/  SHFL.IDX P6, R14, R13, R12, R11 ;  /* 0x0000000c0d0e7389 */ /* 0x0002a400000c000b */
[----:B012--5:R-:W-:Y:S01]  /*1a3b0*/  ENDCOLLECTIVE ;  /* 0x000000000000791b */ /* 0x027fe20003800000 */
.L_x_1051:
[----:B------:R-:W-:Y:S02]  /*1a3c0*/  IMAD.MOV.U32 R13, RZ, RZ, R0 ;  /* 0x000000ffff0d7224 */ /* 0x000fe400078e0000 */
[----:B------:R-:W-:-:S07]  /*1a3d0*/  IMAD.MOV.U32 R2, RZ, RZ, R14 ;  /* 0x000000ffff027224 */ /* 0x000fce00078e000e */
[----:B------:R-:W-:Y:S05]  /*1a3e0*/  WARPSYNC.COLLECTIVE R15, `(.L_x_1052) ;  /* 0x000000000f087348 */ /* 0x000fea0003c00000 */
[----:B------:R0:W1:Y:S02]  /*1a3f0*/  SHFL.IDX P6, R14, R13, R12, R11 ;  /* 0x0000000c0d0e7389 */ /* 0x00006400000c000b */
[----:B01----:R-:W-:Y:S01]  /*1a400*/  ENDCOLLECTIVE ;  /* 0x000000000000791b */ /* 0x003fe20003800000 */
.L_x_1052:
[----:B------:R-:W-:-:S04]  /*1a410*/  LOP3.LUT R10, R10, 0x7f, RZ, 0xc0, !PT ;  /* 0x0000007f0a0a7812 */ /* 0x000fc800078ec0ff */
[----:B------:R-:W-:-:S05]  /*1a420*/  SHF.R.U32.HI R10, RZ, 0x2, R10 ;  /* 0x00000002ff0a7819 */ /* 0x000fca000001160a */
[----:B------:R-:W-:Y:S02]  /*1a430*/  IMAD.IADD R6, R10, 0x1, R6 ;  /* 0x000000010a067824 */ /* 0x000fe400078e0206 */
[----:B------:R-:W-:Y:S02]  /*1a440*/  IMAD.MOV.U32 R13, RZ, RZ, R4 ;  /* 0x000000ffff0d7224 */ /* 0x000fe400078e0004 */
[----:B------:R-:W-:Y:S01]  /*1a450*/  IMAD.MOV.U32 R12, RZ, RZ, 0x1 ;  /* 0x00000001ff0c7424 */ /* 0x000fe200078e00ff */
[C---:B------:R-:W-:Y:S01]  /*1a460*/  ISETP.GE.AND P1, PT, R6.reuse, R7, PT ;  /* 0x000000070600720c */ /* 0x040fe20003f26270 */
[----:B------:R-:W-:Y:S02]  /*1a470*/  VIADD R10, R6, 0x20 ;  /* 0x00000020060a7836 */ /* 0x000fe40000000000 */
[----:B------:R-:W-:-:S10]  /*1a480*/  IMAD.MOV.U32 R3, RZ, RZ, R14 ;  /* 0x000000ffff037224 */ /* 0x000fd400078e000e */
[----:B------:R-:W-:Y:S05]  /*1a490*/  WARPSYNC.COLLECTIVE R15, `(.L_x_1053) ;  /* 0x000000000f087348 */ /* 0x000fea0003c00000 */
[----:B------:R0:W1:Y:S02]  /*1a4a0*/  SHFL.IDX P6, R14, R13, R12, R11 ;  /* 0x0000000c0d0e7389 */ /* 0x00006400000c000b */
[----:B01----:R-:W-:Y:S01]  /*1a4b0*/  ENDCOLLECTIVE ;  /* 0x000000000000791b */ /* 0x003fe20003800000 */
.L_x_1053:
[----:B------:R-:W-:-:S05]  /*1a4c0*/  @!P1 IADD3 R9, P2, R21, R3, RZ ;  /* 0x0000000315099210 */ /* 0x000fca0007f5e0ff */
[----:B------:R-:W-:Y:S02]  /*1a4d0*/  @!P1 IMAD.X R3, RZ, RZ, R2, P2 ;  /* 0x000000ffff039224 */ /* 0x000fe400010e0602 */
[----:B------:R-:W-:Y:S02]  /*1a4e0*/  @!P1 IMAD.MOV.U32 R2, RZ, RZ, R9 ;  /* 0x000000ffff029224 */ /* 0x000fe400078e0009 */
[----:B------:R-:W-:-:S03]  /*1a4f0*/  IMAD.MOV.U32 R13, RZ, RZ, R0 ;  /* 0x000000ffff0d7224 */ /* 0x000fc600078e0000 */
[----:B------:R-:W-:Y:S01]  /*1a500*/  @!PT LDS RZ, [RZ] ;  /* 0x00000000fffff984 */ /* 0x000fe20000000800 */
[----:B------:R-:W-:Y:S01]  /*1a510*/  @!PT LDS RZ, [RZ] ;  /* 0x00000000fffff984 */ /* 0x000fe20000000800 */
[----:B------:R-:W-:Y:S01]  /*1a520*/  @!PT LDS RZ, [RZ] ;  /* 0x00000000fffff984 */ /* 0x000fe20000000800 */
[----:B------:R0:W-:Y:S01]  /*1a530*/  @!P1 LDGSTS.E.BYPASS.LTC128B.128 [R20+0xb000], desc[UR50][R2.64], !P0 ;  /* 0x0b00000002149fae */ /* 0x0001e2000c101d72 */
[----:B------:R-:W-:Y:S01]  /*1a540*/  ISETP.GE.AND P1, PT, R10, R7, PT ;  /* 0x000000070a00720c */ /* 0x000fe20003f26270 */
[----:B------:R-:W-:Y:S02]  /*1a550*/  VIADD R10, R6, 0x40 ;  /* 0x00000040060a7836 */ /* 0x000fe40000000000 */
[----:B0-----:R-:W-:-:S10]  /*1a560*/  IMAD.MOV.U32 R2, RZ, RZ, R14 ;  /* 0x000000ffff027224 */ /* 0x001fd400078e000e */
[----:B------:R-:W-:Y:S05]  /*1a570*/  WARPSYNC.COLLECTIVE R15, `(.L_x_1054) ;  /* 0x000000000f087348 */ /* 0x000fea0003c00000 */
[----:B------:R0:W1:Y:S02]  /*1a580*/  SHFL.IDX P6, R14, R13, R12, R11 ;  /* 0x0000000c0d0e7389 */ /* 0x00006400000c000b */
[----:B01----:R-:W-:Y:S01]  /*1a590*/  ENDCOLLECTIVE ;  /* 0x000000000000791b */ /* 0x003fe20003800000 */
.L_x_1054:
        /* <DEDUP_REMOVED lines=8> */
.L_x_1055:
        /* <DEDUP_REMOVED lines=10> */
.L_x_1056:
        /* <DEDUP_REMOVED lines=8> */
.L_x_1057:
        /* <DEDUP_REMOVED lines=11> */
.L_x_1058:
[----:B------:R-:W-:Y:S02]  /*1a7f0*/  IMAD.MOV.U32 R13, RZ, RZ, R8 ;  /* 0x000000ffff0d7224 */ /* 0x000fe400078e0008 */
[----:B------:R-:W-:Y:S02]  /*1a800*/  IMAD.MOV.U32 R12, RZ, RZ, RZ ;  /* 0x000000ffff0c7224 */ /* 0x000fe400078e00ff */
[----:B------:R-:W-:-:S07]  /*1a810*/  IMAD.MOV.U32 R9, RZ, RZ, R14 ;  /* 0x000000ffff097224 */ /* 0x000fce00078e000e */
[----:B------:R-:W-:Y:S05]  /*1a820*/  WARPSYNC.COLLECTIVE R15, `(.L_x_1059) ;  /* 0x000000000f087348 */ /* 0x000fea0003c00000 */
[----:B------:R0:W1:Y:S02]  /*1a830*/  SHFL.IDX P6, R14, R13, R12, R11 ;  /* 0x0000000c0d0e7389 */ /* 0x00006400000c000b */
[----:B01----:R-:W-:Y:S01]  /*1a840*/  ENDCOLLECTIVE ;  /* 0x000000000000791b */ /* 0x003fe20003800000 */
.L_x_1059:
        /* <DEDUP_REMOVED lines=11> */
.L_x_1060:
        /* <DEDUP_REMOVED lines=8> */
.L_x_1061:
        /* <DEDUP_REMOVED lines=10> */
.L_x_1062:
[----:B------:R-:W-:Y:S05]  /*1aa20*/  BRA `(.L_x_1063) ;  /* 0xffffffd000347947 */ /* 0x000fea000383ffff */
.L_x_987:
[----:B0-----:R0:W1:Y:S02]  /*1aa30*/  SYNCS.PHASECHK.TRANS64.TRYWAIT P0, [R18+URZ+0x13220], R3 ;  /* 0x01322003120075a7 */ /* 0x001064000800017f */
[----:B-1----:R-:W-:Y:S05]  /*1aa40*/  @!P0 NANOSLEEP.SYNCS 0x989680 ;  /* 0x009896800000895d */ /* 0x002fea0003900000 */
[----:B------:R-:W1:Y:S02]  /*1aa50*/  @!P0 SYNCS.PHASECHK.TRANS64 P0, [R18+URZ+0x13220], R3 ;  /* 0x01322003120085a7 */ /* 0x000e64000800007f */
[----:B-1----:R-:W-:Y:S05]  /*1aa60*/  @!P0 BRA `(.L_x_987) ;  /* 0xfffffffc00f08947 */ /* 0x002fea000383ffff */
[----:B------:R-:W-:Y:S05]  /*1aa70*/  BRA `(.L_x_1064) ;  /* 0xffffffd000907947 */ /* 0x000fea000383ffff */
.L_x_993:
[----:B0-----:R0:W1:Y:S02]  /*1aa80*/  SYNCS.PHASECHK.TRANS64.TRYWAIT P0, [R4+URZ+0x13280], R2 ;  /* 0x01328002040075a7 */ /* 0x001064000800017f */
[----:B-1----:R-:W-:Y:S05]  /*1aa90*/  @!P0 NANOSLEEP.SYNCS 0x989680 ;  /* 0x009896800000895d */ /* 0x002fea0003900000 */
[----:B------:R-:W1:Y:S02]  /*1aaa0*/  @!P0 SYNCS.PHASECHK.TRANS64 P0, [R4+URZ+0x13280], R2 ;  /* 0x01328002040085a7 */ /* 0x000e64000800007f */
[----:B-1----:R-:W-:Y:S05]  /*1aab0*/  @!P0 BRA `(.L_x_993) ;  /* 0xfffffffc00f08947 */ /* 0x002fea000383ffff */
[----:B------:R-:W-:Y:S05]  /*1aac0*/  BRA `(.L_x_1065) ;  /* 0xffffffd400347947 */ /* 0x000fea000383ffff */
.L_x_998:
[----:B-1----:R1:W2:Y:S02]  /*1aad0*/  SYNCS.PHASECHK.TRANS64.TRYWAIT P0, [R4+URZ+0x13240], R2 ;  /* 0x01324002040075a7 */ /* 0x0022a4000800017f */
[----:B--2---:R-:W-:Y:S05]  /*1aae0*/  @!P0 NANOSLEEP.SYNCS 0x989680 ;  /* 0x009896800000895d */ /* 0x004fea0003900000 */
[----:B------:R-:W2:Y:S02]  /*1aaf0*/  @!P0 SYNCS.PHASECHK.TRANS64 P0, [R4+URZ+0x13240], R2 ;  /* 0x01324002040085a7 */ /* 0x000ea4000800007f */
[----:B--2---:R-:W-:Y:S05]  /*1ab00*/  @!P0 BRA `(.L_x_998) ;  /* 0xfffffffc00f08947 */ /* 0x004fea000383ffff */
[----:B------:R-:W-:Y:S05]  /*1ab10*/  BRA `(.L_x_1066) ;  /* 0xffffffd400ac7947 */ /* 0x000fea000383ffff */
.L_x_1004:
[----:B0-----:R0:W1:Y:S02]  /*1ab20*/  SYNCS.PHASECHK.TRANS64.TRYWAIT P0, [R3+URZ+0x13270], R2 ;  /* 0x01327002030075a7 */ /* 0x001064000800017f */
[----:B-1----:R-:W-:Y:S05]  /*1ab30*/  @!P0 NANOSLEEP.SYNCS 0x989680 ;  /* 0x009896800000895d */ /* 0x002fea0003900000 */
[----:B------:R-:W1:Y:S02]  /*1ab40*/  @!P0 SYNCS.PHASECHK.TRANS64 P0, [R3+URZ+0x13270], R2 ;  /* 0x01327002030085a7 */ /* 0x000e64000800007f */
[----:B-1----:R-:W-:Y:S05]  /*1ab50*/  @!P0 BRA `(.L_x_1004) ;  /* 0xfffffffc00f08947 */ /* 0x002fea000383ffff */
[----:B------:R-:W-:Y:S05]  /*1ab60*/  BRA `(.L_x_1067) ;  /* 0xffffffd800487947 */ /* 0x000fea000383ffff */
.L_x_1006:
[----:B0-----:R0:W1:Y:S02]  /*1ab70*/  SYNCS.PHASECHK.TRANS64.TRYWAIT P0, [R3+URZ+0x13260], R2 ;  /* 0x01326002030075a7 */ /* 0x001064000800017f */
[----:B-1----:R-:W-:Y:S05]  /*1ab80*/  @!P0 NANOSLEEP.SYNCS 0x989680 ;  /* 0x009896800000895d */ /* 0x002fea0003900000 */
[----:B------:R-:W1:Y:S02]  /*1ab90*/  @!P0 SYNCS.PHASECHK.TRANS64 P0, [R3+URZ+0x13260], R2 ;  /* 0x01326002030085a7 */ /* 0x000e64000800007f */
[----:B-1----:R-:W-:Y:S05]  /*1aba0*/  @!P0 BRA `(.L_x_1006) ;  /* 0xfffffffc00f08947 */ /* 0x002fea000383ffff */
[----:B------:R-:W-:Y:S05]  /*1abb0*/  BRA `(.L_x_1068) ;  /* 0xffffffd800507947 */ /* 0x000fea000383ffff */
.L_x_1013:
[----:B0-----:R0:W1:Y:S02]  /*1abc0*/  SYNCS.PHASECHK.TRANS64.TRYWAIT P1, [R2+URZ+0x13270], R3 ;  /* 0x01327003020075a7 */ /* 0x001064000802017f */
[----:B-1----:R-:W-:Y:S05]  /*1abd0*/  @!P1 NANOSLEEP.SYNCS 0x989680 ;  /* 0x009896800000995d */ /* 0x002fea0003900000 */
[----:B------:R-:W1:Y:S02]  /*1abe0*/  @!P1 SYNCS.PHASECHK.TRANS64 P1, [R2+URZ+0x13270], R3 ;  /* 0x01327003020095a7 */ /* 0x000e64000802007f */
[----:B-1----:R-:W-:Y:S05]  /*1abf0*/  @!P1 BRA `(.L_x_1013) ;  /* 0xfffffffc00f09947 */ /* 0x002fea000383ffff */
[----:B------:R-:W-:Y:S05]  /*1ac00*/  BRA `(.L_x_1069) ;  /* 0xffffffdc00947947 */ /* 0x000fea000383ffff */
.L_x_1015:
[----:B0-----:R0:W1:Y:S02]  /*1ac10*/  SYNCS.PHASECHK.TRANS64.TRYWAIT P1, [R2+URZ+0x13260], R5 ;  /* 0x01326005020075a7 */ /* 0x001064000802017f */
[----:B-1----:R-:W-:Y:S05]  /*1ac20*/  @!P1 NANOSLEEP.SYNCS 0x989680 ;  /* 0x009896800000995d */ /* 0x002fea0003900000 */
[----:B------:R-:W1:Y:S02]  /*1ac30*/  @!P1 SYNCS.PHASECHK.TRANS64 P1, [R2+URZ+0x13260], R5 ;  /* 0x01326005020095a7 */ /* 0x000e64000802007f */
[----:B-1----:R-:W-:Y:S05]  /*1ac40*/  @!P1 BRA `(.L_x_1015) ;  /* 0xfffffffc00f09947 */ /* 0x002fea000383ffff */
[----:B------:R-:W-:Y:S05]  /*1ac50*/  BRA `(.L_x_1070) ;  /* 0xffffffdc009c7947 */ /* 0x000fea000383ffff */
.L_x_1028:
[----:B0-----:R0:W1:Y:S02]  /*1ac60*/  SYNCS.PHASECHK.TRANS64.TRYWAIT P0, [R6+URZ+0x13220], R0 ;  /* 0x01322000060075a7 */ /* 0x001064000800017f */
[----:B-1----:R-:W-:Y:S05]  /*1ac70*/  @!P0 NANOSLEEP.SYNCS 0x989680 ;  /* 0x009896800000895d */ /* 0x002fea0003900000 */
[----:B------:R-:W1:Y:S02]  /*1ac80*/  @!P0 SYNCS.PHASECHK.TRANS64 P0, [R6+URZ+0x13220], R0 ;  /* 0x01322000060085a7 */ /* 0x000e64000800007f */
[----:B-1----:R-:W-:Y:S05]  /*1ac90*/  @!P0 BRA `(.L_x_1028) ;  /* 0xfffffffc00f08947 */ /* 0x002fea000383ffff */
[----:B------:R-:W-:Y:S05]  /*1aca0*/  BRA `(.L_x_1071) ;  /* 0xffffffec008c7947 */ /* 0x000fea000383ffff */
.L_x_1029:
        /* <DEDUP_REMOVED lines=11> */
.L_x_1073:
[----:B------:R-:W-:Y:S05]  /*1ad60*/  BSYNC B0 ;  /* 0x0000000000007941 */ /* 0x000fea0003800000 */
.L_x_1072:
[----:B------:R-:W-:Y:S05]  /*1ad70*/  BRA `(.L_x_1074) ;  /* 0xffffffec00747947 */ /* 0x000fea000383ffff */
.L_x_1032:
[----:B------:R-:W-:Y:S01]  /*1ad80*/  BSSY B1, `(.L_x_1075) ;  /* 0x0000006000017945 */ /* 0x000fe20003800000 */
[----:B------:R-:W-:-:S07]  /*1ad90*/  IMAD.MOV.U32 R15, RZ, RZ, -0x1 ;  /* 0xffffffffff0f7424 */ /* 0x000fce00078e00ff */
[----:B0-----:R-:W-:Y:S05]  /*1ada0*/  WARPSYNC.COLLECTIVE R15, `(.L_x_1076) ;  /* 0x000000000f0c7348 */ /* 0x001fea0003c00000 */
[----:B------:R-:W-:Y:S02]  /*1adb0*/  ELECT P6, UR62, PT ;  /* 0x00000000003e782f */ /* 0x000fe400038c0000 */
[----:B------:R-:W-:Y:S01]  /*1adc0*/  MOV R14, UR62 ;  /* 0x0000003e000e7c02 */ /* 0x000fe20008000f00 */
[----:B0-----:R-:W-:Y:S10]  /*1add0*/  ENDCOLLECTIVE ;  /* 0x000000000000791b */ /* 0x001ff40003800000 */
.L_x_1076:
[----:B------:R-:W-:Y:S05]  /*1ade0*/  BSYNC B1 ;  /* 0x0000000000017941 */ /* 0x000fea0003800000 */
.L_x_1075:
[----:B------:R-:W-:Y:S05]  /*1adf0*/  BRA `(.L_x_1077) ;  /* 0xffffffec006c7947 */ /* 0x000fea000383ffff */
.L_x_1034:
[----:B0-----:R0:W1:Y:S02]  /*1ae00*/  SYNCS.PHASECHK.TRANS64.TRYWAIT P1, [R5+URZ], R4 ;  /* 0x00000004050075a7 */ /* 0x001064000802017f */
[----:B-1----:R-:W-:Y:S05]  /*1ae10*/  @!P1 NANOSLEEP.SYNCS 0x989680 ;  /* 0x009896800000995d */ /* 0x002fea0003900000 */
[----:B------:R-:W1:Y:S02]  /*1ae20*/  @!P1 SYNCS.PHASECHK.TRANS64 P1, [R5+URZ], R4 ;  /* 0x00000004050095a7 */ /* 0x000e64000802007f */
[----:B-1----:R-:W-:Y:S05]  /*1ae30*/  @!P1 BRA `(.L_x_1034) ;  /* 0xfffffffc00f09947 */ /* 0x002fea000383ffff */
[----:B------:R-:W-:Y:S05]  /*1ae40*/  BRA `(.L_x_1078) ;  /* 0xffffffec00a07947 */ /* 0x000fea000383ffff */
.L_x_1035:
[----:B-1----:R1:W2:Y:S02]  /*1ae50*/  SYNCS.PHASECHK.TRANS64.TRYWAIT P1, [R9+URZ], R0 ;  /* 0x00000000090075a7 */ /* 0x0022a4000802017f */
[----:B--2---:R-:W-:Y:S05]  /*1ae60*/  @!P1 NANOSLEEP.SYNCS 0x989680 ;  /* 0x009896800000995d */ /* 0x004fea0003900000 */
[----:B------:R-:W2:Y:S02]  /*1ae70*/  @!P1 SYNCS.PHASECHK.TRANS64 P1, [R9+URZ], R0 ;  /* 0x00000000090095a7 */ /* 0x000ea4000802007f */
[----:B--2---:R-:W-:Y:S05]  /*1ae80*/  @!P1 BRA `(.L_x_1035) ;  /* 0xfffffffc00f09947 */ /* 0x004fea000383ffff */
[----:B------:R-:W-:Y:S05]  /*1ae90*/  BRA `(.L_x_1079) ;  /* 0xffffffec00947947 */ /* 0x000fea000383ffff */
.L_x_1037:
[----:B--2---:R2:W3:Y:S02]  /*1aea0*/  SYNCS.PHASECHK.TRANS64.TRYWAIT P1, [R19+URZ+0x13260], R4 ;  /* 0x01326004130075a7 */ /* 0x0044e4000802017f */
[----:B---3--:R-:W-:Y:S05]  /*1aeb0*/  @!P1 NANOSLEEP.SYNCS 0x989680 ;  /* 0x009896800000995d */ /* 0x008fea0003900000 */
[----:B------:R-:W3:Y:S02]  /*1aec0*/  @!P1 SYNCS.PHASECHK.TRANS64 P1, [R19+URZ+0x13260], R4 ;  /* 0x01326004130095a7 */ /* 0x000ee4000802007f */
[----:B---3--:R-:W-:Y:S05]  /*1aed0*/  @!P1 BRA `(.L_x_1037) ;  /* 0xfffffffc00f09947 */ /* 0x008fea000383ffff */
[----:B------:R-:W-:Y:S05]  /*1aee0*/  BRA `(.L_x_1080) ;  /* 0xffffffec00947947 */ /* 0x000fea000383ffff */
.L_x_1039:
[----:B---3--:R3:W4:Y:S02]  /*1aef0*/  SYNCS.PHASECHK.TRANS64.TRYWAIT P1, [R7+URZ+0x13260], R0 ;  /* 0x01326000070075a7 */ /* 0x008724000802017f */
[----:B----4-:R-:W-:Y:S05]  /*1af00*/  @!P1 NANOSLEEP.SYNCS 0x989680 ;  /* 0x009896800000995d */ /* 0x010fea0003900000 */
[----:B------:R-:W4:Y:S02]  /*1af10*/  @!P1 SYNCS.PHASECHK.TRANS64 P1, [R7+URZ+0x13260], R0 ;  /* 0x01326000070095a7 */ /* 0x000f24000802007f */
[----:B----4-:R-:W-:Y:S05]  /*1af20*/  @!P1 BRA `(.L_x_1039) ;  /* 0xfffffffc00f09947 */ /* 0x010fea000383ffff */
[----:B------:R-:W-:Y:S05]  /*1af30*/  BRA `(.L_x_1081) ;  /* 0xffffffec00947947 */ /* 0x000fea000383ffff */
.L_x_1041:
[----:B----4-:R4:W0:Y:S02]  /*1af40*/  SYNCS.PHASECHK.TRANS64.TRYWAIT P0, [R19+URZ+0x13280], R4 ;  /* 0x01328004130075a7 */ /* 0x010824000800017f */
[----:B0-----:R-:W-:Y:S05]  /*1af50*/  @!P0 NANOSLEEP.SYNCS 0x989680 ;  /* 0x009896800000895d */ /* 0x001fea0003900000 */
[----:B------:R-:W0:Y:S02]  /*1af60*/  @!P0 SYNCS.PHASECHK.TRANS64 P0, [R19+URZ+0x13280], R4 ;  /* 0x01328004130085a7 */ /* 0x000e24000800007f */
[----:B0-----:R-:W-:Y:S05]  /*1af70*/  @!P0 BRA `(.L_x_1041) ;  /* 0xfffffffc00f08947 */ /* 0x001fea000383ffff */
[----:B------:R-:W-:Y:S05]  /*1af80*/  BRA `(.L_x_1042) ;  /* 0xffffffec00907947 */ /* 0x000fea000383ffff */
.L_x_1082:
        /* <DEDUP_REMOVED lines=15> */
.L_x_2200:


//--------------------- .text._ZN7cutlass13device_kernelIN5flash11enable_sm90INS1_16FlashAttnFwdSm90INS1_25CollectiveMainloopFwdSm90ILi2EN4cute5tupleIJNS5_1CILi1EEES8_S8_EEENS6_IJNS7_ILi192EEENS7_ILi160EEENS7_ILi64EEEEEELi64ENS_12float_e4m3_tEfNS_4arch4Sm90ELb0ELb1ELb1ELb1ELb0ELb1ELb0ELb1ELb1ELb1ELb0ELb0EEENS1_21CollectiveEpilogueFwdINS6_IJSA_SC_SB_EEES9_NS_10bfloat16_tESG_Li384ELb1ELb1ELb0ELb1EEENS1_36VarlenDynamicPersistentTileSchedulerILi192ELi160ELi384ELi128ELb0ELb1ELb1ELb1ELb0ELb1EEEEEEEEEvNT_6ParamsE --------------------------
	.section	.text._ZN7cutlass13device_kernelIN5flash11enable_sm90INS1_16FlashAttnFwdSm90INS1_25CollectiveMainloopFwdSm90ILi2EN4cute5tupleIJNS5_1CILi1EEES8_S8_EEENS6_IJNS7_ILi192EEENS7_ILi160EEENS7_ILi64EEEEEELi64ENS_12float_e4m3_tEfNS_4arch4Sm90ELb0ELb1ELb1ELb1ELb0ELb1ELb0ELb1ELb1ELb1ELb0ELb0EEENS1_21CollectiveEpilogueFwdINS6_IJSA_SC_SB_EEES9_NS_10bfloat16_tESG_Li384ELb1ELb1ELb0ELb1EEENS1_36VarlenDynamicPersistentTileSchedulerILi192ELi160ELi384ELi128ELb0ELb1ELb1ELb1ELb0ELb1EEEEEEEEEvNT_6ParamsE,"ax",@progbits
	.align	128
.text._ZN7cutlass13device_kernelIN5flash11enable_sm90INS1_16FlashAttnFwdSm90INS1_25CollectiveMainloopFwdSm90ILi2EN4cute5tupleIJNS5_1CILi1EEES8_S8_EEENS6_IJNS7_ILi192EEENS7_ILi160EEENS7_ILi64EEEEEELi64ENS_12float_e4m3_tEfNS_4arch4Sm90ELb0ELb1ELb1ELb1ELb0ELb1ELb0ELb1ELb1ELb1ELb0ELb0EEENS1_21CollectiveEpilogueFwdINS6_IJSA_SC_SB_EEES9_NS_10bfloat16_tESG_Li384ELb1ELb1ELb0ELb1EEENS1_36VarlenDynamicPersistentTileSchedulerILi192ELi160ELi384ELi128ELb0ELb1ELb1ELb1ELb0ELb1EEEEEEEEEvNT_6ParamsE:
        .type           _ZN7cutlass13device_kernelIN5flash11enable_sm90INS1_16FlashAttnFwdSm90INS1_25CollectiveMainloopFwdSm90ILi2EN4cute5tupleIJNS5_1CILi1EEES8_S8_EEENS6_IJNS7_ILi192EEENS7_ILi160EEENS7_ILi64EEEEEELi64ENS_12float_e4m3_tEfNS_4arch4Sm90ELb0ELb1ELb1ELb1ELb0ELb1ELb0ELb1ELb1ELb1ELb0ELb0EEENS1_21CollectiveEpilogueFwdINS6_IJSA_SC_SB_EEES9_NS_10bfloat16_tESG_Li384ELb1ELb1ELb0ELb1EEENS1_36VarlenDynamicPersistentTileSchedulerILi192ELi160ELi384ELi128ELb0ELb1ELb1ELb1ELb0ELb1EEEEEEEEEvNT_6ParamsE,@function
        .size           _ZN7cutlass13device_kernelIN5flash11enable_sm90INS1_16FlashAttnFwdSm90INS1_25CollectiveMainloopFwdSm90ILi2EN4cute5tupleIJNS5_1CILi1EEES8_S8_EEENS6_IJNS7_ILi192EEENS7_ILi160EEENS7_ILi64EEEEEELi64ENS_12float_e4m3_tEfNS_4arch4Sm90ELb0ELb1ELb1ELb1ELb0ELb1ELb0ELb1ELb1ELb1ELb0ELb0EEENS1_21CollectiveEpilogueFwdINS6_IJSA_SC_SB_EEES9_NS_10bfloat16_tESG_Li384ELb1ELb1ELb0ELb1EEENS1_36VarlenDynamicPersistentTileSchedulerILi192ELi160ELi384ELi128ELb0ELb1ELb1ELb1ELb0ELb1EEEEEEEEEvNT_6ParamsE,(.L_x_2201 - _ZN7cutlass13device_kernelIN5flash11enable_sm90INS1_16FlashAttnFwdSm90INS1_25CollectiveMainloopFwdSm90ILi2EN4cute5tupleIJNS5_1CILi1EEES8_S8_EEENS6_IJNS7_ILi192EEENS7_ILi160EEENS7_ILi64EEEEEELi64ENS_12float_e4m3_tEfNS_4arch4Sm90ELb0ELb1ELb1ELb1ELb0ELb1ELb0ELb1ELb1ELb1ELb0ELb0EEENS1_21CollectiveEpilogueFwdINS6_IJSA_SC_SB_EEES9_NS_10bfloat16_tESG_Li384ELb1ELb1ELb0ELb1EEENS1_36VarlenDynamicPersistentTileSchedulerILi192ELi160ELi384ELi128ELb0ELb1ELb1ELb1ELb0ELb1EEEEEEEEEvNT_6ParamsE)
        .other          _ZN7cutlass13device_kernelIN5flash11enable_sm90INS1_16FlashAttnFwdSm90INS1_25CollectiveMainloopFwdSm90ILi2EN4cute5tupleIJNS5_1CILi1EEES8_S8_EEENS6_IJNS7_ILi192EEENS7_ILi160EEENS7_ILi64EEEEEELi64ENS_12float_e4m3_tEfNS_4arch4Sm90ELb0ELb1ELb1ELb1ELb0ELb1ELb0ELb1ELb1ELb1ELb0ELb0EEENS1_21CollectiveEpilogueFwdINS6_IJSA_SC_SB_EEES9_NS_10bfloat16_tESG_Li384ELb1ELb1ELb0ELb1EEENS1_36VarlenDynamicPersistentTileSchedulerILi192ELi160ELi384ELi128ELb0ELb1ELb1ELb1ELb0ELb1EEEEEEEEEvNT_6ParamsE,@"STO_CUDA_ENTRY STV_DEFAULT"
_ZN7cutlass13device_kernelIN5flash11enable_sm90INS1_16FlashAttnFwdSm90INS1_25CollectiveMainloopFwdSm90ILi2EN4cute5tupleIJNS5_1CILi1EEES8_S8_EEENS6_IJNS7_ILi192EEENS7_ILi160EEENS7_ILi64EEEEEELi64ENS_12float_e4m3_tEfNS_4arch4Sm90ELb0ELb1ELb1ELb1ELb0ELb1ELb0ELb1ELb1ELb1ELb0ELb0EEENS1_21CollectiveEpilogueFwdINS6_IJSA_SC_SB_EEES9_NS_10bfloat16_tESG_Li384ELb1ELb1ELb0ELb1EEENS1_36VarlenDynamicPersistentTileSchedulerILi192ELi160ELi384ELi128ELb0ELb1ELb1ELb1ELb0ELb1EEEEEEEEEvNT_6ParamsE:
        /* <DEDUP_REMOVED lines=23> */
.L_x_1084:
[----:B------:R-:W-:Y:S05]  /*0170*/  BSYNC B0 ;  /* 0x0000000000007941 */ /* 0x000fea0003800000 */
.L_x_1083:
[----:B------:R-:W-:Y:S01]  /*0180*/  VOTEU.ANY UP0, P0 ;  /* 0x00000000003f7886 */ /* 0x000fe20000000100 */
[----:B------:R-:W0:Y:S01]  /*0190*/  SHFL.IDX PT, R2, R0, RZ, 0x1f ;  /* 0x00001fff00027589 */ /* 0x000e2200000e0000 */
[----:B------:R-:W-:Y:S01]  /*01a0*/  UMOV UR4, 0x80 ;  /* 0x0000008000047882 */ /* 0x000fe20000000000 */
[----:B------:R-:W-:Y:S01]  /*01b0*/  UMOV UR7, 0x180 ;  /* 0x0000018000077882 */ /* 0x000fe20000000000 */
[----:B------:R-:W-:Y:S01]  /*01c0*/  VOTEU.ANY UP1, P0 ;  /* 0x00000000003f7886 */ /* 0x000fe20000020100 */
[----:B------:R-:W1:Y:S01]  /*01d0*/  @UP0 S2UR UR8, SR_CgaCtaId ;  /* 0x00000000000809c3 */ /* 0x000e620000008800 */
[----:B------:R-:W-:Y:S01]  /*01e0*/  @UP0 UMOV UR6, 0x400 ;  /* 0x0000040000060882 */ /* 0x000fe20000000000 */
[----:B------:R-:W-:-:S04]  /*01f0*/  @UP0 UIADD3 UR4, -UR4, 0x100000, URZ ;  /* 0x0010000004040890 */ /* 0x000fc8000fffe13f */
[----:B------:R-:W-:Y:S02]  /*0200*/  @UP0 USHF.L.U32 UR5, UR4, 0xb, URZ ;  /* 0x0000000b04050899 */ /* 0x000fe4000800063f */
[----:B------:R-:W-:Y:S01]  /*0210*/  @UP0 USHF.L.U32 UR4, UR4, 0x1, URZ ;  /* 0x0000000104040899 */ /* 0x000fe2000800063f */
[----:B0-----:R-:W-:Y:S02]  /*0220*/  ISETP.NE.AND P1, PT, R2, RZ, PT ;  /* 0x000000ff0200720c */ /* 0x001fe40003f25270 */
[----:B------:R-:W-:Y:S01]  /*0230*/  SHF.R.U32.HI R2, RZ, 0x7, R3 ;  /* 0x00000007ff027819 */ /* 0x000fe20000011603 */
[----:B-1----:R-:W-:Y:S02]  /*0240*/  @UP0 ULEA UR8, UR8, UR6, 0x18 ;  /* 0x0000000608080291 */ /* 0x002fe4000f8ec03f */
[----:B------:R-:W-:-:S04]  /*0250*/  @UP0 UIADD3 UR6, -UR7, 0x100000, URZ ;  /* 0x0010000007060890 */ /* 0x000fc8000fffe13f */
[----:B------:R-:W-:Y:S02]  /*0260*/  @UP0 USHF.L.U32 UR7, UR6, 0xb, URZ ;  /* 0x0000000b06070899 */ /* 0x000fe4000800063f */
[----:B------:R-:W-:Y:S01]  /*0270*/  @UP0 USHF.L.U32 UR6, UR6, 0x1, URZ ;  /* 0x0000000106060899 */ /* 0x000fe2000800063f */
[----:B------:R-:W-:Y:S01]  /*0280*/  VOTEU.ANY UP0, P0 ;  /* 0x00000000003f7886 */ /* 0x000fe20000000100 */
[----:B------:R-:W0:Y:S04]  /*0290*/  SHFL.IDX PT, R2, R2, RZ, 0x1f ;  /* 0x00001fff02027589 */ /* 0x000e2800000e0000 */
[----:B------:R-:W1:Y:S02]  /*02a0*/  FENCE.VIEW.ASYNC.S ;  /* 0x00000000000073c6 */ /* 0x000e640000000000 */
[----:B-1----:R1:W2:Y:S04]  /*02b0*/  @UP0 SYNCS.EXCH.64 URZ, [UR8+0x13200], UR4 ;  /* 0x01320004083f05b2 */ /* 0x0022a80008000100 */
[----:B------:R1:W3:Y:S01]  /*02c0*/  @UP1 SYNCS.EXCH.64 URZ, [UR8+0x13220], UR6 ;  /* 0x01322006083f15b2 */ /* 0x0002e20008000100 */
[----:B------:R-:W-:Y:S05]  /*02d0*/  @P1 BRA `(.L_x_1085) ;  /* 0x0000000000481947 */ /* 0x000fea0003800000 */
[----:B-1----:R-:W1:Y:S01]  /*02e0*/  S2UR UR5, SR_CgaCtaId ;  /* 0x00000000000579c3 */ /* 0x002e620000008800 */
[----:B------:R-:W-:Y:S01]  /*02f0*/  UMOV UR4, 0x400 ;  /* 0x0000040000047882 */ /* 0x000fe20000000000 */
[----:B------:R-:W-:Y:S01]  /*0300*/  UMOV UR6, 0x1 ;  /* 0x0000000100067882 */ /* 0x000fe20000000000 */
[----:B------:R-:W-:Y:S01]  /*0310*/  UMOV UR7, 0x3 ;  /* 0x0000000300077882 */ /* 0x000fe20000000000 */
[----:B------:R-:W-:Y:S01]  /*0320*/  ELECT P0, URZ, PT ;  /* 0x00000000003f782f */ /* 0x000fe20003800000 */
[----:B-1----:R-:W-:Y:S02]  /*0330*/  ULEA UR8, UR5, UR4, 0x18 ;  /* 0x0000000405087291 */ /* 0x002fe4000f8ec03f */
[----:B------:R-:W-:-:S04]  /*0340*/  UIADD3 UR4, -UR6, 0x100000, URZ ;  /* 0x0010000006047890 */ /* 0x000fc8000fffe13f */
[----:B------:R-:W-:Y:S02]  /*0350*/  USHF.L.U32 UR5, UR4, 0xb, URZ ;  /* 0x0000000b04057899 */ /* 0x000fe4000800063f */
[----:B------:R-:W-:Y:S02]  /*0360*/  USHF.L.U32 UR4, UR4, 0x1, URZ ;  /* 0x0000000104047899 */ /* 0x000fe4000800063f */
[----:B------:R-:W-:-:S04]  /*0370*/  UIADD3 UR6, -UR7, 0x100000, URZ ;  /* 0x0010000007067890 */ /* 0x000fc8000fffe13f */
[----:B------:R-:W-:Y:S02]  /*0380*/  USHF.L.U32 UR7, UR6, 0xb, URZ ;  /* 0x0000000b06077899 */ /* 0x000fe4000800063f */
[----:B------:R-:W-:Y:S01]  /*0390*/  USHF.L.U32 UR6, UR6, 0x1, URZ ;  /* 0x0000000106067899 */ /* 0x000fe2000800063f */
[----:B------:R-:W1:Y:S03]  /*03a0*/  FENCE.VIEW.ASYNC.S ;  /* 0x00000000000073c6 */ /* 0x000e660000000000 */
[----:B-1----:R4:W1:Y:S08]  /*03b0*/  SYNCS.EXCH.64 URZ, [UR8+0x13230], UR4 ;  /* 0x01323004083f75b2 */ /* 0x0028700008000100 */
[----:B------:R4:W0:Y:S01]  /*03c0*/  SYNCS.EXCH.64 URZ, [UR8+0x13240], UR6 ;  /* 0x01324006083f75b2 */ /* 0x0008220008000100 */
[----:B------:R4:W0:Y:S01]  /*03d0*/  SYNCS.EXCH.64 URZ, [UR8+0x13238], UR4 ;  /* 0x01323804083f75b2 */ /* 0x0008220008000100 */
[----:B------:R4:W0:Y:S02]  /*03e0*/  SYNCS.EXCH.64 URZ, [UR8+0x13248], UR6 ;  /* 0x01324806083f75b2 */ /* 0x0008240008000100 */
[----:B----4-:R-:W-:Y:S01]  /*03f0*/  NOP ;  /* 0x0000000000007918 */ /* 0x010fe20000000000 */
.L_x_1085:
[----:B------:R-:W4:Y:S01]  /*0400*/  SHFL.IDX PT, R3, R0, RZ, 0x1f ;  /* 0x00001fff00037589 */ /* 0x000f2200000e0000 */
[----:B------:R-:W-:Y:S01]  /*0410*/  NOP ;  /* 0x0000000000007918 */ /* 0x000fe20000000000 */
[----:B----4-:R-:W-:-:S13]  /*0420*/  ISETP.NE.AND P0, PT, R3, RZ, PT ;  /* 0x000000ff0300720c */ /* 0x010fda0003f05270 */
        /* <DEDUP_REMOVED lines=19> */
.L_x_1086:
[----:B------:R-:W4:Y:S01]  /*0560*/  SHFL.IDX PT, R3, R0, RZ, 0x1f ;  /* 0x00001fff00037589 */ /* 0x000f2200000e0000 */
[----:B------:R-:W-:Y:S01]  /*0570*/  NOP ;  /* 0x0000000000007918 */ /* 0x000fe20000000000 */
[----:B----4-:R-:W-:-:S13]  /*0580*/  ISETP.NE.AND P0, PT, R3, RZ, PT ;  /* 0x000000ff0300720c */ /* 0x010fda0003f05270 */
[----:B------:R-:W-:Y:S05]  /*0590*/  @P0 BRA `(.L_x_1087) ;  /* 0x0000000000380947 */ /* 0x000fea0003800000 */
[----:B-1----:R-:W1:Y:S01]  /*05a0*/  S2UR UR5, SR_CgaCtaId ;  /* 0x00000000000579c3 */ /* 0x002e620000008800 */
[----:B------:R-:W-:Y:S01]  /*05b0*/  UMOV UR4, 0x400 ;  /* 0x0000040000047882 */ /* 0x000fe20000000000 */
[----:B------:R-:W-:Y:S01]  /*05c0*/  UMOV UR7, 0x1 ;  /* 0x0000000100077882 */ /* 0x000fe20000000000 */
[----:B------:R-:W-:Y:S01]  /*05d0*/  ELECT P0, URZ, PT ;  /* 0x00000000003f782f */ /* 0x000fe20003800000 */
[----:B-1----:R-:W-:Y:S02]  /*05e0*/  ULEA UR6, UR5, UR4, 0x18 ;  /* 0x0000000405067291 */ /* 0x002fe4000f8ec03f */
[----:B------:R-:W-:-:S04]  /*05f0*/  UIADD3 UR4, -UR7, 0x100000, URZ ;  /* 0x0010000007047890 */ /* 0x000fc8000fffe13f */
[----:B------:R-:W-:Y:S02]  /*0600*/  USHF.L.U32 UR5, UR4, 0xb, URZ ;  /* 0x0000000b04057899 */ /* 0x000fe4000800063f */
[----:B------:R-:W-:Y:S01]  /*0610*/  USHF.L.U32 UR4, UR4, 0x1, URZ ;  /* 0x0000000104047899 */ /* 0x000fe2000800063f */
[----:B------:R-:W1:Y:S11]  /*0620*/  FENCE.VIEW.ASYNC.S ;  /* 0x00000000000073c6 */ /* 0x000e760000000000 */
[----:B-1----:R4:W1:Y:S01]  /*0630*/  SYNCS.EXCH.64 URZ, [UR6+0x13270], UR4 ;  /* 0x01327004063f75b2 */ /* 0x0028620008000100 */
[----:B------:R4:W0:Y:S01]  /*0640*/  SYNCS.EXCH.64 URZ, [UR6+0x13280], UR4 ;  /* 0x01328004063f75b2 */ /* 0x0008220008000100 */
[----:B------:R4:W0:Y:S01]  /*0650*/  SYNCS.EXCH.64 URZ, [UR6+0x13278], UR4 ;  /* 0x01327804063f75b2 */ /* 0x0008220008000100 */
[----:B------:R4:W0:Y:S02]  /*0660*/  SYNCS.EXCH.64 URZ, [UR6+0x13288], UR4 ;  /* 0x01328804063f75b2 */ /* 0x0008240008000100 */
[----:B----4-:R-:W-:Y:S01]  /*0670*/  NOP ;  /* 0x0000000000007918 */ /* 0x010fe20000000000 */
.L_x_1087:
        /* <DEDUP_REMOVED lines=22> */
.L_x_1088:
        /* <DEDUP_REMOVED lines=22> */
.L_x_1089:
[----:B0-----:R-:W-:Y:S01]  /*0940*/  ISETP.NE.AND P0, PT, R2, RZ, PT ;  /* 0x000000ff0200720c */ /* 0x001fe20003f05270 */
[----:B------:R-:W-:Y:S01]  /*0950*/  IMAD.MOV.U32 R2, RZ, RZ, 0x1 ;  /* 0x00000001ff027424 */ /* 0x000fe200078e00ff */
[----:B------:R-:W-:Y:S01]  /*0960*/  NOP ;  /* 0x0000000000007918 */ /* 0x000fe20000000000 */
[----:B------:R-:W-:Y:S01]  /*0970*/  ULDC.64 UR44, c[0x0][0x208] ;  /* 0x00008200002c7ab9 */ /* 0x000fe20000000a00 */
[----:B------:R-:W-:Y:S02]  /*0980*/  BSSY B8, `(.L_x_1090) ;  /* 0x0002204000087945 */ /* 0x000fe40003800000 */
[----:B------:R-:W-:-:S05]  /*0990*/  SEL R2, R2, 0x2, !P0 ;  /* 0x0000000202027807 */ /* 0x000fca0004000000 */
[----:B------:R0:W-:Y:S01]  /*09a0*/  STL [R1+0x38], R2 ;  /* 0x0000380201007387 */ /* 0x0001e20000100800 */
[----:B-123--:R-:W-:Y:S06]  /*09b0*/  BAR.SYNC.DEFER_BLOCKING 0x0 ;  /* 0x0000000000007b1d */ /* 0x00efec0000010000 */
[----:B------:R-:W-:Y:S05]  /*09c0*/  @!P0 BRA `(.L_x_1091) ;  /* 0x000001b800d88947 */ /* 0x000fea0003800000 */
.L_x_1092:
[----:B------:R-:W-:-:S08]  /*09d0*/  NOP ;  /* 0x0000000000007918 */ /* 0x000fd00000000000 */
[----:B------:R-:W1:Y:S02]  /*09e0*/  USETMAXREG.TRY_ALLOC.CTAPOOL UP0, 0xa0 ;  /* 0x000000a0000079c8 */ /* 0x000e640008000600 */
[----:B-1----:R-:W-:-:S13]  /*09f0*/  PLOP3.LUT P0, PT, PT, PT, UP0, 0x80, 0x0 ;  /* 0x000000000000781c */ /* 0x002fda0003f0f008 */
[----:B------:R-:W-:Y:S05]  /*0a00*/  @!P0 BRA `(.L_x_1092) ;  /* 0xfffffffc00f08947 */ /* 0x000fea000383ffff */
[----:B------:R-:W1:Y:S08]  /*0a10*/  S2UR UR4, SR_CgaCtaId ;  /* 0x00000000000479c3 */ /* 0x000e700000008800 */
[----:B------:R-:W-:Y:S06]  /*0a20*/  BAR.ARV 0x8, 0x200 ;  /* 0x0208000000007b1d */ /* 0x000fec0000002000 */
[----:B------:R-:W-:-:S02]  /*0a30*/  MOV R17, 0x400 ;  /* 0x0000040000117802 */ /* 0x000fc40000000f00 */
[----:B------:R-:W-:Y:S01]  /*0a40*/  BAR.SYNC.DEFER_BLOCKING 0x5, 0x200 ;  /* 0x0148000000007b1d */ /* 0x000fe20000010000 */
[----:B-1----:R-:W-:-:S05]  /*0a50*/  IMAD.U32 R0, RZ, RZ, UR4 ;  /* 0x00000004ff007e24 */ /* 0x002fca000f8e00ff */
[----:B------:R-:W-:Y:S01]  /*0a60*/  ULDC UR4, c[0x0][0xc3c] ;  /* 0x00030f0000047ab9 */ /* 0x000fe20000000800 */
[----:B------:R-:W-:Y:S01]  /*0a70*/  LEA R17, R0, R17, 0x18 ;  /* 0x0000001100117211 */ /* 0x000fe200078ec0ff */
[----:B------:R-:W-:Y:S04]  /*0a80*/  STL [R1+0x24], R0 ;  /* 0x0000240001007387 */ /* 0x000fe80000100800 */
[----:B------:R-:W1:Y:S01]  /*0a90*/  LDS.128 R12, [R17+0x132d0] ;  /* 0x0132d000110c7984 */ /* 0x000e620000000c00 */
[----:B------:R-:W-:Y:S06]  /*0aa0*/  BAR.ARV 0x4, 0x200 ;  /* 0x0108000000007b1d */ /* 0x000fec0000002000 */
[----:B-1----:R-:W-:-:S13]  /*0ab0*/  ISETP.GE.AND P0, PT, R15, UR4, PT ;  /* 0x000000040f007c0c */ /* 0x002fda000bf06270 */
[----:B------:R-:W-:Y:S05]  /*0ac0*/  @P0 BRA `(.L_x_1093) ;  /* 0x0000021c00bc0947 */ /* 0x000fea0003800000 */
[----:B------:R-:W2:Y:S01]  /*0ad0*/  LDL.LU R18, [R1+0x38] ;  /* 0x0000380001127983 */ /* 0x000ea20000300800 */
[----:B------:R-:W1:Y:S02]  /*0ae0*/  S2R R0, SR_TID.X ;  /* 0x0000000000007919 */ /* 0x000e640000002100 */
[----:B-1----:R-:W-:-:S05]  /*0af0*/  VIADD R0, R0, 0xffffff80 ;  /* 0xffffff8000007836 */ /* 0x002fca0000000000 */
[----:B------:R-:W-:-:S04]  /*0b00*/  SHF.R.S32.HI R3, RZ, 0x1f, R0 ;  /* 0x0000001fff037819 */ /* 0x000fc80000011400 */
[CC--:B0-----:R-:W-:Y:S02]  /*0b10*/  LEA.HI R2, R3.reuse, R0.reuse, RZ, 0x7 ;  /* 0x0000000003027211 */ /* 0x0c1fe400078f38ff */
[-C--:B------:R-:W-:Y:S02]  /*0b20*/  LEA.HI R4, R0, R0.reuse, RZ, 0x1 ;  /* 0x0000000000047211 */ /* 0x080fe400078f08ff */
[----:B------:R-:W-:Y:S02]  /*0b30*/  LOP3.LUT R9, R2, 0xffffff80, RZ, 0xc0, !PT ;  /* 0xffffff8002097812 */ /* 0x000fe400078ec0ff */
[----:B------:R-:W-:Y:S02]  /*0b40*/  LEA.HI R6, R3, R0, RZ, 0x2 ;  /* 0x0000000003067211 */ /* 0x000fe400078f10ff */
[----:B------:R-:W-:Y:S01]  /*0b50*/  LOP3.LUT R5, R4, 0xfffffffe, RZ, 0xc0, !PT ;  /* 0xfffffffe04057812 */ /* 0x000fe200078ec0ff */
[----:B------:R-:W-:Y:S01]  /*0b60*/  IMAD.IADD R9, R0, 0x1, -R9 ;  /* 0x0000000100097824 */ /* 0x000fe200078e0a09 */
[----:B------:R-:W-:-:S02]  /*0b70*/  LOP3.LUT R11, R6, 0xfffffffc, RZ, 0xc0, !PT ;  /* 0xfffffffc060b7812 */ /* 0x000fc400078ec0ff */
[----:B------:R-:W-:Y:S01]  /*0b80*/  LEA.HI R7, R3, R0, RZ, 0x4 ;  /* 0x0000000003077211 */ /* 0x000fe200078f20ff */
[C---:B------:R-:W-:Y:S01]  /*0b90*/  IMAD.IADD R5, R0.reuse, 0x1, -R5 ;  /* 0x0000000100057824 */ /* 0x040fe200078e0a05 */
[----:B------:R-:W-:Y:S01]  /*0ba0*/  SHF.R.S32.HI R8, RZ, 0x1f, R9 ;  /* 0x0000001fff087819 */ /* 0x000fe20000011409 */
[----:B------:R-:W-:Y:S01]  /*0bb0*/  IMAD.IADD R16, R0, 0x1, -R11 ;  /* 0x0000000100107824 */ /* 0x000fe200078e0a0b */
[--C-:B------:R-:W-:Y:S02]  /*0bc0*/  SHF.R.S32.HI R0, RZ, 0x2, R6.reuse ;  /* 0x00000002ff007819 */ /* 0x100fe40000011406 */
[----:B------:R-:W-:Y:S02]  /*0bd0*/  SHF.R.S32.HI R3, RZ, 0x1f, R6 ;  /* 0x0000001fff037819 */ /* 0x000fe40000011406 */
[----:B------:R-:W-:Y:S02]  /*0be0*/  LEA.HI R10, R8, R9, RZ, 0x2 ;  /* 0x00000009080a7211 */ /* 0x000fe400078f10ff */
[----:B------:R-:W-:-:S02]  /*0bf0*/  SHF.R.S32.HI R20, RZ, 0x1, R4 ;  /* 0x00000001ff147819 */ /* 0x000fc40000011404 */
[----:B------:R-:W-:Y:S02]  /*0c00*/  LEA.HI R3, R3, R0, RZ, 0x2 ;  /* 0x0000000003037211 */ /* 0x000fe400078f10ff */
[--C-:B------:R-:W-:Y:S02]  /*0c10*/  SHF.R.S32.HI R12, RZ, 0x2, R10.reuse ;  /* 0x00000002ff0c7819 */ /* 0x100fe4000001140a */
[----:B------:R-:W-:Y:S02]  /*0c20*/  SHF.R.S32.HI R19, RZ, 0x1f, R10 ;  /* 0x0000001fff137819 */ /* 0x000fe4000001140a */
[----:B------:R-:W-:Y:S02]  /*0c30*/  SHF.R.S32.HI R2, RZ, 0x7, R2 ;  /* 0x00000007ff027819 */ /* 0x000fe40000011402 */
[----:B------:R-:W-:Y:S02]  /*0c40*/  LEA.HI R4, R4, R20, RZ, 0x1 ;  /* 0x0000001404047211 */ /* 0x000fe400078f08ff */
[----:B------:R-:W-:-:S02]  /*0c50*/  LOP3.LUT R3, R3, 0xfffffffc, RZ, 0xc0, !PT ;  /* 0xfffffffc03037812 */ /* 0x000fc400078ec0ff */
[----:B------:R-:W-:Y:S01]  /*0c60*/  LEA.HI R19, R19, R12, RZ, 0x3 ;  /* 0x0000000c13137211 */ /* 0x000fe200078f18ff */
[----:B------:R-:W-:Y:S01]  /*0c70*/  IMAD.HI R6, R2, 0x55555556, RZ ;  /* 0x5555555602067827 */ /* 0x000fe200078e02ff */
[----:B------:R-:W-:Y:S02]  /*0c80*/  LOP3.LUT R4, R4, 0x3fffffe, RZ, 0xc0, !PT ;  /* 0x03fffffe04047812 */ /* 0x000fe400078ec0ff */
[----:B------:R-:W-:Y:S01]  /*0c90*/  LOP3.LUT R19, R19, 0xfffffff8, RZ, 0xc0, !PT ;  /* 0xfffffff813137812 */ /* 0x000fe200078ec0ff */
[----:B------:R-:W-:Y:S01]  /*0ca0*/  IMAD.IADD R3, R0, 0x1, -R3 ;  /* 0x0000000100037824 */ /* 0x000fe200078e0a03 */
[----:B------:R-:W-:Y:S01]  /*0cb0*/  LEA.HI R8, R8, R9, RZ, 0x5 ;  /* 0x0000000908087211 */ /* 0x000fe200078f28ff */
[----:B------:R-:W-:Y:S01]  /*0cc0*/  IMAD.IADD R4, R20, 0x1, -R4 ;  /* 0x0000000114047824 */ /* 0x000fe200078e0a04 */
[----:B------:R-:W-:Y:S01]  /*0cd0*/  SHF.R.S32.HI R7, RZ, 0x4, R7 ;  /* 0x00000004ff077819 */ /* 0x000fe20000011407 */
[----:B------:R-:W-:Y:S01]  /*0ce0*/  IMAD.SHL.U32 R3, R3, 0x80, RZ ;  /* 0x0000008003037824 */ /* 0x000fe200078e00ff */
[----:B------:R-:W-:Y:S01]  /*0cf0*/  LEA.HI R11, R6, R6, RZ, 0x1 ;  /* 0x00000006060b7211 */ /* 0x000fe200078f08ff */
[----:B------:R-:W-:Y:S01]  /*0d00*/  IMAD.IADD R19, R12, 0x1, -R19 ;  /* 0x000000010c137824 */ /* 0x000fe200078e0a13 */
[----:B------:R-:W-:-:S02]  /*0d10*/  LEA.HI R0, R16, R16, RZ, 0x1 ;  /* 0x0000001010007211 */ /* 0x000fc400078f08ff */
[----:B------:R-:W-:Y:S01]  /*0d20*/  SHF.R.S32.HI R8, RZ, 0x5, R8 ;  /* 0x00000005ff087819 */ /* 0x000fe20000011408 */
[----:B------:R-:W-:Y:S01]  /*0d30*/  IMAD R4, R7, 0x8, R4 ;  /* 0x0000000807047824 */ /* 0x000fe200078e0204 */
[----:B------:R-:W-:Y:S01]  /*0d40*/  LOP3.LUT R7, R0, 0x1ffffffe, RZ, 0xc0, !PT ;  /* 0x1ffffffe00077812 */ /* 0x000fe200078ec0ff */
[----:B------:R-:W-:Y:S01]  /*0d50*/  IMAD.SHL.U32 R156, R5, 0x10, RZ ;  /* 0x00000010059c7824 */ /* 0x000fe200078e00ff */
[----:B------:R-:W-:Y:S01]  /*0d60*/  LOP3.LUT R6, R3, 0x180, RZ, 0xc0, !PT ;  /* 0x0000018003067812 */ /* 0x000fe200078ec0ff */
[----:B------:R-:W-:Y:S01]  /*0d70*/  IMAD R11, R11, -0x3, R2 ;  /* 0xfffffffd0b0b7824 */ /* 0x000fe200078e0202 */
[----:B------:R-:W-:Y:S01]  /*0d80*/  LOP3.LUT R10, R10, 0x7ffffffc, RZ, 0xc0, !PT ;  /* 0x7ffffffc0a0a7812 */ /* 0x000fe200078ec0ff */
[----:B------:R-:W-:Y:S01]  /*0d90*/  IMAD R8, R8, 0x10, R19 ;  /* 0x0000001008087824 */ /* 0x000fe200078e0213 */
[----:B------:R-:W-:Y:S01]  /*0da0*/  LOP3.LUT R0, R6, 0x10, R156, 0xf8, !PT ;  /* 0x0000001006007812 */ /* 0x000fe200078ef89c */
[----:B------:R-:W-:Y:S01]  /*0db0*/  IMAD.IADD R7, R16, 0x1, -R7 ;  /* 0x0000000110077824 */ /* 0x000fe200078e0a07 */
[----:B------:R-:W-:Y:S01]  /*0dc0*/  SHF.R.U32.HI R3, RZ, 0x3, R6 ;  /* 0x00000003ff037819 */ /* 0x000fe20000011606 */
[----:B------:R-:W-:Y:S01]  /*0dd0*/  IMAD R8, R11, 0x40, R8 ;  /* 0x000000400b087824 */ /* 0x000fe200078e0208 */
[----:B------:R-:W-:Y:S01]  /*0de0*/  LOP3.LUT R2, R6, 0x30, R156, 0xf8, !PT ;  /* 0x0000003006027812 */ /* 0x000fe200078ef89c */
[----:B------:R0:W-:Y:S01]  /*0df0*/  STL [R1+0x3c], R6 ;  /* 0x00003c0601007387 */ /* 0x0001e20000100800 */
[----:B------:R-:W-:-:S02]  /*0e00*/  LOP3.LUT R0, R0, R3, RZ, 0x3c, !PT ;  /* 0x0000000300007212 */ /* 0x000fc400078e3cff */
[----:B------:R-:W-:Y:S01]  /*0e10*/  LOP3.LUT R2, R2, R3, RZ, 0x3c, !PT ;  /* 0x0000000302027212 */ /* 0x000fe200078e3cff */
[----:B------:R-:W-:Y:S02]  /*0e20*/  IMAD R3, R7, 0x8, R8 ;  /* 0x0000000807037824 */ /* 0x000fe400078e0208 */
[----:B0-----:R-:W-:-:S05]  /*0e30*/  IMAD.IADD R6, R9, 0x1, -R10 ;  /* 0x0000000109067824 */ /* 0x001fca00078e0a0a */
[----:B------:R0:W-:Y:S04]  /*0e40*/  STL [R1+0x30], R6 ;  /* 0x0000300601007387 */ /* 0x0001e80000100800 */
[----:B------:R-:W-:Y:S04]  /*0e50*/  STL [R1+0x44], R13 ;  /* 0x0000440d01007387 */ /* 0x000fe80000100800 */
[----:B------:R2:W-:Y:S04]  /*0e60*/  STL [R1+0x34], R3 ;  /* 0x0000340301007387 */ /* 0x0005e80000100800 */
[----:B------:R-:W-:Y:S04]  /*0e70*/  STL [R1+0x48], R14 ;  /* 0x0000480e01007387 */ /* 0x000fe80000100800 */
[----:B------:R-:W-:Y:S04]  /*0e80*/  STL [R1+0x4c], R15 ;  /* 0x00004c0f01007387 */ /* 0x000fe80000100800 */
[----:B------:R-:W-:Y:S01]  /*0e90*/  STL [R1+0x5c], RZ ;  /* 0x00005cff01007387 */ /* 0x000fe20000100800 */
[----:B0-----:R-:W-:-:S02]  /*0ea0*/  IMAD.SHL.U32 R6, R5, 0x8, RZ ;  /* 0x0000000805067824 */ /* 0x001fc400078e00ff */
[----:B------:R-:W-:Y:S01]  /*0eb0*/  IMAD.MOV.U32 R23, RZ, RZ, RZ ;  /* 0x000000ffff177224 */ /* 0x000fe200078e00ff */
[----:B--2---:R-:W-:-:S05]  /*0ec0*/  LOP3.LUT R3, R18, 0x1, RZ, 0xfc, !PT ;  /* 0x0000000112037812 */ /* 0x004fca00078efcff */
[----:B------:R0:W-:Y:S02]  /*0ed0*/  STL [R1+0x10], R3 ;  /* 0x0000100301007387 */ /* 0x0001e40000100800 */
[----:B0-----:R-:W-:Y:S02]  /*0ee0*/  IMAD.SHL.U32 R3, R4, 0x40, RZ ;  /* 0x0000004004037824 */ /* 0x001fe400078e00ff */
[----:B------:R0:W-:Y:S02]  /*0ef0*/  STL [R1+0x18], RZ ;  /* 0x000018ff01007387 */ /* 0x0001e40000100800 */
[----:B------:R-:W-:Y:S01]  /*0f00*/  IMAD.IADD R4, R3, 0x1, R0 ;  /* 0x0000000103047824 */ /* 0x000fe200078e0200 */
[----:B------:R-:W-:Y:S01]  /*0f10*/  IADD3 R0, R17, R3, R2 ;  /* 0x0000000311007210 */ /* 0x000fe20007ffe002 */
[----:B------:R0:W-:Y:S04]  /*0f20*/  STL [R1+0x50], R3 ;  /* 0x0000500301007387 */ /* 0x0001e80000100800 */
[----:B------:R0:W-:Y:S04]  /*0f30*/  STL [R1], R6 ;  /* 0x0000000601007387 */ /* 0x0001e80000100800 */
[----:B------:R0:W-:Y:S04]  /*0f40*/  STL [R1+0x60], R0 ;  /* 0x0000600001007387 */ /* 0x0001e80000100800 */
[----:B------:R0:W-:Y:S01]  /*0f50*/  STL [R1+0x2c], R4 ;  /* 0x00002c0401007387 */ /* 0x0001e20000100800 */
[----:B------:R-:W-:-:S07]  /*0f60*/  CS2R R18, SRZ ;  /* 0x0000000000127805 */ /* 0x000fce000001ff00 */
.L_x_1267:
[----:B0-2--5:R-:W2:Y:S01]  /*0f70*/  LDL R27, [R1+0x4c] ;  /* 0x00004c00011b7983 */ /* 0x025ea20000100800 */
[----:B------:R-:W-:Y:S01]  /*0f80*/  ULDC.64 UR4, c[0x0][0xa28] ;  /* 0x00028a0000047ab9 */ /* 0x000fe20000000a00 */
[----:B0--3--:R-:W2:Y:S01]  /*0f90*/  LDC.64 R4, c[0x0][0xa08] ;  /* 0x00028200ff047b82 */ /* 0x009ea20000000a00 */
[----:B------:R-:W-:Y:S01]  /*0fa0*/  ISETP.NE.U32.AND P0, PT, RZ, UR4, PT ;  /* 0x00000004ff007c0c */ /* 0x000fe2000bf05070 */
[----:B------:R-:W3:Y:S01]  /*0fb0*/  LDL R26, [R1+0x48] ;  /* 0x00004800011a7983 */ /* 0x000ee20000100800 */
[----:B------:R-:W-:Y:S01]  /*0fc0*/  IMAD.MOV.U32 R0, RZ, RZ, RZ ;  /* 0x000000ffff007224 */ /* 0x000fe200078e00ff */
[----:B------:R-:W-:Y:S01]  /*0fd0*/  ULDC.64 UR6, c[0x0][0xa20] ;  /* 0x0002880000067ab9 */ /* 0x000fe20000000a00 */
[----:B------:R-:W-:Y:S01]  /*0fe0*/  ISETP.NE.AND.EX P0, PT, RZ, UR5, PT, P0 ;  /* 0x00000005ff007c0c */ /* 0x000fe2000bf05300 */
[----:B------:R-:W-:Y:S01]  /*0ff0*/  ULDC.64 UR4, c[0x0][0xa18] ;  /* 0x0002860000047ab9 */ /* 0x000fe20000000a00 */
[----:B------:R-:W-:Y:S01]  /*1000*/  IMAD.MOV.U32 R24, RZ, RZ, RZ ;  /* 0x000000ffff187224 */ /* 0x000fe200078e00ff */
[----:B------:R-:W-:-:S04]  /*1010*/  ISETP.NE.U32.AND P1, PT, RZ, UR4, PT ;  /* 0x00000004ff007c0c */ /* 0x000fc8000bf25070 */
[----:B------:R-:W-:Y:S01]  /*1020*/  ISETP.NE.AND.EX P1, PT, RZ, UR5, PT, P1 ;  /* 0x00000005ff007c0c */ /* 0x000fe2000bf25310 */
[----:B------:R-:W-:Y:S02]  /*1030*/  ULDC.64 UR4, c[0x0][0xa08] ;  /* 0x0002820000047ab9 */ /* 0x000fe40000000a00 */
[----:B------:R-:W-:-:S03]  /*1040*/  ISETP.NE.U32.AND P3, PT, RZ, UR4, PT ;  /* 0x00000004ff007c0c */ /* 0x000fc6000bf65070 */
[----:B------:R-:W0:Y:S08]  /*1050*/  @P0 LDC.64 R2, c[0x0][0xa28] ;  /* 0x00028a00ff020b82 */ /* 0x000e300000000a00 */
[----:B------:R-:W1:Y:S01]  /*1060*/  @P1 LDC.64 R6, c[0x0][0xa18] ;  /* 0x00028600ff061b82 */ /* 0x000e620000000a00 */
[----:B------:R-:W-:Y:S01]  /*1070*/  ULDC UR4, c[0x0][0x288] ;  /* 0x0000a20000047ab9 */ /* 0x000fe20000000800 */
[----:B------:R-:W-:Y:S01]  /*1080*/  ISETP.NE.AND.EX P3, PT, RZ, UR5, PT, P3 ;  /* 0x00000005ff007c0c */ /* 0x000fe2000bf65330 */
[----:B------:R-:W-:Y:S01]  /*1090*/  IMAD.U32 R10, RZ, RZ, UR4 ;  /* 0x00000004ff0a7e24 */ /* 0x000fe2000f8e00ff */
[----:B------:R-:W-:Y:S01]  /*10a0*/  ULDC.64 UR4, c[0x0][0x418] ;  /* 0x0001060000047ab9 */ /* 0x000fe20000000a00 */
[----:B--2---:R-:W-:-:S04]  /*10b0*/  IMAD.WIDE R8, R27, 0x4, R4 ;  /* 0x000000041b087825 */ /* 0x004fc800078e0204 */
[----:B-1----:R-:W-:-:S06]  /*10c0*/  @P1 IMAD.WIDE R4, R27, 0x4, R6 ;  /* 0x000000041b041825 */ /* 0x002fcc00078e0206 */
[----:B------:R1:W5:Y:S01]  /*10d0*/  @P3 LDG.E R24, desc[UR44][R8.64] ;  /* 0x0000002c08183981 */ /* 0x000362000c1e1900 */
[----:B0-----:R-:W-:-:S03]  /*10e0*/  @P0 IMAD.WIDE R2, R27, 0x4, R2 ;  /* 0x000000041b020825 */ /* 0x001fc600078e0202 */
[----:B------:R-:W2:Y:S04]  /*10f0*/  @P1 LDG.E R10, desc[UR44][R4.64] ;  /* 0x0000002c040a1981 */ /* 0x000ea8000c1e1900 */
[----:B------:R1:W5:Y:S01]  /*1100*/  @P0 LDG.E R0, desc[UR44][R2.64] ;  /* 0x0000002c02000981 */ /* 0x000362000c1e1900 */
[----:B------:R-:W-:-:S03]  /*1110*/  UISETP.NE.U32.AND UP0, UPT, UR4, URZ, UPT ;  /* 0x0000003f0400728c */ /* 0x000fc6000bf05070 */
[----:B------:R-:W-:Y:S01]  /*1120*/  ULDC UR4, c[0x0][0x424] ;  /* 0x0001090000047ab9 */ /* 0x000fe20000000800 */
[----:B------:R-:W-:Y:S01]  /*1130*/  UISETP.NE.AND.EX UP0, UPT, UR5, URZ, UPT, UP0 ;  /* 0x0000003f0500728c */ /* 0x000fe2000bf05300 */
[----:B------:R-:W-:Y:S02]  /*1140*/  ISETP.NE.U32.AND P2, PT, RZ, UR6, PT ;  /* 0x00000006ff007c0c */ /* 0x000fe4000bf45070 */
[----:B------:R-:W-:Y:S01]  /*1150*/  ULDC UR5, c[0x0][0x2f0] ;  /* 0x0000bc0000057ab9 */ /* 0x000fe20000000800 */
[----:B------:R-:W-:Y:S01]  /*1160*/  USEL UR4, UR4, 0x1, UP0 ;  /* 0x0000000104047887 */ /* 0x000fe20008000000 */
[----:B------:R-:W-:-:S03]  /*1170*/  ISETP.NE.AND.EX P2, PT, RZ, UR7, PT, P2 ;  /* 0x00000007ff007c0c */ /* 0x000fc6000bf45320 */
[----:B------:R-:W-:-:S03]  /*1180*/  UIMAD UR4, UR4, UR5, URZ ;  /* 0x00000005040472a4 */ /* 0x000fc6000f8e023f */
[----:B------:R-:W-:Y:S01]  /*1190*/  ULDC UR5, c[0x0][0x348] ;  /* 0x0000d20000057ab9 */ /* 0x000fe20000000800 */
[----:B--2---:R1:W-:Y:S04]  /*11a0*/  STL [R1+0x8], R10 ;  /* 0x0000080a01007387 */ /* 0x0043e80000100800 */
[----:B---3--:R1:W-:Y:S04]  /*11b0*/  STL [R1+0x54], R26 ;  /* 0x0000541a01007387 */ /* 0x0083e80000100800 */
[----:B------:R1:W-:Y:S01]  /*11c0*/  STL [R1+0x58], R27 ;  /* 0x0000581b01007387 */ /* 0x0003e20000100800 */
[----:B------:R-:W-:Y:S01]  /*11d0*/  IMAD.MOV.U32 R13, RZ, RZ, R10 ;  /* 0x000000ffff0d7224 */ /* 0x000fe200078e000a */
[----:B------:R-:W-:Y:S06]  /*11e0*/  @P1 BRA `(.L_x_1094) ;  /* 0x0000000000281947 */ /* 0x000fec0003800000 */
[----:B------:R-:W-:Y:S02]  /*11f0*/  ULDC.64 UR6, c[0x0][0xa00] ;  /* 0x0002800000067ab9 */ /* 0x000fe40000000a00 */
[----:B------:R-:W-:-:S04]  /*1200*/  ISETP.NE.U32.AND P0, PT, RZ, UR6, PT ;  /* 0x00000006ff007c0c */ /* 0x000fc8000bf05070 */
[----:B------:R-:W-:-:S13]  /*1210*/  ISETP.NE.AND.EX P0, PT, RZ, UR7, PT, P0 ;  /* 0x00000007ff007c0c */ /* 0x000fda000bf05300 */
[----:B------:R-:W-:Y:S05]  /*1220*/  @!P0 BRA `(.L_x_1094) ;  /* 0x0000000000188947 */ /* 0x000fea0003800000 */
[----:B-1----:R-:W0:Y:S02]  /*1230*/  LDC.64 R2, c[0x0][0xa00] ;  /* 0x00028000ff027b82 */ /* 0x002e240000000a00 */
[----:B0-----:R-:W-:-:S05]  /*1240*/  IMAD.WIDE R2, R27, 0x4, R2 ;  /* 0x000000041b027825 */ /* 0x001fca00078e0202 */
[----:B------:R-:W2:Y:S04]  /*1250*/  LDG.E R4, desc[UR44][R2.64] ;  /* 0x0000002c02047981 */ /* 0x000ea8000c1e1900 */
[----:B------:R-:W2:Y:S02]  /*1260*/  LDG.E R5, desc[UR44][R2.64+0x4] ;  /* 0x0000042c02057981 */ /* 0x000ea4000c1e1900 */
[----:B--2---:R-:W-:-:S05]  /*1270*/  IMAD.IADD R13, R5, 0x1, -R4 ;  /* 0x00000001050d7824 */ /* 0x004fca00078e0a04 */
[----:B------:R0:W-:Y:S02]  /*1280*/  STL [R1+0x8], R13 ;  /* 0x0000080d01007387 */ /* 0x0001e40000100800 */
.L_x_1094:
[----:B------:R-:W-:Y:S02]  /*1290*/  IMAD.U32 R48, RZ, RZ, UR5 ;  /* 0x00000005ff307e24 */ /* 0x000fe4000f8e00ff */
[----:B------:R-:W-:Y:S01]  /*12a0*/  IMAD.U32 R25, RZ, RZ, UR4 ;  /* 0x00000004ff197e24 */ /* 0x000fe2000f8e00ff */
[----:B------:R-:W-:Y:S06]  /*12b0*/  @!P2 BRA `(.L_x_1095) ;  /* 0x000000000010a947 */ /* 0x000fec0003800000 */
[----:B-1----:R-:W1:Y:S02]  /*12c0*/  LDC.64 R2, c[0x0][0xa20] ;  /* 0x00028800ff027b82 */ /* 0x002e640000000a00 */
[----:B-1----:R-:W-:-:S05]  /*12d0*/  IMAD.WIDE R2, R27, 0x4, R2 ;  /* 0x000000041b027825 */ /* 0x002fca00078e0202 */
[----:B------:R2:W5:Y:S01]  /*12e0*/  LDG.E R25, desc[UR44][R2.64] ;  /* 0x0000002c02197981 */ /* 0x000562000c1e1900 */
[----:B------:R-:W-:Y:S05]  /*12f0*/  BRA `(.L_x_1096) ;  /* 0x0000000000107947 */ /* 0x000fea0003800000 */
.L_x_1095:
[----:B------:R-:W-:Y:S05]  /*1300*/  @!P3 BRA `(.L_x_1096) ;  /* 0x00000000000cb947 */ /* 0x000fea0003800000 */
[----:B-1----:R-:W2:Y:S04]  /*1310*/  LDG.E R2, desc[UR44][R8.64] ;  /* 0x0000002c08027981 */ /* 0x002ea8000c1e1900 */
[----:B------:R-:W2:Y:S02]  /*1320*/  LDG.E R25, desc[UR44][R8.64+0x4] ;  /* 0x0000042c08197981 */ /* 0x000ea4000c1e1900 */
[----:B--2---:R-:W-:-:S07]  /*1330*/  IMAD.IADD R25, R25, 0x1, -R2 ;  /* 0x0000000119197824 */ /* 0x004fce00078e0a02 */
.L_x_1096:
[----:B------:R-:W-:Y:S01]  /*1340*/  ULDC.64 UR4, c[0x0][0xa10] ;  /* 0x0002840000047ab9 */ /* 0x000fe20000000a00 */
[----:B------:R-:W3:Y:S01]  /*1350*/  LDL R12, [R1+0x44] ;  /* 0x00004400010c7983 */ /* 0x000ee20000100800 */
[----:B------:R-:W-:Y:S01]  /*1360*/  ISETP.NE.U32.AND P0, PT, RZ, UR4, PT ;  /* 0x00000004ff007c0c */ /* 0x000fe2000bf05070 */
[----:B-1----:R-:W1:Y:S03]  /*1370*/  LDC R8, c[0x0][0x448] ;  /* 0x00011200ff087b82 */ /* 0x002e660000000800 */
[----:B------:R-:W-:Y:S01]  /*1380*/  ISETP.NE.AND.EX P0, PT, RZ, UR5, PT, P0 ;  /* 0x00000005ff007c0c */ /* 0x000fe2000bf05300 */
[----:B------:R-:W-:Y:S02]  /*1390*/  ULDC.64 UR4, c[0x0][0xa30] ;  /* 0x00028c0000047ab9 */ /* 0x000fe40000000a00 */
[----:B------:R-:W-:Y:S01]  /*13a0*/  ISETP.NE.U32.AND P1, PT, RZ, UR4, PT ;  /* 0x00000004ff007c0c */ /* 0x000fe2000bf25070 */
[----:B-----5:R-:W-:Y:S01]  /*13b0*/  IMAD.MOV.U32 R45, RZ, RZ, R25 ;  /* 0x000000ffff2d7224 */ /* 0x020fe200078e0019 */
[----:B------:R-:W4:Y:S02]  /*13c0*/  LDC.64 R10, c[0x0][0x9e0] ;  /* 0x00027800ff0a7b82 */ /* 0x000f240000000a00 */
[----:B------:R-:W-:-:S06]  /*13d0*/  ISETP.NE.AND.EX P1, PT, RZ, UR5, PT, P1 ;  /* 0x00000005ff007c0c */ /* 0x000fcc000bf25310 */
[----:B--2---:R-:W2:Y:S08]  /*13e0*/  @P0 LDC.64 R2, c[0x0][0xa10] ;  /* 0x00028400ff020b82 */ /* 0x004eb00000000a00 */
[----:B------:R-:W0:Y:S01]  /*13f0*/  @P1 LDC.64 R4, c[0x0][0xa30] ;  /* 0x00028c00ff041b82 */ /* 0x000e220000000a00 */
[----:B--2---:R-:W-:-:S05]  /*1400*/  @P0 IMAD.WIDE R2, R27, 0x4, R2 ;  /* 0x000000041b020825 */ /* 0x004fca00078e0202 */
[----:B------:R-:W2:Y:S04]  /*1410*/  @P0 LDG.E R6, desc[UR44][R2.64] ;  /* 0x0000002c02060981 */ /* 0x000ea8000c1e1900 */
[----:B------:R3:W2:Y:S01]  /*1420*/  @P0 LDG.E R7, desc[UR44][R2.64+0x4] ;  /* 0x0000042c02070981 */ /* 0x0006a2000c1e1900 */
[----:B0-----:R-:W-:-:S05]  /*1430*/  @P1 IMAD.WIDE R4, R27, 0x4, R4 ;  /* 0x000000041b041825 */ /* 0x001fca00078e0204 */
[----:B------:R0:W5:Y:S01]  /*1440*/  @P1 LDG.E R45, desc[UR44][R4.64] ;  /* 0x0000002c042d1981 */ /* 0x000162000c1e1900 */
[----:B-1----:R-:W-:Y:S02]  /*1450*/  ISETP.NE.AND P1, PT, R8, 0x1, PT ;  /* 0x000000010800780c */ /* 0x002fe40003f25270 */
[----:B----4-:R-:W-:-:S11]  /*1460*/  ISETP.GE.AND P2, PT, R11, 0x1, PT ;  /* 0x000000010b00780c */ /* 0x010fd60003f46270 */
[----:B------:R-:W1:Y:S08]  /*1470*/  @P1 LDC R9, c[0x0][0x44c] ;  /* 0x00011300ff091b82 */ /* 0x000e700000000800 */
[----:B------:R-:W4:Y:S01]  /*1480*/  @P1 LDC R8, c[0x0][0x450] ;  /* 0x00011400ff081b82 */ /* 0x000f220000000800 */
[----:B---3--:R-:W-:-:S04]  /*1490*/  IMAD R14, R12, 0xc0, RZ ;  /* 0x000000c00c0e7824 */ /* 0x008fc800078e02ff */
[----:B------:R-:W-:Y:S01]  /*14a0*/  VIADD R2, R14, 0xbf ;  /* 0x000000bf0e027836 */ /* 0x000fe20000000000 */
[----:B------:R0:W-:Y:S03]  /*14b0*/  STL [R1+0x1c], R14 ;  /* 0x00001c0e01007387 */ /* 0x0001e60000100800 */
[----:B-1----:R-:W-:-:S05]  /*14c0*/  @P1 IMAD.HI.U32 R3, R2, R9, RZ ;  /* 0x0000000902031227 */ /* 0x002fca00078e00ff */
[----:B----4-:R-:W-:Y:S01]  /*14d0*/  @P1 SHF.R.U32.HI R2, RZ, R8, R3 ;  /* 0x00000008ff021219 */ /* 0x010fe20000011603 */
[----:B--2---:R-:W-:Y:S02]  /*14e0*/  @P0 IMAD.IADD R48, R7, 0x1, -R6 ;  /* 0x0000000107300824 */ /* 0x004fe400078e0a06 */
[----:B------:R-:W-:-:S04]  /*14f0*/  IMAD.IADD R7, R25, 0x1, -R0 ;  /* 0x0000000119077824 */ /* 0x000fc800078e0a00 */
[----:B------:R-:W-:-:S04]  /*1500*/  IMAD.IADD R12, R7, 0x1, R48 ;  /* 0x00000001070c7824 */ /* 0x000fc800078e0230 */
[C---:B------:R-:W-:Y:S01]  /*1510*/  VIADD R0, R12.reuse, 0x9f ;  /* 0x0000009f0c007836 */ /* 0x040fe20000000000 */
[----:B------:R0:W-:Y:S01]  /*1520*/  STL [R1+0xc], R12 ;  /* 0x00000c0c01007387 */ /* 0x0001e20000100800 */
[----:B------:R-:W-:Y:S02]  /*1530*/  IADD3 R46, R12, 0x1, -R13 ;  /* 0x000000010c2e7810 */ /* 0x000fe40007ffe80d */
[----:B------:R-:W-:-:S04]  /*1540*/  IMAD.HI R0, R0, 0x66666667, RZ ;  /* 0x6666666700007827 */ /* 0x000fc800078e02ff */
[----:B------:R-:W-:Y:S01]  /*1550*/  IMAD.IADD R3, R46, 0x1, R2 ;  /* 0x000000012e037824 */ /* 0x000fe200078e0202 */
[----:B------:R-:W-:-:S04]  /*1560*/  SHF.R.U32.HI R105, RZ, 0x1f, R0 ;  /* 0x0000001fff697819 */ /* 0x000fc80000011600 */
[----:B------:R-:W-:Y:S01]  /*1570*/  LEA.HI.SX32 R105, R0, R105, 0x1a ;  /* 0x0000006900697211 */ /* 0x000fe200078fd2ff */
[----:B------:R-:W-:Y:S01]  /*1580*/  IMAD.IADD R0, R3, 0x1, R10 ;  /* 0x0000000103007824 */ /* 0x000fe200078e020a */
[----:B0-----:R-:W-:Y:S06]  /*1590*/  @!P2 BRA `(.L_x_1097) ;  /* 0x000000000048a947 */ /* 0x001fec0003800000 */
[C---:B------:R-:W-:Y:S01]  /*15a0*/  ISETP.GT.AND P0, PT, R3.reuse, RZ, PT ;  /* 0x000000ff0300720c */ /* 0x040fe20003f04270 */
[----:B------:R-:W-:Y:S01]  /*15b0*/  BSSY B0, `(.L_x_1098) ;  /* 0x000000e000007945 */ /* 0x000fe20003800000 */
[----:B------:R-:W-:-:S11]  /*15c0*/  VIADD R2, R3, 0xffffffff ;  /* 0xffffffff03027836 */ /* 0x000fd60000000000 */
        /* <DEDUP_REMOVED lines=8> */
.L_x_1099:
[----:B------:R-:W-:-:S13]  /*1650*/  ISETP.NE.AND P0, PT, R11, 0x1, PT ;  /* 0x000000010b00780c */ /* 0x000fda0003f05270 */
[----:B------:R-:W0:Y:S02]  /*1660*/  @P0 LDC.64 R4, c[0x0][0x9e8] ;  /* 0x00027a00ff040b82 */ /* 0x000e240000000a00 */
[----:B0-----:R-:W-:-:S05]  /*1670*/  @P0 IMAD.HI.U32 R4, R2, R4, RZ ;  /* 0x0000000402040227 */ /* 0x001fca00078e00ff */
[----:B------:R-:W-:-:S07]  /*1680*/  @P0 SHF.R.U32.HI R2, RZ, R5, R4 ;  /* 0x00000005ff020219 */ /* 0x000fce0000011604 */
.L_x_1100:
[----:B------:R-:W-:Y:S05]  /*1690*/  BSYNC B0 ;  /* 0x0000000000007941 */ /* 0x000fea0003800000 */
.L_x_1098:
[----:B------:R-:W-:-:S05]  /*16a0*/  IMAD R3, R2, R11, R11 ;  /* 0x0000000b02037224 */ /* 0x000fca00078e020b */
[----:B------:R-:W-:-:S07]  /*16b0*/  VIMNMX R0, R0, R3, PT ;  /* 0x0000000300007248 */ /* 0x000fce0003fe0100 */
.L_x_1097:
[----:B------:R-:W0:Y:S01]  /*16c0*/  @P1 LDC R2, c[0x0][0x44c] ;  /* 0x00011300ff021b82 */ /* 0x000e220000000800 */
[----:B------:R-:W-:Y:S01]  /*16d0*/  IMAD.MOV.U32 R3, RZ, RZ, R14 ;  /* 0x000000ffff037224 */ /* 0x000fe200078e000e */
[----:B------:R-:W-:Y:S01]  /*16e0*/  ULDC UR4, c[0x0][0x9dc] ;  /* 0x0002770000047ab9 */ /* 0x000fe20000000800 */
[----:B------:R-:W-:-:S05]  /*16f0*/  IMAD.IADD R104, R12, 0x1, -R13 ;  /* 0x000000010c687824 */ /* 0x000fca00078e0a0d */
[----:B------:R-:W1:Y:S01]  /*1700*/  @P1 LDC R5, c[0x0][0x450] ;  /* 0x00011400ff051b82 */ /* 0x000e620000000800 */
[----:B0-----:R-:W-:-:S05]  /*1710*/  @P1 IMAD.HI.U32 R2, R14, R2, RZ ;  /* 0x000000020e021227 */ /* 0x001fca00078e00ff */
[----:B-1----:R-:W-:-:S05]  /*1720*/  @P1 SHF.R.U32.HI R3, RZ, R5, R2 ;  /* 0x00000005ff031219 */ /* 0x002fca0000011602 */
[----:B------:R-:W-:-:S04]  /*1730*/  IMAD.IADD R2, R104, 0x1, R3 ;  /* 0x0000000168027824 */ /* 0x000fc800078e0203 */
[----:B------:R-:W-:Y:S01]  /*1740*/  VIADD R3, R2, -UR4 ;  /* 0x8000000402037c36 */ /* 0x000fe20008000000 */
[----:B------:R-:W-:Y:S06]  /*1750*/  @!P2 BRA `(.L_x_1101) ;  /* 0x000000000044a947 */ /* 0x000fec0003800000 */
[----:B------:R-:W-:Y:S01]  /*1760*/  ISETP.GT.AND P0, PT, R2, -0x1, PT ;  /* 0xffffffff0200780c */ /* 0x000fe20003f04270 */
[----:B------:R-:W-:-:S12]  /*1770*/  BSSY B0, `(.L_x_1102) ;  /* 0x000000d000007945 */ /* 0x000fd80003800000 */
        /* <DEDUP_REMOVED lines=8> */
.L_x_1103:
[----:B------:R-:W-:-:S13]  /*1800*/  ISETP.NE.AND P0, PT, R11, 0x1, PT ;  /* 0x000000010b00780c */ /* 0x000fda0003f05270 */
[----:B------:R-:W0:Y:S02]  /*1810*/  @P0 LDC.64 R4, c[0x0][0x9e8] ;  /* 0x00027a00ff040b82 */ /* 0x000e240000000a00 */
[----:B0-----:R-:W-:-:S05]  /*1820*/  @P0 IMAD.HI.U32 R4, R2, R4, RZ ;  /* 0x0000000402040227 */ /* 0x001fca00078e00ff */
[----:B------:R-:W-:-:S07]  /*1830*/  @P0 SHF.R.U32.HI R2, RZ, R5, R4 ;  /* 0x00000005ff020219 */ /* 0x000fce0000011604 */
.L_x_1104:
[----:B------:R-:W-:Y:S05]  /*1840*/  BSYNC B0 ;  /* 0x0000000000007941 */ /* 0x000fea0003800000 */
.L_x_1102:
[----:B------:R-:W-:-:S05]  /*1850*/  IMAD R2, R2, R11, RZ ;  /* 0x0000000b02027224 */ /* 0x000fca00078e02ff */
[----:B------:R-:W-:-:S07]  /*1860*/  VIMNMX R3, R3, R2, !PT ;  /* 0x0000000203037248 */ /* 0x000fce0007fe0100 */
.L_x_1101:
[----:B------:R-:W-:Y:S02]  /*1870*/  VIADD R0, R0, 0x9f ;  /* 0x0000009f00007836 */ /* 0x000fe40000000000 */
[----:B------:R-:W-:-:S04]  /*1880*/  IMAD.HI R2, R3, 0x66666667, RZ ;  /* 0x6666666703027827 */ /* 0x000fc800078e02ff */
[----:B------:R-:W-:Y:S01]  /*1890*/  IMAD.HI R0, R0, 0x66666667, RZ ;  /* 0x6666666700007827 */ /* 0x000fe200078e02ff */
[----:B------:R-:W-:-:S04]  /*18a0*/  SHF.R.U32.HI R5, RZ, 0x1f, R2 ;  /* 0x0000001fff057819 */ /* 0x000fc80000011602 */
[----:B------:R-:W-:Y:S02]  /*18b0*/  SHF.R.U32.HI R3, RZ, 0x1f, R0 ;  /* 0x0000001fff037819 */ /* 0x000fe40000011600 */
[----:B------:R-:W-:Y:S02]  /*18c0*/  LEA.HI.SX32 R5, R2, R5, 0x1a ;  /* 0x0000000502057211 */ /* 0x000fe400078fd2ff */
[----:B------:R-:W-:Y:S02]  /*18d0*/  LEA.HI.SX32 R0, R0, R3, 0x1a ;  /* 0x0000000300007211 */ /* 0x000fe400078fd2ff */
[----:B------:R-:W-:Y:S02]  /*18e0*/  VIMNMX R5, RZ, R5, !PT ;  /* 0x00000005ff057248 */ /* 0x000fe40007fe0100 */
[----:B------:R-:W-:-:S03]  /*18f0*/  VIMNMX R0, R105, R0, PT ;  /* 0x0000000069007248 */ /* 0x000fc60003fe0100 */
[--C-:B------:R-:W-:Y:S02]  /*1900*/  IMAD R5, R5, 0xa0, -R7.reuse ;  /* 0x000000a005057824 */ /* 0x100fe400078e0a07 */
[----:B------:R-:W-:-:S03]  /*1910*/  IMAD R3, R0, 0xa0, -R7 ;  /* 0x000000a000037824 */ /* 0x000fc600078e0a07 */
[----:B------:R-:W-:Y:S02]  /*1920*/  VIMNMX R5, RZ, R5, !PT ;  /* 0x00000005ff057248 */ /* 0x000fe40007fe0100 */
[----:B------:R-:W-:-:S03]  /*1930*/  VIMNMX R0, R3, R48, PT ;  /* 0x0000003003007248 */ /* 0x000fc60003fe0100 */
[----:B------:R-:W-:Y:S01]  /*1940*/  IMAD.WIDE.U32 R2, R5, -0x33333333, RZ ;  /* 0xcccccccd05027825 */ /* 0x000fe200078e00ff */
[----:B------:R-:W-:-:S04]  /*1950*/  ISETP.GT.AND P0, PT, R0, R5, PT ;  /* 0x000000050000720c */ /* 0x000fc80003f04270 */
[----:B------:R-:W-:-:S05]  /*1960*/  SHF.R.U32.HI R44, RZ, 0x7, R3 ;  /* 0x00000007ff2c7819 */ /* 0x000fca0000011603 */
[----:B------:R-:W-:-:S04]  /*1970*/  IMAD.MOV.U32 R47, RZ, RZ, R44 ;  /* 0x000000ffff2f7224 */ /* 0x000fc800078e002c */
        /* <DEDUP_REMOVED lines=26> */
[----:B-1---5:R-:W-:Y:S05]  /*1b20*/  CALL.ABS.NOINC R2 ;  /* 0x0000000002007343 */ /* 0x022fea0003c00000 */
.L_x_1107:
[----:B------:R-:W-:Y:S05]  /*1b30*/  BSYNC B6 ;  /* 0x0000000000067941 */ /* 0x000fea0003800000 */
.L_x_1106:
        /* <DEDUP_REMOVED lines=20> */
.L_x_1109:
[----:B------:R-:W-:Y:S05]  /*1c80*/  BSYNC B6 ;  /* 0x0000000000067941 */ /* 0x000fea0003800000 */
.L_x_1108:
[----:B------:R-:W-:Y:S01]  /*1c90*/  ULDC.64 UR4, c[0x0][0x9f8] ;  /* 0x00027e0000047ab9 */ /* 0x000fe20000000a00 */
[----:B------:R-:W0:Y:S01]  /*1ca0*/  S2R R50, SR_TID.X ;  /* 0x0000000000327919 */ /* 0x000e220000002100 */
[----:B------:R-:W-:Y:S01]  /*1cb0*/  ISETP.NE.U32.AND P0, PT, RZ, UR4, PT ;  /* 0x00000004ff007c0c */ /* 0x000fe2000bf05070 */
[----:B------:R-:W1:Y:S01]  /*1cc0*/  LDC.64 R28, c[0x0][0x300] ;  /* 0x0000c000ff1c7b82 */ /* 0x000e620000000a00 */
[----:B------:R-:W-:Y:S01]  /*1cd0*/  IMAD.IADD R24, R24, 0x1, R25 ;  /* 0x0000000118187824 */ /* 0x000fe200078e0219 */
[----:B------:R-:W-:Y:S01]  /*1ce0*/  ULDC.64 UR6, c[0x0][0x330] ;  /* 0x0000cc0000067ab9 */ /* 0x000fe20000000a00 */
[----:B------:R-:W-:Y:S01]  /*1cf0*/  ISETP.NE.AND.EX P0, PT, RZ, UR5, PT, P0 ;  /* 0x00000005ff007c0c */ /* 0x000fe2000bf05300 */
[----:B------:R-:W-:Y:S01]  /*1d00*/  IMAD.MOV.U32 R0, RZ, RZ, R27 ;  /* 0x000000ffff007224 */ /* 0x000fe200078e001b */
[----:B------:R-:W-:Y:S01]  /*1d10*/  ULDC.64 UR4, c[0x0][0x308] ;  /* 0x0000c20000047ab9 */ /* 0x000fe20000000a00 */
[----:B------:R-:W-:Y:S01]  /*1d20*/  SHF.R.S32.HI R157, RZ, 0x1f, R156 ;  /* 0x0000001fff9d7819 */ /* 0x000fe2000001149c */
[----:B------:R-:W2:Y:S01]  /*1d30*/  LDL.64 R14, [R1] ;  /* 0x00000000010e7983 */ /* 0x000ea20000100a00 */
[----:B------:R-:W3:Y:S08]  /*1d40*/  LDC.64 R34, c[0x0][0x3f8] ;  /* 0x0000fe00ff227b82 */ /* 0x000ef00000000a00 */
[----:B------:R-:W4:Y:S01]  /*1d50*/  @P0 LDC.64 R2, c[0x0][0x9f8] ;  /* 0x00027e00ff020b82 */ /* 0x000f220000000a00 */
[----:B------:R-:W-:-:S07]  /*1d60*/  SHF.R.S32.HI R12, RZ, 0x1f, R24 ;  /* 0x0000001fff0c7819 */ /* 0x000fce0000011418 */
[----:B------:R-:W3:Y:S01]  /*1d70*/  LDC.64 R40, c[0x0][0x408] ;  /* 0x00010200ff287b82 */ /* 0x000ee20000000a00 */
[----:B0-----:R-:W-:-:S07]  /*1d80*/  VIADD R4, R50, 0xffffff80 ;  /* 0xffffff8032047836 */ /* 0x001fce0000000000 */
[----:B------:R-:W0:Y:S01]  /*1d90*/  LDC R61, c[0x0][0x3f4] ;  /* 0x0000fd00ff3d7b82 */ /* 0x000e220000000800 */
[----:B------:R-:W-:Y:S01]  /*1da0*/  SHF.R.S32.HI R5, RZ, 0x1f, R4 ;  /* 0x0000001fff057819 */ /* 0x000fe20000011404 */
[----:B----4-:R-:W-:-:S03]  /*1db0*/  @P0 IMAD.WIDE R2, R27, 0x4, R2 ;  /* 0x000000041b020825 */ /* 0x010fc600078e0202 */
[----:B------:R-:W-:Y:S02]  /*1dc0*/  LEA.HI R8, R5, R4, RZ, 0x2 ;  /* 0x0000000405087211 */ /* 0x000fe400078f10ff */
[----:B------:R4:W3:Y:S01]  /*1dd0*/  @P0 LDG.E R0, desc[UR44][R2.64] ;  /* 0x0000002c02000981 */ /* 0x0008e2000c1e1900 */
[----:B-1----:R-:W-:Y:S01]  /*1de0*/  IMAD R5, R12, R28, RZ ;  /* 0x0000001c0c057224 */ /* 0x002fe200078e02ff */
[----:B------:R-:W-:Y:S01]  /*1df0*/  SHF.R.S32.HI R4, RZ, 0x1f, R26 ;  /* 0x0000001fff047819 */ /* 0x000fe2000001141a */
[----:B------:R-:W-:Y:S01]  /*1e00*/  VIADD R43, R50, 0xffffff80 ;  /* 0xffffff80322b7836 */ /* 0x000fe20000000000 */
[--C-:B------:R-:W-:Y:S01]  /*1e10*/  SHF.R.S32.HI R10, RZ, 0x2, R8.reuse ;  /* 0x00000002ff0a7819 */ /* 0x100fe20000011408 */
[----:B------:R-:W-:Y:S01]  /*1e20*/  IMAD R5, R24, R29, R5 ;  /* 0x0000001d18057224 */ /* 0x000fe200078e0205 */
[----:B------:R-:W-:Y:S01]  /*1e30*/  SHF.R.S32.HI R11, RZ, 0x1f, R8 ;  /* 0x0000001fff0b7819 */ /* 0x000fe20000011408 */
[C---:B------:R-:W-:Y:S02]  /*1e40*/  IMAD R7, R4.reuse, UR6, RZ ;  /* 0x0000000604077c24 */ /* 0x040fe4000f8e02ff */
[----:B------:R-:W-:Y:S01]  /*1e50*/  IMAD R6, R4, UR4, RZ ;  /* 0x0000000404067c24 */ /* 0x000fe2000f8e02ff */
[----:B------:R-:W-:Y:S01]  /*1e60*/  LEA.HI R11, R11, R10, RZ, 0x2 ;  /* 0x0000000a0b0b7211 */ /* 0x000fe200078f10ff */
[----:B----4-:R-:W-:-:S04]  /*1e70*/  IMAD.WIDE.U32 R2, R24, R28, RZ ;  /* 0x0000001c18027225 */ /* 0x010fc800078e00ff */
[----:B------:R-:W-:Y:S02]  /*1e80*/  IMAD.IADD R3, R3, 0x1, R5 ;  /* 0x0000000103037824 */ /* 0x000fe400078e0205 */
[C---:B------:R-:W-:Y:S02]  /*1e90*/  IMAD R9, R26.reuse, UR7, R7 ;  /* 0x000000071a097c24 */ /* 0x040fe4000f8e0207 */
[----:B------:R-:W-:Y:S01]  /*1ea0*/  IMAD.WIDE.U32 R4, R26, UR6, R156 ;  /* 0x000000061a047c25 */ /* 0x000fe2000f8e009c */
[----:B------:R-:W-:-:S03]  /*1eb0*/  ULDC.64 UR6, c[0x0][0x338] ;  /* 0x0000ce0000067ab9 */ /* 0x000fc60000000a00 */
[C---:B------:R-:W-:Y:S02]  /*1ec0*/  IMAD R7, R26.reuse, UR5, R6 ;  /* 0x000000051a077c24 */ /* 0x040fe4000f8e0206 */
[----:B------:R-:W-:Y:S01]  /*1ed0*/  IMAD.WIDE.U32 R2, R26, UR4, R2 ;  /* 0x000000041a027c25 */ /* 0x000fe2000f8e0002 */
[----:B------:R-:W-:Y:S01]  /*1ee0*/  ULDC.64 UR4, c[0x0][0xa08] ;  /* 0x0002820000047ab9 */ /* 0x000fe20000000a00 */
[----:B------:R1:W2:Y:S01]  /*1ef0*/  LDL.64 R26, [R1] ;  /* 0x00000000011a7983 */ /* 0x0002a20000100a00 */
[----:B------:R-:W-:Y:S01]  /*1f00*/  ISETP.NE.U32.AND P0, PT, RZ, UR4, PT ;  /* 0x00000004ff007c0c */ /* 0x000fe2000bf05070 */
[----:B------:R-:W-:-:S03]  /*1f10*/  VIADD R42, R50, 0xffffff80 ;  /* 0xffffff80322a7836 */ /* 0x000fc60000000000 */
[----:B------:R-:W-:Y:S01]  /*1f20*/  ISETP.NE.AND.EX P0, PT, RZ, UR5, PT, P0 ;  /* 0x00000005ff007c0c */ /* 0x000fe2000bf05300 */
[----:B------:R-:W-:Y:S01]  /*1f30*/  IMAD.IADD R3, R3, 0x1, R7 ;  /* 0x0000000103037824 */ /* 0x000fe200078e0207 */
[----:B------:R-:W-:Y:S01]  /*1f40*/  LEA.HI R42, R42, R43, RZ, 0x1 ;  /* 0x0000002b2a2a7211 */ /* 0x000fe200078f08ff */
[----:B------:R-:W-:-:S03]  /*1f50*/  ULDC.64 UR4, c[0x0][0x310] ;  /* 0x0000c40000047ab9 */ /* 0x000fc60000000a00 */
[----:B------:R-:W-:Y:S01]  /*1f60*/  SHF.R.S32.HI R42, RZ, 0x1, R42 ;  /* 0x00000001ff2a7819 */ /* 0x000fe2000001142a */
[----:B------:R-:W-:-:S03]  /*1f70*/  IMAD.IADD R5, R5, 0x1, R9 ;  /* 0x0000000105057824 */ /* 0x000fc600078e0209 */
[----:B------:R-:W-:Y:S02]  /*1f80*/  SHF.R.S32.HI R49, RZ, 0x1f, R42 ;  /* 0x0000001fff317819 */ /* 0x000fe4000001142a */
[----:B---3--:R-:W-:-:S04]  /*1f90*/  SHF.R.S32.HI R6, RZ, 0x1f, R0 ;  /* 0x0000001fff067819 */ /* 0x008fc80000011400 */
[----:B------:R-:W-:Y:S02]  /*1fa0*/  SEL R6, R6, RZ, !P0 ;  /* 0x000000ff06067207 */ /* 0x000fe40004000000 */
[----:B------:R-:W-:-:S03]  /*1fb0*/  SEL R7, R0, RZ, !P0 ;  /* 0x000000ff00077207 */ /* 0x000fc60004000000 */
[C---:B------:R-:W-:Y:S02]  /*1fc0*/  IMAD R0, R6.reuse, UR6, RZ ;  /* 0x0000000606007c24 */ /* 0x040fe4000f8e02ff */
[----:B------:R-:W-:Y:S02]  /*1fd0*/  IMAD R6, R6, UR4, RZ ;  /* 0x0000000406067c24 */ /* 0x000fe4000f8e02ff */
[----:B------:R-:W-:-:S04]  /*1fe0*/  IMAD.WIDE.U32 R20, R7, UR6, R4 ;  /* 0x0000000607147c25 */ /* 0x000fc8000f8e0004 */
[C---:B------:R-:W-:Y:S02]  /*1ff0*/  IMAD R71, R7.reuse, UR7, R0 ;  /* 0x0000000707477c24 */ /* 0x040fe4000f8e0200 */
[C---:B------:R-:W-:Y:S02]  /*2000*/  IMAD R5, R7.reuse, UR5, R6 ;  /* 0x0000000507057c24 */ /* 0x040fe4000f8e0206 */
[----:B------:R-:W-:Y:S01]  /*2010*/  IMAD.WIDE.U32 R2, R7, UR4, R2 ;  /* 0x0000000407027c25 */ /* 0x000fe2000f8e0002 */
[----:B0-----:R-:W-:Y:S01]  /*2020*/  ISETP.GE.AND P1, PT, R156, R61, PT ;  /* 0x0000003d9c00720c */ /* 0x001fe20003f26270 */
[----:B------:R-:W-:Y:S02]  /*2030*/  ULDC UR4, c[0x0][0x2f4] ;  /* 0x0000bd0000047ab9 */ /* 0x000fe40000000800 */
[-C--:B------:R-:W-:Y:S02]  /*2040*/  IMAD R0, R49, R28.reuse, RZ ;  /* 0x0000001c31007224 */ /* 0x080fe400078e02ff */
[----:B------:R-:W-:-:S04]  /*2050*/  IMAD.WIDE.U32 R6, R42, R28, R156 ;  /* 0x0000001c2a067225 */ /* 0x000fc800078e009c */
[----:B--2---:R-:W-:Y:S01]  /*2060*/  IMAD.MOV.U32 R26, RZ, RZ, R14 ;  /* 0x000000ffff1a7224 */ /* 0x004fe200078e000e */
[----:B------:R-:W-:Y:S01]  /*2070*/  IADD3 R57, P0, R2, R6, RZ ;  /* 0x0000000602397210 */ /* 0x000fe20007f1e0ff */
[----:B------:R-:W-:Y:S02]  /*2080*/  IMAD R9, R42, R29, R0 ;  /* 0x0000001d2a097224 */ /* 0x000fe400078e0200 */
[----:B------:R-:W-:Y:S01]  /*2090*/  IMAD.IADD R0, R3, 0x1, R5 ;  /* 0x0000000103007824 */ /* 0x000fe200078e0205 */
[----:B------:R-:W-:Y:S01]  /*20a0*/  SHF.R.S32.HI R27, RZ, 0x1f, R26 ;  /* 0x0000001fff1b7819 */ /* 0x000fe2000001141a */
[C---:B------:R-:W-:Y:S02]  /*20b0*/  IMAD R4, R49.reuse, R34, RZ ;  /* 0x0000002231047224 */ /* 0x040fe400078e02ff */
[----:B------:R-:W-:Y:S01]  /*20c0*/  IMAD R6, R49, R40, RZ ;  /* 0x0000002831067224 */ /* 0x000fe200078e02ff */
[----:B------:R-:W-:Y:S01]  /*20d0*/  IADD3.X R56, R0, R7, R9, P0, !PT ;  /* 0x0000000700387210 */ /* 0x000fe200007fe409 */
[C---:B------:R-:W-:Y:S01]  /*20e0*/  IMAD R15, R42.reuse, R35, R4 ;  /* 0x000000232a0f7224 */ /* 0x040fe200078e0204 */
[----:B------:R0:W-:Y:S01]  /*20f0*/  STL [R1+0x4], R27 ;  /* 0x0000041b01007387 */ /* 0x0001e20000100800 */
[----:B------:R-:W-:-:S02]  /*2100*/  IMAD R25, R42, R41, R6 ;  /* 0x000000292a197224 */ /* 0x000fc400078e0206 */
[----:B------:R-:W-:-:S04]  /*2110*/  IMAD.WIDE.U32 R4, R42, R34, R26 ;  /* 0x000000222a047225 */ /* 0x000fc800078e001a */
[C---:B------:R-:W-:Y:S02]  /*2120*/  IMAD.WIDE.U32 R6, R42.reuse, R40, R26 ;  /* 0x000000282a067225 */ /* 0x040fe400078e001a */
[----:B------:R-:W2:Y:S04]  /*2130*/  LDL R26, [R1+0x50] ;  /* 0x00005000011a7983 */ /* 0x000ea80000100800 */
[----:B0-----:R-:W3:Y:S01]  /*2140*/  LDL R27, [R1+0x3c] ;  /* 0x00003c00011b7983 */ /* 0x001ee20000100800 */
[----:B------:R-:W-:Y:S02]  /*2150*/  SEL R13, R61, RZ, P1 ;  /* 0x000000ff3d0d7207 */ /* 0x000fe40000800000 */
[----:B------:R-:W-:Y:S01]  /*2160*/  LOP3.LUT R11, R11, 0xfffffffc, RZ, 0xc0, !PT ;  /* 0xfffffffc0b0b7812 */ /* 0x000fe200078ec0ff */
[----:B------:R-:W-:-:S04]  /*2170*/  IMAD.WIDE.U32 R8, R42, R34, R156 ;  /* 0x000000222a087225 */ /* 0x000fc800078e009c */
[----:B------:R-:W-:Y:S02]  /*2180*/  IMAD.IADD R13, R156, 0x1, R13 ;  /* 0x000000019c0d7824 */ /* 0x000fe400078e020d */
[----:B------:R-:W-:Y:S02]  /*2190*/  IMAD.IADD R11, R10, 0x1, -R11 ;  /* 0x000000010a0b7824 */ /* 0x000fe400078e0a0b */
[----:B------:R-:W-:Y:S02]  /*21a0*/  IMAD.IADD R5, R5, 0x1, R15 ;  /* 0x0000000105057824 */ /* 0x000fe400078e020f */
[----:B------:R-:W-:Y:S01]  /*21b0*/  IMAD.IADD R9, R15, 0x1, R9 ;  /* 0x000000010f097824 */ /* 0x000fe200078e0209 */
[----:B-----5:R-:W-:Y:S02]  /*21c0*/  SHF.R.S32.HI R15, RZ, 0x1f, R45 ;  /* 0x0000001fff0f7819 */ /* 0x020fe4000001142d */
[----:B------:R-:W-:Y:S02]  /*21d0*/  SHF.R.S32.HI R58, RZ, 0x1f, R13 ;  /* 0x0000001fff3a7819 */ /* 0x000fe4000001140d */
[----:B------:R-:W-:Y:S01]  /*21e0*/  LOP3.LUT P4, RZ, R11, 0x2, RZ, 0xc0, !PT ;  /* 0x000000020bff7812 */ /* 0x000fe2000788c0ff */
[----:B------:R-:W-:Y:S01]  /*21f0*/  IMAD.WIDE.U32 R10, R42, R40, R156 ;  /* 0x000000282a0a7225 */ /* 0x000fe200078e009c */
[----:B------:R-:W-:-:S03]  /*2200*/  LEA.HI R58, R58, R13, RZ, 0x4 ;  /* 0x0000000d3a3a7211 */ /* 0x000fc600078f20ff */
[-C--:B------:R-:W-:Y:S02]  /*2210*/  IMAD R14, R15, R34.reuse, RZ ;  /* 0x000000220f0e7224 */ /* 0x080fe400078e02ff */
[----:B------:R-:W-:Y:S02]  /*2220*/  IMAD.IADD R7, R7, 0x1, R25 ;  /* 0x0000000107077824 */ /* 0x000fe400078e0219 */
[----:B------:R-:W-:Y:S02]  /*2230*/  IMAD.IADD R11, R25, 0x1, R11 ;  /* 0x00000001190b7824 */ /* 0x000fe400078e020b */
[C---:B------:R-:W-:Y:S02]  /*2240*/  IMAD R25, R45.reuse, R35, R14 ;  /* 0x000000232d197224 */ /* 0x040fe400078e020e */
[----:B------:R-:W-:-:S04]  /*2250*/  IMAD.WIDE.U32 R30, R45, R34, R4 ;  /* 0x000000222d1e7225 */ /* 0x000fc800078e0004 */
[----:B------:R-:W-:Y:S01]  /*2260*/  IMAD R14, R15, R40, RZ ;  /* 0x000000280f0e7224 */ /* 0x000fe200078e02ff */
[----:B------:R-:W-:Y:S01]  /*2270*/  SHF.R.U32.HI R60, RZ, 0x7, R50 ;  /* 0x00000007ff3c7819 */ /* 0x000fe20000011632 */
[----:B------:R-:W-:Y:S01]  /*2280*/  IMAD.WIDE.U32 R32, R45, R34, R8 ;  /* 0x000000222d207225 */ /* 0x000fe200078e0008 */
[----:B------:R-:W-:Y:S02]  /*2290*/  IADD3 R42, P0, R42, R24, RZ ;  /* 0x000000182a2a7210 */ /* 0x000fe40007f1e0ff */
[----:B------:R-:W-:Y:S01]  /*22a0*/  LOP3.LUT R22, R22, 0xfffffffb, RZ, 0xc0, !PT ;  /* 0xfffffffb16167812 */ /* 0x000fe200078ec0ff */
[----:B------:R-:W-:Y:S01]  /*22b0*/  IMAD R13, R29, 0xa0, RZ ;  /* 0x000000a01d0d7824 */ /* 0x000fe200078e02ff */
[----:B------:R-:W-:Y:S01]  /*22c0*/  LOP3.LUT R67, R58, 0xfffffff0, RZ, 0xc0, !PT ;  /* 0xfffffff03a437812 */ /* 0x000fe200078ec0ff */
[----:B------:R-:W-:Y:S02]  /*22d0*/  IMAD R63, R35, 0xa0, RZ ;  /* 0x000000a0233f7824 */ /* 0x000fe400078e02ff */
[----:B------:R-:W-:-:S02]  /*22e0*/  IMAD R9, R45, R41, R14 ;  /* 0x000000292d097224 */ /* 0x000fc400078e020e */
[----:B------:R-:W-:Y:S02]  /*22f0*/  IMAD R5, R41, 0xa0, RZ ;  /* 0x000000a029057824 */ /* 0x000fe400078e02ff */
[----:B------:R-:W-:-:S04]  /*2300*/  IMAD.WIDE.U32 R36, R45, R40, R6 ;  /* 0x000000282d247225 */ /* 0x000fc800078e0006 */
[----:B------:R-:W-:-:S04]  /*2310*/  IMAD.WIDE.U32 R38, R45, R40, R10 ;  /* 0x000000282d267225 */ /* 0x000fc800078e000a */
[----:B------:R-:W-:Y:S02]  /*2320*/  VIADD R77, R156, 0x20 ;  /* 0x000000209c4d7836 */ /* 0x000fe40000000000 */
[----:B------:R-:W-:-:S04]  /*2330*/  IMAD.WIDE.U32 R28, R28, 0xa0, RZ ;  /* 0x000000a01c1c7825 */ /* 0x000fc800078e00ff */
[----:B------:R-:W-:-:S04]  /*2340*/  IMAD.WIDE.U32 R34, R34, 0xa0, RZ ;  /* 0x000000a022227825 */ /* 0x000fc800078e00ff */
[----:B------:R-:W-:Y:S01]  /*2350*/  IMAD.WIDE.U32 R40, R40, 0xa0, RZ ;  /* 0x000000a028287825 */ /* 0x000fe200078e00ff */
[----:B------:R-:W-:Y:S02]  /*2360*/  @P1 LOP3.LUT R22, R22, 0x4, RZ, 0xfc, !PT ;  /* 0x0000000416161812 */ /* 0x000fe400078efcff */
[----:B------:R-:W-:Y:S01]  /*2370*/  ISETP.GE.AND P3, PT, R156, UR4, PT ;  /* 0x000000049c007c0c */ /* 0x000fe2000bf66270 */
[----:B------:R-:W-:Y:S01]  /*2380*/  VIADD R60, R60, 0x8 ;  /* 0x000000083c3c7836 */ /* 0x000fe20000000000 */
[----:B------:R-:W-:Y:S01]  /*2390*/  ISETP.GE.AND P2, PT, R77, UR4, PT ;  /* 0x000000044d007c0c */ /* 0x000fe2000bf46270 */
[----:B------:R-:W-:Y:S01]  /*23a0*/  IMAD.SHL.U32 R61, R61, 0x2, RZ ;  /* 0x000000023d3d7824 */ /* 0x000fe200078e00ff */
[----:B------:R-:W-:Y:S01]  /*23b0*/  SHF.R.S32.HI R69, RZ, 0x1f, R67 ;  /* 0x0000001fff457819 */ /* 0x000fe20000011443 */
[----:B------:R-:W-:Y:S02]  /*23c0*/  IMAD.X R43, R49, 0x1, R12, P0 ;  /* 0x00000001312b7824 */ /* 0x000fe400000e060c */
[----:B------:R-:W-:-:S02]  /*23d0*/  IMAD.IADD R62, R29, 0x1, R13 ;  /* 0x000000011d3e7824 */ /* 0x000fc400078e020d */
[----:B------:R-:W-:Y:S02]  /*23e0*/  IMAD.IADD R63, R35, 0x1, R63 ;  /* 0x00000001233f7824 */ /* 0x000fe400078e023f */
[----:B------:R-:W-:Y:S02]  /*23f0*/  IMAD.IADD R64, R41, 0x1, R5 ;  /* 0x0000000129407824 */ /* 0x000fe400078e0205 */
[----:B------:R-:W-:Y:S02]  /*2400*/  IMAD.IADD R65, R31, 0x1, R25 ;  /* 0x000000011f417824 */ /* 0x000fe400078e0219 */
[----:B------:R-:W-:Y:S02]  /*2410*/  IMAD.IADD R66, R25, 0x1, R33 ;  /* 0x0000000119427824 */ /* 0x000fe400078e0221 */
[----:B------:R-:W-:Y:S02]  /*2420*/  IMAD.IADD R68, R37, 0x1, R9 ;  /* 0x0000000125447824 */ /* 0x000fe400078e0209 */
[----:B------:R-:W-:-:S02]  /*2430*/  IMAD.IADD R70, R9, 0x1, R39 ;  /* 0x0000000109467824 */ /* 0x000fc400078e0227 */
[----:B------:R-:W-:Y:S01]  /*2440*/  IMAD.IADD R71, R21, 0x1, R71 ;  /* 0x0000000115477824 */ /* 0x000fe200078e0247 */
[----:B---3--:R-:W-:Y:S02]  /*2450*/  SHF.R.U32.HI R59, RZ, 0x3, R27 ;  /* 0x00000003ff3b7819 */ /* 0x008fe4000001161b */
[----:B------:R-:W-:-:S04]  /*2460*/  LOP3.LUT R4, R27, 0x30, R58, 0xf8, !PT ;  /* 0x000000301b047812 */ /* 0x000fc800078ef83a */
[----:B------:R-:W-:-:S05]  /*2470*/  LOP3.LUT R4, R4, R59, RZ, 0x3c, !PT ;  /* 0x0000003b04047212 */ /* 0x000fca00078e3cff */
[----:B-12---:R-:W-:-:S07]  /*2480*/  IMAD.IADD R72, R26, 0x1, R4 ;  /* 0x000000011a487824 */ /* 0x006fce00078e0204 */
.L_x_1139:
[----:B------:R-:W2:Y:S01]  /*2490*/  LDL R4, [R1+0x2c] ;  /* 0x00002c0001047983 */ /* 0x000ea20000100800 */
[----:B0---4-:R-:W0:Y:S01]  /*24a0*/  LDC.64 R50, c[0x0][0x2e8] ;  /* 0x0000ba00ff327b82 */ /* 0x011e220000000a00 */
[----:B------:R-:W-:Y:S01]  /*24b0*/  VIADD R47, R47, 0xffffffff ;  /* 0xffffffff2f2f7836 */ /* 0x000fe20000000000 */
[----:B------:R-:W-:Y:S01]  /*24c0*/  LOP3.LUT R22, R22, 0xfffffffd, RZ, 0xc0, !PT ;  /* 0xfffffffd16167812 */ /* 0x000fe200078ec0ff */
[----:B------:R-:W-:Y:S05]  /*24d0*/  YIELD ;  /* 0x0000000000007946 */ /* 0x000fea0003800000 */
[----:B------:R-:W1:Y:S01]  /*24e0*/  LDC R27, c[0x0][0x3f4] ;  /* 0x0000fd00ff1b7b82 */ /* 0x000e620000000800 */
[----:B------:R-:W-:Y:S01]  /*24f0*/  SHF.R.S32.HI R11, RZ, 0x1f, R47 ;  /* 0x0000001fff0b7819 */ /* 0x000fe2000001142f */
[-C--:B------:R-:W-:Y:S01]  /*2500*/  IMAD R5, R62, R47.reuse, RZ ;  /* 0x0000002f3e057224 */ /* 0x080fe200078e02ff */
[----:B------:R-:W-:Y:S01]  /*2510*/  ISETP.GT.AND P5, PT, R47, R44, PT ;  /* 0x0000002c2f00720c */ /* 0x000fe20003fa4270 */
[----:B---3--:R-:W-:Y:S01]  /*2520*/  IMAD.WIDE.U32 R14, R28, R47, RZ ;  /* 0x0000002f1c0e7225 */ /* 0x008fe200078e00ff */
[----:B------:R-:W-:Y:S03]  /*2530*/  BSSY B0, `(.L_x_1110) ;  /* 0x000026b000007945 */ /* 0x000fe60003800000 */
[----:B------:R-:W-:-:S04]  /*2540*/  IMAD R5, R11, R28, R5 ;  /* 0x0000001c0b057224 */ /* 0x000fc800078e0205 */
[----:B------:R-:W-:Y:S01]  /*2550*/  IMAD.IADD R53, R15, 0x1, R5 ;  /* 0x000000010f357824 */ /* 0x000fe200078e0205 */
[----:B0-----:R-:W-:-:S03]  /*2560*/  IADD3 R12, P0, P1, R14, R50, R57 ;  /* 0x000000320e0c7210 */ /* 0x001fc6000791e039 */
[----:B------:R-:W-:Y:S02]  /*2570*/  @P5 LOP3.LUT R22, R22, 0x2, RZ, 0xfc, !PT ;  /* 0x0000000216165812 */ /* 0x000fe400078efcff */
[----:B------:R-:W-:Y:S02]  /*2580*/  IADD3.X R13, R53, R51, R56, P0, P1 ;  /* 0x00000033350d7210 */ /* 0x000fe400007e2438 */
[----:B-1----:R-:W-:Y:S01]  /*2590*/  ISETP.GE.AND P0, PT, R27, 0x1, PT ;  /* 0x000000011b00780c */ /* 0x002fe20003f06270 */
[----:B--2---:R-:W-:-:S04]  /*25a0*/  IMAD R4, R23, 0x2800, R4 ;  /* 0x0000280017047824 */ /* 0x004fc800078e0204 */
[C---:B------:R-:W-:Y:S02]  /*25b0*/  VIADD R74, R4.reuse, 0x20 ;  /* 0x00000020044a7836 */ /* 0x040fe40000000000 */
[----:B------:R-:W-:Y:S02]  /*25c0*/  @P4 VIADD R74, R4, 0xffffffe0 ;  /* 0xffffffe0044a4836 */ /* 0x000fe40000000000 */
[C---:B------:R-:W-:Y:S02]  /*25d0*/  IMAD.IADD R75, R17.reuse, 0x1, R4 ;  /* 0x00000001114b7824 */ /* 0x040fe400078e0204 */
[----:B------:R-:W-:Y:S02]  /*25e0*/  IMAD.IADD R74, R17, 0x1, R74 ;  /* 0x00000001114a7824 */ /* 0x000fe400078e024a */
[----:B------:R-:W-:Y:S05]  /*25f0*/  @!P0 BRA `(.L_x_1111) ;  /* 0x0000002400188947 */ /* 0x000fea0003800000 */
[----:B------:R-:W-:Y:S01]  /*2600*/  ULDC.U8 UR4, c[0x0][0x410] ;  /* 0x0001040000047ab9 */ /* 0x000fe20000000000 */
[-C--:B------:R-:W-:Y:S01]  /*2610*/  IMAD R5, R63, R47.reuse, RZ ;  /* 0x0000002f3f057224 */ /* 0x080fe200078e02ff */
[----:B------:R-:W-:Y:S01]  /*2620*/  ISETP.NE.AND P0, PT, RZ, UR4, PT ;  /* 0x00000004ff007c0c */ /* 0x000fe2000bf05270 */
[-C--:B------:R-:W-:Y:S02]  /*2630*/  IMAD R7, R64, R47.reuse, RZ ;  /* 0x0000002f40077224 */ /* 0x080fe400078e02ff */
[C---:B------:R-:W-:Y:S02]  /*2640*/  IMAD R9, R11.reuse, R34, R5 ;  /* 0x000000220b097224 */ /* 0x040fe400078e0205 */
[----:B------:R-:W-:Y:S02]  /*2650*/  IMAD R11, R11, R40, R7 ;  /* 0x000000280b0b7224 */ /* 0x000fe400078e0207 */
[----:B------:R-:W-:-:S04]  /*2660*/  IMAD.WIDE.U32 R6, R34, R47, RZ ;  /* 0x0000002f22067225 */ /* 0x000fc800078e00ff */
[----:B------:R-:W-:-:S04]  /*2670*/  IMAD.WIDE.U32 R4, R40, R47, RZ ;  /* 0x0000002f28047225 */ /* 0x000fc800078e00ff */
[----:B------:R-:W-:Y:S02]  /*2680*/  IMAD.IADD R52, R7, 0x1, R9 ;  /* 0x0000000107347824 */ /* 0x000fe400078e0209 */
[----:B------:R-:W-:Y:S01]  /*2690*/  IMAD.IADD R55, R5, 0x1, R11 ;  /* 0x0000000105377824 */ /* 0x000fe200078e020b */
[----:B------:R-:W-:Y:S06]  /*26a0*/  @!P0 BRA `(.L_x_1112) ;  /* 0x0000001000548947 */ /* 0x000fec0003800000 */
[----:B------:R-:W2:Y:S01]  /*26b0*/  LDL.64 R78, [R1] ;  /* 0x00000000014e7983 */ /* 0x000ea20000100a00 */
[----:B------:R-:W0:Y:S01]  /*26c0*/  S2R R8, SR_TID.X ;  /* 0x0000000000087919 */ /* 0x000e220000002100 */
[----:B------:R-:W-:Y:S01]  /*26d0*/  BSSY B1, `(.L_x_1113) ;  /* 0x000001c000017945 */ /* 0x000fe20003800000 */
[----:B------:R-:W-:Y:S01]  /*26e0*/  CS2R R14, SRZ ;  /* 0x00000000000e7805 */ /* 0x000fe2000001ff00 */
[C---:B0-----:R-:W-:Y:S02]  /*26f0*/  VIADD R24, R8.reuse, 0xffffff80 ;  /* 0xffffff8008187836 */ /* 0x041fe40000000000 */
[----:B------:R-:W-:Y:S02]  /*2700*/  VIADD R10, R8, 0xffffff80 ;  /* 0xffffff80080a7836 */ /* 0x000fe40000000000 */
[----:B------:R-:W-:-:S03]  /*2710*/  IMAD R8, R47, -0xa0, R48 ;  /* 0xffffff602f087824 */ /* 0x000fc600078e0230 */
[----:B------:R-:W-:Y:S02]  /*2720*/  LEA.HI R10, R10, R24, RZ, 0x1 ;  /* 0x000000180a0a7211 */ /* 0x000fe400078f08ff */
[----:B------:R-:W-:Y:S02]  /*2730*/  VIMNMX R8, R8, 0xa0, PT ;  /* 0x000000a008087848 */ /* 0x000fe40003fe0100 */
[----:B------:R-:W-:-:S04]  /*2740*/  SHF.R.S32.HI R10, RZ, 0x1, R10 ;  /* 0x00000001ff0a7819 */ /* 0x000fc8000001140a */
[----:B------:R-:W-:Y:S02]  /*2750*/  ISETP.GE.AND P1, PT, R10, R8, PT ;  /* 0x000000080a00720c */ /* 0x000fe40003f26270 */
[----:B------:R-:W-:Y:S02]  /*2760*/  CS2R R8, SRZ ;  /* 0x0000000000087805 */ /* 0x000fe4000001ff00 */
[----:B------:R-:W-:Y:S02]  /*2770*/  CS2R R10, SRZ ;  /* 0x00000000000a7805 */ /* 0x000fe4000001ff00 */
[----:B------:R-:W-:Y:S01]  /*2780*/  CS2R R24, SRZ ;  /* 0x0000000000187805 */ /* 0x000fe2000001ff00 */
[----:B--2---:R-:W-:-:S06]  /*2790*/  VIADD R26, R78, 0x10 ;  /* 0x000000104e1a7836 */ /* 0x004fcc0000000000 */
[----:B------:R-:W-:Y:S05]  /*27a0*/  @P1 BRA `(.L_x_1114) ;  /* 0x0000000000381947 */ /* 0x000fea0003800000 */
        /* <DEDUP_REMOVED lines=11> */
[----:B------:R-:W-:-:S13]  /*2860*/  ISETP.GE.AND P0, PT, R26, R27, PT ;  /* 0x0000001b1a00720c */ /* 0x000fda0003f06270 */
[----:B------:R0:W5:Y:S04]  /*2870*/  @!P0 LDG.E.64 R8, desc[UR44][R6.64+0x10] ;  /* 0x0000102c06088981 */ /* 0x000168000c1e1b00 */
[----:B------:R0:W5:Y:S02]  /*2880*/  @!P0 LDG.E.64 R10, desc[UR44][R4.64+0x10] ;  /* 0x0000102c040a8981 */ /* 0x000164000c1e1b00 */
.L_x_1114:
[----:B------:R-:W-:Y:S05]  /*2890*/  BSYNC B1 ;  /* 0x0000000000017941 */ /* 0x000fea0003800000 */
.L_x_1113:
        /* <DEDUP_REMOVED lines=8> */
.L_x_1115:
[----:B------:R-:W2:Y:S01]  /*2920*/  LDL R4, [R1+0x18] ;  /* 0x0000180001047983 */ /* 0x000ea20000100800 */
[----:B------:R-:W-:Y:S01]  /*2930*/  IMAD R73, R23, 0x8, R17 ;  /* 0x0000000817497824 */ /* 0x000fe200078e0211 */
[----:B------:R-:W-:Y:S01]  /*2940*/  BSSY B1, `(.L_x_1116) ;  /* 0x0000004000017945 */ /* 0x000fe20003800000 */
[----:B--2---:R-:W-:-:S04]  /*2950*/  SHF.L.U32 R76, R4, 0x1f, RZ ;  /* 0x0000001f044c7819 */ /* 0x004fc800000006ff */
[----:B------:R-:W0:Y:S02]  /*2960*/  SYNCS.PHASECHK.TRANS64.TRYWAIT P5, [R73+URZ+0x13290], R76 ;  /* 0x0132904c490075a7 */ /* 0x000e2400080a017f */
[----:B0-----:R-:W-:Y:S05]  /*2970*/  @!P5 BRA `(.L_x_1117) ;  /* 0x000002000018d947 */ /* 0x001fea0003800000 */
.L_x_1410:
[----:B------:R-:W-:Y:S05]  /*2980*/  BSYNC B1 ;  /* 0x0000000000017941 */ /* 0x000fea0003800000 */
.L_x_1116:
[----:B------:R-:W-:Y:S05]  /*2990*/  @P1 BRA `(.L_x_1118) ;  /* 0x0000002000901947 */ /* 0x000fea0003800000 */
[----:B------:R-:W-:Y:S04]  /*29a0*/  BSSY B1, `(.L_x_1119) ;  /* 0x0000070000017945 */ /* 0x000fe80003800000 */
[----:B------:R-:W-:Y:S05]  /*29b0*/  @P3 BRA `(.L_x_1120) ;  /* 0x0000000400b83947 */ /* 0x000fea0003800000 */
[----:B------:R-:W2:Y:S01]  /*29c0*/  LDL.64 R52, [R1] ;  /* 0x0000000001347983 */ /* 0x000ea20000100a00 */
[----:B------:R-:W-:Y:S03]  /*29d0*/  BSSY B2, `(.L_x_1121) ;  /* 0x000006b000027945 */ /* 0x000fe60003800000 */
[----:B------:R1:W3:Y:S01]  /*29e0*/  LDS.128 R4, [R75+0xe000] ;  /* 0x00e000004b047984 */ /* 0x0002e20000000c00 */
[----:B--2---:R-:W-:-:S13]  /*29f0*/  ISETP.GE.AND P5, PT, R52, R27, PT ;  /* 0x0000001b3400720c */ /* 0x004fda0003fa6270 */
[----:B-1-3--:R-:W-:Y:S05]  /*2a00*/  @P5 BRA `(.L_x_1122) ;  /* 0x00000004009c5947 */ /* 0x00afea0003800000 */
[----:B------:R-:W-:Y:S02]  /*2a10*/  SHF.R.U32.HI R14, RZ, 0x8, R25 ;  /* 0x00000008ff0e7819 */ /* 0x000fe40000011619 */
[----:B------:R-:W-:Y:S02]  /*2a20*/  SHF.R.U32.HI R53, RZ, 0x8, R15 ;  /* 0x00000008ff357819 */ /* 0x000fe4000001160f */
[----:B------:R-:W-:Y:S02]  /*2a30*/  SHF.R.U32.HI R54, RZ, 0x10, R25 ;  /* 0x00000010ff367819 */ /* 0x000fe40000011619 */
[----:B------:R-:W-:Y:S01]  /*2a40*/  LOP3.LUT R52, R25, 0xff0000ff, RZ, 0xc0, !PT ;  /* 0xff0000ff19347812 */ /* 0x000fe200078ec0ff */
[----:B------:R-:W-:Y:S01]  /*2a50*/  IMAD.SHL.U32 R25, R14, 0x100, RZ ;  /* 0x000001000e197824 */ /* 0x000fe200078e00ff */
[----:B------:R-:W-:Y:S01]  /*2a60*/  SHF.R.U32.HI R55, RZ, 0x10, R15 ;  /* 0x00000010ff377819 */ /* 0x000fe2000001160f */
[----:B------:R-:W-:Y:S01]  /*2a70*/  IMAD.MOV.U32 R14, RZ, RZ, R4 ;  /* 0x000000ffff0e7224 */ /* 0x000fe200078e0004 */
[----:B------:R-:W-:Y:S01]  /*2a80*/  LOP3.LUT R24, R15, 0xff0000ff, RZ, 0xc0, !PT ;  /* 0xff0000ff0f187812 */ /* 0x000fe200078ec0ff */
[----:B------:R-:W-:Y:S01]  /*2a90*/  IMAD.SHL.U32 R15, R53, 0x100, RZ ;  /* 0x00000100350f7824 */ /* 0x000fe200078e00ff */
[----:B------:R-:W-:Y:S01]  /*2aa0*/  LOP3.LUT R53, R52, 0xff00, R25, 0xf8, !PT ;  /* 0x0000ff0034357812 */ /* 0x000fe200078ef819 */
[----:B------:R-:W-:Y:S01]  /*2ab0*/  IMAD.U32 R52, R54, 0x10000, RZ ;  /* 0x0001000036347824 */ /* 0x000fe200078e00ff */
[----:B------:R-:W-:-:S02]  /*2ac0*/  F2FP.F16.E4M3.UNPACK_B R25, R83.H1 ;  /* 0x00000053ff19723e */ /* 0x000fc400030006ff */
[----:B------:R-:W-:Y:S01]  /*2ad0*/  LOP3.LUT R24, R24, 0xff00, R15, 0xf8, !PT ;  /* 0x0000ff0018187812 */ /* 0x000fe200078ef80f */
[----:B------:R-:W-:Y:S01]  /*2ae0*/  IMAD.U32 R15, R55, 0x10000, RZ ;  /* 0x00010000370f7824 */ /* 0x000fe200078e00ff */
[-C--:B------:R-:W-:Y:S01]  /*2af0*/  F2FP.F16.E4M3.UNPACK_B R4, R5.reuse ;  /* 0x00000005ff04723e */ /* 0x080fe200020006ff */
[--C-:B------:R-:W-:Y:S01]  /*2b00*/  HADD2.F32 R55, -RZ, R25.reuse.H0_H0 ;  /* 0x20000019ff377230 */ /* 0x100fe20000004100 */
[----:B------:R-:W-:Y:S01]  /*2b10*/  LOP3.LUT R79, R53, 0xff0000, R52, 0xf8, !PT ;  /* 0x00ff0000354f7812 */ /* 0x000fe200078ef834 */
[----:B------:R-:W-:Y:S01]  /*2b20*/  HADD2.F32 R78, -RZ, R25.H1_H1 ;  /* 0x30000019ff4e7230 */ /* 0x000fe20000004100 */
[----:B------:R-:W-:Y:S01]  /*2b30*/  LOP3.LUT R54, R24, 0xff0000, R15, 0xf8, !PT ;  /* 0x00ff000018367812 */ /* 0x000fe200078ef80f */
[--C-:B------:R-:W-:Y:S01]  /*2b40*/  HADD2.F32 R15, -RZ, R4.reuse.H1_H1 ;  /* 0x30000004ff0f7230 */ /* 0x100fe20000004100 */
[----:B------:R-:W-:Y:S01]  /*2b50*/  F2FP.F16.E4M3.UNPACK_B R52, R82.H1 ;  /* 0x00000052ff34723e */ /* 0x000fe200030006ff */
[----:B------:R-:W-:Y:S01]  /*2b60*/  HADD2.F32 R4, -RZ, R4.H0_H0 ;  /* 0x20000004ff047230 */ /* 0x000fe20000004100 */
[----:B------:R-:W-:-:S02]  /*2b70*/  F2FP.F16.E4M3.UNPACK_B R5, R5.H1 ;  /* 0x00000005ff05723e */ /* 0x000fc400030006ff */
[-C--:B------:R-:W-:Y:S01]  /*2b80*/  FMUL.FTZ R81, R15, R55.reuse ;  /* 0x000000370f517220 */ /* 0x080fe20000410000 */
[--C-:B------:R-:W-:Y:S02]  /*2b90*/  HADD2.F32 R53, -RZ, R52.reuse.H0_H0 ;  /* 0x20000034ff357230 */ /* 0x100fe40000004100 */
[C---:B------:R-:W-:Y:S01]  /*2ba0*/  FMUL.FTZ R80, R4.reuse, R55 ;  /* 0x0000003704507220 */ /* 0x040fe20000410000 */
[--C-:B------:R-:W-:Y:S01]  /*2bb0*/  HADD2.F32 R25, -RZ, R5.reuse.H1_H1 ;  /* 0x30000005ff197230 */ /* 0x100fe20000004100 */
[----:B------:R-:W-:Y:S01]  /*2bc0*/  F2FP.F16.E4M3.UNPACK_B R55, R83 ;  /* 0x00000053ff37723e */ /* 0x000fe200020006ff */
[----:B------:R-:W-:Y:S02]  /*2bd0*/  HADD2.F32 R24, -RZ, R5.H0_H0 ;  /* 0x20000005ff187230 */ /* 0x000fe40000004100 */
[-C--:B------:R-:W-:Y:S01]  /*2be0*/  FFMA.FTZ R4, R4, R53.reuse, -R81 ;  /* 0x0000003504047223 */ /* 0x080fe20000010851 */
[----:B------:R-:W-:Y:S02]  /*2bf0*/  HADD2.F32 R52, -RZ, R52.H1_H1 ;  /* 0x30000034ff347230 */ /* 0x000fe40000004100 */
[-C--:B------:R-:W-:Y:S01]  /*2c00*/  FMUL.FTZ R81, R25, R78.reuse ;  /* 0x0000004e19517220 */ /* 0x080fe20000410000 */
[----:B------:R-:W-:Y:S01]  /*2c10*/  FFMA.FTZ R5, R15, R53, R80 ;  /* 0x000000350f057223 */ /* 0x000fe20000010050 */
[C---:B------:R-:W-:Y:S01]  /*2c20*/  FMUL.FTZ R78, R24.reuse, R78 ;  /* 0x0000004e184e7220 */ /* 0x040fe20000410000 */
[----:B------:R-:W-:Y:S01]  /*2c30*/  F2FP.F16.E4M3.UNPACK_B R15, R14.H1 ;  /* 0x0000000eff0f723e */ /* 0x000fe200030006ff */
[----:B------:R-:W-:Y:S01]  /*2c40*/  FFMA.FTZ R83, R24, R52, -R81 ;  /* 0x0000003418537223 */ /* 0x000fe20000010851 */
[----:B------:R-:W-:Y:S01]  /*2c50*/  F2FP.F16.E4M3.UNPACK_B R14, R14 ;  /* 0x0000000eff0e723e */ /* 0x000fe200020006ff */
[----:B------:R-:W-:Y:S01]  /*2c60*/  FFMA.FTZ R84, R25, R52, R78 ;  /* 0x0000003419547223 */ /* 0x000fe2000001004e */
[----:B------:R-:W-:Y:S01]  /*2c70*/  HADD2.F32 R78, -RZ, R55.H1_H1 ;  /* 0x30000037ff4e7230 */ /* 0x000fe20000004100 */
[----:B------:R-:W-:Y:S01]  /*2c80*/  F2FP.F16.E4M3.UNPACK_B R52, R82 ;  /* 0x00000052ff34723e */ /* 0x000fe200020006ff */
[----:B------:R-:W-:-:S02]  /*2c90*/  HADD2.F32 R24, -RZ, R15.H0_H0 ;  /* 0x2000000fff187230 */ /* 0x000fc40000004100 */
[----:B------:R-:W-:Y:S01]  /*2ca0*/  HADD2.F32 R25, -RZ, R15.H1_H1 ;  /* 0x3000000fff197230 */ /* 0x000fe20000004100 */
[----:B------:R-:W-:Y:S01]  /*2cb0*/  F2FP.SATFINITE.E4M3.F32.PACK_AB_MERGE_C R86, R84, R83, RZ ;  /* 0x000000535456723e */ /* 0x000fe200048070ff */
[--C-:B------:R-:W-:Y:S02]  /*2cc0*/  HADD2.F32 R15, -RZ, R14.reuse.H0_H0 ;  /* 0x2000000eff0f7230 */ /* 0x100fe40000004100 */
[-C--:B------:R-:W-:Y:S01]  /*2cd0*/  FMUL.FTZ R80, R24, R78.reuse ;  /* 0x0000004e18507220 */ /* 0x080fe20000410000 */
[----:B------:R-:W-:Y:S02]  /*2ce0*/  HADD2.F32 R55, -RZ, R55.H0_H0 ;  /* 0x20000037ff377230 */ /* 0x000fe40000004100 */
[----:B------:R-:W-:Y:S01]  /*2cf0*/  FMUL.FTZ R81, R25, R78 ;  /* 0x0000004e19517220 */ /* 0x000fe20000410000 */
[----:B------:R-:W-:Y:S01]  /*2d00*/  HADD2.F32 R14, -RZ, R14.H1_H1 ;  /* 0x3000000eff0e7230 */ /* 0x000fe20000004100 */
[----:B------:R-:W-:Y:S01]  /*2d10*/  F2FP.SATFINITE.E4M3.F32.PACK_AB_MERGE_C R5, R5, R4, R86 ;  /* 0x000000040505723e */ /* 0x000fe20004807056 */
[----:B------:R-:W-:-:S02]  /*2d20*/  HADD2.F32 R53, -RZ, R52.H1_H1 ;  /* 0x30000034ff357230 */ /* 0x000fc40000004100 */
[----:B------:R-:W-:Y:S02]  /*2d30*/  HADD2.F32 R52, -RZ, R52.H0_H0 ;  /* 0x20000034ff347230 */ /* 0x000fe40000004100 */
[-C--:B------:R-:W-:Y:S01]  /*2d40*/  FMUL.FTZ R78, R14, R55.reuse ;  /* 0x000000370e4e7220 */ /* 0x080fe20000410000 */
[----:B------:R-:W-:Y:S01]  /*2d50*/  FMUL.FTZ R55, R15, R55 ;  /* 0x000000370f377220 */ /* 0x000fe20000410000 */
[-C--:B------:R-:W-:Y:S01]  /*2d60*/  FFMA.FTZ R24, R24, R53.reuse, -R81 ;  /* 0x0000003518187223 */ /* 0x080fe20000010851 */
[----:B------:R-:W-:Y:S01]  /*2d70*/  FFMA.FTZ R25, R25, R53, R80 ;  /* 0x0000003519197223 */ /* 0x000fe20000010050 */
[-C--:B------:R-:W-:Y:S01]  /*2d80*/  FFMA.FTZ R81, R15, R52.reuse, -R78 ;  /* 0x000000340f517223 */ /* 0x080fe2000001084e */
[----:B------:R-:W-:Y:S01]  /*2d90*/  FFMA.FTZ R82, R14, R52, R55 ;  /* 0x000000340e527223 */ /* 0x000fe20000010037 */
[----:B------:R-:W-:Y:S02]  /*2da0*/  F2FP.F16.E4M3.UNPACK_B R15, R7.H1 ;  /* 0x00000007ff0f723e */ /* 0x000fe400030006ff */
[----:B------:R-:W-:-:S02]  /*2db0*/  F2FP.F16.E4M3.UNPACK_B R55, R79.H1 ;  /* 0x0000004fff37723e */ /* 0x000fc400030006ff */
[----:B------:R-:W-:Y:S01]  /*2dc0*/  F2FP.SATFINITE.E4M3.F32.PACK_AB_MERGE_C R85, R25, R24, RZ ;  /* 0x000000181955723e */ /* 0x000fe200048070ff */
[----:B------:R-:W-:Y:S01]  /*2dd0*/  HADD2.F32 R25, -RZ, R15.H1_H1 ;  /* 0x3000000fff197230 */ /* 0x000fe20000004100 */
[----:B------:R-:W-:Y:S01]  /*2de0*/  F2FP.F16.E4M3.UNPACK_B R52, R54.H1 ;  /* 0x00000036ff34723e */ /* 0x000fe200030006ff */
[----:B------:R-:W-:Y:S01]  /*2df0*/  HADD2.F32 R80, -RZ, R55.H1_H1 ;  /* 0x30000037ff507230 */ /* 0x000fe20000004100 */
[----:B------:R-:W-:Y:S01]  /*2e00*/  F2FP.F16.E4M3.UNPACK_B R14, R6.H1 ;  /* 0x00000006ff0e723e */ /* 0x000fe200030006ff */
[----:B------:R-:W-:Y:S01]  /*2e10*/  HADD2.F32 R24, -RZ, R15.H0_H0 ;  /* 0x2000000fff187230 */ /* 0x000fe20000004100 */
[----:B------:R-:W-:Y:S01]  /*2e20*/  F2FP.F16.E4M3.UNPACK_B R79, R79 ;  /* 0x0000004fff4f723e */ /* 0x000fe200020006ff */
[----:B------:R-:W-:Y:S01]  /*2e30*/  HADD2.F32 R53, -RZ, R52.H1_H1 ;  /* 0x30000034ff357230 */ /* 0x000fe20000004100 */
[----:B------:R-:W-:Y:S01]  /*2e40*/  F2FP.F16.E4M3.UNPACK_B R54, R54 ;  /* 0x00000036ff36723e */ /* 0x000fe200020006ff */
[----:B------:R-:W-:Y:S02]  /*2e50*/  HADD2.F32 R15, -RZ, R14.H1_H1 ;  /* 0x3000000eff0f7230 */ /* 0x000fe40000004100 */
[----:B------:R-:W-:Y:S01]  /*2e60*/  FMUL.FTZ R83, R25, R80 ;  /* 0x0000005019537220 */ /* 0x000fe20000410000 */
[----:B------:R-:W-:-:S02]  /*2e70*/  HADD2.F32 R78, -RZ, R79.H1_H1 ;  /* 0x3000004fff4e7230 */ /* 0x000fc40000004100 */
[C---:B------:R-:W-:Y:S01]  /*2e80*/  FMUL.FTZ R80, R24.reuse, R80 ;  /* 0x0000005018507220 */ /* 0x040fe20000410000 */
[----:B------:R-:W-:Y:S02]  /*2e90*/  HADD2.F32 R14, -RZ, R14.H0_H0 ;  /* 0x2000000eff0e7230 */ /* 0x000fe40000004100 */
[----:B------:R-:W-:Y:S01]  /*2ea0*/  FFMA.FTZ R84, R24, R53, -R83 ;  /* 0x0000003518547223 */ /* 0x000fe20000010853 */
[----:B------:R-:W-:Y:S02]  /*2eb0*/  HADD2.F32 R24, -RZ, R54.H1_H1 ;  /* 0x30000036ff187230 */ /* 0x000fe40000004100 */
[-C--:B------:R-:W-:Y:S01]  /*2ec0*/  FMUL.FTZ R83, R15, R78.reuse ;  /* 0x0000004e0f537220 */ /* 0x080fe20000410000 */
[----:B------:R-:W-:Y:S01]  /*2ed0*/  F2FP.F16.E4M3.UNPACK_B R7, R7 ;  /* 0x00000007ff07723e */ /* 0x000fe200020006ff */
[C---:B------:R-:W-:Y:S01]  /*2ee0*/  FMUL.FTZ R78, R14.reuse, R78 ;  /* 0x0000004e0e4e7220 */ /* 0x040fe20000410000 */
[----:B------:R-:W-:Y:S01]  /*2ef0*/  F2FP.F16.E4M3.UNPACK_B R6, R6 ;  /* 0x00000006ff06723e */ /* 0x000fe200020006ff */
[----:B------:R-:W-:Y:S01]  /*2f00*/  FFMA.FTZ R83, R14, R24, -R83 ;  /* 0x000000180e537223 */ /* 0x000fe20000010853 */
[----:B------:R-:W-:-:S02]  /*2f10*/  HADD2.F32 R79, -RZ, R79.H0_H0 ;  /* 0x2000004fff4f7230 */ /* 0x000fc40000004100 */
[----:B------:R-:W-:Y:S01]  /*2f20*/  FFMA.FTZ R78, R15, R24, R78 ;  /* 0x000000180f4e7223 */ /* 0x000fe2000001004e */
[--C-:B------:R-:W-:Y:S02]  /*2f30*/  HADD2.F32 R14, -RZ, R7.reuse.H0_H0 ;  /* 0x20000007ff0e7230 */ /* 0x100fe40000004100 */
[----:B------:R-:W-:Y:S01]  /*2f40*/  FFMA.FTZ R53, R25, R53, R80 ;  /* 0x0000003519357223 */ /* 0x000fe20000010050 */
[----:B------:R-:W-:Y:S01]  /*2f50*/  HADD2.F32 R15, -RZ, R7.H1_H1 ;  /* 0x30000007ff0f7230 */ /* 0x000fe20000004100 */
[----:B------:R-:W-:Y:S01]  /*2f60*/  F2FP.SATFINITE.E4M3.F32.PACK_AB_MERGE_C R4, R82, R81, R85 ;  /* 0x000000515204723e */ /* 0x000fe20004807055 */
[--C-:B------:R-:W-:Y:S01]  /*2f70*/  HADD2.F32 R7, -RZ, R6.reuse.H0_H0 ;  /* 0x20000006ff077230 */ /* 0x100fe20000004100 */
[----:B------:R-:W-:Y:S01]  /*2f80*/  F2FP.SATFINITE.E4M3.F32.PACK_AB_MERGE_C R78, R78, R83, RZ ;  /* 0x000000534e4e723e */ /* 0x000fe200048070ff */
[----:B------:R-:W-:Y:S01]  /*2f90*/  HADD2.F32 R6, -RZ, R6.H1_H1 ;  /* 0x30000006ff067230 */ /* 0x000fe20000004100 */
[----:B------:R-:W-:Y:S01]  /*2fa0*/  F2FP.SATFINITE.E4M3.F32.PACK_AB_MERGE_C R53, R53, R84, RZ ;  /* 0x000000543535723e */ /* 0x000fe200048070ff */
[----:B------:R-:W-:-:S02]  /*2fb0*/  HADD2.F32 R55, -RZ, R55.H0_H0 ;  /* 0x20000037ff377230 */ /* 0x000fc40000004100 */
[----:B------:R-:W-:Y:S02]  /*2fc0*/  HADD2.F32 R52, -RZ, R52.H0_H0 ;  /* 0x20000034ff347230 */ /* 0x000fe40000004100 */
        /* <DEDUP_REMOVED lines=11> */
.L_x_1122:
[----:B------:R-:W-:Y:S05]  /*3080*/  BSYNC B2 ;  /* 0x0000000000027941 */ /* 0x000fea0003800000 */
.L_x_1121:
[----:B------:R1:W-:Y:S02]  /*3090*/  STG.E.128 desc[UR44][R12.64], R4 ;  /* 0x000000040c007986 */ /* 0x0003e4000c101d2c */
.L_x_1120:
[----:B------:R-:W-:Y:S05]  /*30a0*/  BSYNC B1 ;  /* 0x0000000000017941 */ /* 0x000fea0003800000 */
.L_x_1119:
[----:B------:R-:W-:Y:S05]  /*30b0*/  @P2 BRA `(.L_x_1118) ;  /* 0x0000001800c82947 */ /* 0x000fea0003800000 */
[----:B-1----:R-:W2:Y:S01]  /*30c0*/  LDL R6, [R1+0x2c] ;  /* 0x00002c0001067983 */ /* 0x002ea20000100800 */
[----:B------:R-:W-:Y:S01]  /*30d0*/  IMAD.MOV.U32 R5, RZ, RZ, 0x20 ;  /* 0x00000020ff057424 */ /* 0x000fe200078e00ff */
[----:B------:R-:W-:Y:S01]  /*30e0*/  ISETP.GE.AND P5, PT, R26, R27, PT ;  /* 0x0000001b1a00720c */ /* 0x000fe20003fa6270 */
[----:B------:R-:W-:Y:S01]  /*30f0*/  IMAD R4, R23, 0x2800, RZ ;  /* 0x0000280017047824 */ /* 0x000fe200078e02ff */
[----:B------:R-:W-:Y:S02]  /*3100*/  BSSY B1, `(.L_x_1123) ;  /* 0x000006d000017945 */ /* 0x000fe40003800000 */
[----:B------:R-:W-:-:S04]  /*3110*/  SEL R5, R5, 0xffffffe0, !P4 ;  /* 0xffffffe005057807 */ /* 0x000fc80006000000 */
[----:B--2---:R-:W-:-:S05]  /*3120*/  IADD3 R4, R5, R6, R4 ;  /* 0x0000000605047210 */ /* 0x004fca0007ffe004 */
[----:B------:R-:W-:-:S06]  /*3130*/  IMAD.IADD R4, R17, 0x1, R4 ;  /* 0x0000000111047824 */ /* 0x000fcc00078e0204 */
[----:B------:R-:W1:Y:S01]  /*3140*/  LDS.128 R4, [R4+0xe000] ;  /* 0x00e0000004047984 */ /* 0x000e620000000c00 */
        /* <DEDUP_REMOVED lines=30> */
[-C--:B------:R-:W-:Y:S01]  /*3330*/  FFMA.FTZ R5, R9, R15.reuse, R52 ;  /* 0x0000000f09057223 */ /* 0x080fe20000010034 */
[----:B------:R-:W-:Y:S02]  /*3340*/  HADD2.F32 R14, -RZ, R14.H1_H1 ;  /* 0x3000000eff0e7230 */ /* 0x000fe40000004100 */
[C---:B------:R-:W-:Y:S01]  /*3350*/  FMUL.FTZ R25, R11.reuse, R26 ;  /* 0x0000001a0b197220 */ /* 0x040fe20000410000 */
[----:B------:R-:W-:Y:S01]  /*3360*/  F2FP.F16.E4M3.UNPACK_B R9, R8.H1 ;  /* 0x00000008ff09723e */ /* 0x000fe200030006ff */
[----:B------:R-:W-:Y:S01]  /*3370*/  FMUL.FTZ R26, R10, R26 ;  /* 0x0000001a0a1a7220 */ /* 0x000fe20000410000 */
[----:B------:R-:W-:Y:S01]  /*3380*/  FFMA.FTZ R4, R4, R15, -R53 ;  /* 0x0000000f04047223 */ /* 0x000fe20000010835 */
[----:B------:R-:W-:Y:S01]  /*3390*/  F2FP.F16.E4M3.UNPACK_B R50, R50 ;  /* 0x00000032ff32723e */ /* 0x000fe200020006ff */
[-C--:B------:R-:W-:Y:S01]  /*33a0*/  FFMA.FTZ R53, R10, R14.reuse, -R25 ;  /* 0x0000000e0a357223 */ /* 0x080fe20000010819 */
[----:B------:R-:W-:Y:S01]  /*33b0*/  FFMA.FTZ R54, R11, R14, R26 ;  /* 0x0000000e0b367223 */ /* 0x000fe2000001001a */
[----:B------:R-:W-:Y:S01]  /*33c0*/  HADD2.F32 R15, -RZ, R51.H1_H1 ;  /* 0x30000033ff0f7230 */ /* 0x000fe20000004100 */
[----:B------:R-:W-:Y:S01]  /*33d0*/  F2FP.F16.E4M3.UNPACK_B R8, R8 ;  /* 0x00000008ff08723e */ /* 0x000fe200020006ff */
[----:B------:R-:W-:-:S02]  /*33e0*/  HADD2.F32 R11, -RZ, R9.H1_H1 ;  /* 0x30000009ff0b7230 */ /* 0x000fc40000004100 */
[----:B------:R-:W-:Y:S01]  /*33f0*/  HADD2.F32 R10, -RZ, R9.H0_H0 ;  /* 0x20000009ff0a7230 */ /* 0x000fe20000004100 */
[----:B------:R-:W-:Y:S01]  /*3400*/  F2FP.SATFINITE.E4M3.F32.PACK_AB_MERGE_C R78, R54, R53, RZ ;  /* 0x00000035364e723e */ /* 0x000fe200048070ff */
[----:B------:R-:W-:Y:S02]  /*3410*/  HADD2.F32 R14, -RZ, R50.H1_H1 ;  /* 0x30000032ff0e7230 */ /* 0x000fe40000004100 */
[-C--:B------:R-:W-:Y:S01]  /*3420*/  FMUL.FTZ R25, R11, R15.reuse ;  /* 0x0000000f0b197220 */ /* 0x080fe20000410000 */
[--C-:B------:R-:W-:Y:S02]  /*3430*/  HADD2.F32 R9, -RZ, R8.reuse.H0_H0 ;  /* 0x20000008ff097230 */ /* 0x100fe40000004100 */
[C---:B------:R-:W-:Y:S01]  /*3440*/  FMUL.FTZ R52, R10.reuse, R15 ;  /* 0x0000000f0a347220 */ /* 0x040fe20000410000 */
[----:B------:R-:W-:Y:S02]  /*3450*/  HADD2.F32 R51, -RZ, R51.H0_H0 ;  /* 0x20000033ff337230 */ /* 0x000fe40000004100 */
[----:B------:R-:W-:Y:S01]  /*3460*/  FFMA.FTZ R25, R10, R14, -R25 ;  /* 0x0000000e0a197223 */ /* 0x000fe20000010819 */
[----:B------:R-:W-:-:S02]  /*3470*/  HADD2.F32 R8, -RZ, R8.H1_H1 ;  /* 0x30000008ff087230 */ /* 0x000fc40000004100 */
[----:B------:R-:W-:Y:S01]  /*3480*/  FFMA.FTZ R14, R11, R14, R52 ;  /* 0x0000000e0b0e7223 */ /* 0x000fe20000010034 */
[----:B------:R-:W-:Y:S02]  /*3490*/  HADD2.F32 R50, -RZ, R50.H0_H0 ;  /* 0x20000032ff327230 */ /* 0x000fe40000004100 */
[-C--:B------:R-:W-:Y:S01]  /*34a0*/  FMUL.FTZ R15, R9, R51.reuse ;  /* 0x00000033090f7220 */ /* 0x080fe20000410000 */
[----:B------:R-:W-:Y:S01]  /*34b0*/  F2FP.SATFINITE.E4M3.F32.PACK_AB_MERGE_C R5, R5, R4, R78 ;  /* 0x000000040505723e */ /* 0x000fe2000480704e */
[----:B------:R-:W-:Y:S01]  /*34c0*/  FMUL.FTZ R26, R8, R51 ;  /* 0x00000033081a7220 */ /* 0x000fe20000410000 */
[----:B------:R-:W-:Y:S01]  /*34d0*/  F2FP.SATFINITE.E4M3.F32.PACK_AB_MERGE_C R55, R14, R25, RZ ;  /* 0x000000190e37723e */ /* 0x000fe200048070ff */
[-C--:B------:R-:W-:Y:S01]  /*34e0*/  FFMA.FTZ R52, R8, R50.reuse, R15 ;  /* 0x0000003208347223 */ /* 0x080fe2000001000f */
[----:B------:R-:W-:Y:S01]  /*34f0*/  F2FP.F16.E4M3.UNPACK_B R25, R27.H1 ;  /* 0x0000001bff19723e */ /* 0x000fe200030006ff */
[----:B------:R-:W-:Y:S01]  /*3500*/  FFMA.FTZ R51, R9, R50, -R26 ;  /* 0x0000003209337223 */ /* 0x000fe2000001081a */
[----:B------:R-:W-:-:S02]  /*3510*/  F2FP.F16.E4M3.UNPACK_B R9, R7.H1 ;  /* 0x00000007ff09723e */ /* 0x000fc400030006ff */
[----:B------:R-:W-:Y:S01]  /*3520*/  F2FP.F16.E4M3.UNPACK_B R14, R24.H1 ;  /* 0x00000018ff0e723e */ /* 0x000fe200030006ff */
[----:B------:R-:W-:Y:S01]  /*3530*/  HADD2.F32 R50, -RZ, R25.H1_H1 ;  /* 0x30000019ff327230 */ /* 0x000fe20000004100 */
[----:B------:R-:W-:Y:S01]  /*3540*/  F2FP.F16.E4M3.UNPACK_B R8, R6.H1 ;  /* 0x00000006ff08723e */ /* 0x000fe200030006ff */
[--C-:B------:R-:W-:Y:S01]  /*3550*/  HADD2.F32 R11, -RZ, R9.reuse.H1_H1 ;  /* 0x30000009ff0b7230 */ /* 0x100fe20000004100 */
[----:B------:R-:W-:Y:S01]  /*3560*/  F2FP.F16.E4M3.UNPACK_B R27, R27 ;  /* 0x0000001bff1b723e */ /* 0x000fe200020006ff */
[----:B------:R-:W-:Y:S01]  /*3570*/  HADD2.F32 R10, -RZ, R9.H0_H0 ;  /* 0x20000009ff0a7230 */ /* 0x000fe20000004100 */
[----:B------:R-:W-:Y:S01]  /*3580*/  F2FP.F16.E4M3.UNPACK_B R24, R24 ;  /* 0x00000018ff18723e */ /* 0x000fe200020006ff */
[----:B------:R-:W-:Y:S02]  /*3590*/  HADD2.F32 R15, -RZ, R14.H1_H1 ;  /* 0x3000000eff0f7230 */ /* 0x000fe40000004100 */
[----:B------:R-:W-:Y:S01]  /*35a0*/  FMUL.FTZ R53, R11, R50 ;  /* 0x000000320b357220 */ /* 0x000fe20000410000 */
[----:B------:R-:W-:-:S02]  /*35b0*/  HADD2.F32 R9, -RZ, R8.H1_H1 ;  /* 0x30000008ff097230 */ /* 0x000fc40000004100 */
[C---:B------:R-:W-:Y:S01]  /*35c0*/  FMUL.FTZ R50, R10.reuse, R50 ;  /* 0x000000320a327220 */ /* 0x040fe20000410000 */
[--C-:B------:R-:W-:Y:S02]  /*35d0*/  HADD2.F32 R26, -RZ, R27.reuse.H1_H1 ;  /* 0x3000001bff1a7230 */ /* 0x100fe40000004100 */
[----:B------:R-:W-:Y:S01]  /*35e0*/  FFMA.FTZ R54, R10, R15, -R53 ;  /* 0x0000000f0a367223 */ /* 0x000fe20000010835 */
[----:B------:R-:W-:Y:S01]  /*35f0*/  HADD2.F32 R8, -RZ, R8.H0_H0 ;  /* 0x20000008ff087230 */ /* 0x000fe20000004100 */
[----:B------:R-:W-:Y:S01]  /*3600*/  F2FP.F16.E4M3.UNPACK_B R7, R7 ;  /* 0x00000007ff07723e */ /* 0x000fe200020006ff */
        /* <DEDUP_REMOVED lines=28> */
.L_x_1124:
[----:B------:R-:W-:Y:S05]  /*37d0*/  BSYNC B1 ;  /* 0x0000000000017941 */ /* 0x000fea0003800000 */
.L_x_1123:
[----:B-1----:R2:W-:Y:S01]  /*37e0*/  STG.E.128 desc[UR44][R12.64+0x20], R4 ;  /* 0x000020040c007986 */ /* 0x0025e2000c101d2c */
[----:B------:R-:W-:Y:S05]  /*37f0*/  BRA `(.L_x_1118) ;  /* 0x0000001000f87947 */ /* 0x000fea0003800000 */
.L_x_1112:
[----:B------:R-:W0:Y:S01]  /*3800*/  S2R R5, SR_TID.X ;  /* 0x0000000000057919 */ /* 0x000e220000002100 */
[----:B------:R-:W2:Y:S01]  /*3810*/  LDL R26, [R1+0x10] ;  /* 0x00001000011a7983 */ /* 0x000ea20000100800 */
[C---:B0-----:R-:W-:Y:S02]  /*3820*/  VIADD R9, R5.reuse, 0xffffff80 ;  /* 0xffffff8005097836 */ /* 0x041fe40000000000 */
[----:B------:R-:W-:Y:S02]  /*3830*/  VIADD R8, R5, 0xffffff80 ;  /* 0xffffff8005087836 */ /* 0x000fe40000000000 */
[----:B------:R-:W-:-:S03]  /*3840*/  IMAD R5, R47, -0xa0, R48 ;  /* 0xffffff602f057824 */ /* 0x000fc600078e0230 */
[----:B------:R-:W-:Y:S02]  /*3850*/  LEA.HI R8, R8, R9, RZ, 0x1 ;  /* 0x0000000908087211 */ /* 0x000fe400078f08ff */
[----:B------:R-:W-:Y:S02]  /*3860*/  VIMNMX R5, R5, 0xa0, PT ;  /* 0x000000a005057848 */ /* 0x000fe40003fe0100 */
[----:B------:R-:W-:-:S04]  /*3870*/  SHF.R.S32.HI R8, RZ, 0x1, R8 ;  /* 0x00000001ff087819 */ /* 0x000fc80000011408 */
[----:B------:R-:W-:-:S04]  /*3880*/  ISETP.GE.AND P1, PT, R8, R5, PT ;  /* 0x000000050800720c */ /* 0x000fc80003f26270 */
[----:B------:R-:W-:-:S13]  /*3890*/  ISETP.GE.OR P0, PT, R156, R27, P1 ;  /* 0x0000001b9c00720c */ /* 0x000fda0000f06670 */
[----:B------:R-:W0:Y:S08]  /*38a0*/  @!P0 LDC.64 R12, c[0x0][0x3e8] ;  /* 0x0000fa00ff0c8b82 */ /* 0x000e300000000a00 */
[----:B------:R-:W1:Y:S01]  /*38b0*/  @!P0 LDC.64 R24, c[0x0][0x400] ;  /* 0x00010000ff188b82 */ /* 0x000e620000000a00 */
[----:B------:R-:W-:Y:S02]  /*38c0*/  CS2R R10, SRZ ;  /* 0x00000000000a7805 */ /* 0x000fe4000001ff00 */
[----:B------:R-:W-:-:S02]  /*38d0*/  CS2R R8, SRZ ;  /* 0x0000000000087805 */ /* 0x000fc4000001ff00 */
[----:B0-----:R-:W-:-:S04]  /*38e0*/  @!P0 IADD3 R12, P5, P6, R32, R12, R6 ;  /* 0x0000000c200c8210 */ /* 0x001fc80007ebe006 */
[----:B------:R-:W-:Y:S02]  /*38f0*/  @!P0 IADD3.X R13, R66, R13, R52, P5, P6 ;  /* 0x0000000d420d8210 */ /* 0x000fe40002fec434 */
[----:B------:R-:W-:Y:S02]  /*3900*/  CS2R R6, SRZ ;  /* 0x0000000000067805 */ /* 0x000fe4000001ff00 */
[----:B-1----:R-:W-:Y:S02]  /*3910*/  @!P0 IADD3 R24, P5, P6, R38, R24, R4 ;  /* 0x0000001826188210 */ /* 0x002fe40007ebe004 */
[----:B------:R-:W-:Y:S02]  /*3920*/  CS2R R4, SRZ ;  /* 0x0000000000047805 */ /* 0x000fe4000001ff00 */
[----:B------:R-:W-:-:S04]  /*3930*/  @!P0 IADD3.X R25, R70, R25, R55, P5, P6 ;  /* 0x0000001946198210 */ /* 0x000fc80002fec437 */
[----:B------:R-:W3:Y:S04]  /*3940*/  @!P0 LDG.E.128 R4, desc[UR44][R12.64] ;  /* 0x0000002c0c048981 */ /* 0x000ee8000c1e1d00 */
[----:B------:R-:W4:Y:S01]  /*3950*/  @!P0 LDG.E.128 R8, desc[UR44][R24.64] ;  /* 0x0000002c18088981 */ /* 0x000f22000c1e1d00 */
[----:B------:R-:W-:Y:S02]  /*3960*/  ISETP.GE.AND P0, PT, R156, R27, PT ;  /* 0x0000001b9c00720c */ /* 0x000fe40003f06270 */
[----:B------:R-:W-:-:S11]  /*3970*/  LOP3.LUT R22, R22, 0xfffffffe, RZ, 0xc0, !PT ;  /* 0xfffffffe16167812 */ /* 0x000fd600078ec0ff */
[----:B------:R-:W-:Y:S02]  /*3980*/  @P0 LOP3.LUT R22, R22, 0x1, RZ, 0xfc, !PT ;  /* 0x0000000116160812 */ /* 0x000fe400078efcff */
[----:B--2---:R-:W-:Y:S01]  /*3990*/  ISETP.NE.AND P0, PT, R26, 0x3, PT ;  /* 0x000000031a00780c */ /* 0x004fe20003f05270 */
[----:B---3--:R-:W-:Y:S02]  /*39a0*/  IMAD.MOV.U32 R80, RZ, RZ, R6 ;  /* 0x000000ffff507224 */ /* 0x008fe400078e0006 */
[----:B------:R-:W-:Y:S02]  /*39b0*/  IMAD.MOV.U32 R83, RZ, RZ, R4 ;  /* 0x000000ffff537224 */ /* 0x000fe400078e0004 */
[----:B----4-:R-:W-:Y:S02]  /*39c0*/  IMAD.MOV.U32 R82, RZ, RZ, R10 ;  /* 0x000000ffff527224 */ /* 0x010fe400078e000a */
[----:B------:R-:W-:-:S06]  /*39d0*/  IMAD.MOV.U32 R84, RZ, RZ, R8 ;  /* 0x000000ffff547224 */ /* 0x000fcc00078e0008 */
[----:B------:R-:W-:Y:S05]  /*39e0*/  @!P0 BRA `(.L_x_1125) ;  /* 0x0000000000048947 */ /* 0x000fea0003800000 */
[----:B------:R-:W-:Y:S01]  /*39f0*/  BPT.TRAP 0x1 ;  /* 0x000000040000795c */ /* 0x000fe20000300000 */
.L_x_1125:
[----:B------:R-:W2:Y:S01]  /*3a00*/  LDL R12, [R1+0x18] ;  /* 0x00001800010c7983 */ /* 0x000ea20000100800 */
[----:B------:R-:W-:Y:S01]  /*3a10*/  IMAD R73, R23, 0x8, R17 ;  /* 0x0000000817497824 */ /* 0x000fe200078e0211 */
[----:B------:R-:W0:Y:S01]  /*3a20*/  LDC R78, c[0x0][0x2f4] ;  /* 0x0000bd00ff4e7b82 */ /* 0x000e220000000800 */
[----:B------:R-:W-:Y:S01]  /*3a30*/  BSSY B1, `(.L_x_1126) ;  /* 0x0000004000017945 */ /* 0x000fe20003800000 */
[----:B--2---:R-:W-:-:S04]  /*3a40*/  SHF.L.U32 R76, R12, 0x1f, RZ ;  /* 0x0000001f0c4c7819 */ /* 0x004fc800000006ff */
[----:B------:R-:W1:Y:S02]  /*3a50*/  SYNCS.PHASECHK.TRANS64.TRYWAIT P5, [R73+URZ+0x13290], R76 ;  /* 0x0132904c490075a7 */ /* 0x000e6400080a017f */
[----:B01----:R-:W-:Y:S05]  /*3a60*/  @!P5 BRA `(.L_x_1127) ;  /* 0x000001ec00f0d947 */ /* 0x003fea0003800000 */
.L_x_1411:
[----:B------:R-:W-:Y:S05]  /*3a70*/  BSYNC B1 ;  /* 0x0000000000017941 */ /* 0x000fea0003800000 */
.L_x_1126:
[----:B------:R-:W1:Y:S01]  /*3a80*/  S2R R12, SR_TID.X ;  /* 0x00000000000c7919 */ /* 0x000e620000002100 */
[----:B------:R-:W-:Y:S01]  /*3a90*/  ISETP.GE.OR P5, PT, R156, R78, P1 ;  /* 0x0000004e9c00720c */ /* 0x000fe20000fa6670 */
[----:B------:R-:W-:Y:S01]  /*3aa0*/  ULDC.64 UR4, c[0x0][0x300] ;  /* 0x0000c00000047ab9 */ /* 0x000fe20000000a00 */
[----:B------:R-:W-:Y:S02]  /*3ab0*/  IMAD.MOV.U32 R52, RZ, RZ, R14 ;  /* 0x000000ffff347224 */ /* 0x000fe400078e000e */
[C---:B-1----:R-:W-:Y:S02]  /*3ac0*/  VIADD R24, R12.reuse, 0xffffff80 ;  /* 0xffffff800c187836 */ /* 0x042fe40000000000 */
[----:B------:R-:W-:Y:S02]  /*3ad0*/  VIADD R13, R12, 0xffffff80 ;  /* 0xffffff800c0d7836 */ /* 0x000fe40000000000 */
[----:B------:R-:W-:-:S03]  /*3ae0*/  IMAD R12, R49, UR4, RZ ;  /* 0x00000004310c7c24 */ /* 0x000fc6000f8e02ff */
[----:B------:R-:W-:-:S04]  /*3af0*/  LEA.HI R13, R13, R24, RZ, 0x1 ;  /* 0x000000180d0d7211 */ /* 0x000fc800078f08ff */
[----:B------:R-:W-:-:S05]  /*3b00*/  SHF.R.S32.HI R13, RZ, 0x1, R13 ;  /* 0x00000001ff0d7819 */ /* 0x000fca000001140d */
[----:B------:R-:W-:-:S04]  /*3b10*/  IMAD.WIDE.U32 R52, R13, UR4, R52 ;  /* 0x000000040d347c25 */ /* 0x000fc8000f8e0034 */
[----:B------:R-:W-:Y:S01]  /*3b20*/  IMAD R79, R13, UR5, R12 ;  /* 0x000000050d4f7c24 */ /* 0x000fe2000f8e020c */
[----:B------:R-:W-:Y:S06]  /*3b30*/  @P5 BRA `(.L_x_1118) ;  /* 0x0000001000285947 */ /* 0x000fec0003800000 */
[----:B------:R-:W2:Y:S04]  /*3b40*/  LDL R25, [R1+0x3c] ;  /* 0x00003c0001197983 */ /* 0x000ea80000100800 */
[----:B------:R-:W3:Y:S01]  /*3b50*/  LDL R24, [R1+0x50] ;  /* 0x0000500001187983 */ /* 0x000ee20000100800 */
[----:B------:R-:W-:Y:S01]  /*3b60*/  IMAD.IADD R79, R79, 0x1, R53 ;  /* 0x000000014f4f7824 */ /* 0x000fe200078e0235 */
[----:B------:R-:W-:Y:S01]  /*3b70*/  IADD3 R55, P5, P6, R2, R52, R67 ;  /* 0x0000003402377210 */ /* 0x000fe20007ebe043 */
[----:B------:R-:W-:Y:S03]  /*3b80*/  BSSY B1, `(.L_x_1128) ;  /* 0x00000e3000017945 */ /* 0x000fe60003800000 */
[----:B------:R-:W-:-:S02]  /*3b90*/  IADD3.X R12, R0, R79, R69, P5, P6 ;  /* 0x0000004f000c7210 */ /* 0x000fc40002fec445 */
[----:B------:R-:W-:Y:S02]  /*3ba0*/  IADD3 R54, P5, R55, R50, RZ ;  /* 0x0000003237367210 */ /* 0x000fe40007fbe0ff */
[----:B------:R-:W-:-:S03]  /*3bb0*/  LOP3.LUT P6, RZ, R22, 0x1, RZ, 0xc0, !PT ;  /* 0x0000000116ff7812 */ /* 0x000fc600078cc0ff */
[----:B------:R-:W-:Y:S01]  /*3bc0*/  IMAD.X R55, R12, 0x1, R51, P5 ;  /* 0x000000010c377824 */ /* 0x000fe200028e0633 */
[----:B------:R-:W-:Y:S01]  /*3bd0*/  LOP3.LUT P5, RZ, R22, 0x4, RZ, 0xc0, !PT ;  /* 0x0000000416ff7812 */ /* 0x000fe200078ac0ff */
[----:B------:R-:W-:-:S05]  /*3be0*/  IMAD.IADD R12, R78, 0x1, -R61 ;  /* 0x000000014e0c7824 */ /* 0x000fca00078e0a3d */
[----:B------:R-:W-:-:S04]  /*3bf0*/  SEL R12, R61, R12, !P5 ;  /* 0x0000000c3d0c7207 */ /* 0x000fc80006800000 */
[----:B------:R-:W-:-:S04]  /*3c00*/  SHF.R.S32.HI R13, RZ, 0x1f, R12 ;  /* 0x0000001fff0d7819 */ /* 0x000fc8000001140c */
[----:B------:R-:W-:-:S04]  /*3c10*/  LEA.HI R13, R13, R12, RZ, 0x5 ;  /* 0x0000000c0d0d7211 */ /* 0x000fc800078f28ff */
[----:B------:R-:W-:-:S04]  /*3c20*/  SHF.R.S32.HI R13, RZ, 0x5, R13 ;  /* 0x00000005ff0d7819 */ /* 0x000fc8000001140d */
[----:B------:R-:W-:-:S05]  /*3c30*/  LEA.HI.SX32 R13, R58, R13, 0x1c ;  /* 0x0000000d3a0d7211 */ /* 0x000fca00078fe2ff */
[----:B------:R-:W-:-:S05]  /*3c40*/  IMAD.SHL.U32 R81, R13, 0x10, RZ ;  /* 0x000000100d517824 */ /* 0x000fca00078e00ff */
[----:B--2---:R-:W-:-:S04]  /*3c50*/  LOP3.LUT R12, R25, 0x30, R81, 0xf8, !PT ;  /* 0x00000030190c7812 */ /* 0x004fc800078ef851 */
[----:B------:R-:W-:-:S05]  /*3c60*/  LOP3.LUT R12, R12, R59, RZ, 0x3c, !PT ;  /* 0x0000003b0c0c7212 */ /* 0x000fca00078e3cff */
[----:B---3--:R-:W-:Y:S02]  /*3c70*/  IMAD.IADD R14, R24, 0x1, R12 ;  /* 0x00000001180e7824 */ /* 0x008fe400078e020c */
[C---:B------:R-:W-:Y:S02]  /*3c80*/  IMAD R12, R23.reuse, 0x2800, R72 ;  /* 0x00002800170c7824 */ /* 0x040fe400078e0248 */
[----:B------:R-:W-:Y:S02]  /*3c90*/  IMAD R14, R23, 0x2800, R14 ;  /* 0x00002800170e7824 */ /* 0x000fe400078e020e */
[C---:B------:R-:W-:Y:S02]  /*3ca0*/  IMAD.IADD R12, R17.reuse, 0x1, R12 ;  /* 0x00000001110c7824 */ /* 0x040fe400078e020c */
[----:B------:R-:W-:-:S04]  /*3cb0*/  IMAD.IADD R24, R17, 0x1, R14 ;  /* 0x0000000111187824 */ /* 0x000fc800078e020e */
[----:B------:R-:W1:Y:S04]  /*3cc0*/  LDS.128 R12, [R12+0xe000] ;  /* 0x00e000000c0c7984 */ /* 0x000e680000000c00 */
        /* <DEDUP_REMOVED lines=19> */
[----:B------:R-:W-:-:S02]  /*3e00*/  LOP3.LUT R8, R9, 0xff0000ff, RZ, 0xc0, !PT ;  /* 0xff0000ff09087812 */ /* 0x000fc400078ec0ff */
[----:B------:R-:W-:Y:S01]  /*3e10*/  SHF.R.U32.HI R90, RZ, 0x10, R9 ;  /* 0x00000010ff5a7819 */ /* 0x000fe20000011609 */
[----:B------:R-:W-:Y:S01]  /*3e20*/  IMAD.SHL.U32 R9, R86, 0x100, RZ ;  /* 0x0000010056097824 */ /* 0x000fe200078e00ff */
[----:B------:R-:W-:Y:S01]  /*3e30*/  LOP3.LUT R6, R4, 0xff0000, R5, 0xf8, !PT ;  /* 0x00ff000004067812 */ /* 0x000fe200078ef805 */
[----:B------:R-:W-:Y:S01]  /*3e40*/  IMAD.U32 R4, R88, 0x10000, RZ ;  /* 0x0001000058047824 */ /* 0x000fe200078e00ff */
[----:B------:R-:W-:Y:S01]  /*3e50*/  LOP3.LUT R89, R10, 0xff00, R11, 0xf8, !PT ;  /* 0x0000ff000a597812 */ /* 0x000fe200078ef80b */
[----:B------:R-:W-:Y:S01]  /*3e60*/  IMAD.U32 R90, R90, 0x10000, RZ ;  /* 0x000100005a5a7824 */ /* 0x000fe200078e00ff */
[----:B------:R-:W-:Y:S02]  /*3e70*/  F2FP.F16.E4M3.UNPACK_B R88, R84.H1 ;  /* 0x00000054ff58723e */ /* 0x000fe400030006ff */
[----:B--2---:R-:W-:Y:S02]  /*3e80*/  F2FP.F16.E4M3.UNPACK_B R11, R24.H1 ;  /* 0x00000018ff0b723e */ /* 0x004fe400030006ff */
[----:B-1----:R-:W-:Y:S01]  /*3e90*/  F2FP.F16.E4M3.UNPACK_B R10, R12.H1 ;  /* 0x0000000cff0a723e */ /* 0x002fe200030006ff */
        /* <DEDUP_REMOVED lines=54> */
[----:B------:R-:W-:-:S02]  /*4200*/  HADD2.F32 R87, -RZ, R87.H1_H1 ;  /* 0x30000057ff577230 */ /* 0x000fc40000004100 */
[-C--:B------:R-:W-:Y:S01]  /*4210*/  FFMA.FTZ R92, R86, R91.reuse, -R95 ;  /* 0x0000005b565c7223 */ /* 0x080fe2000001085f */
[----:B------:R-:W-:Y:S01]  /*4220*/  HADD2.F32 R84, -RZ, R84.H1_H1 ;  /* 0x30000054ff547230 */ /* 0x000fe20000004100 */
[----:B------:R-:W-:Y:S01]  /*4230*/  F2FP.F16.E4M3.UNPACK_B R86, R82 ;  /* 0x00000052ff56723e */ /* 0x000fe200020006ff */
[----:B------:R-:W-:Y:S02]  /*4240*/  HADD2.F32 R89, -RZ, R89.H1_H1 ;  /* 0x30000059ff597230 */ /* 0x000fe40000004100 */
[----:B------:R-:W-:Y:S01]  /*4250*/  FMUL.FTZ R95, R87, R90 ;  /* 0x0000005a575f7220 */ /* 0x000fe20000410000 */
[----:B------:R-:W-:Y:S01]  /*4260*/  F2FP.F16.E4M3.UNPACK_B R82, R26 ;  /* 0x0000001aff52723e */ /* 0x000fe200020006ff */
[----:B------:R-:W-:Y:S01]  /*4270*/  FMUL.FTZ R90, R84, R90 ;  /* 0x0000005a545a7220 */ /* 0x000fe20000410000 */
[----:B------:R-:W-:Y:S01]  /*4280*/  FFMA.FTZ R88, R88, R91, R93 ;  /* 0x0000005b58587223 */ /* 0x000fe2000001005d */
[----:B------:R-:W-:Y:S01]  /*4290*/  FFMA.FTZ R99, R84, R89, -R95 ;  /* 0x0000005954637223 */ /* 0x000fe2000001085f */
[----:B------:R-:W-:Y:S01]  /*42a0*/  F2FP.F16.E4M3.UNPACK_B R84, R80 ;  /* 0x00000050ff54723e */ /* 0x000fe200020006ff */
[----:B------:R-:W-:-:S02]  /*42b0*/  HADD2.F32 R80, -RZ, R82.H0_H0 ;  /* 0x20000052ff507230 */ /* 0x000fc40000004100 */
[----:B------:R-:W-:Y:S01]  /*42c0*/  FFMA.FTZ R101, R87, R89, R90 ;  /* 0x0000005957657223 */ /* 0x000fe2000001005a */
[--C-:B------:R-:W-:Y:S01]  /*42d0*/  HADD2.F32 R91, -RZ, R86.reuse.H0_H0 ;  /* 0x20000056ff5b7230 */ /* 0x100fe20000004100 */
[----:B------:R-:W-:Y:S01]  /*42e0*/  F2FP.SATFINITE.E4M3.F32.PACK_AB_MERGE_C R8, R11, R8, RZ ;  /* 0x000000080b08723e */ /* 0x000fe200048070ff */
[----:B------:R-:W-:Y:S01]  /*42f0*/  HADD2.F32 R93, -RZ, R86.H1_H1 ;  /* 0x30000056ff5d7230 */ /* 0x000fe20000004100 */
[----:B------:R-:W-:Y:S01]  /*4300*/  F2FP.F16.E4M3.UNPACK_B R10, R25 ;  /* 0x00000019ff0a723e */ /* 0x000fe200020006ff */
[----:B------:R-:W-:Y:S02]  /*4310*/  HADD2.F32 R26, -RZ, R14.H0_H0 ;  /* 0x2000000eff1a7230 */ /* 0x000fe40000004100 */
[----:B------:R-:W-:Y:S01]  /*4320*/  FMUL.FTZ R95, R80, R91 ;  /* 0x0000005b505f7220 */ /* 0x000fe20000410000 */
[----:B------:R-:W-:Y:S01]  /*4330*/  HADD2.F32 R82, -RZ, R82.H1_H1 ;  /* 0x30000052ff527230 */ /* 0x000fe20000004100 */
[----:B------:R-:W-:Y:S01]  /*4340*/  F2FP.F16.E4M3.UNPACK_B R11, R7 ;  /* 0x00000007ff0b723e */ /* 0x000fe200020006ff */
[----:B------:R-:W-:-:S02]  /*4350*/  HADD2.F32 R14, -RZ, R14.H1_H1 ;  /* 0x3000000eff0e7230 */ /* 0x000fc40000004100 */
[----:B------:R-:W-:Y:S01]  /*4360*/  FMUL.FTZ R91, R26, R91 ;  /* 0x0000005b1a5b7220 */ /* 0x000fe20000410000 */
[--C-:B------:R-:W-:Y:S02]  /*4370*/  HADD2.F32 R87, -RZ, R84.reuse.H0_H0 ;  /* 0x20000054ff577230 */ /* 0x100fe40000004100 */
[-C--:B------:R-:W-:Y:S01]  /*4380*/  FMUL.FTZ R97, R82, R93.reuse ;  /* 0x0000005d52617220 */ /* 0x080fe20000410000 */
[----:B------:R-:W-:Y:S02]  /*4390*/  HADD2.F32 R89, -RZ, R84.H1_H1 ;  /* 0x30000054ff597230 */ /* 0x000fe40000004100 */
[----:B------:R-:W-:Y:S01]  /*43a0*/  FMUL.FTZ R93, R14, R93 ;  /* 0x0000005d0e5d7220 */ /* 0x000fe20000410000 */
[----:B------:R-:W-:Y:S01]  /*43b0*/  F2FP.SATFINITE.E4M3.F32.PACK_AB_MERGE_C R24, R85, R24, R9 ;  /* 0x000000185518723e */ /* 0x000fe20004807009 */
[----:B------:R-:W-:Y:S01]  /*43c0*/  FFMA.FTZ R95, R26, R87, -R95 ;  /* 0x000000571a5f7223 */ /* 0x000fe2000001085f */
[----:B------:R-:W-:Y:S01]  /*43d0*/  F2FP.F16.E4M3.UNPACK_B R9, R13 ;  /* 0x0000000dff09723e */ /* 0x000fe200020006ff */
[----:B------:R-:W-:Y:S01]  /*43e0*/  FFMA.FTZ R26, R80, R87, R91 ;  /* 0x00000057501a7223 */ /* 0x000fe2000001005b */
[----:B------:R-:W-:Y:S01]  /*43f0*/  FFMA.FTZ R93, R82, R89, R93 ;  /* 0x00000059525d7223 */ /* 0x000fe2000001005d */
[----:B------:R-:W-:Y:S01]  /*4400*/  F2FP.SATFINITE.E4M3.F32.PACK_AB_MERGE_C R12, R83, R12, R8 ;  /* 0x0000000c530c723e */ /* 0x000fe20004807008 */
[----:B------:R-:W-:Y:S01]  /*4410*/  HADD2.F32 R80, -RZ, R10.H0_H0 ;  /* 0x2000000aff507230 */ /* 0x000fe20000004100 */
[----:B------:R-:W-:Y:S01]  /*4420*/  F2FP.F16.E4M3.UNPACK_B R82, R6 ;  /* 0x00000006ff52723e */ /* 0x000fe200020006ff */
[----:B------:R-:W-:Y:S01]  /*4430*/  HADD2.F32 R85, -RZ, R11.H0_H0 ;  /* 0x2000000bff557230 */ /* 0x000fe20000004100 */
[----:B------:R-:W-:Y:S01]  /*4440*/  F2FP.F16.E4M3.UNPACK_B R13, R13.H1 ;  /* 0x0000000dff0d723e */ /* 0x000fe200030006ff */
[----:B------:R-:W-:Y:S01]  /*4450*/  HADD2.F32 R8, -RZ, R9.H0_H0 ;  /* 0x20000009ff087230 */ /* 0x000fe20000004100 */
[----:B------:R-:W-:Y:S01]  /*4460*/  F2FP.F16.E4M3.UNPACK_B R25, R25.H1 ;  /* 0x00000019ff19723e */ /* 0x000fe200030006ff */
[----:B------:R-:W-:-:S02]  /*4470*/  HADD2.F32 R83, -RZ, R82.H0_H0 ;  /* 0x20000052ff537230 */ /* 0x000fc40000004100 */
[-C--:B------:R-:W-:Y:S01]  /*4480*/  FMUL.FTZ R87, R80, R85.reuse ;  /* 0x0000005550577220 */ /* 0x080fe20000410000 */
[----:B------:R-:W-:Y:S02]  /*4490*/  HADD2.F32 R10, -RZ, R10.H1_H1 ;  /* 0x3000000aff0a7230 */ /* 0x000fe40000004100 */
[C---:B------:R-:W-:Y:S01]  /*44a0*/  FMUL.FTZ R85, R8.reuse, R85 ;  /* 0x0000005508557220 */ /* 0x040fe20000410000 */
[----:B------:R-:W-:Y:S02]  /*44b0*/  HADD2.F32 R84, -RZ, R11.H1_H1 ;  /* 0x3000000bff547230 */ /* 0x000fe40000004100 */
[-C--:B------:R-:W-:Y:S01]  /*44c0*/  FFMA.FTZ R8, R8, R83.reuse, -R87 ;  /* 0x0000005308087223 */ /* 0x080fe20000010857 */
[----:B------:R-:W-:Y:S02]  /*44d0*/  HADD2.F32 R11, -RZ, R9.H1_H1 ;  /* 0x30000009ff0b7230 */ /* 0x000fe40000004100 */
[----:B------:R-:W-:Y:S01]  /*44e0*/  FFMA.FTZ R9, R80, R83, R85 ;  /* 0x0000005350097223 */ /* 0x000fe20000010055 */
[----:B------:R-:W-:-:S02]  /*44f0*/  HADD2.F32 R82, -RZ, R82.H1_H1 ;  /* 0x30000052ff527230 */ /* 0x000fc40000004100 */
[CC--:B------:R-:W-:Y:S01]  /*4500*/  FMUL.FTZ R80, R10.reuse, R84.reuse ;  /* 0x000000540a507220 */ /* 0x0c0fe20000410000 */
[----:B------:R-:W-:Y:S01]  /*4510*/  F2FP.F16.E4M3.UNPACK_B R83, R7.H1 ;  /* 0x00000007ff53723e */ /* 0x000fe200030006ff */
[----:B------:R-:W-:Y:S01]  /*4520*/  FMUL.FTZ R85, R11, R84 ;  /* 0x000000540b557220 */ /* 0x000fe20000410000 */
[----:B------:R-:W-:Y:S01]  /*4530*/  F2FP.SATFINITE.E4M3.F32.PACK_AB_MERGE_C R88, R101, R88, RZ ;  /* 0x000000586558723e */ /* 0x000fe200048070ff */
[----:B------:R-:W-:Y:S01]  /*4540*/  FFMA.FTZ R11, R11, R82, -R80 ;  /* 0x000000520b0b7223 */ /* 0x000fe20000010850 */
[----:B------:R-:W-:Y:S01]  /*4550*/  HADD2.F32 R7, -RZ, R13.H0_H0 ;  /* 0x2000000dff077230 */ /* 0x000fe20000004100 */
[----:B------:R-:W-:Y:S01]  /*4560*/  F2FP.F16.E4M3.UNPACK_B R6, R6.H1 ;  /* 0x00000006ff06723e */ /* 0x000fe200030006ff */
[----:B------:R-:W-:Y:S01]  /*4570*/  HADD2.F32 R80, -RZ, R25.H0_H0 ;  /* 0x20000019ff507230 */ /* 0x000fe20000004100 */
[----:B------:R-:W-:Y:S01]  /*4580*/  F2FP.SATFINITE.E4M3.F32.PACK_AB_MERGE_C R26, R93, R26, R88 ;  /* 0x0000001a5d1a723e */ /* 0x000fe20004807058 */
[----:B------:R-:W-:Y:S02]  /*4590*/  HADD2.F32 R84, -RZ, R83.H0_H0 ;  /* 0x20000053ff547230 */ /* 0x000fe40000004100 */
[----:B------:R-:W-:Y:S01]  /*45a0*/  FFMA.FTZ R10, R10, R82, R85 ;  /* 0x000000520a0a7223 */ /* 0x000fe20000010055 */
[----:B------:R-:W-:-:S02]  /*45b0*/  HADD2.F32 R25, -RZ, R25.H1_H1 ;  /* 0x30000019ff197230 */ /* 0x000fc40000004100 */
[----:B------:R-:W-:Y:S01]  /*45c0*/  FFMA.FTZ R14, R14, R89, -R97 ;  /* 0x000000590e0e7223 */ /* 0x000fe20000010861 */
[----:B------:R-:W-:Y:S02]  /*45d0*/  HADD2.F32 R86, -RZ, R83.H1_H1 ;  /* 0x30000053ff567230 */ /* 0x000fe40000004100 */
[-C--:B------:R-:W-:Y:S01]  /*45e0*/  FMUL.FTZ R88, R80, R84.reuse ;  /* 0x0000005450587220 */ /* 0x080fe20000410000 */
[----:B------:R-:W-:Y:S02]  /*45f0*/  HADD2.F32 R13, -RZ, R13.H1_H1 ;  /* 0x3000000dff0d7230 */ /* 0x000fe40000004100 */
[----:B------:R-:W-:Y:S01]  /*4600*/  FMUL.FTZ R83, R7, R84 ;  /* 0x0000005407537220 */ /* 0x000fe20000410000 */
[--C-:B------:R-:W-:Y:S01]  /*4610*/  HADD2.F32 R82, -RZ, R6.reuse.H0_H0 ;  /* 0x20000006ff527230 */ /* 0x100fe20000004100 */
[----:B------:R-:W-:Y:S01]  /*4620*/  F2FP.SATFINITE.E4M3.F32.PACK_AB_MERGE_C R92, R99, R92, RZ ;  /* 0x0000005c635c723e */ /* 0x000fe200048070ff */
[----:B------:R-:W-:Y:S02]  /*4630*/  HADD2.F32 R84, -RZ, R6.H1_H1 ;  /* 0x30000006ff547230 */ /* 0x000fe40000004100 */
[-C--:B------:R-:W-:Y:S01]  /*4640*/  FMUL.FTZ R6, R25, R86.reuse ;  /* 0x0000005619067220 */ /* 0x080fe20000410000 */
[C---:B------:R-:W-:Y:S01]  /*4650*/  FMUL.FTZ R86, R13.reuse, R86 ;  /* 0x000000560d567220 */ /* 0x040fe20000410000 */
[----:B------:R-:W-:Y:S01]  /*4660*/  F2FP.SATFINITE.E4M3.F32.PACK_AB_MERGE_C R14, R14, R95, R92 ;  /* 0x0000005f0e0e723e */ /* 0x000fe2000480705c */
[----:B------:R-:W-:Y:S01]  /*4670*/  FFMA.FTZ R90, R80, R82, R83 ;  /* 0x00000052505a7223 */ /* 0x000fe20000010053 */
[-C--:B------:R-:W-:Y:S01]  /*4680*/  FFMA.FTZ R92, R13, R84.reuse, -R6 ;  /* 0x000000540d5c7223 */ /* 0x080fe20000010806 */
[----:B------:R-:W-:Y:S01]  /*4690*/  F2FP.F16.E4M3.UNPACK_B R80, R27 ;  /* 0x0000001bff50723e */ /* 0x000fe200020006ff */
[----:B------:R-:W-:Y:S01]  /*46a0*/  FFMA.FTZ R91, R25, R84, R86 ;  /* 0x00000054195b7223 */ /* 0x000fe20000010056 */
[----:B------:R-:W-:Y:S01]  /*46b0*/  F2FP.F16.E4M3.UNPACK_B R6, R15 ;  /* 0x0000000fff06723e */ /* 0x000fe200020006ff */
[----:B------:R-:W-:Y:S01]  /*46c0*/  FFMA.FTZ R89, R7, R82, -R88 ;  /* 0x0000005207597223 */ /* 0x000fe20000010858 */
[----:B------:R-:W-:Y:S01]  /*46d0*/  F2FP.F16.E4M3.UNPACK_B R27, R27.H1 ;  /* 0x0000001bff1b723e */ /* 0x000fe200030006ff */
[----:B------:R-:W-:Y:S01]  /*46e0*/  HADD2.F32 R25, -RZ, R80.H0_H0 ;  /* 0x20000050ff197230 */ /* 0x000fe20000004100 */
        /* <DEDUP_REMOVED lines=14> */
[CC--:B------:R-:W-:Y:S01]  /*47d0*/  FMUL.FTZ R96, R4.reuse, R87.reuse ;  /* 0x0000005704607220 */ /* 0x0c0fe20000410000 */
[----:B------:R-:W-:Y:S01]  /*47e0*/  FMUL.FTZ R87, R13, R87 ;  /* 0x000000570d577220 */ /* 0x000fe20000410000 */
[----:B------:R-:W-:Y:S02]  /*47f0*/  HADD2.F32 R27, -RZ, R27.H1_H1 ;  /* 0x3000001bff1b7230 */ /* 0x000fe40000004100 */
[-C--:B------:R-:W-:Y:S01]  /*4800*/  FMUL.FTZ R94, R25, R88.reuse ;  /* 0x00000058195e7220 */ /* 0x080fe20000410000 */
[----:B------:R-:W-:Y:S02]  /*4810*/  HADD2.F32 R86, -RZ, R86.H1_H1 ;  /* 0x30000056ff567230 */ /* 0x000fe40000004100 */
[----:B------:R-:W-:Y:S01]  /*4820*/  FFMA.FTZ R87, R4, R83, R87 ;  /* 0x0000005304577223 */ /* 0x000fe20000010057 */
[----:B------:R-:W-:Y:S02]  /*4830*/  HADD2.F32 R15, -RZ, R15.H1_H1 ;  /* 0x3000000fff0f7230 */ /* 0x000fe40000004100 */
[----:B------:R-:W-:Y:S01]  /*4840*/  FMUL.FTZ R88, R7, R88 ;  /* 0x0000005807587220 */ /* 0x000fe20000410000 */
[----:B------:R-:W-:-:S02]  /*4850*/  HADD2.F32 R84, -RZ, R5.H0_H0 ;  /* 0x20000005ff547230 */ /* 0x000fc40000004100 */
[-C--:B------:R-:W-:Y:S01]  /*4860*/  FMUL.FTZ R4, R27, R86.reuse ;  /* 0x000000561b047220 */ /* 0x080fe20000410000 */
[----:B------:R-:W-:Y:S02]  /*4870*/  HADD2.F32 R85, -RZ, R85.H1_H1 ;  /* 0x30000055ff557230 */ /* 0x000fe40000004100 */
[----:B------:R-:W-:Y:S01]  /*4880*/  FMUL.FTZ R86, R15, R86 ;  /* 0x000000560f567220 */ /* 0x000fe20000410000 */
[----:B------:R-:W-:Y:S02]  /*4890*/  HADD2.F32 R6, -RZ, R6.H1_H1 ;  /* 0x30000006ff067230 */ /* 0x000fe40000004100 */
[----:B------:R-:W-:Y:S01]  /*48a0*/  FFMA.FTZ R94, R7, R84, -R94 ;  /* 0x00000054075e7223 */ /* 0x000fe2000001085e */
[----:B------:R-:W-:Y:S02]  /*48b0*/  HADD2.F32 R82, -RZ, R82.H1_H1 ;  /* 0x30000052ff527230 */ /* 0x000fe40000004100 */
[----:B------:R-:W-:Y:S01]  /*48c0*/  FMUL.FTZ R7, R80, R85 ;  /* 0x0000005550077220 */ /* 0x000fe20000410000 */
[----:B------:R-:W-:-:S02]  /*48d0*/  HADD2.F32 R5, -RZ, R5.H1_H1 ;  /* 0x30000005ff057230 */ /* 0x000fc40000004100 */
[----:B------:R-:W-:Y:S01]  /*48e0*/  FFMA.FTZ R96, R13, R83, -R96 ;  /* 0x000000530d607223 */ /* 0x000fe20000010860 */
[C---:B------:R-:W-:Y:S01]  /*48f0*/  FMUL.FTZ R85, R6.reuse, R85 ;  /* 0x0000005506557220 */ /* 0x040fe20000410000 */
[-C--:B------:R-:W-:Y:S01]  /*4900*/  FFMA.FTZ R15, R15, R82.reuse, -R4 ;  /* 0x000000520f0f7223 */ /* 0x080fe20000010804 */
[----:B------:R-:W-:Y:S01]  /*4910*/  FFMA.FTZ R86, R27, R82, R86 ;  /* 0x000000521b567223 */ /* 0x000fe20000010056 */
[----:B------:R-:W-:Y:S01]  /*4920*/  FFMA.FTZ R88, R25, R84, R88 ;  /* 0x0000005419587223 */ /* 0x000fe20000010058 */
[-C--:B------:R-:W-:Y:S01]  /*4930*/  FFMA.FTZ R7, R6, R5.reuse, -R7 ;  /* 0x0000000506077223 */ /* 0x080fe20000010807 */
[----:B------:R-:W-:Y:S01]  /*4940*/  FFMA.FTZ R85, R80, R5, R85 ;  /* 0x0000000550557223 */ /* 0x000fe20000010055 */
[----:B------:R-:W-:Y:S02]  /*4950*/  F2FP.SATFINITE.E4M3.F32.PACK_AB_MERGE_C R15, R15, R96, RZ ;  /* 0x000000600f0f723e */ /* 0x000fe400048070ff */
[----:B------:R-:W-:Y:S02]  /*4960*/  F2FP.SATFINITE.E4M3.F32.PACK_AB_MERGE_C R86, R86, R87, RZ ;  /* 0x000000575656723e */ /* 0x000fe400048070ff */
[----:B------:R-:W-:-:S02]  /*4970*/  F2FP.SATFINITE.E4M3.F32.PACK_AB_MERGE_C R13, R11, R8, R89 ;  /* 0x000000080b0d723e */ /* 0x000fc40004807059 */
[----:B------:R-:W-:Y:S02]  /*4980*/  F2FP.SATFINITE.E4M3.F32.PACK_AB_MERGE_C R15, R7, R94, R15 ;  /* 0x0000005e070f723e */ /* 0x000fe4000480700f */
[----:B------:R-:W-:Y:S02]  /*4990*/  F2FP.SATFINITE.E4M3.F32.PACK_AB_MERGE_C R25, R10, R9, R90 ;  /* 0x000000090a19723e */ /* 0x000fe4000480705a */
[----:B------:R-:W-:-:S07]  /*49a0*/  F2FP.SATFINITE.E4M3.F32.PACK_AB_MERGE_C R27, R85, R88, R86 ;  /* 0x00000058551b723e */ /* 0x000fce0004807056 */
.L_x_1129:
[----:B------:R-:W-:Y:S05]  /*49b0*/  BSYNC B1 ;  /* 0x0000000000017941 */ /* 0x000fea0003800000 */
.L_x_1128:
[----:B-1----:R3:W-:Y:S01]  /*49c0*/  STG.E.128 desc[UR44][R54.64], R12 ;  /* 0x0000000c36007986 */ /* 0x0027e2000c101d2c */
        /* <DEDUP_REMOVED lines=9> */
.L_x_1111:
[----:B------:R-:W2:Y:S02]  /*4a60*/  LDL R4, [R1+0x10] ;  /* 0x0000100001047983 */ /* 0x000ea40000100800 */
[----:B--2---:R-:W-:-:S13]  /*4a70*/  ISETP.NE.AND P0, PT, R4, 0x3, PT ;  /* 0x000000030400780c */ /* 0x004fda0003f05270 */
[----:B------:R-:W-:Y:S05]  /*4a80*/  @!P0 BRA `(.L_x_1130) ;  /* 0x0000000000048947 */ /* 0x000fea0003800000 */
[----:B------:R-:W-:Y:S01]  /*4a90*/  BPT.TRAP 0x1 ;  /* 0x000000040000795c */ /* 0x000fe20000300000 */
.L_x_1130:
[----:B------:R-:W2:Y:S01]  /*4aa0*/  LDL R4, [R1+0x18] ;  /* 0x0000180001047983 */ /* 0x000ea20000100800 */
[----:B------:R-:W-:Y:S01]  /*4ab0*/  IMAD R73, R23, 0x8, R17 ;  /* 0x0000000817497824 */ /* 0x000fe200078e0211 */
[----:B------:R-:W-:Y:S01]  /*4ac0*/  BSSY B1, `(.L_x_1131) ;  /* 0x0000006000017945 */ /* 0x000fe20003800000 */
[----:B--2---:R-:W-:Y:S01]  /*4ad0*/  SHF.L.U32 R76, R4, 0x1f, RZ ;  /* 0x0000001f044c7819 */ /* 0x004fe200000006ff */
[----:B------:R-:W-:-:S03]  /*4ae0*/  IMAD R4, R47, -0xa0, R48 ;  /* 0xffffff602f047824 */ /* 0x000fc600078e0230 */
[----:B------:R-:W0:Y:S02]  /*4af0*/  SYNCS.PHASECHK.TRANS64.TRYWAIT P1, [R73+URZ+0x13290], R76 ;  /* 0x0132904c490075a7 */ /* 0x000e24000802017f */
[----:B------:R-:W-:Y:S01]  /*4b00*/  VIMNMX R4, R4, 0xa0, PT ;  /* 0x000000a004047848 */ /* 0x000fe20003fe0100 */
[----:B0-----:R-:W-:Y:S06]  /*4b10*/  @!P1 BRA `(.L_x_1132) ;  /* 0x000001dc00d89947 */ /* 0x001fec0003800000 */
.L_x_1412:
[----:B------:R-:W-:Y:S05]  /*4b20*/  BSYNC B1 ;  /* 0x0000000000017941 */ /* 0x000fea0003800000 */
.L_x_1131:
[----:B------:R-:W1:Y:S02]  /*4b30*/  S2R R5, SR_TID.X ;  /* 0x0000000000057919 */ /* 0x000e640000002100 */
[C---:B-1----:R-:W-:Y:S02]  /*4b40*/  VIADD R6, R5.reuse, 0xffffff80 ;  /* 0xffffff8005067836 */ /* 0x042fe40000000000 */
[----:B------:R-:W-:-:S05]  /*4b50*/  VIADD R5, R5, 0xffffff80 ;  /* 0xffffff8005057836 */ /* 0x000fca0000000000 */
[----:B------:R-:W-:-:S04]  /*4b60*/  LEA.HI R5, R5, R6, RZ, 0x1 ;  /* 0x0000000605057211 */ /* 0x000fc800078f08ff */
[----:B------:R-:W-:-:S04]  /*4b70*/  SHF.R.S32.HI R5, RZ, 0x1, R5 ;  /* 0x00000001ff057819 */ /* 0x000fc80000011405 */
[----:B------:R-:W-:-:S13]  /*4b80*/  ISETP.GE.AND P1, PT, R5, R4, PT ;  /* 0x000000040500720c */ /* 0x000fda0003f26270 */
[----:B------:R-:W-:Y:S05]  /*4b90*/  @P1 BRA `(.L_x_1118) ;  /* 0x0000000000101947 */ /* 0x000fea0003800000 */
[----:B------:R-:W1:Y:S04]  /*4ba0*/  @!P3 LDS.128 R4, [R75+0xe000] ;  /* 0x00e000004b04b984 */ /* 0x000e680000000c00 */
[----:B------:R-:W2:Y:S04]  /*4bb0*/  @!P2 LDS.128 R8, [R74+0xe000] ;  /* 0x00e000004a08a984 */ /* 0x000ea80000000c00 */
[----:B-1----:R1:W-:Y:S04]  /*4bc0*/  @!P3 STG.E.128 desc[UR44][R12.64], R4 ;  /* 0x000000040c00b986 */ /* 0x0023e8000c101d2c */
[----:B--2---:R1:W-:Y:S02]  /*4bd0*/  @!P2 STG.E.128 desc[UR44][R12.64+0x20], R8 ;  /* 0x000020080c00a986 */ /* 0x0043e4000c101d2c */
.L_x_1118:
[----:B------:R-:W-:Y:S05]  /*4be0*/  BSYNC B0 ;  /* 0x0000000000007941 */ /* 0x000fea0003800000 */
.L_x_1110:
[----:B-12---:R-:W1:Y:S01]  /*4bf0*/  S2R R4, SR_TID.X ;  /* 0x0000000000047919 */ /* 0x006e620000002100 */
[----:B------:R-:W-:Y:S01]  /*4c00*/  @!PT LDS RZ, [RZ] ;  /* 0x00000000fffff984 */ /* 0x000fe20000000800 */
[----:B------:R-:W-:Y:S01]  /*4c10*/  @!PT LDS RZ, [RZ] ;  /* 0x00000000fffff984 */ /* 0x000fe20000000800 */
[----:B------:R-:W-:Y:S01]  /*4c20*/  @!PT LDS RZ, [RZ] ;  /* 0x00000000fffff984 */ /* 0x000fe20000000800 */
[----:B------:R-:W-:Y:S01]  /*4c30*/  @!PT LDS RZ, [RZ] ;  /* 0x00000000fffff984 */ /* 0x000fe20000000800 */
[----:B------:R2:W-:Y:S06]  /*4c40*/  MEMBAR.ALL.CTA ;  /* 0x0000000000007992 */ /* 0x0005ec0000008000 */
[----:B--2---:R-:W2:Y:S01]  /*4c50*/  FENCE.VIEW.ASYNC.S ;  /* 0x00000000000073c6 */ /* 0x004ea20000000000 */
[----:B------:R-:W-:Y:S05]  /*4c60*/  WARPSYNC.ALL ;  /* 0x0000000000007948 */ /* 0x000fea0003800000 */
[----:B------:R-:W-:Y:S01]  /*4c70*/  BSSY B0, `(.L_x_1133) ;  /* 0x0000009000007945 */ /* 0x000fe20003800000 */
[----:B-1----:R-:W-:Y:S01]  /*4c80*/  LOP3.LUT R4, R4, 0x7f, RZ, 0xc0, !PT ;  /* 0x0000007f04047812 */ /* 0x002fe200078ec0ff */
[----:B--2---:R1:W-:Y:S03]  /*4c90*/  BAR.SYNC.DEFER_BLOCKING R60, 0x80 ;  /* 0x0002003c0000751d */ /* 0x0043e60000010000 */
[----:B------:R-:W-:-:S13]  /*4ca0*/  ISETP.NE.AND P5, PT, R4, RZ, PT ;  /* 0x000000ff0400720c */ /* 0x000fda0003fa5270 */
[----:B------:R-:W-:-:S05]  /*4cb0*/  @!P5 VIADD R4, R73, 0x132a0 ;  /* 0x000132a04904d836 */ /* 0x000fca0000000000 */
[----:B------:R-:W-:-:S04]  /*4cc0*/  @!P5 PRMT R4, RZ, 0x654, R4 ;  /* 0x00000654ff04d816 */ /* 0x000fc80000000004 */
[----:B------:R1:W-:Y:S01]  /*4cd0*/  @!P5 SYNCS.ARRIVE.TRANS64.RED.A1T0 RZ, [R4+URZ], RZ ;  /* 0x000000ff04ffd9a7 */ /* 0x0003e2000810043f */
[----:B------:R-:W-:Y:S05]  /*4ce0*/  @!P0 BRA `(.L_x_1134) ;  /* 0x0000000000048947 */ /* 0x000fea0003800000 */
[----:B------:R-:W-:Y:S01]  /*4cf0*/  BPT.TRAP 0x1 ;  /* 0x000000040000795c */ /* 0x000fe20000300000 */
.L_x_1134:
[----:B------:R-:W-:Y:S05]  /*4d00*/  BSYNC B0 ;  /* 0x0000000000007941 */ /* 0x000fea0003800000 */
.L_x_1133:
[----:B------:R-:W2:Y:S01]  /*4d10*/  SYNCS.PHASECHK.TRANS64.TRYWAIT P0, [R73+URZ+0x132b0], R76 ;  /* 0x0132b04c490075a7 */ /* 0x000ea2000800017f */
[----:B------:R-:W-:Y:S04]  /*4d20*/  BSSY B0, `(.L_x_1135) ;  /* 0x0000002000007945 */ /* 0x000fe80003800000 */
[----:B--2---:R-:W-:Y:S05]  /*4d30*/  @!P0 BRA `(.L_x_1136) ;  /* 0x000001dc00648947 */ /* 0x004fea0003800000 */
.L_x_1413:
[----:B------:R-:W-:Y:S05]  /*4d40*/  BSYNC B0 ;  /* 0x0000000000007941 */ /* 0x000fea0003800000 */
.L_x_1135:
        /* <DEDUP_REMOVED lines=11> */
[----:B---3--:R-:W-:-:S04]  /*4e00*/  IADD3 R12, P0, R6, UR6, RZ ;  /* 0x00000006060c7c10 */ /* 0x008fc8000ff1e0ff */
[----:B------:R-:W-:Y:S02]  /*4e10*/  IADD3.X R13, R7, UR7, R5, P0, !PT ;  /* 0x00000007070d7c10 */ /* 0x000fe400087fe405 */
[----:B------:R-:W-:-:S13]  /*4e20*/  ISETP.GE.AND P0, PT, R156, UR4, PT ;  /* 0x000000049c007c0c */ /* 0x000fda000bf06270 */
[----:B------:R-:W1:Y:S04]  /*4e30*/  @!P0 LDS.128 R4, [R75+0x6000] ;  /* 0x006000004b048984 */ /* 0x000e680000000c00 */
[----:B-1----:R-:W-:Y:S01]  /*4e40*/  @!P0 STG.E.128 desc[UR44][R12.64], R4 ;  /* 0x000000040c008986 */ /* 0x002fe2000c101d2c */
[----:B------:R-:W-:-:S13]  /*4e50*/  ISETP.GE.AND P0, PT, R77, UR4, PT ;  /* 0x000000044d007c0c */ /* 0x000fda000bf06270 */
[----:B------:R-:W1:Y:S04]  /*4e60*/  @!P0 LDS.128 R8, [R74+0x6000] ;  /* 0x006000004a088984 */ /* 0x000e680000000c00 */
[----:B-1----:R1:W-:Y:S02]  /*4e70*/  @!P0 STG.E.128 desc[UR44][R12.64+0x20], R8 ;  /* 0x000020080c008986 */ /* 0x0023e4000c101d2c */
.L_x_1138:
[----:B------:R-:W-:Y:S05]  /*4e80*/  BSYNC B0 ;  /* 0x0000000000007941 */ /* 0x000fea0003800000 */
.L_x_1137:
[----:B------:R-:W5:Y:S01]  /*4e90*/  LDL.LU R5, [R1+0x18] ;  /* 0x0000180001057983 */ /* 0x000f620000300800 */
[----:B------:R-:W-:Y:S01]  /*4ea0*/  VIADD R23, R23, 0x1 ;  /* 0x0000000117177836 */ /* 0x000fe20000000000 */
[----:B------:R-:W-:Y:S01]  /*4eb0*/  LOP3.LUT P6, RZ, R22, 0x2, RZ, 0xc0, !PT ;  /* 0x0000000216ff7812 */ /* 0x000fe200078cc0ff */
[----:B0-2---:R-:W-:Y:S01]  /*4ec0*/  @!P5 VIADD R73, R73, 0x132c0 ;  /* 0x000132c04949d836 */ /* 0x005fe20000000000 */
        /* <DEDUP_REMOVED lines=9> */
[----:B-1----:R-:W-:Y:S02]  /*4f60*/  SEL R4, RZ, 0x1, P1 ;  /* 0x00000001ff047807 */ /* 0x002fe40000800000 */
[----:B------:R-:W-:Y:S02]  /*4f70*/  PLOP3.LUT P0, PT, PT, PT, PT, 0x8, 0x0 ;  /* 0x000000000000781c */ /* 0x000fe40003f0e170 */
[----:B------:R-:W-:Y:S01]  /*4f80*/  SEL R23, R23, RZ, P1 ;  /* 0x000000ff17177207 */ /* 0x000fe20000800000 */
[----:B------:R0:W-:Y:S01]  /*4f90*/  @!P5 SYNCS.ARRIVE.TRANS64.RED.A1T0 RZ, [R73+URZ], RZ ;  /* 0x000000ff49ffd9a7 */ /* 0x0001e2000810043f */
[----:B-----5:R-:W-:-:S05]  /*4fa0*/  LOP3.LUT R5, R5, R4, RZ, 0x3c, !PT ;  /* 0x0000000405057212 */ /* 0x020fca00078e3cff */
[----:B------:R0:W-:Y:S01]  /*4fb0*/  STL [R1+0x18], R5 ;  /* 0x0000180501007387 */ /* 0x0001e20000100800 */
[----:B------:R-:W-:Y:S05]  /*4fc0*/  @P6 BRA `(.L_x_1139) ;  /* 0xffffffd400306947 */ /* 0x000fea000383ffff */
.L_x_1105:
[----:B------:R-:W2:Y:S01]  /*4fd0*/  LDL R8, [R1+0x1c] ;  /* 0x00001c0001087983 */ /* 0x000ea20000100800 */
[----:B------:R-:W1:Y:S01]  /*4fe0*/  LDC R0, c[0x0][0x448] ;  /* 0x00011200ff007b82 */ /* 0x000e620000000800 */
[----:B------:R-:W-:Y:S07]  /*4ff0*/  BSSY B0, `(.L_x_1140) ;  /* 0x000000d000007945 */ /* 0x000fee0003800000 */
[----:B------:R-:W3:Y:S01]  /*5000*/  LDC.64 R6, c[0x0][0x9e0] ;  /* 0x00027800ff067b82 */ /* 0x000ee20000000a00 */
[----:B-1----:R-:W-:-:S02]  /*5010*/  ISETP.NE.AND P1, PT, R0, 0x1, PT ;  /* 0x000000010000780c */ /* 0x002fc40003f25270 */
[----:B---3--:R-:W-:-:S11]  /*5020*/  ISETP.GE.AND P2, PT, R7, 0x1, PT ;  /* 0x000000010700780c */ /* 0x008fd60003f46270 */
[----:B------:R-:W1:Y:S08]  /*5030*/  @P1 LDC R0, c[0x0][0x44c] ;  /* 0x00011300ff001b82 */ /* 0x000e700000000800 */
[----:B0-----:R-:W0:Y:S01]  /*5040*/  @P1 LDC R5, c[0x0][0x450] ;  /* 0x00011400ff051b82 */ /* 0x001e220000000800 */
[----:B--2---:R-:W-:-:S04]  /*5050*/  VIADD R3, R8, 0xbf ;  /* 0x000000bf08037836 */ /* 0x004fc80000000000 */
[----:B-1----:R-:W-:-:S05]  /*5060*/  @P1 IMAD.HI.U32 R0, R3, R0, RZ ;  /* 0x0000000003001227 */ /* 0x002fca00078e00ff */
[----:B0-----:R-:W-:-:S05]  /*5070*/  @P1 SHF.R.U32.HI R3, RZ, R5, R0 ;  /* 0x00000005ff031219 */ /* 0x001fca0000011600 */
[----:B------:R-:W-:Y:S01]  /*5080*/  IMAD.IADD R3, R46, 0x1, R3 ;  /* 0x000000012e037824 */ /* 0x000fe200078e0203 */
[----:B------:R-:W-:Y:S06]  /*5090*/  @P0 BRA `(.L_x_1141) ;  /* 0x0000000000080947 */ /* 0x000fec0003800000 */
[----:B------:R-:W0:Y:S02]  /*50a0*/  FENCE.VIEW.ASYNC.G ;  /* 0x00000000000073c6 */ /* 0x000e240000000100 */
[----:B0-----:R-:W-:Y:S06]  /*50b0*/  BAR.ARV 0xc, 0x200 ;  /* 0x0308000000007b1d */ /* 0x001fec0000002000 */
.L_x_1141:
[----:B------:R-:W-:Y:S05]  /*50c0*/  BSYNC B0 ;  /* 0x0000000000007941 */ /* 0x000fea0003800000 */
.L_x_1140:
[----:B------:R-:W-:Y:S01]  /*50d0*/  IMAD.IADD R0, R3, 0x1, R6 ;  /* 0x0000000103007824 */ /* 0x000fe200078e0206 */
[----:B------:R-:W-:Y:S06]  /*50e0*/  @!P2 BRA `(.L_x_1142) ;  /* 0x000000000048a947 */ /* 0x000fec0003800000 */
        /* <DEDUP_REMOVED lines=11> */
.L_x_1144:
[----:B------:R-:W-:-:S13]  /*51a0*/  ISETP.NE.AND P0, PT, R7, 0x1, PT ;  /* 0x000000010700780c */ /* 0x000fda0003f05270 */
[----:B------:R-:W0:Y:S02]  /*51b0*/  @P0 LDC.64 R4, c[0x0][0x9e8] ;  /* 0x00027a00ff040b82 */ /* 0x000e240000000a00 */
[----:B0-----:R-:W-:-:S05]  /*51c0*/  @P0 IMAD.HI.U32 R4, R2, R4, RZ ;  /* 0x0000000402040227 */ /* 0x001fca00078e00ff */
[----:B------:R-:W-:-:S07]  /*51d0*/  @P0 SHF.R.U32.HI R2, RZ, R5, R4 ;  /* 0x00000005ff020219 */ /* 0x000fce0000011604 */
.L_x_1145:
[----:B------:R-:W-:Y:S05]  /*51e0*/  BSYNC B0 ;  /* 0x0000000000007941 */ /* 0x000fea0003800000 */
.L_x_1143:
[----:B------:R-:W-:-:S05]  /*51f0*/  IMAD R3, R2, R7, R7 ;  /* 0x0000000702037224 */ /* 0x000fca00078e0207 */
[----:B------:R-:W-:-:S07]  /*5200*/  VIMNMX R0, R0, R3, PT ;  /* 0x0000000300007248 */ /* 0x000fce0003fe0100 */
.L_x_1142:
[----:B------:R-:W0:Y:S01]  /*5210*/  @P1 LDC R2, c[0x0][0x44c] ;  /* 0x00011300ff021b82 */ /* 0x000e220000000800 */
[----:B------:R-:W-:Y:S01]  /*5220*/  VIADD R0, R0, 0x9f ;  /* 0x0000009f00007836 */ /* 0x000fe20000000000 */
[----:B------:R-:W-:Y:S01]  /*5230*/  ULDC UR4, c[0x0][0x9dc] ;  /* 0x0002770000047ab9 */ /* 0x000fe20000000800 */
[----:B------:R-:W-:Y:S02]  /*5240*/  IMAD.MOV.U32 R5, RZ, RZ, R8 ;  /* 0x000000ffff057224 */ /* 0x000fe400078e0008 */
[----:B------:R-:W-:-:S03]  /*5250*/  IMAD.HI R0, R0, 0x66666667, RZ ;  /* 0x6666666700007827 */ /* 0x000fc600078e02ff */
[----:B------:R-:W1:Y:S02]  /*5260*/  @P1 LDC R9, c[0x0][0x450] ;  /* 0x00011400ff091b82 */ /* 0x000e640000000800 */
[----:B------:R-:W-:-:S04]  /*5270*/  SHF.R.U32.HI R3, RZ, 0x1f, R0 ;  /* 0x0000001fff037819 */ /* 0x000fc80000011600 */
[----:B------:R-:W-:-:S04]  /*5280*/  LEA.HI.SX32 R0, R0, R3, 0x1a ;  /* 0x0000000300007211 */ /* 0x000fc800078fd2ff */
[----:B------:R-:W-:Y:S01]  /*5290*/  VIMNMX R105, R105, R0, PT ;  /* 0x0000000069697248 */ /* 0x000fe20003fe0100 */
        /* <DEDUP_REMOVED lines=15> */
.L_x_1148:
[----:B------:R-:W-:-:S13]  /*5390*/  ISETP.NE.AND P0, PT, R7, 0x1, PT ;  /* 0x000000010700780c */ /* 0x000fda0003f05270 */
[----:B------:R-:W0:Y:S02]  /*53a0*/  @P0 LDC.64 R4, c[0x0][0x9e8] ;  /* 0x00027a00ff040b82 */ /* 0x000e240000000a00 */
[----:B0-----:R-:W-:-:S05]  /*53b0*/  @P0 IMAD.HI.U32 R4, R2, R4, RZ ;  /* 0x0000000402040227 */ /* 0x001fca00078e00ff */
[----:B------:R-:W-:-:S07]  /*53c0*/  @P0 SHF.R.U32.HI R2, RZ, R5, R4 ;  /* 0x00000005ff020219 */ /* 0x000fce0000011604 */
.L_x_1149:
[----:B------:R-:W-:Y:S05]  /*53d0*/  BSYNC B0 ;  /* 0x0000000000007941 */ /* 0x000fea0003800000 */
.L_x_1147:
[----:B------:R-:W-:-:S05]  /*53e0*/  IMAD R3, R2, R7, RZ ;  /* 0x0000000702037224 */ /* 0x000fca00078e02ff */
[----:B------:R-:W-:-:S07]  /*53f0*/  VIMNMX R0, R0, R3, !PT ;  /* 0x0000000300007248 */ /* 0x000fce0007fe0100 */
.L_x_1146:
[----:B------:R-:W-:Y:S01]  /*5400*/  IMAD.HI R0, R0, 0x66666667, RZ ;  /* 0x6666666700007827 */ /* 0x000fe200078e02ff */
[----:B------:R-:W-:Y:S02]  /*5410*/  PLOP3.LUT P0, PT, PT, PT, PT, 0x80, 0x0 ;  /* 0x000000000000781c */ /* 0x000fe40003f0f070 */
[----:B------:R-:W-:Y:S02]  /*5420*/  CS2R R56, SRZ ;  /* 0x0000000000387805 */ /* 0x000fe4000001ff00 */
[----:B------:R-:W-:Y:S01]  /*5430*/  CS2R R54, SRZ ;  /* 0x0000000000367805 */ /* 0x000fe2000001ff00 */
[----:B------:R-:W-:Y:S01]  /*5440*/  IMAD.MOV.U32 R20, RZ, RZ, RZ ;  /* 0x000000ffff147224 */ /* 0x000fe200078e00ff */
[----:B------:R-:W-:Y:S02]  /*5450*/  SHF.R.U32.HI R3, RZ, 0x1f, R0 ;  /* 0x0000001fff037819 */ /* 0x000fe40000011600 */
[----:B------:R-:W-:Y:S02]  /*5460*/  CS2R R6, SRZ ;  /* 0x0000000000067805 */ /* 0x000fe4000001ff00 */
[----:B------:R-:W-:-:S02]  /*5470*/  CS2R R52, SRZ ;  /* 0x0000000000347805 */ /* 0x000fc4000001ff00 */
[----:B------:R-:W-:Y:S02]  /*5480*/  CS2R R8, SRZ ;  /* 0x0000000000087805 */ /* 0x000fe4000001ff00 */
[----:B------:R-:W-:Y:S02]  /*5490*/  LEA.HI.SX32 R3, R0, R3, 0x1a ;  /* 0x0000000300037211 */ /* 0x000fe400078fd2ff */
[----:B------:R-:W-:Y:S02]  /*54a0*/  CS2R R46, SRZ ;  /* 0x00000000002e7805 */ /* 0x000fe4000001ff00 */
[----:B------:R-:W-:Y:S02]  /*54b0*/  CS2R R10, SRZ ;  /* 0x00000000000a7805 */ /* 0x000fe4000001ff00 */
[----:B------:R-:W-:Y:S02]  /*54c0*/  CS2R R12, SRZ ;  /* 0x00000000000c7805 */ /* 0x000fe4000001ff00 */
[----:B------:R-:W-:Y:S01]  /*54d0*/  VIMNMX R2, RZ, R3, !PT ;  /* 0x00000003ff027248 */ /* 0x000fe20007fe0100 */
[----:B------:R-:W-:Y:S01]  /*54e0*/  IMAD.MOV.U32 R44, RZ, RZ, RZ ;  /* 0x000000ffff2c7224 */ /* 0x000fe200078e00ff */
[----:B------:R-:W-:-:S02]  /*54f0*/  CS2R R14, SRZ ;  /* 0x00000000000e7805 */ /* 0x000fc4000001ff00 */
[----:B------:R-:W-:Y:S02]  /*5500*/  CS2R R38, SRZ ;  /* 0x0000000000267805 */ /* 0x000fe4000001ff00 */
[----:B------:R-:W-:Y:S01]  /*5510*/  ISETP.GT.AND P1, PT, R105, R2, PT ;  /* 0x000000026900720c */ /* 0x000fe20003f24270 */
[----:B------:R0:W-:Y:S01]  /*5520*/  STL [R1+0x38], R2 ;  /* 0x0000380201007387 */ /* 0x0001e20000100800 */
[----:B------:R-:W-:Y:S02]  /*5530*/  CS2R R36, SRZ ;  /* 0x0000000000247805 */ /* 0x000fe4000001ff00 */
[----:B----4-:R-:W-:Y:S02]  /*5540*/  CS2R R24, SRZ ;  /* 0x0000000000187805 */ /* 0x010fe4000001ff00 */
[----:B------:R-:W-:Y:S02]  /*5550*/  CS2R R28, SRZ ;  /* 0x00000000001c7805 */ /* 0x000fe4000001ff00 */
[----:B------:R-:W-:Y:S01]  /*5560*/  CS2R R26, SRZ ;  /* 0x00000000001a7805 */ /* 0x000fe2000001ff00 */
[----:B------:R-:W-:Y:S01]  /*5570*/  IMAD.MOV.U32 R59, RZ, RZ, RZ ;  /* 0x000000ffff3b7224 */ /* 0x000fe200078e00ff */
[----:B------:R-:W-:Y:S01]  /*5580*/  CS2R R32, SRZ ;  /* 0x0000000000207805 */ /* 0x000fe2000001ff00 */
[----:B------:R-:W-:-:S02]  /*5590*/  IMAD.MOV.U32 R61, RZ, RZ, RZ ;  /* 0x000000ffff3d7224 */ /* 0x000fc400078e00ff */
[----:B0-----:R-:W-:Y:S05]  /*55a0*/  @!P1 BRA `(.L_x_1150) ;  /* 0x00000150005c9947 */ /* 0x001fea0003800000 */
[----:B------:R-:W0:Y:S01]  /*55b0*/  S2R R2, SR_TID.X ;  /* 0x0000000000027919 */ /* 0x000e220000002100 */
[----:B------:R-:W-:Y:S01]  /*55c0*/  VIADD R26, R17, 0xb000 ;  /* 0x0000b000111a7836 */ /* 0x000fe20000000000 */
[----:B------:R-:W-:Y:S04]  /*55d0*/  BSSY B6, `(.L_x_1151) ;  /* 0x000001e000067945 */ /* 0x000fe80003800000 */
[----:B------:R-:W-:Y:S01]  /*55e0*/  LOP3.LUT P0, RZ, R26, 0x9f, RZ, 0xc0, !PT ;  /* 0x0000009f1aff7812 */ /* 0x000fe2000780c0ff */
[----:B0-----:R-:W-:-:S05]  /*55f0*/  VIADD R24, R2, 0xffffff80 ;  /* 0xffffff8002187836 */ /* 0x001fca0000000000 */
[----:B------:R-:W-:-:S04]  /*5600*/  SHF.R.S32.HI R25, RZ, 0x1f, R24 ;  /* 0x0000001fff197819 */ /* 0x000fc80000011418 */
[----:B------:R-:W-:-:S04]  /*5610*/  LEA.HI R0, R25, R24, RZ, 0x7 ;  /* 0x0000001819007211 */ /* 0x000fc800078f38ff */
[----:B------:R-:W-:-:S06]  /*5620*/  SHF.R.S32.HI R0, RZ, 0x7, R0 ;  /* 0x00000007ff007819 */ /* 0x000fcc0000011400 */
        /* <DEDUP_REMOVED lines=24> */
.L_x_1152:
[----:B------:R-:W-:Y:S05]  /*57b0*/  BSYNC B6 ;  /* 0x0000000000067941 */ /* 0x000fea0003800000 */
.L_x_1151:
[----:B------:R-:W2:Y:S01]  /*57c0*/  LDL R21, [R1+0x4c] ;  /* 0x00004c0001157983 */ /* 0x000ea20000100800 */
[----:B------:R-:W-:Y:S01]  /*57d0*/  ULDC.64 UR4, c[0x0][0x990] ;  /* 0x0002640000047ab9 */ /* 0x000fe20000000a00 */
[----:B------:R-:W-:Y:S02]  /*57e0*/  ULDC.64 UR6, c[0x0][0x998] ;  /* 0x0002660000067ab9 */ /* 0x000fe40000000a00 */
[----:B------:R-:W3:Y:S01]  /*57f0*/  LDL R20, [R1+0x48] ;  /* 0x0000480001147983 */ /* 0x000ee20000100800 */
[----:B------:R-:W-:Y:S02]  /*5800*/  ISETP.NE.U32.AND P0, PT, RZ, UR4, PT ;  /* 0x00000004ff007c0c */ /* 0x000fe4000bf05070 */
[----:B------:R-:W-:Y:S02]  /*5810*/  ISETP.NE.U32.AND P1, PT, RZ, UR6, PT ;  /* 0x00000006ff007c0c */ /* 0x000fe4000bf25070 */
[----:B------:R-:W-:Y:S02]  /*5820*/  ISETP.NE.AND.EX P0, PT, RZ, UR5, PT, P0 ;  /* 0x00000005ff007c0c */ /* 0x000fe4000bf05300 */
[----:B------:R-:W-:-:S11]  /*5830*/  ISETP.NE.AND.EX P1, PT, RZ, UR7, PT, P1 ;  /* 0x00000007ff007c0c */ /* 0x000fd6000bf25310 */
[----:B------:R-:W0:Y:S08]  /*5840*/  @P0 LDC.64 R6, c[0x0][0x9a8] ;  /* 0x00026a00ff060b82 */ /* 0x000e300000000a00 */
[----:B------:R-:W1:Y:S08]  /*5850*/  @P1 LDC.64 R8, c[0x0][0x9b8] ;  /* 0x00026e00ff081b82 */ /* 0x000e700000000a00 */
[----:B------:R-:W4:Y:S08]  /*5860*/  @P0 LDC.64 R10, c[0x0][0x9b0] ;  /* 0x00026c00ff0a0b82 */ /* 0x000f300000000a00 */
[----:B------:R-:W4:Y:S01]  /*5870*/  @P1 LDC.64 R12, c[0x0][0x9c0] ;  /* 0x00027000ff0c1b82 */ /* 0x000f220000000a00 */
[----:B--2---:R-:W-:-:S02]  /*5880*/  @P0 SHF.R.S32.HI R3, RZ, 0x1f, R21 ;  /* 0x0000001fff030819 */ /* 0x004fc40000011415 */
[----:B------:R-:W-:Y:S02]  /*5890*/  @P1 SHF.R.S32.HI R5, RZ, 0x1f, R21 ;  /* 0x0000001fff051819 */ /* 0x000fe40000011415 */
[----:B---3--:R-:W-:Y:S01]  /*58a0*/  @P0 SHF.R.S32.HI R15, RZ, 0x1f, R20 ;  /* 0x0000001fff0f0819 */ /* 0x008fe20000011414 */
[-C--:B0-----:R-:W-:Y:S02]  /*58b0*/  @P0 IMAD R0, R3, R6.reuse, RZ ;  /* 0x0000000603000224 */ /* 0x081fe400078e02ff */
[----:B------:R-:W-:-:S04]  /*58c0*/  @P0 IMAD.WIDE.U32 R2, R21, R6, RZ ;  /* 0x0000000615020225 */ /* 0x000fc800078e00ff */
[----:B------:R-:W-:Y:S02]  /*58d0*/  @P0 IMAD R7, R21, R7, R0 ;  /* 0x0000000715070224 */ /* 0x000fe400078e0200 */
[-C--:B-1----:R-:W-:Y:S02]  /*58e0*/  @P1 IMAD R4, R5, R8.reuse, RZ ;  /* 0x0000000805041224 */ /* 0x082fe400078e02ff */
[----:B------:R-:W-:Y:S01]  /*58f0*/  @P0 IMAD.IADD R3, R3, 0x1, R7 ;  /* 0x0000000103030824 */ /* 0x000fe200078e0207 */
[----:B------:R-:W-:Y:S01]  /*5900*/  @P1 SHF.R.S32.HI R7, RZ, 0x1f, R20 ;  /* 0x0000001fff071819 */ /* 0x000fe20000011414 */
[C---:B------:R-:W-:Y:S02]  /*5910*/  @P1 IMAD R9, R21.reuse, R9, R4 ;  /* 0x0000000915091224 */ /* 0x040fe400078e0204 */
[----:B------:R-:W-:-:S04]  /*5920*/  @P1 IMAD.WIDE.U32 R4, R21, R8, RZ ;  /* 0x0000000815041225 */ /* 0x000fc800078e00ff */
[----:B----4-:R-:W-:Y:S02]  /*5930*/  @P0 IMAD R0, R15, R10, RZ ;  /* 0x0000000a0f000224 */ /* 0x010fe400078e02ff */
        /* <DEDUP_REMOVED lines=24> */
[----:B------:R-:W-:-:S05]  /*5ac0*/  LOP3.LUT R0, R0, 0xfffffffe, RZ, 0xc0, !PT ;  /* 0xfffffffe00007812 */ /* 0x000fca00078ec0ff */
[----:B------:R-:W-:-:S05]  /*5ad0*/  IMAD.IADD R0, R20, 0x1, -R0 ;  /* 0x0000000114007824 */ /* 0x000fca00078e0a00 */
[----:B------:R-:W-:-:S04]  /*5ae0*/  SHF.L.U32 R0, R0, 0x1f, RZ ;  /* 0x0000001f00007819 */ /* 0x000fc800000006ff */
[----:B------:R0:W1:Y:S03]  /*5af0*/  SYNCS.PHASECHK.TRANS64.TRYWAIT P0, [R17+URZ+0x13200], R0 ;  /* 0x01320000110075a7 */ /* 0x000066000800017f */
[----:B-1----:R-:W-:Y:S05]  /*5b00*/  @!P0 NANOSLEEP.SYNCS 0x989680 ;  /* 0x009896800000895d */ /* 0x002fea0003900000 */
[----:B------:R-:W1:Y:S01]  /*5b10*/  @!P0 SYNCS.PHASECHK.TRANS64 P0, [R17+URZ+0x13200], R0 ;  /* 0x01320000110085a7 */ /* 0x000e62000800007f */
[----:B------:R-:W-:Y:S04]  /*5b20*/  BSSY B0, `(.L_x_1154) ;  /* 0x0000006000007945 */ /* 0x000fe80003800000 */
[----:B-1----:R-:W-:Y:S05]  /*5b30*/  @P0 BRA `(.L_x_1155) ;  /* 0x0000000000100947 */ /* 0x002fea0003800000 */
.L_x_1156:
[----:B-1----:R1:W2:Y:S02]  /*5b40*/  SYNCS.PHASECHK.TRANS64.TRYWAIT P0, [R17+URZ+0x13200], R0 ;  /* 0x01320000110075a7 */ /* 0x0022a4000800017f */
[----:B--2---:R-:W-:Y:S05]  /*5b50*/  @!P0 NANOSLEEP.SYNCS 0x989680 ;  /* 0x009896800000895d */ /* 0x004fea0003900000 */
[----:B------:R-:W2:Y:S02]  /*5b60*/  @!P0 SYNCS.PHASECHK.TRANS64 P0, [R17+URZ+0x13200], R0 ;  /* 0x01320000110085a7 */ /* 0x000ea4000800007f */
[----:B--2---:R-:W-:Y:S05]  /*5b70*/  @!P0 BRA `(.L_x_1156) ;  /* 0xfffffffc00f08947 */ /* 0x004fea000383ffff */
.L_x_1155:
[----:B------:R-:W-:Y:S05]  /*5b80*/  BSYNC B0 ;  /* 0x0000000000007941 */ /* 0x000fea0003800000 */
.L_x_1154:
[----:B------:R-:W-:Y:S05]  /*5b90*/  BRA `(.L_x_1157) ;  /* 0x0000002c00347947 */ /* 0x000fea0003800000 */
.L_x_1153:
[----:B------:R-:W-:Y:S01]  /*5ba0*/  LOP3.LUT P0, RZ, R26, 0x1bf, RZ, 0xc0, !PT ;  /* 0x000001bf1aff7812 */ /* 0x000fe2000780c0ff */
[----:B------:R-:W-:Y:S01]  /*5bb0*/  ULDC.64 UR4, c[0x0][0x3f8] ;  /* 0x0000fe0000047ab9 */ /* 0x000fe20000000a00 */
[----:B-----5:R-:W-:Y:S01]  /*5bc0*/  SHF.R.S32.HI R0, RZ, 0x1f, R45 ;  /* 0x0000001fff007819 */ /* 0x020fe2000001142d */
[----:B------:R-:W-:Y:S01]  /*5bd0*/  ULDC.64 UR6, c[0x0][0x408] ;  /* 0x0001020000067ab9 */ /* 0x000fe20000000a00 */
[----:B------:R-:W-:Y:S01]  /*5be0*/  IMAD.WIDE.U32 R26, R45, UR4, RZ ;  /* 0x000000042d1a7c25 */ /* 0x000fe2000f8e00ff */
[----:B------:R-:W-:Y:S03]  /*5bf0*/  BSSY B6, `(.L_x_1158) ;  /* 0x0000019000067945 */ /* 0x000fe60003800000 */
[C---:B------:R-:W-:Y:S02]  /*5c00*/  IMAD R4, R0.reuse, UR4, RZ ;  /* 0x0000000400047c24 */ /* 0x040fe4000f8e02ff */
[----:B------:R-:W-:-:S02]  /*5c10*/  IMAD R0, R0, UR6, RZ ;  /* 0x0000000600007c24 */ /* 0x000fc4000f8e02ff */
[C---:B------:R-:W-:Y:S02]  /*5c20*/  IMAD R29, R45.reuse, UR5, R4 ;  /* 0x000000052d1d7c24 */ /* 0x040fe4000f8e0204 */
[C---:B------:R-:W-:Y:S02]  /*5c30*/  IMAD R33, R45.reuse, UR7, R0 ;  /* 0x000000072d217c24 */ /* 0x040fe4000f8e0200 */
[----:B------:R-:W-:-:S04]  /*5c40*/  IMAD.WIDE.U32 R30, R45, UR6, RZ ;  /* 0x000000062d1e7c25 */ /* 0x000fc8000f8e00ff */
        /* <DEDUP_REMOVED lines=19> */
.L_x_1159:
[----:B------:R-:W-:Y:S05]  /*5d80*/  BSYNC B6 ;  /* 0x0000000000067941 */ /* 0x000fea0003800000 */
.L_x_1158:
[----:B------:R-:W2:Y:S01]  /*5d90*/  LDL R20, [R1+0x1c] ;  /* 0x00001c0001147983 */ /* 0x000ea20000100800 */
[----:B------:R-:W-:Y:S01]  /*5da0*/  ULDC.U8 UR4, c[0x0][0x410] ;  /* 0x0001040000047ab9 */ /* 0x000fe20000000000 */
[----:B------:R-:W0:Y:S01]  /*5db0*/  S2R R21, SR_TID.X ;  /* 0x0000000000157919 */ /* 0x000e220000002100 */
[----:B------:R-:W-:Y:S01]  /*5dc0*/  ISETP.NE.AND P0, PT, RZ, UR4, PT ;  /* 0x00000004ff007c0c */ /* 0x000fe2000bf05270 */
[----:B------:R-:W-:Y:S01]  /*5dd0*/  BSSY B0, `(.L_x_1160) ;  /* 0x00002a1000007945 */ /* 0x000fe20003800000 */
[C---:B0-----:R-:W-:Y:S02]  /*5de0*/  VIADD R35, R21.reuse, 0xffffff80 ;  /* 0xffffff8015237836 */ /* 0x041fe40000000000 */
[----:B------:R-:W-:-:S05]  /*5df0*/  VIADD R34, R21, 0xffffff80 ;  /* 0xffffff8015227836 */ /* 0x000fca0000000000 */
[----:B------:R-:W-:-:S04]  /*5e00*/  LEA.HI R34, R34, R35, RZ, 0x1 ;  /* 0x0000002322227211 */ /* 0x000fc800078f08ff */
[----:B------:R-:W-:-:S05]  /*5e10*/  SHF.R.S32.HI R34, RZ, 0x1, R34 ;  /* 0x00000001ff227819 */ /* 0x000fca0000011422 */
[----:B--2---:R-:W-:Y:S01]  /*5e20*/  IMAD.IADD R10, R34, 0x1, R20 ;  /* 0x00000001220a7824 */ /* 0x004fe200078e0214 */
[----:B------:R-:W-:Y:S06]  /*5e30*/  @!P0 BRA `(.L_x_1161) ;  /* 0x0000001400508947 */ /* 0x000fec0003800000 */
[----:B------:R-:W2:Y:S01]  /*5e40*/  LDL.64 R36, [R1] ;  /* 0x0000000001247983 */ /* 0x000ea20000100a00 */
[----:B------:R-:W0:Y:S01]  /*5e50*/  LDC R20, c[0x0][0x448] ;  /* 0x00011200ff147b82 */ /* 0x000e220000000800 */
[----:B------:R-:W-:Y:S01]  /*5e60*/  IMAD.MOV.U32 R5, RZ, RZ, R10 ;  /* 0x000000ffff057224 */ /* 0x000fe200078e000a */
[----:B------:R-:W-:Y:S01]  /*5e70*/  ULDC.64 UR4, c[0x0][0x3f8] ;  /* 0x0000fe0000047ab9 */ /* 0x000fe20000000a00 */
[----:B------:R-:W-:Y:S01]  /*5e80*/  IMAD.MOV.U32 R6, RZ, RZ, R26 ;  /* 0x000000ffff067224 */ /* 0x000fe200078e001a */
[----:B------:R-:W-:Y:S01]  /*5e90*/  ULDC.64 UR6, c[0x0][0x408] ;  /* 0x0001020000067ab9 */ /* 0x000fe20000000a00 */
[----:B------:R-:W-:Y:S01]  /*5ea0*/  IMAD.MOV.U32 R8, RZ, RZ, R30 ;  /* 0x000000ffff087224 */ /* 0x000fe200078e001e */
[----:B------:R-:W-:Y:S01]  /*5eb0*/  ULDC.64 UR8, c[0x0][0x400] ;  /* 0x0001000000087ab9 */ /* 0x000fe20000000a00 */
[----:B------:R-:W-:Y:S01]  /*5ec0*/  IMAD.MOV.U32 R9, RZ, RZ, R33 ;  /* 0x000000ffff097224 */ /* 0x000fe200078e0021 */
[----:B0-----:R-:W-:-:S13]  /*5ed0*/  ISETP.NE.AND P0, PT, R20, 0x1, PT ;  /* 0x000000011400780c */ /* 0x001fda0003f05270 */
[----:B------:R-:W0:Y:S08]  /*5ee0*/  @P0 LDC R3, c[0x0][0x44c] ;  /* 0x00011300ff030b82 */ /* 0x000e300000000800 */
[----:B------:R-:W1:Y:S01]  /*5ef0*/  @P0 LDC R7, c[0x0][0x450] ;  /* 0x00011400ff070b82 */ /* 0x000e620000000800 */
[----:B0-----:R-:W-:-:S05]  /*5f00*/  @P0 IMAD.HI.U32 R0, R10, R3, RZ ;  /* 0x000000030a000227 */ /* 0x001fca00078e00ff */
[----:B-1----:R-:W-:Y:S01]  /*5f10*/  @P0 SHF.R.U32.HI R5, RZ, R7, R0 ;  /* 0x00000007ff050219 */ /* 0x002fe20000011600 */
[----:B------:R-:W-:-:S03]  /*5f20*/  IMAD.MOV.U32 R7, RZ, RZ, R29 ;  /* 0x000000ffff077224 */ /* 0x000fc600078e001d */
[----:B------:R-:W-:Y:S01]  /*5f30*/  SHF.R.S32.HI R0, RZ, 0x1f, R5 ;  /* 0x0000001fff007819 */ /* 0x000fe20000011405 */
[----:B------:R-:W-:-:S04]  /*5f40*/  IMAD.WIDE.U32 R6, R5, UR4, R6 ;  /* 0x0000000405067c25 */ /* 0x000fc8000f8e0006 */
[----:B------:R-:W-:Y:S02]  /*5f50*/  IMAD R4, R0, UR4, RZ ;  /* 0x0000000400047c24 */ /* 0x000fe4000f8e02ff */
[----:B------:R-:W-:-:S04]  /*5f60*/  IMAD.WIDE.U32 R8, R5, UR6, R8 ;  /* 0x0000000605087c25 */ /* 0x000fc8000f8e0008 */
[----:B------:R-:W-:Y:S02]  /*5f70*/  IMAD R0, R0, UR6, RZ ;  /* 0x0000000600007c24 */ /* 0x000fe4000f8e02ff */
[C---:B------:R-:W-:Y:S01]  /*5f80*/  IMAD R13, R5.reuse, UR5, R4 ;  /* 0x00000005050d7c24 */ /* 0x040fe2000f8e0204 */
[----:B------:R-:W-:Y:S01]  /*5f90*/  ULDC.64 UR4, c[0x0][0x3e8] ;  /* 0x0000fa0000047ab9 */ /* 0x000fe20000000a00 */
[----:B------:R-:W-:Y:S01]  /*5fa0*/  IMAD R11, R5, UR7, R0 ;  /* 0x00000007050b7c24 */ /* 0x000fe2000f8e0200 */
[----:B------:R-:W-:Y:S01]  /*5fb0*/  IADD3 R3, P0, R6, UR4, RZ ;  /* 0x0000000406037c10 */ /* 0x000fe2000ff1e0ff */
[----:B------:R-:W-:Y:S01]  /*5fc0*/  UMOV UR4, 0xffffffff ;  /* 0xffffffff00047882 */ /* 0x000fe20000000000 */
[----:B------:R-:W-:Y:S02]  /*5fd0*/  IADD3 R5, P1, R8, UR8, RZ ;  /* 0x0000000808057c10 */ /* 0x000fe4000ff3e0ff */
[----:B------:R-:W-:Y:S02]  /*5fe0*/  IADD3.X R13, R7, UR5, R13, P0, !PT ;  /* 0x00000005070d7c10 */ /* 0x000fe400087fe40d */
[----:B------:R-:W-:Y:S01]  /*5ff0*/  IADD3.X R4, R9, UR9, R11, P1, !PT ;  /* 0x0000000909047c10 */ /* 0x000fe20008ffe40b */
[----:B--2---:R-:W-:Y:S01]  /*6000*/  VIADD R29, R36, 0x10 ;  /* 0x00000010241d7836 */ /* 0x004fe20000000000 */
[----:B------:R-:W-:Y:S07]  /*6010*/  BRA.DIV UR4, `(.L_x_1162) ;  /* 0x000001ca04c07947 */ /* 0x000fee000b800000 */
[----:B------:R0:W1:Y:S04]  /*6020*/  SHFL.IDX PT, R0, R13, RZ, 0x1e1f ;  /* 0x001e1fff0d007589 */ /* 0x00006800000e0000 */
[----:B------:R-:W2:Y:S04]  /*6030*/  SHFL.IDX PT, R3, R3, RZ, 0x1e1f ;  /* 0x001e1fff03037589 */ /* 0x000ea800000e0000 */
[----:B------:R-:W3:Y:S04]  /*6040*/  SHFL.IDX PT, R4, R4, RZ, 0x1e1f ;  /* 0x001e1fff04047589 */ /* 0x000ee800000e0000 */
[----:B------:R0:W4:Y:S02]  /*6050*/  SHFL.IDX PT, R14, R5, RZ, 0x1e1f ;  /* 0x001e1fff050e7589 */ /* 0x00012400000e0000 */
.L_x_1419:
[----:B0-----:R-:W5:Y:S04]  /*6060*/  LDL R5, [R1+0x8] ;  /* 0x0000080001057983 */ /* 0x001f680000100800 */
[----:B------:R-:W2:Y:S01]  /*6070*/  LDL R7, [R1+0x5c] ;  /* 0x00005c0001077983 */ /* 0x000ea20000100800 */
[----:B------:R-:W-:Y:S01]  /*6080*/  BSSY B1, `(.L_x_1163) ;  /* 0x0000021000017945 */ /* 0x000fe20003800000 */
[----:B------:R-:W-:Y:S02]  /*6090*/  CS2R R12, SRZ ;  /* 0x00000000000c7805 */ /* 0x000fe4000001ff00 */
[----:B------:R-:W-:Y:S01]  /*60a0*/  CS2R R8, SRZ ;  /* 0x0000000000087805 */ /* 0x000fe2000001ff00 */
[----:B-----5:R-:W-:Y:S01]  /*60b0*/  IMAD R5, R5, R20, RZ ;  /* 0x0000001405057224 */ /* 0x020fe200078e02ff */
[----:B------:R-:W-:-:S02]  /*60c0*/  CS2R R20, SRZ ;  /* 0x0000000000147805 */ /* 0x000fc4000001ff00 */
[----:B--2---:R-:W-:Y:S02]  /*60d0*/  LEA.HI R6, R7, R7, RZ, 0x1 ;  /* 0x0000000707067211 */ /* 0x004fe400078f08ff */
[----:B------:R-:W-:Y:S02]  /*60e0*/  ISETP.GE.AND P0, PT, R10, R5, PT ;  /* 0x000000050a00720c */ /* 0x000fe40003f06270 */
[----:B------:R-:W-:Y:S02]  /*60f0*/  CS2R R10, SRZ ;  /* 0x00000000000a7805 */ /* 0x000fe4000001ff00 */
[----:B------:R-:W-:-:S05]  /*6100*/  LOP3.LUT R6, R6, 0xfffffffe, RZ, 0xc0, !PT ;  /* 0xfffffffe06067812 */ /* 0x000fca00078ec0ff */
[----:B------:R-:W-:-:S05]  /*6110*/  IMAD.IADD R6, R7, 0x1, -R6 ;  /* 0x0000000107067824 */ /* 0x000fca00078e0a06 */
[----:B------:R-:W-:Y:S01]  /*6120*/  SHF.L.U32 R30, R6, 0x1f, RZ ;  /* 0x0000001f061e7819 */ /* 0x000fe200000006ff */
[----:B------:R-:W-:Y:S06]  /*6130*/  @P0 BRA `(.L_x_1164) ;  /* 0x0000000000540947 */ /* 0x000fec0003800000 */
[----:B------:R-:W-:Y:S01]  /*6140*/  ULDC UR4, c[0x0][0x3f4] ;  /* 0x0000fd0000047ab9 */ /* 0x000fe20000000800 */
[----:B------:R-:W-:Y:S02]  /*6150*/  SHF.R.S32.HI R9, RZ, 0x1f, R29 ;  /* 0x0000001fff097819 */ /* 0x000fe4000001141d */
[----:B------:R-:W-:Y:S02]  /*6160*/  CS2R R10, SRZ ;  /* 0x00000000000a7805 */ /* 0x000fe4000001ff00 */
[----:B------:R-:W-:Y:S02]  /*6170*/  ISETP.GE.AND P4, PT, R36, UR4, PT ;  /* 0x0000000424007c0c */ /* 0x000fe4000bf86270 */
[----:B------:R-:W-:Y:S02]  /*6180*/  ISETP.GE.AND P5, PT, R29, UR4, PT ;  /* 0x000000041d007c0c */ /* 0x000fe4000bfa6270 */
[----:B------:R-:W-:Y:S02]  /*6190*/  CS2R R20, SRZ ;  /* 0x0000000000147805 */ /* 0x000fe4000001ff00 */
[----:B------:R-:W-:-:S07]  /*61a0*/  CS2R R12, SRZ ;  /* 0x00000000000c7805 */ /* 0x000fce000001ff00 */
[CC--:B----4-:R-:W-:Y:S02]  /*61b0*/  @!P4 IADD3 R32, P1, R36.reuse, R14.reuse, RZ ;  /* 0x0000000e2420c210 */ /* 0x0d0fe40007f3e0ff */
[CC--:B------:R-:W-:Y:S02]  /*61c0*/  @!P5 IADD3 R26, P2, R29.reuse, R3.reuse, RZ ;  /* 0x000000031d1ad210 */ /* 0x0c0fe40007f5e0ff */
[----:B------:R-:W-:Y:S02]  /*61d0*/  @!P5 IADD3 R14, P3, R29, R14, RZ ;  /* 0x0000000e1d0ed210 */ /* 0x000fe40007f7e0ff */
[----:B------:R-:W-:Y:S01]  /*61e0*/  @!P4 IADD3 R6, P0, R36, R3, RZ ;  /* 0x000000032406c210 */ /* 0x000fe20007f1e0ff */
[--C-:B-1----:R-:W-:Y:S01]  /*61f0*/  @!P5 IMAD.X R27, R0, 0x1, R9.reuse, P2 ;  /* 0x00000001001bd824 */ /* 0x102fe200010e0609 */
[----:B------:R-:W-:Y:S01]  /*6200*/  @!P4 SHF.R.S32.HI R3, RZ, 0x1f, R36 ;  /* 0x0000001fff03c819 */ /* 0x000fe20000011424 */
[----:B---3--:R-:W-:Y:S01]  /*6210*/  @!P5 IMAD.X R15, R4, 0x1, R9, P3 ;  /* 0x00000001040fd824 */ /* 0x008fe200018e0609 */
[----:B------:R-:W-:-:S02]  /*6220*/  CS2R R8, SRZ ;  /* 0x0000000000087805 */ /* 0x000fc4000001ff00 */
[----:B------:R0:W5:Y:S01]  /*6230*/  @!P5 LD.E.64 R10, desc[UR44][R26.64] ;  /* 0x0000002c1a0ad980 */ /* 0x000162000c101b00 */
[--C-:B------:R-:W-:Y:S02]  /*6240*/  @!P4 IMAD.X R7, R0, 0x1, R3.reuse, P0 ;  /* 0x000000010007c824 */ /* 0x100fe400000e0603 */
[----:B------:R-:W-:Y:S01]  /*6250*/  @!P4 IMAD.X R33, R4, 0x1, R3, P1 ;  /* 0x000000010421c824 */ /* 0x000fe200008e0603 */
[----:B------:R0:W5:Y:S04]  /*6260*/  @!P5 LD.E.64 R8, desc[UR44][R14.64] ;  /* 0x0000002c0e08d980 */ /* 0x000168000c101b00 */
[----:B------:R0:W5:Y:S04]  /*6270*/  @!P4 LD.E.64 R20, desc[UR44][R6.64] ;  /* 0x0000002c0614c980 */ /* 0x000168000c101b00 */
[----:B------:R0:W5:Y:S02]  /*6280*/  @!P4 LD.E.64 R12, desc[UR44][R32.64] ;  /* 0x0000002c200cc980 */ /* 0x000164000c101b00 */
.L_x_1164:
[----:B------:R-:W-:Y:S05]  /*6290*/  BSYNC B1 ;  /* 0x0000000000017941 */ /* 0x000fea0003800000 */
.L_x_1163:
[----:B-1----:R-:W2:Y:S01]  /*62a0*/  LDL.LU R0, [R1+0x44] ;  /* 0x0000440001007983 */ /* 0x002ea20000300800 */
[----:B------:R-:W1:Y:S01]  /*62b0*/  SYNCS.PHASECHK.TRANS64.TRYWAIT P0, [R17+URZ+0x13200], R30 ;  /* 0x0132001e110075a7 */ /* 0x000e62000800017f */
[----:B------:R-:W-:Y:S01]  /*62c0*/  BSSY B1, `(.L_x_1165) ;  /* 0x0000005000017945 */ /* 0x000fe20003800000 */
[----:B--2---:R-:W-:-:S05]  /*62d0*/  IMAD R0, R0, -0xc0, R5 ;  /* 0xffffff4000007824 */ /* 0x004fca00078e0205 */
[----:B------:R-:W-:-:S04]  /*62e0*/  VIMNMX R0, R0, 0xc0, PT ;  /* 0x000000c000007848 */ /* 0x000fc80003fe0100 */
[----:B------:R-:W-:Y:S01]  /*62f0*/  ISETP.GE.AND P1, PT, R34, R0, PT ;  /* 0x000000002200720c */ /* 0x000fe20003f26270 */
[----:B-1----:R-:W-:-:S12]  /*6300*/  @!P0 BRA `(.L_x_1166) ;  /* 0x000001c800708947 */ /* 0x002fd80003800000 */
.L_x_1420:
[----:B------:R-:W-:Y:S05]  /*6310*/  BSYNC B1 ;  /* 0x0000000000017941 */ /* 0x000fea0003800000 */
.L_x_1165:
[----:B------:R-:W-:Y:S05]  /*6320*/  @P1 BRA `(.L_x_1167) ;  /* 0x00000024002c1947 */ /* 0x000fea0003800000 */
[----:B---3--:R-:W2:Y:S01]  /*6330*/  LDL.64 R4, [R1] ;  /* 0x0000000001047983 */ /* 0x008ea20000100a00 */
[----:B------:R-:W3:Y:S03]  /*6340*/  LDC R0, c[0x0][0x3f4] ;  /* 0x0000fd00ff007b82 */ /* 0x000ee60000000800 */
[----:B------:R0:W5:Y:S01]  /*6350*/  LDL R39, [R1+0x2c] ;  /* 0x00002c0001277983 */ /* 0x0001620000100800 */
[----:B------:R-:W-:Y:S01]  /*6360*/  BSSY B1, `(.L_x_1168) ;  /* 0x000007b000017945 */ /* 0x000fe20003800000 */
[-C--:B---3--:R-:W-:Y:S02]  /*6370*/  ISETP.GE.AND P1, PT, R29, R0.reuse, PT ;  /* 0x000000001d00720c */ /* 0x088fe40003f26270 */
[----:B--2---:R-:W-:-:S13]  /*6380*/  ISETP.GE.AND P0, PT, R4, R0, PT ;  /* 0x000000000400720c */ /* 0x004fda0003f06270 */
[----:B0-----:R-:W-:Y:S05]  /*6390*/  @P0 BRA `(.L_x_1169) ;  /* 0x0000000400dc0947 */ /* 0x001fea0003800000 */
[----:B-----5:R-:W-:Y:S01]  /*63a0*/  IMAD.IADD R0, R17, 0x1, R39 ;  /* 0x0000000111007824 */ /* 0x020fe200078e0227 */
[----:B----4-:R-:W-:Y:S02]  /*63b0*/  SHF.R.U32.HI R14, RZ, 0x8, R20 ;  /* 0x00000008ff0e7819 */ /* 0x010fe40000011614 */
[----:B------:R-:W-:Y:S02]  /*63c0*/  LOP3.LUT R3, R20, 0xff, RZ, 0xc0, !PT ;  /* 0x000000ff14037812 */ /* 0x000fe400078ec0ff */
[----:B------:R-:W0:Y:S01]  /*63d0*/  LDS.128 R4, [R0+0xb000] ;  /* 0x00b0000000047984 */ /* 0x000e220000000c00 */
[----:B------:R-:W-:Y:S02]  /*63e0*/  LOP3.LUT R14, R14, 0xff, RZ, 0xc0, !PT ;  /* 0x000000ff0e0e7812 */ /* 0x000fe400078ec0ff */
[----:B------:R-:W-:Y:S02]  /*63f0*/  SHF.R.U32.HI R26, RZ, 0x8, R21 ;  /* 0x00000008ff1a7819 */ /* 0x000fe40000011615 */
[----:B-1----:R-:W-:-:S02]  /*6400*/  SHF.R.U32.HI R30, RZ, 0x8, R13 ;  /* 0x00000008ff1e7819 */ /* 0x002fc4000001160d */
        /* <DEDUP_REMOVED lines=10> */
[----:B------:R-:W-:Y:S01]  /*64b0*/  LOP3.LUT R27, R14, 0xff, RZ, 0xc0, !PT ;  /* 0x000000ff0e1b7812 */ /* 0x000fe200078ec0ff */
        /* <DEDUP_REMOVED lines=101> */
.L_x_1169:
[----:B------:R-:W-:Y:S05]  /*6b10*/  BSYNC B1 ;  /* 0x0000000000017941 */ /* 0x000fea0003800000 */
.L_x_1168:
[----:B------:R-:W-:Y:S05]  /*6b20*/  @P1 BRA `(.L_x_1167) ;  /* 0x0000001c002c1947 */ /* 0x000fea0003800000 */
[----:B------:R-:W-:Y:S02]  /*6b30*/  LEA.HI R24, R25, R24, RZ, 0x2 ;  /* 0x0000001819187211 */ /* 0x000fe400078f10ff */
[----:B-----5:R-:W-:Y:S02]  /*6b40*/  SHF.R.U32.HI R13, RZ, 0x8, R11 ;  /* 0x00000008ff0d7819 */ /* 0x020fe4000001160b */
[--C-:B0-----:R-:W-:Y:S02]  /*6b50*/  SHF.R.S32.HI R0, RZ, 0x2, R24.reuse ;  /* 0x00000002ff007819 */ /* 0x101fe40000011418 */
[----:B------:R-:W-:Y:S02]  /*6b60*/  SHF.R.S32.HI R3, RZ, 0x1f, R24 ;  /* 0x0000001fff037819 */ /* 0x000fe40000011418 */
[----:B------:R-:W-:Y:S02]  /*6b70*/  SHF.R.U32.HI R24, RZ, 0x8, R9 ;  /* 0x00000008ff187819 */ /* 0x000fe40000011609 */
[----:B------:R-:W-:-:S02]  /*6b80*/  LEA.HI R3, R3, R0, RZ, 0x2 ;  /* 0x0000000003037211 */ /* 0x000fc400078f10ff */
[----:B------:R-:W-:Y:S02]  /*6b90*/  SHF.R.U32.HI R15, RZ, 0x8, R8 ;  /* 0x00000008ff0f7819 */ /* 0x000fe40000011608 */
[----:B------:R-:W-:Y:S02]  /*6ba0*/  LOP3.LUT R3, R3, 0xfffffffc, RZ, 0xc0, !PT ;  /* 0xfffffffc03037812 */ /* 0x000fe400078ec0ff */
[----:B----4-:R-:W-:Y:S02]  /*6bb0*/  LOP3.LUT R14, R11, 0xff, RZ, 0xc0, !PT ;  /* 0x000000ff0b0e7812 */ /* 0x010fe400078ec0ff */
[----:B------:R-:W-:Y:S01]  /*6bc0*/  LOP3.LUT R25, R9, 0xff, RZ, 0xc0, !PT ;  /* 0x000000ff09197812 */ /* 0x000fe200078ec0ff */
[----:B------:R-:W-:Y:S01]  /*6bd0*/  IMAD.IADD R3, R0, 0x1, -R3 ;  /* 0x0000000100037824 */ /* 0x000fe200078e0a03 */
[----:B------:R-:W-:Y:S02]  /*6be0*/  LOP3.LUT R13, R13, 0xff, RZ, 0xc0, !PT ;  /* 0x000000ff0d0d7812 */ /* 0x000fe400078ec0ff */
[----:B------:R-:W-:-:S02]  /*6bf0*/  LOP3.LUT R24, R24, 0xff, RZ, 0xc0, !PT ;  /* 0x000000ff18187812 */ /* 0x000fc400078ec0ff */
[----:B------:R-:W-:Y:S01]  /*6c00*/  LOP3.LUT P0, RZ, R3, 0x2, RZ, 0xc0, !PT ;  /* 0x0000000203ff7812 */ /* 0x000fe2000780c0ff */
[----:B------:R-:W-:Y:S01]  /*6c10*/  IMAD.IADD R3, R17, 0x1, R39 ;  /* 0x0000000111037824 */ /* 0x000fe200078e0227 */
[----:B------:R-:W-:Y:S02]  /*6c20*/  LOP3.LUT R20, R8, 0xff, RZ, 0xc0, !PT ;  /* 0x000000ff08147812 */ /* 0x000fe400078ec0ff */
[----:B------:R-:W-:Y:S01]  /*6c30*/  LOP3.LUT R15, R15, 0xff, RZ, 0xc0, !PT ;  /* 0x000000ff0f0f7812 */ /* 0x000fe200078ec0ff */
[----:B------:R-:W-:Y:S01]  /*6c40*/  VIADD R0, R3, 0x20 ;  /* 0x0000002003007836 */ /* 0x000fe20000000000 */
[----:B------:R-:W-:Y:S02]  /*6c50*/  PRMT R14, R13, 0x7604, R14 ;  /* 0x000076040d0e7816 */ /* 0x000fe4000000000e */
[----:B------:R-:W-:Y:S02]  /*6c60*/  PRMT R25, R24, 0x7604, R25 ;  /* 0x0000760418197816 */ /* 0x000fe40000000019 */
[----:B------:R-:W-:-:S02]  /*6c70*/  SHF.R.U32.HI R13, RZ, 0x10, R11 ;  /* 0x00000010ff0d7819 */ /* 0x000fc4000001160b */
[----:B------:R-:W-:Y:S01]  /*6c80*/  SHF.R.U32.HI R24, RZ, 0x10, R9 ;  /* 0x00000010ff187819 */ /* 0x000fe20000011609 */
[----:B------:R-:W-:Y:S01]  /*6c90*/  @P0 VIADD R0, R3, 0xffffffe0 ;  /* 0xffffffe003000836 */ /* 0x000fe20000000000 */
[----:B------:R-:W-:Y:S02]  /*6ca0*/  SHF.R.U32.HI R3, RZ, 0x8, R10 ;  /* 0x00000008ff037819 */ /* 0x000fe4000001160a */
[----:B------:R-:W-:Y:S02]  /*6cb0*/  LOP3.LUT R12, R10, 0xff, RZ, 0xc0, !PT ;  /* 0x000000ff0a0c7812 */ /* 0x000fe400078ec0ff */
[----:B------:R-:W0:Y:S01]  /*6cc0*/  LDS.128 R4, [R0+0xb000] ;  /* 0x00b0000000047984 */ /* 0x000e220000000c00 */
[----:B------:R-:W-:Y:S02]  /*6cd0*/  LOP3.LUT R3, R3, 0xff, RZ, 0xc0, !PT ;  /* 0x000000ff03037812 */ /* 0x000fe400078ec0ff */
[----:B------:R-:W-:Y:S02]  /*6ce0*/  PRMT R21, R15, 0x7604, R20 ;  /* 0x000076040f157816 */ /* 0x000fe40000000014 */
[----:B------:R-:W-:-:S02]  /*6cf0*/  SHF.R.U32.HI R15, RZ, 0x10, R8 ;  /* 0x00000010ff0f7819 */ /* 0x000fc40000011608 */
[----:B------:R-:W-:Y:S02]  /*6d00*/  LOP3.LUT R13, R13, 0xff, RZ, 0xc0, !PT ;  /* 0x000000ff0d0d7812 */ /* 0x000fe400078ec0ff */
[----:B------:R-:W-:Y:S02]  /*6d10*/  LOP3.LUT R24, R24, 0xff, RZ, 0xc0, !PT ;  /* 0x000000ff18187812 */ /* 0x000fe400078ec0ff */
[----:B------:R-:W-:Y:S02]  /*6d20*/  PRMT R12, R3, 0x7604, R12 ;  /* 0x00007604030c7816 */ /* 0x000fe4000000000c */
[----:B------:R-:W-:Y:S02]  /*6d30*/  SHF.R.U32.HI R3, RZ, 0x10, R10 ;  /* 0x00000010ff037819 */ /* 0x000fe4000001160a */
[----:B------:R-:W-:Y:S02]  /*6d40*/  LOP3.LUT R20, R15, 0xff, RZ, 0xc0, !PT ;  /* 0x000000ff0f147812 */ /* 0x000fe400078ec0ff */
[----:B------:R-:W-:-:S02]  /*6d50*/  PRMT R15, R13, 0x7054, R14 ;  /* 0x000070540d0f7816 */ /* 0x000fc4000000000e */
[----:B------:R-:W-:Y:S02]  /*6d60*/  PRMT R25, R24, 0x7054, R25 ;  /* 0x0000705418197816 */ /* 0x000fe40000000019 */
[----:B------:R-:W-:Y:S02]  /*6d70*/  LOP3.LUT R3, R3, 0xff, RZ, 0xc0, !PT ;  /* 0x000000ff03037812 */ /* 0x000fe400078ec0ff */
[----:B------:R-:W-:Y:S02]  /*6d80*/  LOP3.LUT R15, R15, 0xff000000, R11, 0xf8, !PT ;  /* 0xff0000000f0f7812 */ /* 0x000fe400078ef80b */
[----:B------:R-:W-:Y:S02]  /*6d90*/  LOP3.LUT R25, R25, 0xff000000, R9, 0xf8, !PT ;  /* 0xff00000019197812 */ /* 0x000fe400078ef809 */
[----:B------:R-:W-:Y:S02]  /*6da0*/  PRMT R13, R3, 0x7054, R12 ;  /* 0x00007054030d7816 */ /* 0x000fe4000000000c */
[----:B------:R-:W-:-:S02]  /*6db0*/  PRMT R21, R20, 0x7054, R21 ;  /* 0x0000705414157816 */ /* 0x000fc40000000015 */
[----:B------:R-:W-:Y:S02]  /*6dc0*/  F2FP.F16.E4M3.UNPACK_B R12, R15 ;  /* 0x0000000fff0c723e */ /* 0x000fe400020006ff */
[-C--:B------:R-:W-:Y:S02]  /*6dd0*/  F2FP.F16.E4M3.UNPACK_B R20, R25.reuse ;  /* 0x00000019ff14723e */ /* 0x080fe400020006ff */
[----:B------:R-:W-:Y:S01]  /*6de0*/  LOP3.LUT R21, R21, 0xff000000, R8, 0xf8, !PT ;  /* 0xff00000015157812 */ /* 0x000fe200078ef808 */
[----:B------:R-:W-:Y:S01]  /*6df0*/  HADD2.F32 R14, -RZ, R12.H1_H1 ;  /* 0x3000000cff0e7230 */ /* 0x000fe20000004100 */
[----:B------:R-:W-:Y:S01]  /*6e00*/  LOP3.LUT R13, R13, 0xff000000, R10, 0xf8, !PT ;  /* 0xff0000000d0d7812 */ /* 0x000fe200078ef80a */
[--C-:B------:R-:W-:Y:S01]  /*6e10*/  HADD2.F32 R24, -RZ, R20.reuse.H1_H1 ;  /* 0x30000014ff187230 */ /* 0x100fe20000004100 */
[----:B------:R-:W-:Y:S01]  /*6e20*/  F2FP.F16.E4M3.UNPACK_B R25, R25.H1 ;  /* 0x00000019ff19723e */ /* 0x000fe200030006ff */
[----:B------:R-:W-:Y:S01]  /*6e30*/  HADD2.F32 R20, -RZ, R20.H0_H0 ;  /* 0x20000014ff147230 */ /* 0x000fe20000004100 */
[-C--:B0-----:R-:W-:Y:S01]  /*6e40*/  F2FP.F16.E4M3.UNPACK_B R3, R6.reuse.H1 ;  /* 0x00000006ff03723e */ /* 0x081fe200030006ff */
[----:B------:R-:W-:Y:S01]  /*6e50*/  HADD2.F32 R12, -RZ, R12.H0_H0 ;  /* 0x2000000cff0c7230 */ /* 0x000fe20000004100 */
[----:B------:R-:W-:-:S02]  /*6e60*/  F2FP.F16.E4M3.UNPACK_B R6, R6 ;  /* 0x00000006ff06723e */ /* 0x000fc400020006ff */
[-C--:B------:R-:W-:Y:S01]  /*6e70*/  F2FP.F16.E4M3.UNPACK_B R10, R7.reuse ;  /* 0x00000007ff0a723e */ /* 0x080fe200020006ff */
[--C-:B------:R-:W-:Y:S01]  /*6e80*/  HADD2.F32 R8, -RZ, R3.reuse.H1_H1 ;  /* 0x30000003ff087230 */ /* 0x100fe20000004100 */
[----:B------:R-:W-:Y:S01]  /*6e90*/  F2FP.F16.E4M3.UNPACK_B R11, R7.H1 ;  /* 0x00000007ff0b723e */ /* 0x000fe200030006ff */
[----:B------:R-:W-:Y:S01]  /*6ea0*/  HADD2.F32 R9, -RZ, R3.H0_H0 ;  /* 0x20000003ff097230 */ /* 0x000fe20000004100 */
[-C--:B------:R-:W-:Y:S02]  /*6eb0*/  F2FP.F16.E4M3.UNPACK_B R7, R5.reuse ;  /* 0x00000005ff07723e */ /* 0x080fe400020006ff */
[C---:B------:R-:W-:Y:S01]  /*6ec0*/  FMUL.FTZ R26, R8.reuse, R24 ;  /* 0x00000018081a7220 */ /* 0x040fe20000410000 */
[-C--:B------:R-:W-:Y:S01]  /*6ed0*/  FMUL.FTZ R27, R8, R14.reuse ;  /* 0x0000000e081b7220 */ /* 0x080fe20000410000 */
[----:B------:R-:W-:Y:S01]  /*6ee0*/  F2FP.F16.E4M3.UNPACK_B R8, R5.H1 ;  /* 0x00000005ff08723e */ /* 0x000fe200030006ff */
[--C-:B------:R-:W-:Y:S02]  /*6ef0*/  HADD2.F32 R5, -RZ, R6.reuse.H1_H1 ;  /* 0x30000006ff057230 */ /* 0x100fe40000004100 */
[C---:B------:R-:W-:Y:S01]  /*6f00*/  FFMA.FTZ R29, R9.reuse, R14, -R26 ;  /* 0x0000000e091d7223 */ /* 0x040fe2000001081a */
[----:B-1----:R-:W-:Y:S01]  /*6f10*/  FFMA.FTZ R30, R9, R24, R27 ;  /* 0x00000018091e7223 */ /* 0x002fe2000001001b */
[----:B------:R-:W-:Y:S01]  /*6f20*/  HADD2.F32 R6, -RZ, R6.H0_H0 ;  /* 0x20000006ff067230 */ /* 0x000fe20000004100 */
[----:B------:R-:W-:Y:S01]  /*6f30*/  F2FP.F16.E4M3.UNPACK_B R15, R15.H1 ;  /* 0x0000000fff0f723e */ /* 0x000fe200030006ff */
[C---:B------:R-:W-:Y:S01]  /*6f40*/  FMUL.FTZ R9, R5.reuse, R20 ;  /* 0x0000001405097220 */ /* 0x040fe20000410000 */
[----:B------:R-:W-:Y:S01]  /*6f50*/  FMUL.FTZ R27, R5, R12 ;  /* 0x0000000c051b7220 */ /* 0x000fe20000410000 */
[----:B------:R-:W-:Y:S01]  /*6f60*/  HADD2.F32 R14, -RZ, R25.H0_H0 ;  /* 0x20000019ff0e7230 */ /* 0x000fe20000004100 */
[----:B------:R-:W-:Y:S01]  /*6f70*/  F2FP.F16.E4M3.UNPACK_B R3, R4 ;  /* 0x00000004ff03723e */ /* 0x000fe200020006ff */
[----:B------:R-:W-:-:S02]  /*6f80*/  HADD2.F32 R5, -RZ, R10.H1_H1 ;  /* 0x3000000aff057230 */ /* 0x000fc40000004100 */
[C---:B------:R-:W-:Y:S01]  /*6f90*/  FFMA.FTZ R26, R6.reuse, R12, -R9 ;  /* 0x0000000c061a7223 */ /* 0x040fe20000010809 */
[----:B------:R-:W-:Y:S02]  /*6fa0*/  HADD2.F32 R9, -RZ, R15.H0_H0 ;  /* 0x2000000fff097230 */ /* 0x000fe40000004100 */
[----:B------:R-:W-:Y:S01]  /*6fb0*/  FFMA.FTZ R27, R6, R20, R27 ;  /* 0x00000014061b7223 */ /* 0x000fe2000001001b */
[----:B------:R-:W-:Y:S02]  /*6fc0*/  HADD2.F32 R10, -RZ, R10.H0_H0 ;  /* 0x2000000aff0a7230 */ /* 0x000fe40000004100 */
[C---:B------:R-:W-:Y:S01]  /*6fd0*/  FMUL.FTZ R31, R5.reuse, R14 ;  /* 0x0000000e051f7220 */ /* 0x040fe20000410000 */
[----:B------:R-:W-:Y:S02]  /*6fe0*/  HADD2.F32 R6, -RZ, R11.H1_H1 ;  /* 0x3000000bff067230 */ /* 0x000fe40000004100 */
[----:B------:R-:W-:Y:S01]  /*6ff0*/  FMUL.FTZ R5, R5, R9 ;  /* 0x0000000905057220 */ /* 0x000fe20000410000 */
[----:B------:R-:W-:-:S02]  /*7000*/  HADD2.F32 R15, -RZ, R15.H1_H1 ;  /* 0x3000000fff0f7230 */ /* 0x000fc40000004100 */
[C---:B------:R-:W-:Y:S01]  /*7010*/  FFMA.FTZ R31, R10.reuse, R9, -R31 ;  /* 0x000000090a1f7223 */ /* 0x040fe2000001081f */
[----:B------:R-:W-:Y:S02]  /*7020*/  HADD2.F32 R25, -RZ, R25.H1_H1 ;  /* 0x30000019ff197230 */ /* 0x000fe40000004100 */
[----:B------:R-:W-:Y:S01]  /*7030*/  FFMA.FTZ R32, R10, R14, R5 ;  /* 0x0000000e0a207223 */ /* 0x000fe20000010005 */
[----:B------:R-:W-:Y:S01]  /*7040*/  HADD2.F32 R11, -RZ, R11.H0_H0 ;  /* 0x2000000bff0b7230 */ /* 0x000fe20000004100 */
[----:B------:R-:W-:Y:S01]  /*7050*/  F2FP.F16.E4M3.UNPACK_B R5, R13 ;  /* 0x0000000dff05723e */ /* 0x000fe200020006ff */
[C---:B------:R-:W-:Y:S01]  /*7060*/  FMUL.FTZ R10, R6.reuse, R15 ;  /* 0x0000000f060a7220 */ /* 0x040fe20000410000 */
[----:B------:R-:W-:Y:S01]  /*7070*/  F2FP.F16.E4M3.UNPACK_B R4, R4.H1 ;  /* 0x00000004ff04723e */ /* 0x000fe200030006ff */
[----:B------:R-:W-:Y:S01]  /*7080*/  FMUL.FTZ R20, R6, R25 ;  /* 0x0000001906147220 */ /* 0x000fe20000410000 */
[----:B------:R-:W-:Y:S01]  /*7090*/  F2FP.F16.E4M3.UNPACK_B R12, R21 ;  /* 0x00000015ff0c723e */ /* 0x000fe200020006ff */
[----:B------:R-:W-:Y:S01]  /*70a0*/  FFMA.FTZ R34, R11, R25, R10 ;  /* 0x000000190b227223 */ /* 0x000fe2000001000a */
[----:B------:R-:W-:-:S02]  /*70b0*/  HADD2.F32 R10, -RZ, R5.H1_H1 ;  /* 0x30000005ff0a7230 */ /* 0x000fc40000004100 */
[----:B------:R-:W-:Y:S01]  /*70c0*/  FFMA.FTZ R33, R11, R15, -R20 ;  /* 0x0000000f0b217223 */ /* 0x000fe20000010814 */
[----:B------:R-:W-:Y:S01]  /*70d0*/  HADD2.F32 R9, -RZ, R5.H0_H0 ;  /* 0x20000005ff097230 */ /* 0x000fe20000004100 */
[----:B------:R-:W-:Y:S01]  /*70e0*/  F2FP.F16.E4M3.UNPACK_B R13, R13.H1 ;  /* 0x0000000dff0d723e */ /* 0x000fe200030006ff */
[----:B------:R-:W-:Y:S01]  /*70f0*/  HADD2.F32 R14, -RZ, R12.H1_H1 ;  /* 0x3000000cff0e7230 */ /* 0x000fe20000004100 */
[----:B------:R-:W-:Y:S01]  /*7100*/  F2FP.F16.E4M3.UNPACK_B R21, R21.H1 ;  /* 0x00000015ff15723e */ /* 0x000fe200030006ff */
[--C-:B------:R-:W-:Y:S02]  /*7110*/  HADD2.F32 R6, -RZ, R4.reuse.H1_H1 ;  /* 0x30000004ff067230 */ /* 0x100fe40000004100 */
[----:B------:R-:W-:Y:S02]  /*7120*/  HADD2.F32 R5, -RZ, R4.H0_H0 ;  /* 0x20000004ff057230 */ /* 0x000fe40000004100 */
[----:B------:R-:W-:Y:S02]  /*7130*/  HADD2.F32 R12, -RZ, R12.H0_H0 ;  /* 0x2000000cff0c7230 */ /* 0x000fe40000004100 */
[----:B------:R-:W-:Y:S01]  /*7140*/  FMUL.FTZ R20, R6, R14 ;  /* 0x0000000e06147220 */ /* 0x000fe20000410000 */
[----:B------:R-:W-:-:S02]  /*7150*/  HADD2.F32 R4, -RZ, R3.H1_H1 ;  /* 0x30000003ff047230 */ /* 0x000fc40000004100 */
[-C--:B------:R-:W-:Y:S01]  /*7160*/  FMUL.FTZ R24, R6, R10.reuse ;  /* 0x0000000a06187220 */ /* 0x080fe20000410000 */
[----:B------:R-:W-:Y:S02]  /*7170*/  HADD2.F32 R3, -RZ, R3.H0_H0 ;  /* 0x20000003ff037230 */ /* 0x000fe40000004100 */
[C---:B------:R-:W-:Y:S01]  /*7180*/  FFMA.FTZ R20, R5.reuse, R10, -R20 ;  /* 0x0000000a05147223 */ /* 0x040fe20000010814 */
[----:B------:R-:W-:Y:S02]  /*7190*/  HADD2.F32 R10, -RZ, R21.H0_H0 ;  /* 0x20000015ff0a7230 */ /* 0x000fe40000004100 */
[C---:B------:R-:W-:Y:S01]  /*71a0*/  FMUL.FTZ R6, R4.reuse, R12 ;  /* 0x0000000c04067220 */ /* 0x040fe20000410000 */
[-C--:B------:R-:W-:Y:S01]  /*71b0*/  FMUL.FTZ R15, R4, R9.reuse ;  /* 0x00000009040f7220 */ /* 0x080fe20000410000 */
[----:B------:R-:W-:Y:S01]  /*71c0*/  FFMA.FTZ R25, R5, R14, R24 ;  /* 0x0000000e05197223 */ /* 0x000fe20000010018 */
[----:B------:R-:W-:Y:S02]  /*71d0*/  HADD2.F32 R5, -RZ, R13.H1_H1 ;  /* 0x3000000dff057230 */ /* 0x000fe40000004100 */
[----:B------:R-:W-:Y:S01]  /*71e0*/  FFMA.FTZ R11, R3, R9, -R6 ;  /* 0x00000009030b7223 */ /* 0x000fe20000010806 */
[----:B------:R-:W-:-:S02]  /*71f0*/  HADD2.F32 R9, -RZ, R21.H1_H1 ;  /* 0x30000015ff097230 */ /* 0x000fc40000004100 */
[----:B------:R-:W-:Y:S01]  /*7200*/  FFMA.FTZ R12, R3, R12, R15 ;  /* 0x0000000c030c7223 */ /* 0x000fe2000001000f */
[--C-:B------:R-:W-:Y:S02]  /*7210*/  HADD2.F32 R4, -RZ, R8.reuse.H1_H1 ;  /* 0x30000008ff047230 */ /* 0x100fe40000004100 */
[----:B------:R-:W-:Y:S02]  /*7220*/  HADD2.F32 R3, -RZ, R7.H1_H1 ;  /* 0x30000007ff037230 */ /* 0x000fe40000004100 */
[----:B------:R-:W-:Y:S02]  /*7230*/  HADD2.F32 R6, -RZ, R13.H0_H0 ;  /* 0x2000000dff067230 */ /* 0x000fe40000004100 */
[C---:B------:R-:W-:Y:S01]  /*7240*/  FMUL.FTZ R13, R4.reuse, R9 ;  /* 0x00000009040d7220 */ /* 0x040fe20000410000 */
[----:B------:R-:W-:Y:S02]  /*7250*/  HADD2.F32 R8, -RZ, R8.H0_H0 ;  /* 0x20000008ff087230 */ /* 0x000fe40000004100 */
[----:B------:R-:W-:Y:S01]  /*7260*/  FMUL.FTZ R14, R4, R5 ;  /* 0x00000005040e7220 */ /* 0x000fe20000410000 */
[----:B------:R-:W-:-:S02]  /*7270*/  HADD2.F32 R7, -RZ, R7.H0_H0 ;  /* 0x20000007ff077230 */ /* 0x000fc40000004100 */
[C---:B------:R-:W-:Y:S01]  /*7280*/  FMUL.FTZ R4, R3.reuse, R10 ;  /* 0x0000000a03047220 */ /* 0x040fe20000410000 */
[-C--:B------:R-:W-:Y:S01]  /*7290*/  FMUL.FTZ R3, R3, R6.reuse ;  /* 0x0000000603037220 */ /* 0x080fe20000410000 */
[C---:B------:R-:W-:Y:S01]  /*72a0*/  FFMA.FTZ R13, R8.reuse, R5, -R13 ;  /* 0x00000005080d7223 */ /* 0x040fe2000001080d */
[----:B------:R-:W-:Y:S01]  /*72b0*/  FFMA.FTZ R14, R8, R9, R14 ;  /* 0x00000009080e7223 */ /* 0x000fe2000001000e */
[C---:B------:R-:W-:Y:S01]  /*72c0*/  FFMA.FTZ R5, R7.reuse, R6, -R4 ;  /* 0x0000000607057223 */ /* 0x040fe20000010804 */
[----:B------:R-:W-:Y:S01]  /*72d0*/  FFMA.FTZ R10, R7, R10, R3 ;  /* 0x0000000a070a7223 */ /* 0x000fe20000010003 */
[----:B------:R-:W-:Y:S02]  /*72e0*/  F2FP.SATFINITE.E4M3.F32.PACK_AB_MERGE_C R6, R30, R29, RZ ;  /* 0x0000001d1e06723e */ /* 0x000fe400048070ff */
[----:B------:R-:W-:Y:S02]  /*72f0*/  F2FP.SATFINITE.E4M3.F32.PACK_AB_MERGE_C R7, R34, R33, RZ ;  /* 0x000000212207723e */ /* 0x000fe400048070ff */
[----:B------:R-:W-:-:S02]  /*7300*/  F2FP.SATFINITE.E4M3.F32.PACK_AB_MERGE_C R4, R25, R20, RZ ;  /* 0x000000141904723e */ /* 0x000fc400048070ff */
[----:B------:R-:W-:Y:S02]  /*7310*/  F2FP.SATFINITE.E4M3.F32.PACK_AB_MERGE_C R13, R14, R13, RZ ;  /* 0x0000000d0e0d723e */ /* 0x000fe400048070ff */
[----:B------:R-:W-:Y:S02]  /*7320*/  F2FP.SATFINITE.E4M3.F32.PACK_AB_MERGE_C R6, R27, R26, R6 ;  /* 0x0000001a1b06723e */ /* 0x000fe40004807006 */
[----:B------:R-:W-:Y:S02]  /*7330*/  F2FP.SATFINITE.E4M3.F32.PACK_AB_MERGE_C R7, R32, R31, R7 ;  /* 0x0000001f2007723e */ /* 0x000fe40004807007 */
[----:B------:R-:W-:Y:S02]  /*7340*/  F2FP.SATFINITE.E4M3.F32.PACK_AB_MERGE_C R4, R12, R11, R4 ;  /* 0x0000000b0c04723e */ /* 0x000fe40004807004 */
[----:B------:R-:W-:-:S05]  /*7350*/  F2FP.SATFINITE.E4M3.F32.PACK_AB_MERGE_C R5, R10, R5, R13 ;  /* 0x000000050a05723e */ /* 0x000fca000480700d */
[----:B------:R2:W-:Y:S01]  /*7360*/  STS.128 [R0+0xb000], R4 ;  /* 0x00b0000400007388 */ /* 0x0005e20000000c00 */
[----:B------:R-:W-:Y:S05]  /*7370*/  BRA `(.L_x_1167) ;  /* 0x0000001400187947 */ /* 0x000fea0003800000 */
.L_x_1161:
[----:B------:R-:W0:Y:S01]  /*7380*/  LDC R20, c[0x0][0x448] ;  /* 0x00011200ff147b82 */ /* 0x000e220000000800 */
[----:B------:R-:W-:Y:S01]  /*7390*/  IMAD.MOV.U32 R5, RZ, RZ, R10 ;  /* 0x000000ffff057224 */ /* 0x000fe200078e000a */
[----:B------:R-:W-:Y:S01]  /*73a0*/  ULDC.64 UR4, c[0x0][0x3f8] ;  /* 0x0000fe0000047ab9 */ /* 0x000fe20000000a00 */
[----:B------:R-:W-:Y:S01]  /*73b0*/  IMAD.MOV.U32 R6, RZ, RZ, R26 ;  /* 0x000000ffff067224 */ /* 0x000fe200078e001a */
[----:B------:R-:W-:Y:S01]  /*73c0*/  ULDC.64 UR6, c[0x0][0x408] ;  /* 0x0001020000067ab9 */ /* 0x000fe20000000a00 */
[----:B------:R-:W-:Y:S01]  /*73d0*/  IMAD.MOV.U32 R7, RZ, RZ, R29 ;  /* 0x000000ffff077224 */ /* 0x000fe200078e001d */
[----:B------:R-:W-:Y:S01]  /*73e0*/  ULDC.64 UR8, c[0x0][0x400] ;  /* 0x0001000000087ab9 */ /* 0x000fe20000000a00 */
[----:B------:R-:W-:Y:S02]  /*73f0*/  IMAD.MOV.U32 R8, RZ, RZ, R30 ;  /* 0x000000ffff087224 */ /* 0x000fe400078e001e */
[----:B------:R-:W-:Y:S01]  /*7400*/  IMAD.MOV.U32 R9, RZ, RZ, R33 ;  /* 0x000000ffff097224 */ /* 0x000fe200078e0021 */
[----:B0-----:R-:W-:-:S13]  /*7410*/  ISETP.NE.AND P0, PT, R20, 0x1, PT ;  /* 0x000000011400780c */ /* 0x001fda0003f05270 */
[----:B------:R-:W0:Y:S08]  /*7420*/  @P0 LDC R3, c[0x0][0x44c] ;  /* 0x00011300ff030b82 */ /* 0x000e300000000800 */
[----:B------:R-:W1:Y:S01]  /*7430*/  @P0 LDC R0, c[0x0][0x450] ;  /* 0x00011400ff000b82 */ /* 0x000e620000000800 */
[----:B0-----:R-:W-:-:S05]  /*7440*/  @P0 IMAD.HI.U32 R3, R10, R3, RZ ;  /* 0x000000030a030227 */ /* 0x001fca00078e00ff */
[----:B-1----:R-:W-:-:S04]  /*7450*/  @P0 SHF.R.U32.HI R5, RZ, R0, R3 ;  /* 0x00000000ff050219 */ /* 0x002fc80000011603 */
        /* <DEDUP_REMOVED lines=13> */
[----:B------:R-:W-:Y:S08]  /*7530*/  BRA.DIV UR4, `(.L_x_1170) ;  /* 0x000001b604f87947 */ /* 0x000ff0000b800000 */
[----:B------:R0:W1:Y:S04]  /*7540*/  SHFL.IDX PT, R0, R13, RZ, 0x1e1f ;  /* 0x001e1fff0d007589 */ /* 0x00006800000e0000 */
[----:B------:R-:W2:Y:S04]  /*7550*/  SHFL.IDX PT, R3, R3, RZ, 0x1e1f ;  /* 0x001e1fff03037589 */ /* 0x000ea800000e0000 */
[----:B------:R-:W3:Y:S04]  /*7560*/  SHFL.IDX PT, R4, R4, RZ, 0x1e1f ;  /* 0x001e1fff04047589 */ /* 0x000ee800000e0000 */
[----:B------:R0:W4:Y:S02]  /*7570*/  SHFL.IDX PT, R14, R5, RZ, 0x1e1f ;  /* 0x001e1fff050e7589 */ /* 0x00012400000e0000 */
.L_x_1426:
[----:B0-----:R-:W5:Y:S01]  /*7580*/  LDL R5, [R1+0x8] ;  /* 0x0000080001057983 */ /* 0x001f620000100800 */
[----:B------:R-:W0:Y:S03]  /*7590*/  LDC R13, c[0x0][0x3f4] ;  /* 0x0000fd00ff0d7b82 */ /* 0x000e260000000800 */
[----:B------:R-:W2:Y:S01]  /*75a0*/  LDL R7, [R1+0x5c] ;  /* 0x00005c0001077983 */ /* 0x000ea20000100800 */
[----:B------:R-:W-:Y:S01]  /*75b0*/  BSSY B1, `(.L_x_1171) ;  /* 0x0000017000017945 */ /* 0x000fe20003800000 */
[----:B------:R-:W-:Y:S02]  /*75c0*/  CS2R R24, SRZ ;  /* 0x0000000000187805 */ /* 0x000fe4000001ff00 */
[----:B------:R-:W-:Y:S02]  /*75d0*/  CS2R R26, SRZ ;  /* 0x00000000001a7805 */ /* 0x000fe4000001ff00 */
[----:B------:R-:W-:Y:S01]  /*75e0*/  CS2R R8, SRZ ;  /* 0x0000000000087805 */ /* 0x000fe2000001ff00 */
[----:B-----5:R-:W-:Y:S01]  /*75f0*/  IMAD R5, R5, R20, RZ ;  /* 0x0000001405057224 */ /* 0x020fe200078e02ff */
[----:B--2---:R-:W-:-:S04]  /*7600*/  LEA.HI R6, R7, R7, RZ, 0x1 ;  /* 0x0000000707067211 */ /* 0x004fc800078f08ff */
[----:B------:R-:W-:Y:S02]  /*7610*/  ISETP.GE.AND P0, PT, R10, R5, PT ;  /* 0x000000050a00720c */ /* 0x000fe40003f06270 */
[----:B------:R-:W-:Y:S02]  /*7620*/  CS2R R10, SRZ ;  /* 0x00000000000a7805 */ /* 0x000fe4000001ff00 */
[----:B------:R-:W-:-:S05]  /*7630*/  LOP3.LUT R6, R6, 0xfffffffe, RZ, 0xc0, !PT ;  /* 0xfffffffe06067812 */ /* 0x000fca00078ec0ff */
[----:B------:R-:W-:-:S05]  /*7640*/  IMAD.IADD R6, R7, 0x1, -R6 ;  /* 0x0000000107067824 */ /* 0x000fca00078e0a06 */
[----:B------:R-:W-:Y:S01]  /*7650*/  SHF.L.U32 R12, R6, 0x1f, RZ ;  /* 0x0000001f060c7819 */ /* 0x000fe200000006ff */
[----:B0-----:R-:W-:Y:S06]  /*7660*/  @P0 BRA `(.L_x_1172) ;  /* 0x00000000002c0947 */ /* 0x001fec0003800000 */
[----:B------:R-:W-:Y:S01]  /*7670*/  ULDC UR4, c[0x0][0x3f4] ;  /* 0x0000fd0000047ab9 */ /* 0x000fe20000000800 */
[C---:B------:R-:W-:Y:S02]  /*7680*/  IADD3 R6, P0, R156.reuse, R3, RZ ;  /* 0x000000039c067210 */ /* 0x040fe40007f1e0ff */
[----:B------:R-:W-:Y:S02]  /*7690*/  CS2R R24, SRZ ;  /* 0x0000000000187805 */ /* 0x000fe4000001ff00 */
[C---:B------:R-:W-:Y:S02]  /*76a0*/  ISETP.GE.AND P2, PT, R156.reuse, UR4, PT ;  /* 0x000000049c007c0c */ /* 0x040fe4000bf46270 */
[----:B------:R-:W-:Y:S02]  /*76b0*/  SHF.R.S32.HI R3, RZ, 0x1f, R156 ;  /* 0x0000001fff037819 */ /* 0x000fe4000001149c */
[----:B----4-:R-:W-:-:S03]  /*76c0*/  IADD3 R14, P1, R156, R14, RZ ;  /* 0x0000000e9c0e7210 */ /* 0x010fc60007f3e0ff */
[--C-:B-1----:R-:W-:Y:S02]  /*76d0*/  IMAD.X R7, R0, 0x1, R3.reuse, P0 ;  /* 0x0000000100077824 */ /* 0x102fe400000e0603 */
[----:B---3--:R-:W-:-:S04]  /*76e0*/  IMAD.X R15, R4, 0x1, R3, P1 ;  /* 0x00000001040f7824 */ /* 0x008fc800008e0603 */
[----:B------:R-:W-:Y:S05]  /*76f0*/  @P2 BRA `(.L_x_1172) ;  /* 0x0000000000082947 */ /* 0x000fea0003800000 */
[----:B------:R0:W5:Y:S04]  /*7700*/  LD.E.128 R24, desc[UR44][R6.64] ;  /* 0x0000002c06187980 */ /* 0x000168000c101d00 */
[----:B------:R0:W5:Y:S02]  /*7710*/  LD.E.128 R8, desc[UR44][R14.64] ;  /* 0x0000002c0e087980 */ /* 0x000164000c101d00 */
.L_x_1172:
[----:B------:R-:W-:Y:S05]  /*7720*/  BSYNC B1 ;  /* 0x0000000000017941 */ /* 0x000fea0003800000 */
.L_x_1171:
[----:B-1----:R-:W2:Y:S01]  /*7730*/  LDL.LU R0, [R1+0x44] ;  /* 0x0000440001007983 */ /* 0x002ea20000300800 */
[----:B------:R-:W1:Y:S01]  /*7740*/  SYNCS.PHASECHK.TRANS64.TRYWAIT P1, [R17+URZ+0x13200], R12 ;  /* 0x0132000c110075a7 */ /* 0x000e62000802017f */
[----:B------:R-:W3:Y:S01]  /*7750*/  S2R R3, SR_TID.X ;  /* 0x0000000000037919 */ /* 0x000ee20000002100 */
[----:B------:R-:W-:Y:S01]  /*7760*/  ISETP.GE.AND P0, PT, R156, R13, PT ;  /* 0x0000000d9c00720c */ /* 0x000fe20003f06270 */
[----:B------:R-:W-:Y:S01]  /*7770*/  BSSY B1, `(.L_x_1173) ;  /* 0x0000009000017945 */ /* 0x000fe20003800000 */
[C---:B---3--:R-:W-:Y:S02]  /*7780*/  VIADD R4, R3.reuse, 0xffffff80 ;  /* 0xffffff8003047836 */ /* 0x048fe40000000000 */
[----:B------:R-:W-:-:S05]  /*7790*/  VIADD R3, R3, 0xffffff80 ;  /* 0xffffff8003037836 */ /* 0x000fca0000000000 */
[----:B------:R-:W-:-:S04]  /*77a0*/  LEA.HI R3, R3, R4, RZ, 0x1 ;  /* 0x0000000403037211 */ /* 0x000fc800078f08ff */
[----:B------:R-:W-:Y:S01]  /*77b0*/  SHF.R.S32.HI R3, RZ, 0x1, R3 ;  /* 0x00000001ff037819 */ /* 0x000fe20000011403 */
[----:B--2---:R-:W-:-:S05]  /*77c0*/  IMAD R0, R0, -0xc0, R5 ;  /* 0xffffff4000007824 */ /* 0x004fca00078e0205 */
[----:B------:R-:W-:-:S04]  /*77d0*/  VIMNMX R0, R0, 0xc0, PT ;  /* 0x000000c000007848 */ /* 0x000fc80003fe0100 */
[----:B------:R-:W-:Y:S01]  /*77e0*/  ISETP.GE.OR P0, PT, R3, R0, P0 ;  /* 0x000000000300720c */ /* 0x000fe20000706670 */
[----:B-1----:R-:W-:-:S12]  /*77f0*/  @!P1 BRA `(.L_x_1174) ;  /* 0x000001b400b49947 */ /* 0x002fd80003800000 */
.L_x_1427:
[----:B------:R-:W-:Y:S05]  /*7800*/  BSYNC B1 ;  /* 0x0000000000017941 */ /* 0x000fea0003800000 */
.L_x_1173:
[----:B------:R-:W-:Y:S05]  /*7810*/  @P0 BRA `(.L_x_1167) ;  /* 0x0000000c00f00947 */ /* 0x000fea0003800000 */
[----:B0---4-:R-:W2:Y:S04]  /*7820*/  LDL R14, [R1+0x3c] ;  /* 0x00003c00010e7983 */ /* 0x011ea80000100800 */
[----:B------:R-:W3:Y:S04]  /*7830*/  LDL R21, [R1+0x50] ;  /* 0x0000500001157983 */ /* 0x000ee80000100800 */
[----:B------:R-:W4:Y:S01]  /*7840*/  LDL R51, [R1+0x60] ;  /* 0x0000600001337983 */ /* 0x000f220000100800 */
[----:B-----5:R-:W-:Y:S02]  /*7850*/  SHF.R.U32.HI R0, RZ, 0x8, R24 ;  /* 0x00000008ff007819 */ /* 0x020fe40000011618 */
[----:B------:R-:W-:-:S02]  /*7860*/  LOP3.LUT R3, R24, 0xff, RZ, 0xc0, !PT ;  /* 0x000000ff18037812 */ /* 0x000fc400078ec0ff */
[----:B------:R-:W-:Y:S02]  /*7870*/  LOP3.LUT R0, R0, 0xff, RZ, 0xc0, !PT ;  /* 0x000000ff00007812 */ /* 0x000fe400078ec0ff */
[----:B------:R-:W-:Y:S02]  /*7880*/  SHF.R.U32.HI R4, RZ, 0x8, R25 ;  /* 0x00000008ff047819 */ /* 0x000fe40000011619 */
[----:B------:R-:W-:Y:S01]  /*7890*/  PRMT R20, R0, 0x7604, R3 ;  /* 0x0000760400147816 */ /* 0x000fe20000000003 */
[----:B------:R-:W-:Y:S01]  /*78a0*/  IMAD.IADD R0, R156, 0x1, R13 ;  /* 0x000000019c007824 */ /* 0x000fe200078e020d */
[----:B------:R-:W-:Y:S02]  /*78b0*/  LOP3.LUT R5, R25, 0xff, RZ, 0xc0, !PT ;  /* 0x000000ff19057812 */ /* 0x000fe400078ec0ff */
[----:B------:R-:W-:Y:S02]  /*78c0*/  LOP3.LUT R4, R4, 0xff, RZ, 0xc0, !PT ;  /* 0x000000ff04047812 */ /* 0x000fe400078ec0ff */
[----:B------:R-:W-:-:S02]  /*78d0*/  SHF.R.U32.HI R3, RZ, 0x8, R26 ;  /* 0x00000008ff037819 */ /* 0x000fc4000001161a */
[----:B------:R-:W-:Y:S02]  /*78e0*/  PRMT R30, R4, 0x7604, R5 ;  /* 0x00007604041e7816 */ /* 0x000fe40000000005 */
[----:B------:R-:W-:Y:S02]  /*78f0*/  SHF.R.U32.HI R7, RZ, 0x8, R8 ;  /* 0x00000008ff077819 */ /* 0x000fe40000011608 */
[----:B------:R-:W-:Y:S02]  /*7900*/  LOP3.LUT R4, R26, 0xff, RZ, 0xc0, !PT ;  /* 0x000000ff1a047812 */ /* 0x000fe400078ec0ff */
[----:B------:R-:W-:Y:S02]  /*7910*/  LOP3.LUT R3, R3, 0xff, RZ, 0xc0, !PT ;  /* 0x000000ff03037812 */ /* 0x000fe400078ec0ff */
[----:B-1----:R-:W-:Y:S02]  /*7920*/  LOP3.LUT R12, R8, 0xff, RZ, 0xc0, !PT ;  /* 0x000000ff080c7812 */ /* 0x002fe400078ec0ff */
[----:B------:R-:W-:-:S02]  /*7930*/  LOP3.LUT R7, R7, 0xff, RZ, 0xc0, !PT ;  /* 0x000000ff07077812 */ /* 0x000fc400078ec0ff */
[----:B------:R-:W-:Y:S02]  /*7940*/  PRMT R32, R3, 0x7604, R4 ;  /* 0x0000760403207816 */ /* 0x000fe40000000004 */
[----:B------:R-:W-:Y:S02]  /*7950*/  SHF.R.U32.HI R15, RZ, 0x8, R11 ;  /* 0x00000008ff0f7819 */ /* 0x000fe4000001160b */
[----:B------:R-:W-:Y:S02]  /*7960*/  SHF.R.U32.HI R3, RZ, 0x8, R9 ;  /* 0x00000008ff037819 */ /* 0x000fe40000011609 */
[----:B------:R-:W-:Y:S02]  /*7970*/  PRMT R33, R7, 0x7604, R12 ;  /* 0x0000760407217816 */ /* 0x000fe4000000000c */
[----:B------:R-:W-:Y:S02]  /*7980*/  SHF.R.U32.HI R5, RZ, 0x8, R27 ;  /* 0x00000008ff057819 */ /* 0x000fe4000001161b */
[----:B------:R-:W-:-:S02]  /*7990*/  LOP3.LUT R12, R9, 0xff, RZ, 0xc0, !PT ;  /* 0x000000ff090c7812 */ /* 0x000fc400078ec0ff */
[----:B------:R-:W-:Y:S02]  /*79a0*/  LOP3.LUT R15, R15, 0xff, RZ, 0xc0, !PT ;  /* 0x000000ff0f0f7812 */ /* 0x000fe400078ec0ff */
[----:B------:R-:W-:Y:S02]  /*79b0*/  LOP3.LUT R3, R3, 0xff, RZ, 0xc0, !PT ;  /* 0x000000ff03037812 */ /* 0x000fe400078ec0ff */
[----:B------:R-:W-:Y:S02]  /*79c0*/  LOP3.LUT R36, R11, 0xff, RZ, 0xc0, !PT ;  /* 0x000000ff0b247812 */ /* 0x000fe400078ec0ff */
[----:B------:R-:W-:Y:S02]  /*79d0*/  LOP3.LUT R6, R27, 0xff, RZ, 0xc0, !PT ;  /* 0x000000ff1b067812 */ /* 0x000fe400078ec0ff */
[----:B------:R-:W-:Y:S02]  /*79e0*/  LOP3.LUT R5, R5, 0xff, RZ, 0xc0, !PT ;  /* 0x000000ff05057812 */ /* 0x000fe400078ec0ff */
[----:B------:R-:W-:-:S02]  /*79f0*/  PRMT R35, R3, 0x7604, R12 ;  /* 0x0000760403237816 */ /* 0x000fc4000000000c */
[----:B------:R-:W-:Y:S02]  /*7a00*/  PRMT R39, R15, 0x7604, R36 ;  /* 0x000076040f277816 */ /* 0x000fe40000000024 */
[----:B------:R-:W-:Y:S02]  /*7a10*/  PRMT R34, R5, 0x7604, R6 ;  /* 0x0000760405227816 */ /* 0x000fe40000000006 */
[----:B------:R-:W-:Y:S02]  /*7a20*/  SHF.R.U32.HI R31, RZ, 0x10, R27 ;  /* 0x00000010ff1f7819 */ /* 0x000fe4000001161b */
[----:B------:R-:W-:Y:S02]  /*7a30*/  SHF.R.U32.HI R3, RZ, 0x10, R24 ;  /* 0x00000010ff037819 */ /* 0x000fe40000011618 */
[----:B------:R-:W-:Y:S02]  /*7a40*/  SHF.R.U32.HI R29, RZ, 0x10, R26 ;  /* 0x00000010ff1d7819 */ /* 0x000fe4000001161a */
[----:B------:R-:W-:-:S02]  /*7a50*/  LOP3.LUT R31, R31, 0xff, RZ, 0xc0, !PT ;  /* 0x000000ff1f1f7812 */ /* 0x000fc400078ec0ff */
[----:B------:R-:W-:Y:S02]  /*7a60*/  LOP3.LUT R3, R3, 0xff, RZ, 0xc0, !PT ;  /* 0x000000ff03037812 */ /* 0x000fe400078ec0ff */
[----:B------:R-:W-:Y:S02]  /*7a70*/  LOP3.LUT R29, R29, 0xff, RZ, 0xc0, !PT ;  /* 0x000000ff1d1d7812 */ /* 0x000fe400078ec0ff */
[----:B------:R-:W-:Y:S02]  /*7a80*/  PRMT R31, R31, 0x7054, R34 ;  /* 0x000070541f1f7816 */ /* 0x000fe40000000022 */
[----:B------:R-:W-:Y:S02]  /*7a90*/  SHF.R.U32.HI R34, RZ, 0x10, R11 ;  /* 0x00000010ff227819 */ /* 0x000fe4000001160b */
[----:B------:R-:W-:Y:S02]  /*7aa0*/  PRMT R3, R3, 0x7054, R20 ;  /* 0x0000705403037816 */ /* 0x000fe40000000014 */
[----:B------:R-:W-:-:S02]  /*7ab0*/  PRMT R29, R29, 0x7054, R32 ;  /* 0x000070541d1d7816 */ /* 0x000fc40000000020 */
[----:B------:R-:W-:Y:S02]  /*7ac0*/  SHF.R.U32.HI R20, RZ, 0x10, R8 ;  /* 0x00000010ff147819 */ /* 0x000fe40000011608 */
[----:B------:R-:W-:Y:S02]  /*7ad0*/  SHF.R.U32.HI R32, RZ, 0x10, R10 ;  /* 0x00000010ff207819 */ /* 0x000fe4000001160a */
[----:B------:R-:W-:Y:S02]  /*7ae0*/  LOP3.LUT R34, R34, 0xff, RZ, 0xc0, !PT ;  /* 0x000000ff22227812 */ /* 0x000fe400078ec0ff */
[----:B------:R-:W-:Y:S02]  /*7af0*/  LOP3.LUT R20, R20, 0xff, RZ, 0xc0, !PT ;  /* 0x000000ff14147812 */ /* 0x000fe400078ec0ff */
[----:B------:R-:W-:Y:S02]  /*7b00*/  LOP3.LUT R32, R32, 0xff, RZ, 0xc0, !PT ;  /* 0x000000ff20207812 */ /* 0x000fe400078ec0ff */
[----:B------:R-:W-:-:S02]  /*7b10*/  PRMT R43, R34, 0x7054, R39 ;  /* 0x00007054222b7816 */ /* 0x000fc40000000027 */
[----:B------:R-:W-:Y:S02]  /*7b20*/  PRMT R33, R20, 0x7054, R33 ;  /* 0x0000705414217816 */ /* 0x000fe40000000021 */
[----:B------:R-:W-:Y:S02]  /*7b30*/  LOP3.LUT R43, R43, 0xff000000, R11, 0xf8, !PT ;  /* 0xff0000002b2b7812 */ /* 0x000fe400078ef80b */
[----:B------:R-:W-:Y:S02]  /*7b40*/  LOP3.LUT R20, R3, 0xff000000, R24, 0xf8, !PT ;  /* 0xff00000003147812 */ /* 0x000fe400078ef818 */
[----:B------:R-:W-:Y:S02]  /*7b50*/  LOP3.LUT R3, R29, 0xff000000, R26, 0xf8, !PT ;  /* 0xff0000001d037812 */ /* 0x000fe400078ef81a */
[----:B------:R-:W-:Y:S02]  /*7b60*/  LOP3.LUT R29, R33, 0xff000000, R8, 0xf8, !PT ;  /* 0xff000000211d7812 */ /* 0x000fe400078ef808 */
[----:B--2---:R-:W-:-:S02]  /*7b70*/  SHF.R.U32.HI R13, RZ, 0x3, R14 ;  /* 0x00000003ff0d7819 */ /* 0x004fc4000001160e */
[----:B------:R-:W-:Y:S02]  /*7b80*/  LOP3.LUT R0, R14, 0x30, R0, 0xf8, !PT ;  /* 0x000000300e007812 */ /* 0x000fe400078ef800 */
[----:B------:R-:W-:Y:S02]  /*7b90*/  LOP3.LUT R14, R10, 0xff, RZ, 0xc0, !PT ;  /* 0x000000ff0a0e7812 */ /* 0x000fe400078ec0ff */
[----:B------:R-:W-:Y:S02]  /*7ba0*/  LOP3.LUT R0, R0, R13, RZ, 0x3c, !PT ;  /* 0x0000000d00007212 */ /* 0x000fe400078e3cff */
[----:B------:R-:W-:Y:S01]  /*7bb0*/  SHF.R.U32.HI R13, RZ, 0x8, R10 ;  /* 0x00000008ff0d7819 */ /* 0x000fe2000001160a */
[----:B----4-:R-:W0:Y:S01]  /*7bc0*/  LDS.128 R4, [R51+0xb000] ;  /* 0x00b0000033047984 */ /* 0x010e220000000c00 */
[----:B---3--:R-:W-:Y:S02]  /*7bd0*/  IADD3 R0, R17, R21, R0 ;  /* 0x0000001511007210 */ /* 0x008fe40007ffe000 */
[----:B------:R-:W-:-:S02]  /*7be0*/  LOP3.LUT R13, R13, 0xff, RZ, 0xc0, !PT ;  /* 0x000000ff0d0d7812 */ /* 0x000fc400078ec0ff */
[----:B------:R-:W-:Y:S02]  /*7bf0*/  SHF.R.U32.HI R21, RZ, 0x10, R25 ;  /* 0x00000010ff157819 */ /* 0x000fe40000011619 */
[----:B------:R-:W-:Y:S02]  /*7c00*/  PRMT R37, R13, 0x7604, R14 ;  /* 0x000076040d257816 */ /* 0x000fe4000000000e */
[----:B------:R-:W1:Y:S01]  /*7c10*/  LDS.128 R12, [R0+0xb000] ;  /* 0x00b00000000c7984 */ /* 0x000e620000000c00 */
[----:B------:R-:W-:Y:S02]  /*7c20*/  LOP3.LUT R21, R21, 0xff, RZ, 0xc0, !PT ;  /* 0x000000ff15157812 */ /* 0x000fe400078ec0ff */
[----:B------:R-:W-:Y:S02]  /*7c30*/  PRMT R41, R32, 0x7054, R37 ;  /* 0x0000705420297816 */ /* 0x000fe40000000025 */
[----:B------:R-:W-:Y:S02]  /*7c40*/  PRMT R21, R21, 0x7054, R30 ;  /* 0x0000705415157816 */ /* 0x000fe4000000001e */
[----:B------:R-:W-:-:S02]  /*7c50*/  SHF.R.U32.HI R30, RZ, 0x10, R9 ;  /* 0x00000010ff1e7819 */ /* 0x000fc40000011609 */
[----:B------:R-:W-:Y:S02]  /*7c60*/  LOP3.LUT R32, R21, 0xff000000, R25, 0xf8, !PT ;  /* 0xff00000015207812 */ /* 0x000fe400078ef819 */
[----:B------:R-:W-:Y:S02]  /*7c70*/  LOP3.LUT R30, R30, 0xff, RZ, 0xc0, !PT ;  /* 0x000000ff1e1e7812 */ /* 0x000fe400078ec0ff */
[----:B------:R-:W-:Y:S02]  /*7c80*/  LOP3.LUT R8, R41, 0xff000000, R10, 0xf8, !PT ;  /* 0xff00000029087812 */ /* 0x000fe400078ef80a */
[----:B------:R-:W-:Y:S02]  /*7c90*/  PRMT R35, R30, 0x7054, R35 ;  /* 0x000070541e237816 */ /* 0x000fe40000000023 */
[----:B------:R-:W-:Y:S02]  /*7ca0*/  F2FP.F16.E4M3.UNPACK_B R26, R32 ;  /* 0x00000020ff1a723e */ /* 0x000fe400020006ff */
[----:B------:R-:W-:-:S02]  /*7cb0*/  LOP3.LUT R39, R35, 0xff000000, R9, 0xf8, !PT ;  /* 0xff00000023277812 */ /* 0x000fc400078ef809 */
[----:B------:R-:W-:Y:S01]  /*7cc0*/  LOP3.LUT R37, R31, 0xff000000, R27, 0xf8, !PT ;  /* 0xff0000001f257812 */ /* 0x000fe200078ef81b */
[--C-:B------:R-:W-:Y:S01]  /*7cd0*/  HADD2.F32 R38, -RZ, R26.reuse.H0_H0 ;  /* 0x2000001aff267230 */ /* 0x100fe20000004100 */
[-C--:B------:R-:W-:Y:S01]  /*7ce0*/  F2FP.F16.E4M3.UNPACK_B R40, R39.reuse ;  /* 0x00000027ff28723e */ /* 0x080fe200020006ff */
[----:B------:R-:W-:Y:S01]  /*7cf0*/  HADD2.F32 R26, -RZ, R26.H1_H1 ;  /* 0x3000001aff1a7230 */ /* 0x000fe20000004100 */
[----:B------:R-:W-:Y:S02]  /*7d00*/  F2FP.F16.E4M3.UNPACK_B R39, R39.H1 ;  /* 0x00000027ff27723e */ /* 0x000fe400030006ff */
[----:B------:R-:W-:Y:S01]  /*7d10*/  F2FP.F16.E4M3.UNPACK_B R32, R32.H1 ;  /* 0x00000020ff20723e */ /* 0x000fe200030006ff */
[--C-:B------:R-:W-:Y:S02]  /*7d20*/  HADD2.F32 R42, -RZ, R40.reuse.H0_H0 ;  /* 0x20000028ff2a7230 */ /* 0x100fe40000004100 */
[----:B------:R-:W-:Y:S01]  /*7d30*/  HADD2.F32 R40, -RZ, R40.H1_H1 ;  /* 0x30000028ff287230 */ /* 0x000fe20000004100 */
[----:B0-----:R-:W-:-:S02]  /*7d40*/  F2FP.F16.E4M3.UNPACK_B R10, R5 ;  /* 0x00000005ff0a723e */ /* 0x001fc400020006ff */
[----:B------:R-:W-:Y:S02]  /*7d50*/  F2FP.F16.E4M3.UNPACK_B R24, R5.H1 ;  /* 0x00000005ff18723e */ /* 0x000fe400030006ff */
[-C--:B------:R-:W-:Y:S01]  /*7d60*/  F2FP.F16.E4M3.UNPACK_B R30, R7.reuse ;  /* 0x00000007ff1e723e */ /* 0x080fe200020006ff */
[----:B------:R-:W-:Y:S01]  /*7d70*/  HADD2.F32 R9, -RZ, R10.H0_H0 ;  /* 0x2000000aff097230 */ /* 0x000fe20000004100 */
[----:B------:R-:W-:Y:S02]  /*7d80*/  F2FP.F16.E4M3.UNPACK_B R33, R7.H1 ;  /* 0x00000007ff21723e */ /* 0x000fe400030006ff */
[----:B------:R-:W-:Y:S02]  /*7d90*/  F2FP.F16.E4M3.UNPACK_B R31, R4.H1 ;  /* 0x00000004ff1f723e */ /* 0x000fe400030006ff */
[----:B-1----:R-:W-:Y:S02]  /*7da0*/  F2FP.F16.E4M3.UNPACK_B R11, R13 ;  /* 0x0000000dff0b723e */ /* 0x002fe400020006ff */
[----:B------:R-:W-:-:S02]  /*7db0*/  F2FP.F16.E4M3.UNPACK_B R27, R12 ;  /* 0x0000000cff1b723e */ /* 0x000fc400020006ff */
[----:B------:R-:W-:Y:S01]  /*7dc0*/  F2FP.F16.E4M3.UNPACK_B R35, R12.H1 ;  /* 0x0000000cff23723e */ /* 0x000fe200030006ff */
[--C-:B------:R-:W-:Y:S01]  /*7dd0*/  HADD2.F32 R5, -RZ, R11.reuse.H0_H0 ;  /* 0x2000000bff057230 */ /* 0x100fe20000004100 */
[----:B------:R-:W-:Y:S01]  /*7de0*/  F2FP.F16.E4M3.UNPACK_B R25, R13.H1 ;  /* 0x0000000dff19723e */ /* 0x000fe200030006ff */
[----:B------:R-:W-:Y:S01]  /*7df0*/  HADD2.F32 R11, -RZ, R11.H1_H1 ;  /* 0x3000000bff0b7230 */ /* 0x000fe20000004100 */
[-C--:B------:R-:W-:Y:S02]  /*7e00*/  F2FP.F16.E4M3.UNPACK_B R34, R15.reuse ;  /* 0x0000000fff22723e */ /* 0x080fe400020006ff */
[C---:B------:R-:W-:Y:S01]  /*7e10*/  FMUL.FTZ R12, R5.reuse, R42 ;  /* 0x0000002a050c7220 */ /* 0x040fe20000410000 */
[-C--:B------:R-:W-:Y:S01]  /*7e20*/  FMUL.FTZ R13, R5, R38.reuse ;  /* 0x00000026050d7220 */ /* 0x080fe20000410000 */
[----:B------:R-:W-:Y:S01]  /*7e30*/  F2FP.F16.E4M3.UNPACK_B R36, R15.H1 ;  /* 0x0000000fff24723e */ /* 0x000fe200030006ff */
[----:B------:R-:W-:Y:S02]  /*7e40*/  HADD2.F32 R15, -RZ, R32.H0_H0 ;  /* 0x20000020ff0f7230 */ /* 0x000fe40000004100 */
[----:B------:R-:W-:Y:S01]  /*7e50*/  FFMA.FTZ R5, R9, R38, -R12 ;  /* 0x0000002609057223 */ /* 0x000fe2000001080c */
[----:B------:R-:W-:-:S02]  /*7e60*/  HADD2.F32 R12, -RZ, R10.H1_H1 ;  /* 0x3000000aff0c7230 */ /* 0x000fc40000004100 */
[----:B------:R-:W-:Y:S01]  /*7e70*/  FFMA.FTZ R9, R9, R42, R13 ;  /* 0x0000002a09097223 */ /* 0x000fe2000001000d */
[----:B------:R-:W-:Y:S02]  /*7e80*/  HADD2.F32 R38, -RZ, R39.H0_H0 ;  /* 0x20000027ff267230 */ /* 0x000fe40000004100 */
[C---:B------:R-:W-:Y:S01]  /*7e90*/  FMUL.FTZ R41, R11.reuse, R40 ;  /* 0x000000280b297220 */ /* 0x040fe20000410000 */
[----:B------:R-:W-:Y:S02]  /*7ea0*/  HADD2.F32 R10, -RZ, R25.H0_H0 ;  /* 0x20000019ff0a7230 */ /* 0x000fe40000004100 */
[----:B------:R-:W-:Y:S01]  /*7eb0*/  FMUL.FTZ R11, R11, R26 ;  /* 0x0000001a0b0b7220 */ /* 0x000fe20000410000 */
[----:B------:R-:W-:Y:S01]  /*7ec0*/  HADD2.F32 R13, -RZ, R24.H0_H0 ;  /* 0x20000018ff0d7230 */ /* 0x000fe20000004100 */
[----:B------:R-:W-:Y:S01]  /*7ed0*/  F2FP.F16.E4M3.UNPACK_B R21, R4 ;  /* 0x00000004ff15723e */ /* 0x000fe200020006ff */
[----:B------:R-:W-:Y:S02]  /*7ee0*/  HADD2.F32 R32, -RZ, R32.H1_H1 ;  /* 0x30000020ff207230 */ /* 0x000fe40000004100 */
[C---:B------:R-:W-:Y:S01]  /*7ef0*/  FMUL.FTZ R42, R10.reuse, R38 ;  /* 0x000000260a2a7220 */ /* 0x040fe20000410000 */
[-C--:B------:R-:W-:Y:S01]  /*7f00*/  FMUL.FTZ R45, R10, R15.reuse ;  /* 0x0000000f0a2d7220 */ /* 0x080fe20000410000 */
[C---:B------:R-:W-:Y:S01]  /*7f10*/  FFMA.FTZ R10, R12.reuse, R26, -R41 ;  /* 0x0000001a0c0a7223 */ /* 0x040fe20000010829 */
[----:B------:R-:W-:Y:S01]  /*7f20*/  FFMA.FTZ R12, R12, R40, R11 ;  /* 0x000000280c0c7223 */ /* 0x000fe2000001000b */
[C---:B------:R-:W-:Y:S01]  /*7f30*/  FFMA.FTZ R11, R13.reuse, R15, -R42 ;  /* 0x0000000f0d0b7223 */ /* 0x040fe2000001082a */
[----:B------:R-:W-:Y:S01]  /*7f40*/  FFMA.FTZ R13, R13, R38, R45 ;  /* 0x000000260d0d7223 */ /* 0x000fe2000001002d */
[----:B------:R-:W-:Y:S01]  /*7f50*/  F2FP.F16.E4M3.UNPACK_B R41, R43 ;  /* 0x0000002bff29723e */ /* 0x000fe200020006ff */
[----:B------:R-:W-:Y:S01]  /*7f60*/  HADD2.F32 R40, -RZ, R39.H1_H1 ;  /* 0x30000027ff287230 */ /* 0x000fe20000004100 */
[----:B------:R-:W-:Y:S01]  /*7f70*/  F2FP.F16.E4M3.UNPACK_B R38, R37 ;  /* 0x00000025ff26723e */ /* 0x000fe200020006ff */
[----:B------:R-:W-:Y:S01]  /*7f80*/  HADD2.F32 R15, -RZ, R25.H1_H1 ;  /* 0x30000019ff0f7230 */ /* 0x000fe20000004100 */
[----:B------:R-:W-:Y:S01]  /*7f90*/  F2FP.F16.E4M3.UNPACK_B R43, R43.H1 ;  /* 0x0000002bff2b723e */ /* 0x000fe200030006ff */
[----:B------:R-:W-:Y:S01]  /*7fa0*/  HADD2.F32 R26, -RZ, R24.H1_H1 ;  /* 0x30000018ff1a7230 */ /* 0x000fe20000004100 */
[----:B------:R-:W-:Y:S01]  /*7fb0*/  F2FP.F16.E4M3.UNPACK_B R4, R6 ;  /* 0x00000006ff04723e */ /* 0x000fe200020006ff */
[----:B------:R-:W-:-:S02]  /*7fc0*/  HADD2.F32 R42, -RZ, R41.H0_H0 ;  /* 0x20000029ff2a7230 */ /* 0x000fc40000004100 */
[C---:B------:R-:W-:Y:S01]  /*7fd0*/  FMUL.FTZ R45, R15.reuse, R40 ;  /* 0x000000280f2d7220 */ /* 0x040fe20000410000 */
[----:B------:R-:W-:Y:S02]  /*7fe0*/  HADD2.F32 R24, -RZ, R34.H0_H0 ;  /* 0x20000022ff187230 */ /* 0x000fe40000004100 */
[----:B------:R-:W-:Y:S01]  /*7ff0*/  FMUL.FTZ R15, R15, R32 ;  /* 0x000000200f0f7220 */ /* 0x000fe20000410000 */
[----:B------:R-:W-:Y:S01]  /*8000*/  HADD2.F32 R39, -RZ, R38.H0_H0 ;  /* 0x20000026ff277230 */ /* 0x000fe20000004100 */
[----:B------:R-:W-:Y:S01]  /*8010*/  F2FP.F16.E4M3.UNPACK_B R7, R6.H1 ;  /* 0x00000006ff07723e */ /* 0x000fe200030006ff */
[----:B------:R-:W-:Y:S02]  /*8020*/  HADD2.F32 R25, -RZ, R30.H0_H0 ;  /* 0x2000001eff197230 */ /* 0x000fe40000004100 */
[C---:B------:R-:W-:Y:S01]  /*8030*/  FMUL.FTZ R44, R24.reuse, R42 ;  /* 0x0000002a182c7220 */ /* 0x040fe20000410000 */
[----:B------:R-:W-:Y:S02]  /*8040*/  HADD2.F32 R41, -RZ, R41.H1_H1 ;  /* 0x30000029ff297230 */ /* 0x000fe40000004100 */
[-C--:B------:R-:W-:Y:S01]  /*8050*/  FMUL.FTZ R47, R24, R39.reuse ;  /* 0x00000027182f7220 */ /* 0x080fe20000410000 */
[C---:B------:R-:W-:Y:S01]  /*8060*/  FFMA.FTZ R24, R26.reuse, R32, -R45 ;  /* 0x000000201a187223 */ /* 0x040fe2000001082d */
[----:B------:R-:W-:Y:S01]  /*8070*/  FFMA.FTZ R26, R26, R40, R15 ;  /* 0x000000281a1a7223 */ /* 0x000fe2000001000f */
[----:B------:R-:W-:Y:S01]  /*8080*/  FFMA.FTZ R15, R25, R39, -R44 ;  /* 0x00000027190f7223 */ /* 0x000fe2000001082c */
[----:B------:R-:W-:-:S02]  /*8090*/  HADD2.F32 R39, -RZ, R38.H1_H1 ;  /* 0x30000026ff277230 */ /* 0x000fc40000004100 */
[----:B------:R-:W-:Y:S01]  /*80a0*/  FFMA.FTZ R25, R25, R42, R47 ;  /* 0x0000002a19197223 */ /* 0x000fe2000001002f */
[----:B------:R-:W-:Y:S01]  /*80b0*/  F2FP.F16.E4M3.UNPACK_B R38, R37.H1 ;  /* 0x00000025ff26723e */ /* 0x000fe200030006ff */
[----:B------:R-:W-:Y:S01]  /*80c0*/  HADD2.F32 R32, -RZ, R30.H1_H1 ;  /* 0x3000001eff207230 */ /* 0x000fe20000004100 */
[-C--:B------:R-:W-:Y:S01]  /*80d0*/  F2FP.F16.E4M3.UNPACK_B R6, R14.reuse ;  /* 0x0000000eff06723e */ /* 0x080fe200020006ff */
[----:B------:R-:W-:Y:S01]  /*80e0*/  HADD2.F32 R30, -RZ, R34.H1_H1 ;  /* 0x30000022ff1e7230 */ /* 0x000fe20000004100 */
[----:B------:R-:W-:Y:S01]  /*80f0*/  F2FP.F16.E4M3.UNPACK_B R14, R14.H1 ;  /* 0x0000000eff0e723e */ /* 0x000fe200030006ff */
[----:B------:R-:W-:Y:S01]  /*8100*/  HADD2.F32 R42, -RZ, R43.H0_H0 ;  /* 0x2000002bff2a7230 */ /* 0x000fe20000004100 */
[----:B------:R-:W-:Y:S01]  /*8110*/  F2FP.SATFINITE.E4M3.F32.PACK_AB_MERGE_C R11, R24, R11, RZ ;  /* 0x0000000b180b723e */ /* 0x000fe200048070ff */
[----:B------:R-:W-:Y:S02]  /*8120*/  HADD2.F32 R37, -RZ, R36.H0_H0 ;  /* 0x20000024ff257230 */ /* 0x000fe40000004100 */
[----:B------:R-:W-:Y:S01]  /*8130*/  FMUL.FTZ R45, R30, R41 ;  /* 0x000000291e2d7220 */ /* 0x000fe20000410000 */
[----:B------:R-:W-:-:S02]  /*8140*/  HADD2.F32 R40, -RZ, R38.H0_H0 ;  /* 0x20000026ff287230 */ /* 0x000fc40000004100 */
[-C--:B------:R-:W-:Y:S01]  /*8150*/  FMUL.FTZ R44, R30, R39.reuse ;  /* 0x000000271e2c7220 */ /* 0x080fe20000410000 */
[----:B------:R-:W-:Y:S02]  /*8160*/  HADD2.F32 R34, -RZ, R33.H0_H0 ;  /* 0x20000021ff227230 */ /* 0x000fe40000004100 */
[C---:B------:R-:W-:Y:S01]  /*8170*/  FMUL.FTZ R47, R37.reuse, R42 ;  /* 0x0000002a252f7220 */ /* 0x040fe20000410000 */
[C---:B------:R-:W-:Y:S01]  /*8180*/  FFMA.FTZ R30, R32.reuse, R39, -R45 ;  /* 0x00000027201e7223 */ /* 0x040fe2000001082d */
[-C--:B------:R-:W-:Y:S01]  /*8190*/  FMUL.FTZ R37, R37, R40.reuse ;  /* 0x0000002825257220 */ /* 0x080fe20000410000 */
[----:B------:R-:W-:Y:S01]  /*81a0*/  FFMA.FTZ R32, R32, R41, R44 ;  /* 0x0000002920207223 */ /* 0x000fe2000001002c */
[C---:B------:R-:W-:Y:S01]  /*81b0*/  FFMA.FTZ R47, R34.reuse, R40, -R47 ;  /* 0x00000028222f7223 */ /* 0x040fe2000001082f */
[----:B------:R-:W-:Y:S01]  /*81c0*/  HADD2.F32 R40, -RZ, R38.H1_H1 ;  /* 0x30000026ff287230 */ /* 0x000fe20000004100 */
[----:B------:R-:W-:Y:S01]  /*81d0*/  F2FP.F16.E4M3.UNPACK_B R41, R29.H1 ;  /* 0x0000001dff29723e */ /* 0x000fe200030006ff */
[----:B------:R-:W-:Y:S01]  /*81e0*/  FFMA.FTZ R45, R34, R42, R37 ;  /* 0x0000002a222d7223 */ /* 0x000fe20000010025 */
[----:B------:R-:W-:Y:S01]  /*81f0*/  F2FP.F16.E4M3.UNPACK_B R38, R20.H1 ;  /* 0x00000014ff26723e */ /* 0x000fe200030006ff */
[----:B------:R-:W-:Y:S01]  /*8200*/  HADD2.F32 R43, -RZ, R43.H1_H1 ;  /* 0x3000002bff2b7230 */ /* 0x000fe20000004100 */
[----:B------:R-:W-:Y:S01]  /*8210*/  F2FP.SATFINITE.E4M3.F32.PACK_AB_MERGE_C R13, R26, R13, RZ ;  /* 0x0000000d1a0d723e */ /* 0x000fe200048070ff */
[----:B------:R-:W-:Y:S01]  /*8220*/  HADD2.F32 R37, -RZ, R36.H1_H1 ;  /* 0x30000024ff257230 */ /* 0x000fe20000004100 */
[----:B------:R-:W-:Y:S01]  /*8230*/  F2FP.SATFINITE.E4M3.F32.PACK_AB_MERGE_C R5, R10, R5, R11 ;  /* 0x000000050a05723e */ /* 0x000fe2000480700b */
[----:B------:R-:W-:Y:S01]  /*8240*/  HADD2.F32 R42, -RZ, R41.H0_H0 ;  /* 0x20000029ff2a7230 */ /* 0x000fe20000004100 */
[----:B------:R-:W-:Y:S01]  /*8250*/  F2FP.SATFINITE.E4M3.F32.PACK_AB_MERGE_C R9, R12, R9, R13 ;  /* 0x000000090c09723e */ /* 0x000fe2000480700d */
[----:B------:R-:W-:-:S02]  /*8260*/  HADD2.F32 R36, -RZ, R35.H0_H0 ;  /* 0x20000023ff247230 */ /* 0x000fc40000004100 */
[C---:B------:R-:W-:Y:S01]  /*8270*/  FMUL.FTZ R49, R37.reuse, R43 ;  /* 0x0000002b25317220 */ /* 0x040fe20000410000 */
[----:B------:R-:W-:Y:S02]  /*8280*/  HADD2.F32 R39, -RZ, R38.H0_H0 ;  /* 0x20000026ff277230 */ /* 0x000fe40000004100 */
[----:B------:R-:W-:Y:S01]  /*8290*/  FMUL.FTZ R46, R37, R40 ;  /* 0x00000028252e7220 */ /* 0x000fe20000410000 */
[----:B------:R-:W-:Y:S02]  /*82a0*/  HADD2.F32 R34, -RZ, R33.H1_H1 ;  /* 0x30000021ff227230 */ /* 0x000fe40000004100 */
[C---:B------:R-:W-:Y:S01]  /*82b0*/  FMUL.FTZ R44, R36.reuse, R42 ;  /* 0x0000002a242c7220 */ /* 0x040fe20000410000 */
[----:B------:R-:W-:Y:S02]  /*82c0*/  HADD2.F32 R33, -RZ, R31.H0_H0 ;  /* 0x2000001fff217230 */ /* 0x000fe40000004100 */
[----:B------:R-:W-:Y:S01]  /*82d0*/  FMUL.FTZ R37, R36, R39 ;  /* 0x0000002724257220 */ /* 0x000fe20000410000 */
[----:B------:R-:W-:-:S02]  /*82e0*/  HADD2.F32 R36, -RZ, R41.H1_H1 ;  /* 0x30000029ff247230 */ /* 0x000fc40000004100 */
[C---:B------:R-:W-:Y:S01]  /*82f0*/  FFMA.FTZ R48, R34.reuse, R40, -R49 ;  /* 0x0000002822307223 */ /* 0x040fe20000010831 */
[----:B------:R-:W-:Y:S02]  /*8300*/  HADD2.F32 R35, -RZ, R35.H1_H1 ;  /* 0x30000023ff237230 */ /* 0x000fe40000004100 */
[----:B------:R-:W-:Y:S01]  /*8310*/  FFMA.FTZ R50, R34, R43, R46 ;  /* 0x0000002b22327223 */ /* 0x000fe2000001002e */
[----:B------:R-:W-:Y:S02]  /*8320*/  HADD2.F32 R38, -RZ, R38.H1_H1 ;  /* 0x30000026ff267230 */ /* 0x000fe40000004100 */
[C---:B------:R-:W-:Y:S01]  /*8330*/  FFMA.FTZ R44, R33.reuse, R39, -R44 ;  /* 0x00000027212c7223 */ /* 0x040fe2000001082c */
[----:B------:R-:W-:Y:S01]  /*8340*/  FFMA.FTZ R42, R33, R42, R37 ;  /* 0x0000002a212a7223 */ /* 0x000fe20000010025 */
[----:B------:R-:W-:Y:S01]  /*8350*/  F2FP.F16.E4M3.UNPACK_B R34, R29 ;  /* 0x0000001dff22723e */ /* 0x000fe200020006ff */
[----:B------:R-:W-:Y:S01]  /*8360*/  HADD2.F32 R31, -RZ, R31.H1_H1 ;  /* 0x3000001fff1f7230 */ /* 0x000fe20000004100 */
[----:B------:R-:W-:Y:S01]  /*8370*/  F2FP.F16.E4M3.UNPACK_B R33, R20 ;  /* 0x00000014ff21723e */ /* 0x000fe200020006ff */
[C---:B------:R-:W-:Y:S01]  /*8380*/  FMUL.FTZ R20, R35.reuse, R36 ;  /* 0x0000002423147220 */ /* 0x040fe20000410000 */
[----:B------:R-:W-:Y:S01]  /*8390*/  FMUL.FTZ R37, R35, R38 ;  /* 0x0000002623257220 */ /* 0x000fe20000410000 */
[----:B------:R-:W-:Y:S01]  /*83a0*/  HADD2.F32 R35, -RZ, R34.H0_H0 ;  /* 0x20000022ff237230 */ /* 0x000fe20000004100 */
[----:B------:R-:W-:Y:S01]  /*83b0*/  F2FP.SATFINITE.E4M3.F32.PACK_AB_MERGE_C R45, R50, R45, RZ ;  /* 0x0000002d322d723e */ /* 0x000fe200048070ff */
[----:B------:R-:W-:-:S02]  /*83c0*/  HADD2.F32 R29, -RZ, R27.H0_H0 ;  /* 0x2000001bff1d7230 */ /* 0x000fc40000004100 */
[C---:B------:R-:W-:Y:S01]  /*83d0*/  FFMA.FTZ R39, R31.reuse, R38, -R20 ;  /* 0x000000261f277223 */ /* 0x040fe20000010814 */
[----:B------:R-:W-:Y:S01]  /*83e0*/  FFMA.FTZ R41, R31, R36, R37 ;  /* 0x000000241f297223 */ /* 0x000fe20000010025 */
[----:B------:R-:W-:Y:S01]  /*83f0*/  HADD2.F32 R31, -RZ, R33.H0_H0 ;  /* 0x20000021ff1f7230 */ /* 0x000fe20000004100 */
[----:B------:R-:W-:Y:S01]  /*8400*/  F2FP.SATFINITE.E4M3.F32.PACK_AB_MERGE_C R11, R32, R25, R45 ;  /* 0x00000019200b723e */ /* 0x000fe2000480702d */
[----:B------:R-:W-:Y:S02]  /*8410*/  HADD2.F32 R20, -RZ, R21.H0_H0 ;  /* 0x20000015ff147230 */ /* 0x000fe40000004100 */
[C---:B------:R-:W-:Y:S01]  /*8420*/  FMUL.FTZ R37, R29.reuse, R35 ;  /* 0x000000231d257220 */ /* 0x040fe20000410000 */
[----:B------:R-:W-:Y:S02]  /*8430*/  HADD2.F32 R36, -RZ, R34.H1_H1 ;  /* 0x30000022ff247230 */ /* 0x000fe40000004100 */
[----:B------:R-:W-:Y:S01]  /*8440*/  FMUL.FTZ R29, R29, R31 ;  /* 0x0000001f1d1d7220 */ /* 0x000fe20000410000 */
[----:B------:R-:W-:-:S02]  /*8450*/  HADD2.F32 R27, -RZ, R27.H1_H1 ;  /* 0x3000001bff1b7230 */ /* 0x000fc40000004100 */
[C---:B------:R-:W-:Y:S01]  /*8460*/  FFMA.FTZ R37, R20.reuse, R31, -R37 ;  /* 0x0000001f14257223 */ /* 0x040fe20000010825 */
[----:B------:R-:W-:Y:S01]  /*8470*/  HADD2.F32 R34, -RZ, R33.H1_H1 ;  /* 0x30000021ff227230 */ /* 0x000fe20000004100 */
[----:B------:R-:W-:Y:S01]  /*8480*/  F2FP.F16.E4M3.UNPACK_B R31, R8.H1 ;  /* 0x00000008ff1f723e */ /* 0x000fe200030006ff */
[----:B------:R-:W-:Y:S02]  /*8490*/  HADD2.F32 R21, -RZ, R21.H1_H1 ;  /* 0x30000015ff157230 */ /* 0x000fe40000004100 */
[----:B------:R-:W-:Y:S01]  /*84a0*/  FFMA.FTZ R35, R20, R35, R29 ;  /* 0x0000002314237223 */ /* 0x000fe2000001001d */
[-C--:B------:R-:W-:Y:S01]  /*84b0*/  F2FP.F16.E4M3.UNPACK_B R20, R3.reuse.H1 ;  /* 0x00000003ff14723e */ /* 0x080fe200030006ff */
[C---:B------:R-:W-:Y:S01]  /*84c0*/  FMUL.FTZ R29, R27.reuse, R34 ;  /* 0x000000221b1d7220 */ /* 0x040fe20000410000 */
[----:B------:R-:W-:Y:S01]  /*84d0*/  FMUL.FTZ R38, R27, R36 ;  /* 0x000000241b267220 */ /* 0x000fe20000410000 */
[----:B------:R-:W-:Y:S01]  /*84e0*/  HADD2.F32 R33, -RZ, R31.H0_H0 ;  /* 0x2000001fff217230 */ /* 0x000fe20000004100 */
[----:B------:R-:W-:Y:S01]  /*84f0*/  F2FP.F16.E4M3.UNPACK_B R3, R3 ;  /* 0x00000003ff03723e */ /* 0x000fe200020006ff */
[----:B------:R-:W-:-:S02]  /*8500*/  HADD2.F32 R27, -RZ, R14.H0_H0 ;  /* 0x2000000eff1b7230 */ /* 0x000fc40000004100 */
[C---:B------:R-:W-:Y:S01]  /*8510*/  FFMA.FTZ R36, R21.reuse, R36, R29 ;  /* 0x0000002415247223 */ /* 0x040fe2000001001d */
[----:B------:R-:W-:Y:S01]  /*8520*/  FFMA.FTZ R38, R21, R34, -R38 ;  /* 0x0000002215267223 */ /* 0x000fe20000010826 */
[----:B------:R-:W-:Y:S02]  /*8530*/  HADD2.F32 R29, -RZ, R20.H1_H1 ;  /* 0x30000014ff1d7230 */ /* 0x000fe40000004100 */
[----:B------:R-:W-:Y:S02]  /*8540*/  HADD2.F32 R31, -RZ, R31.H1_H1 ;  /* 0x3000001fff1f7230 */ /* 0x000fe40000004100 */
[----:B------:R-:W-:Y:S01]  /*8550*/  FMUL.FTZ R43, R27, R33 ;  /* 0x000000211b2b7220 */ /* 0x000fe20000410000 */
[----:B------:R-:W-:Y:S02]  /*8560*/  HADD2.F32 R14, -RZ, R14.H1_H1 ;  /* 0x3000000eff0e7230 */ /* 0x000fe40000004100 */
[----:B------:R-:W-:Y:S02]  /*8570*/  HADD2.F32 R21, -RZ, R20.H0_H0 ;  /* 0x20000014ff157230 */ /* 0x000fe40000004100 */
[----:B------:R-:W-:-:S02]  /*8580*/  HADD2.F32 R20, -RZ, R7.H0_H0 ;  /* 0x20000007ff147230 */ /* 0x000fc40000004100 */
[C---:B------:R-:W-:Y:S01]  /*8590*/  FMUL.FTZ R34, R14.reuse, R31 ;  /* 0x0000001f0e227220 */ /* 0x040fe20000410000 */
[----:B------:R-:W-:Y:S02]  /*85a0*/  HADD2.F32 R7, -RZ, R7.H1_H1 ;  /* 0x30000007ff077230 */ /* 0x000fe40000004100 */
[----:B------:R-:W-:Y:S01]  /*85b0*/  FMUL.FTZ R46, R14, R29 ;  /* 0x0000001d0e2e7220 */ /* 0x000fe20000410000 */
[-C--:B------:R-:W-:Y:S01]  /*85c0*/  FMUL.FTZ R27, R27, R21.reuse ;  /* 0x000000151b1b7220 */ /* 0x080fe20000410000 */
[----:B------:R-:W-:Y:S01]  /*85d0*/  F2FP.F16.E4M3.UNPACK_B R14, R8 ;  /* 0x00000008ff0e723e */ /* 0x000fe200020006ff */
[C---:B------:R-:W-:Y:S01]  /*85e0*/  FFMA.FTZ R43, R20.reuse, R21, -R43 ;  /* 0x00000015142b7223 */ /* 0x040fe2000001082b */
[C---:B------:R-:W-:Y:S01]  /*85f0*/  FFMA.FTZ R40, R7.reuse, R29, -R34 ;  /* 0x0000001d07287223 */ /* 0x040fe20000010822 */
[----:B------:R-:W-:Y:S01]  /*8600*/  FFMA.FTZ R33, R20, R33, R27 ;  /* 0x0000002114217223 */ /* 0x000fe2000001001b */
[----:B------:R-:W-:Y:S01]  /*8610*/  FFMA.FTZ R46, R7, R31, R46 ;  /* 0x0000001f072e7223 */ /* 0x000fe2000001002e */
[----:B------:R-:W-:-:S02]  /*8620*/  HADD2.F32 R20, -RZ, R14.H0_H0 ;  /* 0x2000000eff147230 */ /* 0x000fc40000004100 */
[----:B------:R-:W-:Y:S01]  /*8630*/  HADD2.F32 R7, -RZ, R6.H0_H0 ;  /* 0x20000006ff077230 */ /* 0x000fe20000004100 */
[----:B------:R-:W-:Y:S01]  /*8640*/  F2FP.SATFINITE.E4M3.F32.PACK_AB_MERGE_C R40, R40, R43, RZ ;  /* 0x0000002b2828723e */ /* 0x000fe200048070ff */
[--C-:B------:R-:W-:Y:S01]  /*8650*/  HADD2.F32 R8, -RZ, R3.reuse.H0_H0 ;  /* 0x20000003ff087230 */ /* 0x100fe20000004100 */
[----:B------:R-:W-:Y:S01]  /*8660*/  F2FP.SATFINITE.E4M3.F32.PACK_AB_MERGE_C R33, R46, R33, RZ ;  /* 0x000000212e21723e */ /* 0x000fe200048070ff */
[----:B------:R-:W-:Y:S02]  /*8670*/  HADD2.F32 R21, -RZ, R3.H1_H1 ;  /* 0x30000003ff157230 */ /* 0x000fe40000004100 */
[----:B------:R-:W-:Y:S02]  /*8680*/  HADD2.F32 R27, -RZ, R14.H1_H1 ;  /* 0x3000000eff1b7230 */ /* 0x000fe40000004100 */
[C---:B------:R-:W-:Y:S01]  /*8690*/  FMUL.FTZ R14, R7.reuse, R20 ;  /* 0x00000014070e7220 */ /* 0x040fe20000410000 */
[----:B------:R-:W-:Y:S02]  /*86a0*/  HADD2.F32 R6, -RZ, R6.H1_H1 ;  /* 0x30000006ff067230 */ /* 0x000fe40000004100 */
[----:B------:R-:W-:Y:S01]  /*86b0*/  FMUL.FTZ R7, R7, R8 ;  /* 0x0000000807077220 */ /* 0x000fe20000410000 */
[----:B------:R-:W-:-:S02]  /*86c0*/  HADD2.F32 R3, -RZ, R4.H0_H0 ;  /* 0x20000004ff037230 */ /* 0x000fc40000004100 */
[----:B------:R-:W-:Y:S02]  /*86d0*/  HADD2.F32 R4, -RZ, R4.H1_H1 ;  /* 0x30000004ff047230 */ /* 0x000fe40000004100 */
[C---:B------:R-:W-:Y:S01]  /*86e0*/  FMUL.FTZ R29, R6.reuse, R27 ;  /* 0x0000001b061d7220 */ /* 0x040fe20000410000 */
[-C--:B------:R-:W-:Y:S01]  /*86f0*/  FMUL.FTZ R34, R6, R21.reuse ;  /* 0x0000001506227220 */ /* 0x080fe20000410000 */
[C---:B------:R-:W-:Y:S01]  /*8700*/  FFMA.FTZ R6, R3.reuse, R8, -R14 ;  /* 0x0000000803067223 */ /* 0x040fe2000001080e */
[----:B------:R-:W-:Y:S01]  /*8710*/  FFMA.FTZ R3, R3, R20, R7 ;  /* 0x0000001403037223 */ /* 0x000fe20000010007 */
[C---:B------:R-:W-:Y:S01]  /*8720*/  FFMA.FTZ R29, R4.reuse, R21, -R29 ;  /* 0x00000015041d7223 */ /* 0x040fe2000001081d */
[----:B------:R-:W-:Y:S01]  /*8730*/  FFMA.FTZ R34, R4, R27, R34 ;  /* 0x0000001b04227223 */ /* 0x000fe20000010022 */
[----:B------:R-:W-:Y:S02]  /*8740*/  F2FP.SATFINITE.E4M3.F32.PACK_AB_MERGE_C R7, R48, R47, RZ ;  /* 0x0000002f3007723e */ /* 0x000fe400048070ff */
[----:B------:R-:W-:-:S02]  /*8750*/  F2FP.SATFINITE.E4M3.F32.PACK_AB_MERGE_C R4, R39, R44, RZ ;  /* 0x0000002c2704723e */ /* 0x000fc400048070ff */
[----:B------:R-:W-:Y:S02]  /*8760*/  F2FP.SATFINITE.E4M3.F32.PACK_AB_MERGE_C R8, R41, R42, RZ ;  /* 0x0000002a2908723e */ /* 0x000fe400048070ff */
[----:B------:R-:W-:Y:S02]  /*8770*/  F2FP.SATFINITE.E4M3.F32.PACK_AB_MERGE_C R7, R30, R15, R7 ;  /* 0x0000000f1e07723e */ /* 0x000fe40004807007 */
[----:B------:R-:W-:Y:S02]  /*8780*/  F2FP.SATFINITE.E4M3.F32.PACK_AB_MERGE_C R4, R38, R37, R4 ;  /* 0x000000252604723e */ /* 0x000fe40004807004 */
[----:B------:R-:W-:Y:S02]  /*8790*/  F2FP.SATFINITE.E4M3.F32.PACK_AB_MERGE_C R6, R29, R6, R40 ;  /* 0x000000061d06723e */ /* 0x000fe40004807028 */
[----:B------:R-:W-:Y:S02]  /*87a0*/  F2FP.SATFINITE.E4M3.F32.PACK_AB_MERGE_C R8, R36, R35, R8 ;  /* 0x000000232408723e */ /* 0x000fe40004807008 */
[----:B------:R-:W-:Y:S01]  /*87b0*/  F2FP.SATFINITE.E4M3.F32.PACK_AB_MERGE_C R10, R34, R3, R33 ;  /* 0x00000003220a723e */ /* 0x000fe20004807021 */
[----:B------:R0:W-:Y:S04]  /*87c0*/  STS.128 [R51+0xb000], R4 ;  /* 0x00b0000433007388 */ /* 0x0001e80000000c00 */
[----:B------:R0:W-:Y:S02]  /*87d0*/  STS.128 [R0+0xb000], R8 ;  /* 0x00b0000800007388 */ /* 0x0001e40000000c00 */
.L_x_1167:
[----:B------:R-:W-:Y:S05]  /*87e0*/  BSYNC B0 ;  /* 0x0000000000007941 */ /* 0x000fea0003800000 */
.L_x_1160:
[----:B------:R-:W-:Y:S01]  /*87f0*/  @!PT LDS RZ, [RZ] ;  /* 0x00000000fffff984 */ /* 0x000fe20000000800 */
[----:B------:R-:W-:Y:S01]  /*8800*/  @!PT LDS RZ, [RZ] ;  /* 0x00000000fffff984 */ /* 0x000fe20000000800 */
[----:B------:R-:W-:Y:S01]  /*8810*/  @!PT LDS RZ, [RZ] ;  /* 0x00000000fffff984 */ /* 0x000fe20000000800 */
[----:B------:R-:W-:Y:S01]  /*8820*/  @!PT LDS RZ, [RZ] ;  /* 0x00000000fffff984 */ /* 0x000fe20000000800 */
[----:B------:R1:W-:Y:S06]  /*8830*/  MEMBAR.ALL.CTA ;  /* 0x0000000000007992 */ /* 0x0003ec0000008000 */
[----:B-1----:R-:W1:Y:S01]  /*8840*/  FENCE.VIEW.ASYNC.S ;  /* 0x00000000000073c6 */ /* 0x002e620000000000 */
[----:B------:R-:W-:Y:S05]  /*8850*/  WARPSYNC.ALL ;  /* 0x0000000000007948 */ /* 0x000fea0003800000 */
[----:B-1----:R-:W-:Y:S06]  /*8860*/  BAR.SYNC.DEFER_BLOCKING 0xd, 0x180 ;  /* 0x0346000000007b1d */ /* 0x002fec0000010000 */
.L_x_1157:
[----:B012---:R-:W2:Y:S02]  /*8870*/  LDL R0, [R1+0x10] ;  /* 0x0000100001007983 */ /* 0x007ea40000100800 */
[----:B--2---:R-:W-:-:S13]  /*8880*/  ISETP.NE.AND P0, PT, R0, 0x3, PT ;  /* 0x000000030000780c */ /* 0x004fda0003f05270 */
[----:B------:R-:W-:Y:S05]  /*8890*/  @!P0 BRA `(.L_x_1175) ;  /* 0x0000000000048947 */ /* 0x000fea0003800000 */
[----:B------:R-:W-:Y:S01]  /*88a0*/  BPT.TRAP 0x1 ;  /* 0x000000040000795c */ /* 0x000fe20000300000 */
.L_x_1175:
[----:B-----5:R-:W-:Y:S01]  /*88b0*/  IMAD R12, R18, 0x8, R17 ;  /* 0x00000008120c7824 */ /* 0x020fe200078e0211 */
[----:B------:R-:W-:-:S04]  /*88c0*/  SHF.L.U32 R3, R19, 0x1f, RZ ;  /* 0x0000001f13037819 */ /* 0x000fc800000006ff */
[----:B------:R0:W1:Y:S01]  /*88d0*/  SYNCS.PHASECHK.TRANS64.TRYWAIT P2, [R12+URZ+0x13230], R3 ;  /* 0x013230030c0075a7 */ /* 0x000062000804017f */
[----:B------:R-:W-:Y:S05]  /*88e0*/  @!P0 BRA `(.L_x_1176) ;  /* 0x0000000000048947 */ /* 0x000fea0003800000 */
[----:B------:R-:W-:Y:S01]  /*88f0*/  BPT.TRAP 0x1 ;  /* 0x000000040000795c */ /* 0x000fe20000300000 */
.L_x_1176:
[----:B------:R-:W2:Y:S02]  /*8900*/  S2R R0, SR_TID.X ;  /* 0x0000000000007919 */ /* 0x000ea40000002100 */
[----:B--2---:R-:W-:-:S04]  /*8910*/  LOP3.LUT R0, R0, 0x7f, RZ, 0xc0, !PT ;  /* 0x0000007f00007812 */ /* 0x004fc800078ec0ff */
[----:B------:R-:W-:Y:S01]  /*8920*/  ISETP.NE.AND P1, PT, R0, RZ, PT ;  /* 0x000000ff0000720c */ /* 0x000fe20003f25270 */
[----:B------:R-:W-:-:S05]  /*8930*/  VIADD R0, R17, 0xe000 ;  /* 0x0000e00011007836 */ /* 0x000fca0000000000 */
[----:B------:R-:W-:Y:S01]  /*8940*/  SHF.R.U32.HI R0, RZ, 0x4, R0 ;  /* 0x00000004ff007819 */ /* 0x000fe20000011600 */
[----:B-1----:R-:W-:Y:S06]  /*8950*/  @P2 BRA `(.L_x_1177) ;  /* 0x0000000000082947 */ /* 0x002fec0003800000 */
[----:B------:R-:W1:Y:S02]  /*8960*/  SYNCS.PHASECHK.TRANS64.TRYWAIT P2, [R12+URZ+0x13230], R3 ;  /* 0x013230030c0075a7 */ /* 0x000e64000804017f */
[----:B-1----:R-:W-:Y:S05]  /*8970*/  @!P2 BRA `(.L_x_1178) ;  /* 0x000001a40068a947 */ /* 0x002fea0003800000 */
.L_x_1177:
[----:B------:R-:W-:Y:S01]  /*8980*/  LOP3.LUT R0, R0, 0x3fff, RZ, 0xc0, !PT ;  /* 0x00003fff00007812 */ /* 0x000fe200078ec0ff */
[----:B------:R-:W-:Y:S05]  /*8990*/  WARPSYNC.ALL ;  /* 0x0000000000007948 */ /* 0x000fea0003800000 */
[----:B01----:R-:W-:-:S05]  /*89a0*/  LOP3.LUT R3, R0, 0x10000, RZ, 0xfc, !PT ;  /* 0x0001000000037812 */ /* 0x003fca00078efcff */
[----:B------:R0:W-:Y:S01]  /*89b0*/  STL [R1+0x20], R3 ;  /* 0x0000200301007387 */ /* 0x0001e20000100800 */
[----:B------:R-:W-:Y:S01]  /*89c0*/  IMAD R8, R18, 0x280, R3 ;  /* 0x0000028012087824 */ /* 0x000fe200078e0203 */
[----:B---3--:R-:W-:Y:S01]  /*89d0*/  LOP3.LUT R4, R28, 0x10000, RZ, 0xfc, !PT ;  /* 0x000100001c047812 */ /* 0x008fe200078efcff */
[----:B------:R-:W-:Y:S01]  /*89e0*/  IMAD.MOV.U32 R9, RZ, RZ, -0x7fffffe0 ;  /* 0x80000020ff097424 */ /* 0x000fe200078e00ff */
[----:B------:R-:W2:Y:S01]  /*89f0*/  LDL R106, [R1+0x34] ;  /* 0x00003400016a7983 */ /* 0x000ea20000100800 */
[----:B------:R-:W-:Y:S01]  /*8a00*/  IMAD.MOV.U32 R5, RZ, RZ, -0x7fffffe0 ;  /* 0x80000020ff057424 */ /* 0x000fe200078e00ff */
[----:B------:R-:W-:Y:S01]  /*8a10*/  R2UR UR6, R8 ;  /* 0x00000000080672ca */ /* 0x000fe200000e0000 */
[----:B------:R-:W-:Y:S01]  /*8a20*/  WARPGROUP.ARRIVE ;  /* 0x00000000000079c5 */ /* 0x000fe20000000000 */
[----:B------:R-:W-:Y:S01]  /*8a30*/  R2UR UR7, R9 ;  /* 0x00000000090772ca */ /* 0x000fe200000e0000 */
[----:B------:R-:W-:Y:S01]  /*8a40*/  IMAD.MOV.U32 R7, RZ, RZ, -0x7fffffe0 ;  /* 0x80000020ff077424 */ /* 0x000fe200078e00ff */
[----:B------:R-:W-:Y:S01]  /*8a50*/  R2UR UR4, R4 ;  /* 0x00000000040472ca */ /* 0x000fe200000e0000 */
[----:B------:R-:W-:Y:S01]  /*8a60*/  IMAD.MOV.U32 R11, RZ, RZ, -0x7fffffe0 ;  /* 0x80000020ff0b7424 */ /* 0x000fe200078e00ff */
[----:B------:R-:W-:Y:S01]  /*8a70*/  R2UR UR5, R5 ;  /* 0x00000000050572ca */ /* 0x000fe200000e0000 */
[----:B------:R-:W-:Y:S01]  /*8a80*/  IMAD.MOV.U32 R15, RZ, RZ, -0x7fffffe0 ;  /* 0x80000020ff0f7424 */ /* 0x000fe200078e00ff */
[----:B------:R-:W2:Y:S01]  /*8a90*/  LDL R108, [R1+0x1c] ;  /* 0x00001c00016c7983 */ /* 0x000ea20000100800 */
[----:B------:R-:W1:Y:S03]  /*8aa0*/  LDC R110, c[0x0][0x448] ;  /* 0x00011200ff6e7b82 */ /* 0x000e660000000800 */
[----:B------:R-:W3:Y:S04]  /*8ab0*/  LDL R107, [R1+0x30] ;  /* 0x00003000016b7983 */ /* 0x000ee80000100800 */
[----:B------:R-:W5:Y:S04]  /*8ac0*/  LDL R114, [R1+0xc] ;  /* 0x00000c0001727983 */ /* 0x000f680000100800 */
[----:B------:R-:W5:Y:S01]  /*8ad0*/  LDL R112, [R1+0x8] ;  /* 0x0000080001707983 */ /* 0x000f620000100800 */
[----:B------:R-:W-:Y:S01]  /*8ae0*/  QGMMA.64x32x32.F32.E4M3.E4M3 R88, gdesc[UR4], RZ, !UPT, gsb0 ;  /* 0x00600000045879f3 */ /* 0x000fe2000c0008ff */
[----:B------:R-:W-:Y:S01]  /*8af0*/  VIADD R6, R8, 0x80 ;  /* 0x0000008008067836 */ /* 0x000fe20000000000 */
[----:B------:R-:W-:-:S02]  /*8b00*/  R2UR UR7, R7 ;  /* 0x00000000070772ca */ /* 0x000fc400000e0000 */
[----:B------:R-:W-:Y:S01]  /*8b10*/  LOP3.LUT R16, R16, 0xffffffdf, RZ, 0xc0, !PT ;  /* 0xffffffdf10107812 */ /* 0x000fe200078ec0ff */
[----:B------:R-:W-:Y:S01]  /*8b20*/  @!P1 VIADD R12, R12, 0x13240 ;  /* 0x000132400c0c9836 */ /* 0x000fe20000000000 */
[----:B------:R-:W-:Y:S01]  /*8b30*/  R2UR UR6, R6 ;  /* 0x00000000060672ca */ /* 0x000fe200000e0000 */
[----:B------:R-:W-:Y:S01]  /*8b40*/  ULDC UR43, c[0x0][0x9dc] ;  /* 0x00027700002b7ab9 */ /* 0x000fe20000000800 */
        /* <DEDUP_REMOVED lines=31> */
[----:B----4-:R-:W-:Y:S02]  /*8d40*/  VIADD R14, R8, 0x2 ;  /* 0x00000002080e7836 */ /* 0x010fe40000000000 */
        /* <DEDUP_REMOVED lines=41> */
[----:B------:R-:W-:-:S02]  /*8fe0*/  R2UR UR5, R7 ;  /* 0x00000000070572ca */ /* 0x000fc400000e0000 */
[----:B-1----:R-:W-:-:S13]  /*8ff0*/  ISETP.NE.AND P2, PT, R110, 0x1, PT ;  /* 0x000000016e00780c */ /* 0x002fda0003f45270 */
[----:B------:R-:W1:Y:S08]  /*9000*/  @P2 LDC R10, c[0x0][0x44c] ;  /* 0x00011300ff0a2b82 */ /* 0x000e700000000800 */
[----:B------:R-:W4:Y:S01]  /*9010*/  @P2 LDC R11, c[0x0][0x450] ;  /* 0x00011400ff0b2b82 */ /* 0x000f220000000800 */
[----:B------:R-:W-:Y:S02]  /*9020*/  WARPGROUP.DEPBAR.LE gsb0, 0x0 ;  /* 0x00008000000079c5 */ /* 0x000fe40000010000 */
[----:B------:R-:W-:-:S06]  /*9030*/  WARPGROUP.ARRIVE ;  /* 0x00000000000079c5 */ /* 0x000fcc0000000000 */
[----:B------:R-:W-:Y:S01]  /*9040*/  QGMMA.64x32x32.F32.E4M3.E4M3 R24, gdesc[UR4], R24, gsb0 ;  /* 0x00600000041879f3 */ /* 0x000fe20008000818 */
[C---:B------:R-:W-:Y:S01]  /*9050*/  FMUL.FTZ R13, R2.reuse, R91 ;  /* 0x0000005b020d7220 */ /* 0x040fe20000410000 */
[----:B------:R-:W-:Y:S01]  /*9060*/  FMUL.FTZ R91, R2, R99 ;  /* 0x00000063025b7220 */ /* 0x000fe20000410000 */
[----:B--2---:R-:W-:-:S04]  /*9070*/  IMAD.IADD R99, R106, 0x1, R108 ;  /* 0x000000016a637824 */ /* 0x004fc800078e026c */
[----:B-1----:R-:W-:-:S05]  /*9080*/  @P2 IMAD.HI.U32 R10, R99, R10, RZ ;  /* 0x0000000a630a2227 */ /* 0x002fca00078e00ff */
[----:B----4-:R-:W-:Y:S02]  /*9090*/  @P2 SHF.R.U32.HI R99, RZ, R11, R10 ;  /* 0x0000000bff632219 */ /* 0x010fe4000001160a */
[----:B------:R-:W1:Y:S01]  /*90a0*/  LDC.64 R10, c[0x0][0x9e0] ;  /* 0x00027800ff0a7b82 */ /* 0x000e620000000a00 */
[C---:B------:R-:W-:Y:S01]  /*90b0*/  FMUL.FTZ R0, R2.reuse, R88 ;  /* 0x0000005802007220 */ /* 0x040fe20000410000 */
[C---:B------:R-:W-:Y:S01]  /*90c0*/  FMUL.FTZ R88, R2.reuse, R96 ;  /* 0x0000006002587220 */ /* 0x040fe20000410000 */
[C---:B------:R-:W-:Y:S01]  /*90d0*/  FMUL.FTZ R96, R2.reuse, R85 ;  /* 0x0000005502607220 */ /* 0x040fe20000410000 */
        /* <DEDUP_REMOVED lines=16> */
[----:B------:R-:W0:Y:S01]  /*91e0*/  SHFL.IDX PT, R106, R99, RZ, 0x1c1f ;  /* 0x001c1fff636a7589 */ /* 0x000e2200000e0000 */
        /* <DEDUP_REMOVED lines=20> */
[----:B------:R-:W-:-:S02]  /*9330*/  WARPGROUP.DEPBAR.LE gsb0, 0x0 ;  /* 0x00008000000079c5 */ /* 0x000fc40000010000 */
[C---:B------:R-:W-:Y:S01]  /*9340*/  FMUL.FTZ R54, R2.reuse, R24 ;  /* 0x0000001802367220 */ /* 0x040fe20000410000 */
[----:B------:R-:W-:Y:S02]  /*9350*/  IMAD.MOV.U32 R24, RZ, RZ, -0xa0 ;  /* 0xffffff60ff187424 */ /* 0x000fe400078e00ff */
[C---:B------:R-:W-:Y:S01]  /*9360*/  FMUL.FTZ R71, R2.reuse, R28 ;  /* 0x0000001c02477220 */ /* 0x040fe20000410000 */
[C---:B------:R-:W-:Y:S01]  /*9370*/  FMUL.FTZ R98, R2.reuse, R29 ;  /* 0x0000001d02627220 */ /* 0x040fe20000410000 */
[C---:B------:R-:W-:Y:S01]  /*9380*/  FMUL.FTZ R28, R2.reuse, R30 ;  /* 0x0000001e021c7220 */ /* 0x040fe20000410000 */
[C---:B------:R-:W-:Y:S01]  /*9390*/  FMUL.FTZ R29, R2.reuse, R31 ;  /* 0x0000001f021d7220 */ /* 0x040fe20000410000 */
[C---:B------:R-:W-:Y:S01]  /*93a0*/  FMUL.FTZ R31, R2.reuse, R34 ;  /* 0x00000022021f7220 */ /* 0x040fe20000410000 */
[C---:B------:R-:W-:Y:S01]  /*93b0*/  FMUL.FTZ R30, R2.reuse, R35 ;  /* 0x00000023021e7220 */ /* 0x040fe20000410000 */
[----:B------:R-:W-:Y:S02]  /*93c0*/  IMAD R101, R105, R24, 0xa1 ;  /* 0x000000a169657424 */ /* 0x000fe400078e0218 */
        /* <DEDUP_REMOVED lines=31> */
[----:B------:R-:W-:Y:S01]  /*95c0*/  @P2 LOP3.LUT R16, R16, 0x20, RZ, 0xfc, !PT ;  /* 0x0000002010102812 */ /* 0x000fe200078efcff */
[----:B---3--:R-:W-:Y:S01]  /*95d0*/  IMAD R36, R107, -0x2, R101 ;  /* 0xfffffffe6b247824 */ /* 0x008fe200078e0265 */
[----:B-1----:R-:W-:Y:S01]  /*95e0*/  ISETP.GE.AND P2, PT, R11, 0x1, PT ;  /* 0x000000010b00780c */ /* 0x002fe20003f46270 */
[--C-:B-----5:R-:W-:Y:S01]  /*95f0*/  IMAD R24, R105, -0xa0, R114.reuse ;  /* 0xffffff6069187824 */ /* 0x120fe200078e0272 */
[----:B------:R-:W1:Y:S01]  /*9600*/  MUFU.TANH R0, R0 ;  /* 0x0000000000007308 */ /* 0x000e620000002400 */
[----:B------:R-:W-:Y:S01]  /*9610*/  ULOP3.LUT UR43, URZ, UR43, URZ, 0x33, !UPT ;  /* 0x0000002b3f2b7292 */ /* 0x000fe2000f8e333f */
[----:B------:R-:W-:Y:S01]  /*9620*/  IADD3 R25, -R112, R36, R114 ;  /* 0x0000002470197210 */ /* 0x000fe20007ffe172 */
[----:B------:R-:W-:-:S05]  /*9630*/  VIADD R24, R24, 0xa0 ;  /* 0x000000a018187836 */ /* 0x000fca0000000000 */
[----:B------:R-:W2:Y:S01]  /*9640*/  MUFU.TANH R3, R3 ;  /* 0x0000000300037308 */ /* 0x000ea20000002400 */
[----:B------:R-:W-:-:S07]  /*9650*/  @!P1 PRMT R12, RZ, 0x654, R12 ;  /* 0x00000654ff0c9816 */ /* 0x000fce000000000c */
[----:B------:R-:W3:Y:S01]  /*9660*/  MUFU.TANH R9, R9 ;  /* 0x0000000900097308 */ /* 0x000ee20000002400 */
[----:B------:R-:W-:-:S07]  /*9670*/  FMUL.FTZ R38, R2, R38 ;  /* 0x0000002602267220 */ /* 0x000fce0000410000 */
[----:B------:R-:W4:Y:S01]  /*9680*/  MUFU.TANH R13, R13 ;  /* 0x0000000d000d7308 */ /* 0x000f220000002400 */
[----:B------:R-:W-:-:S07]  /*9690*/  IMAD R107, R107, -0x2, R24 ;  /* 0xfffffffe6b6b7824 */ /* 0x000fce00078e0218 */
        /* <DEDUP_REMOVED lines=75> */
[----:B------:R-:W1:Y:S01]  /*9b50*/  MUFU.TANH R34, R34 ;  /* 0x0000002200227308 */ /* 0x000e620000002400 */
[----:B------:R-:W-:Y:S01]  /*9b60*/  VIADD R103, R25, UR43 ;  /* 0x0000002b19677c36 */ /* 0x000fe20008000000 */
[----:B------:R-:W-:Y:S01]  /*9b70*/  LOP3.LUT R16, R16, 0xffffffef, RZ, 0xc0, !PT ;  /* 0xffffffef10107812 */ /* 0x000fe200078ec0ff */
[----:B------:R5:W-:Y:S01]  /*9b80*/  @!P1 SYNCS.ARRIVE.TRANS64.RED.A1T0 RZ, [R12+URZ], RZ ;  /* 0x000000ff0cff99a7 */ /* 0x000be2000810043f */
[----:B------:R-:W-:-:S02]  /*9b90*/  VIADD R101, R101, 0xffffffff ;  /* 0xffffffff65657836 */ /* 0x000fc40000000000 */
[----:B------:R-:W-:Y:S01]  /*9ba0*/  @P2 LOP3.LUT R16, R16, 0x10, RZ, 0xfc, !PT ;  /* 0x0000001010102812 */ /* 0x000fe200078efcff */
[----:B------:R-:W-:Y:S02]  /*9bb0*/  VIADD R36, R36, 0xffffffff ;  /* 0xffffffff24247836 */ /* 0x000fe40000000000 */
[----:B0-----:R-:W-:Y:S01]  /*9bc0*/  IMAD.IADD R100, R103, 0x1, R106 ;  /* 0x0000000167647824 */ /* 0x001fe200078e026a */
[----:B-----5:R0:W1:Y:S02]  /*9bd0*/  MUFU.TANH R12, R38 ;  /* 0x00000026000c7308 */ /* 0x0200640000002400 */
[----:B0-----:R-:W-:Y:S01]  /*9be0*/  VIADDMNMX R38, R106, R102, R107, PT ;  /* 0x000000666a267246 */ /* 0x001fe2000380016b */
[----:B--234-:R-:W-:Y:S06]  /*9bf0*/  @!P2 BRA `(.L_x_1179) ;  /* 0x00000000004ca947 */ /* 0x01cfec0003800000 */
[----:B------:R-:W-:Y:S01]  /*9c00*/  IADD3 R39, -R112, R114, R106 ;  /* 0x0000007270277210 */ /* 0x000fe20007ffe16a */
[----:B------:R-:W-:Y:S03]  /*9c10*/  BSSY B0, `(.L_x_1180) ;  /* 0x000000e000007945 */ /* 0x000fe60003800000 */
        /* <DEDUP_REMOVED lines=9> */
.L_x_1181:
[----:B------:R-:W-:-:S13]  /*9cb0*/  ISETP.NE.AND P2, PT, R11, 0x1, PT ;  /* 0x000000010b00780c */ /* 0x000fda0003f45270 */
[----:B------:R-:W0:Y:S02]  /*9cc0*/  @P2 LDC.64 R24, c[0x0][0x9e8] ;  /* 0x00027a00ff182b82 */ /* 0x000e240000000a00 */
[----:B0-----:R-:W-:-:S05]  /*9cd0*/  @P2 IMAD.HI.U32 R24, R39, R24, RZ ;  /* 0x0000001827182227 */ /* 0x001fca00078e00ff */
[----:B------:R-:W-:-:S07]  /*9ce0*/  @P2 SHF.R.U32.HI R39, RZ, R25, R24 ;  /* 0x00000019ff272219 */ /* 0x000fce0000011618 */
.L_x_1182:
[----:B------:R-:W-:Y:S05]  /*9cf0*/  BSYNC B0 ;  /* 0x0000000000007941 */ /* 0x000fea0003800000 */
.L_x_1180:
[----:B------:R-:W-:-:S05]  /*9d00*/  IMAD R39, R39, R11, R36 ;  /* 0x0000000b27277224 */ /* 0x000fca00078e0224 */
[----:B------:R-:W-:Y:S02]  /*9d10*/  VIMNMX R100, R100, R39, !PT ;  /* 0x0000002764647248 */ /* 0x000fe40007fe0100 */
[----:B------:R-:W-:-:S07]  /*9d20*/  VIADDMNMX R38, R39, R11, R38, PT ;  /* 0x0000000b27267246 */ /* 0x000fce0003800126 */
.L_x_1179:
[C---:B------:R-:W-:Y:S02]  /*9d30*/  ISETP.GE.AND P2, PT, R101.reuse, 0x2, PT ;  /* 0x000000026500780c */ /* 0x040fe40003f46270 */
[C---:B------:R-:W-:Y:S02]  /*9d40*/  ISETP.GE.AND P5, PT, R101.reuse, 0xa, PT ;  /* 0x0000000a6500780c */ /* 0x040fe40003fa6270 */
[----:B------:R-:W-:Y:S02]  /*9d50*/  ISETP.GT.AND P3, PT, R100, 0x1, !P2 ;  /* 0x000000016400780c */ /* 0x000fe40005764270 */
[----:B------:R-:W-:Y:S02]  /*9d60*/  LOP3.LUT R16, R16, 0xfffffffd, RZ, 0xc0, !PT ;  /* 0xfffffffd10107812 */ /* 0x000fe400078ec0ff */
[----:B------:R-:W-:Y:S02]  /*9d70*/  ISETP.LT.OR P4, PT, R38, 0x2, P3 ;  /* 0x000000022600780c */ /* 0x000fe40001f81670 */
[----:B------:R-:W-:-:S02]  /*9d80*/  ISETP.GE.AND P3, PT, R101, 0x9, PT ;  /* 0x000000096500780c */ /* 0x000fc40003f66270 */
[----:B------:R-:W-:Y:S02]  /*9d90*/  FSEL R25, R3, -INF , !P4 ;  /* 0xff80000003197808 */ /* 0x000fe40006000000 */
[----:B------:R-:W-:Y:S02]  /*9da0*/  ISETP.GT.AND P4, PT, R100, 0x8, !P3 ;  /* 0x000000086400780c */ /* 0x000fe40005f84270 */
[----:B------:R-:W-:Y:S02]  /*9db0*/  @P5 LOP3.LUT R16, R16, 0x2, RZ, 0xfc, !PT ;  /* 0x0000000210105812 */ /* 0x000fe400078efcff */
[----:B------:R-:W-:Y:S02]  /*9dc0*/  ISETP.LT.OR P4, PT, R38, 0x9, P4 ;  /* 0x000000092600780c */ /* 0x000fe40002781670 */
[----:B------:R-:W-:Y:S02]  /*9dd0*/  LOP3.LUT R16, R16, 0xfffffffe, RZ, 0xc0, !PT ;  /* 0xfffffffe10107812 */ /* 0x000fe400078ec0ff */
[----:B------:R-:W-:-:S02]  /*9de0*/  FSEL R39, R14, -INF , !P4 ;  /* 0xff8000000e277808 */ /* 0x000fc40006000000 */
[----:B------:R-:W-:Y:S01]  /*9df0*/  ISETP.GT.AND P4, PT, R100, 0x9, !P5 ;  /* 0x000000096400780c */ /* 0x000fe20006f84270 */
[----:B------:R-:W0:Y:S01]  /*9e00*/  SHFL.IDX PT, R14, R99, 0x1, 0x1c1f ;  /* 0x003c1f00630e7f89 */ /* 0x000e2200000e0000 */
        /* <DEDUP_REMOVED lines=8> */
[----:B------:R-:W-:Y:S02]  /*9e90*/  FSEL R111, R88, -INF , !P4 ;  /* 0xff800000586f7808 */ /* 0x000fe40006000000 */
[----:B------:R-:W-:Y:S02]  /*9ea0*/  ISETP.GT.AND P4, PT, R100, 0x11, !P5 ;  /* 0x000000116400780c */ /* 0x000fe40006f84270 */
[----:B------:R-:W-:Y:S01]  /*9eb0*/  LOP3.LUT R16, R16, 0xfffffffb, RZ, 0xc0, !PT ;  /* 0xfffffffb10107812 */ /* 0x000fe200078ec0ff */
[----:B0-----:R-:W-:Y:S01]  /*9ec0*/  IMAD.IADD R103, R103, 0x1, R14 ;  /* 0x0000000167677824 */ /* 0x001fe200078e020e */
[----:B------:R-:W-:-:S02]  /*9ed0*/  ISETP.LT.OR P4, PT, R38, 0x12, P4 ;  /* 0x000000122600780c */ /* 0x000fc40002781670 */
[----:B------:R-:W-:Y:S02]  /*9ee0*/  VIADDMNMX R102, R14, R102, R107, PT ;  /* 0x000000660e667246 */ /* 0x000fe4000380016b */
        /* <DEDUP_REMOVED lines=188> */
[----:B------:R-:W-:-:S04]  /*aab0*/  ISETP.GE.AND P5, PT, R101, 0x92, PT ;  /* 0x000000926500780c */ /* 0x000fc80003fa6270 */
        /* <DEDUP_REMOVED lines=10> */
[----:B------:R-:W-:-:S04]  /*ab60*/  ISETP.GT.AND P6, PT, R100, RZ, !P5 ;  /* 0x000000ff6400720c */ /* 0x000fc80006fc4270 */
[----:B------:R-:W-:-:S04]  /*ab70*/  ISETP.LT.OR P6, PT, R38, 0x1, P6 ;  /* 0x000000012600780c */ /* 0x000fc800037c1670 */
[----:B-1----:R-:W-:Y:S02]  /*ab80*/  FSEL R0, R0, -INF , !P6 ;  /* 0xff80000000007808 */ /* 0x002fe40007000000 */
[----:B------:R-:W-:-:S13]  /*ab90*/  ISETP.GE.AND P6, PT, R101, 0x9a, PT ;  /* 0x0000009a6500780c */ /* 0x000fda0003fc6270 */
[----:B------:R-:W-:Y:S02]  /*aba0*/  @P6 LOP3.LUT R16, R16, 0x8, RZ, 0xfc, !PT ;  /* 0x0000000810106812 */ /* 0x000fe400078efcff */
[----:B------:R-:W-:-:S04]  /*abb0*/  ISETP.GT.AND P6, PT, R100, 0x99, !P6 ;  /* 0x000000996400780c */ /* 0x000fc800077c4270 */
[----:B------:R-:W-:-:S04]  /*abc0*/  ISETP.LT.OR P6, PT, R38, 0x9a, P6 ;  /* 0x0000009a2600780c */ /* 0x000fc800037c1670 */
[----:B------:R-:W-:Y:S02]  /*abd0*/  FSEL R37, R37, -INF , !P6 ;  /* 0xff80000025257808 */ /* 0x000fe40007000000 */
[----:B------:R-:W-:-:S13]  /*abe0*/  ISETP.GE.AND P6, PT, R11, 0x1, PT ;  /* 0x000000010b00780c */ /* 0x000fda0003fc6270 */
[----:B------:R-:W-:Y:S05]  /*abf0*/  @!P6 BRA `(.L_x_1183) ;  /* 0x00000000004ce947 */ /* 0x000fea0003800000 */
        /* <DEDUP_REMOVED lines=11> */
.L_x_1185:
[----:B------:R-:W-:-:S13]  /*acb0*/  ISETP.NE.AND P6, PT, R11, 0x1, PT ;  /* 0x000000010b00780c */ /* 0x000fda0003fc5270 */
[----:B------:R-:W0:Y:S02]  /*acc0*/  @P6 LDC.64 R14, c[0x0][0x9e8] ;  /* 0x00027a00ff0e6b82 */ /* 0x000e240000000a00 */
[----:B0-----:R-:W-:-:S05]  /*acd0*/  @P6 IMAD.HI.U32 R14, R3, R14, RZ ;  /* 0x0000000e030e6227 */ /* 0x001fca00078e00ff */
[----:B------:R-:W-:-:S07]  /*ace0*/  @P6 SHF.R.U32.HI R3, RZ, R15, R14 ;  /* 0x0000000fff036219 */ /* 0x000fce000001160e */
.L_x_1186:
[----:B------:R-:W-:Y:S05]  /*acf0*/  BSYNC B0 ;  /* 0x0000000000007941 */ /* 0x000fea0003800000 */
.L_x_1184:
[----:B------:R-:W-:-:S05]  /*ad00*/  IMAD R36, R3, R11, R36 ;  /* 0x0000000b03247224 */ /* 0x000fca00078e0224 */
[----:B------:R-:W-:Y:S02]  /*ad10*/  VIMNMX R103, R103, R36, !PT ;  /* 0x0000002467677248 */ /* 0x000fe40007fe0100 */
[----:B------:R-:W-:-:S07]  /*ad20*/  VIADDMNMX R102, R36, R11, R102, PT ;  /* 0x0000000b24667246 */ /* 0x000fce0003800166 */
.L_x_1183:
[C---:B------:R-:W-:Y:S01]  /*ad30*/  ISETP.GT.AND P2, PT, R103.reuse, 0x1, !P2 ;  /* 0x000000016700780c */ /* 0x040fe20005744270 */
[----:B------:R-:W-:Y:S01]  /*ad40*/  ULDC UR4, c[0x0][0x988] ;  /* 0x0002620000047ab9 */ /* 0x000fe20000000800 */
[----:B------:R-:W-:Y:S02]  /*ad50*/  LOP3.LUT P6, RZ, R16, 0x2, RZ, 0xc0, !PT ;  /* 0x0000000210ff7812 */ /* 0x000fe400078cc0ff */
[----:B------:R-:W-:Y:S02]  /*ad60*/  ISETP.LT.OR P2, PT, R102, 0x2, P2 ;  /* 0x000000026600780c */ /* 0x000fe40001741670 */
[----:B------:R-:W-:Y:S02]  /*ad70*/  ISETP.GT.AND P3, PT, R103, 0x8, !P3 ;  /* 0x000000086700780c */ /* 0x000fe40005f64270 */
[----:B------:R-:W-:Y:S02]  /*ad80*/  FSEL R13, R13, -INF , !P2 ;  /* 0xff8000000d0d7808 */ /* 0x000fe40005000000 */
[----:B------:R-:W-:-:S02]  /*ad90*/  ISETP.GT.AND P2, PT, R103, 0x9, !P6 ;  /* 0x000000096700780c */ /* 0x000fc40007744270 */
[C---:B------:R-:W-:Y:S02]  /*ada0*/  ISETP.LT.OR P3, PT, R102.reuse, 0x9, P3 ;  /* 0x000000096600780c */ /* 0x040fe40001f61670 */
[----:B------:R-:W-:Y:S02]  /*adb0*/  ISETP.LT.OR P2, PT, R102, 0xa, P2 ;  /* 0x0000000a6600780c */ /* 0x000fe40001741670 */
[----:B------:R-:W-:Y:S02]  /*adc0*/  FSEL R15, R20, -INF , !P3 ;  /* 0xff800000140f7808 */ /* 0x000fe40005800000 */
[----:B------:R-:W-:Y:S02]  /*add0*/  FSEL R21, R21, -INF , !P2 ;  /* 0xff80000015157808 */ /* 0x000fe40005000000 */
[----:B------:R-:W-:Y:S02]  /*ade0*/  LOP3.LUT P2, RZ, R16, 0x1, RZ, 0xc0, !PT ;  /* 0x0000000110ff7812 */ /* 0x000fe4000784c0ff */
[----:B------:R-:W-:-:S02]  /*adf0*/  LOP3.LUT P3, RZ, R22, 0x800000, RZ, 0xc0, !PT ;  /* 0x0080000016ff7812 */ /* 0x000fc4000786c0ff */
        /* <DEDUP_REMOVED lines=72> */
[----:B------:R-:W-:Y:S02]  /*b280*/  LOP3.LUT P3, RZ, R22, 0x1000, RZ, 0xc0, !PT ;  /* 0x0000100016ff7812 */ /* 0x000fe4000786c0ff */
[----:B------:R-:W-:Y:S02]  /*b290*/  ISETP.GT.AND P2, PT, R103, 0x39, !P2 ;  /* 0x000000396700780c */ /* 0x000fe40005744270 */
[----:B------:R-:W-:Y:S02]  /*b2a0*/  FMNMX.FTZ R14, R139, R14, !PT ;  /* 0x0000000e8b0e7209 */ /* 0x000fe40007810000 */
[----:B------:R-:W-:Y:S02]  /*b2b0*/  ISETP.LT.OR P2, PT, R102, 0x3a, P2 ;  /* 0x0000003a6600780c */ /* 0x000fe40001741670 */
[----:B------:R-:W-:Y:S02]  /*b2c0*/  FMNMX.FTZ R14, R53, R14, !PT ;  /* 0x0000000e350e7209 */ /* 0x000fe40007810000 */
[----:B------:R-:W-:-:S02]  /*b2d0*/  FSEL R151, R86, -INF , !P2 ;  /* 0xff80000056977808 */ /* 0x000fc40005000000 */
[C---:B------:R-:W-:Y:S02]  /*b2e0*/  LOP3.LUT P2, RZ, R22.reuse, 0x100000, RZ, 0xc0, !PT ;  /* 0x0010000016ff7812 */ /* 0x040fe4000784c0ff */
[----:B------:R-:W-:Y:S02]  /*b2f0*/  LOP3.LUT P6, RZ, R22, 0x800, RZ, 0xc0, !PT ;  /* 0x0000080016ff7812 */ /* 0x000fe400078cc0ff */
[----:B------:R-:W-:Y:S02]  /*b300*/  ISETP.GT.AND P2, PT, R103, 0x40, !P2 ;  /* 0x000000406700780c */ /* 0x000fe40005744270 */
[----:B------:R-:W-:Y:S02]  /*b310*/  FMNMX.FTZ R14, R141, R14, !PT ;  /* 0x0000000e8d0e7209 */ /* 0x000fe40007810000 */
[----:B------:R-:W-:Y:S02]  /*b320*/  ISETP.LT.OR P2, PT, R102, 0x41, P2 ;  /* 0x000000416600780c */ /* 0x000fe40001741670 */
[----:B------:R-:W-:-:S02]  /*b330*/  FMNMX.FTZ R14, R55, R14, !PT ;  /* 0x0000000e370e7209 */ /* 0x000fc40007810000 */
[----:B------:R-:W-:Y:S01]  /*b340*/  FSEL R153, R56, -INF , !P2 ;  /* 0xff80000038997808 */ /* 0x000fe20005000000 */
[----:B------:R-:W-:Y:S01]  /*b350*/  IMAD.U32 R56, RZ, RZ, UR4 ;  /* 0x00000004ff387e24 */ /* 0x000fe2000f8e00ff */
        /* <DEDUP_REMOVED lines=14> */
[----:B------:R-:W-:Y:S01]  /*b440*/  LOP3.LUT P2, RZ, R22, 0x20000, RZ, 0xc0, !PT ;  /* 0x0002000016ff7812 */ /* 0x000fe2000784c0ff */
[----:B------:R-:W0:Y:S01]  /*b450*/  SHFL.BFLY PT, R3, R20, 0x2, 0x1f ;  /* 0x0c401f0014037f89 */ /* 0x000e2200000e0000 */
[C---:B------:R-:W-:Y:S02]  /*b460*/  ISETP.GT.AND P5, PT, R103.reuse, RZ, !P5 ;  /* 0x000000ff6700720c */ /* 0x040fe40006fa4270 */
[----:B------:R-:W-:-:S02]  /*b470*/  ISETP.GT.AND P2, PT, R103, 0x49, !P2 ;  /* 0x000000496700780c */ /* 0x000fc40005744270 */
[C---:B------:R-:W-:Y:S02]  /*b480*/  ISETP.LT.OR P5, PT, R102.reuse, 0x1, P5 ;  /* 0x000000016600780c */ /* 0x040fe40002fa1670 */
[----:B------:R-:W-:Y:S02]  /*b490*/  ISETP.LT.OR P2, PT, R102, 0x4a, P2 ;  /* 0x0000004a6600780c */ /* 0x000fe40001741670 */
[----:B------:R-:W-:Y:S02]  /*b4a0*/  ISETP.GT.AND P4, PT, R103, 0x98, !P4 ;  /* 0x000000986700780c */ /* 0x000fe40006784270 */
[----:B------:R-:W-:Y:S02]  /*b4b0*/  FSEL R59, R59, -INF , !P2 ;  /* 0xff8000003b3b7808 */ /* 0x000fe40005000000 */
[----:B------:R-:W-:Y:S02]  /*b4c0*/  LOP3.LUT P2, RZ, R22, 0x10000, RZ, 0xc0, !PT ;  /* 0x0001000016ff7812 */ /* 0x000fe4000784c0ff */
[----:B------:R-:W-:-:S02]  /*b4d0*/  ISETP.LT.OR P4, PT, R102, 0x99, P4 ;  /* 0x000000996600780c */ /* 0x000fc40002781670 */
[----:B------:R-:W-:-:S04]  /*b4e0*/  ISETP.GT.AND P2, PT, R103, 0x50, !P2 ;  /* 0x000000506700780c */ /* 0x000fc80005744270 */
[----:B------:R-:W-:Y:S02]  /*b4f0*/  ISETP.LT.OR P2, PT, R102, 0x51, P2 ;  /* 0x000000516600780c */ /* 0x000fe40001741670 */
[----:B0-----:R-:W-:Y:S02]  /*b500*/  FMNMX.FTZ R24, R20, R3, !PT ;  /* 0x0000000314187209 */ /* 0x001fe40007810000 */
[----:B------:R-:W-:Y:S02]  /*b510*/  FSEL R62, R62, -INF , !P2 ;  /* 0xff8000003e3e7808 */ /* 0x000fe40005000000 */
[----:B------:R-:W-:Y:S01]  /*b520*/  LOP3.LUT P2, RZ, R22, 0x8000, RZ, 0xc0, !PT ;  /* 0x0000800016ff7812 */ /* 0x000fe2000784c0ff */
[----:B------:R-:W0:Y:S01]  /*b530*/  SHFL.BFLY PT, R3, R24, 0x1, 0x1f ;  /* 0x0c201f0018037f89 */ /* 0x000e2200000e0000 */
[----:B------:R-:W-:Y:S02]  /*b540*/  FSEL R20, R9, -INF , !P5 ;  /* 0xff80000009147808 */ /* 0x000fe40006800000 */
        /* <DEDUP_REMOVED lines=39> */
[----:B------:R-:W-:Y:S02]  /*b7c0*/  LOP3.LUT P3, RZ, R22, 0x2, RZ, 0xc0, !PT ;  /* 0x0000000216ff7812 */ /* 0x000fe4000786c0ff */
        /* <DEDUP_REMOVED lines=8> */
[----:B------:R-:W-:-:S02]  /*b850*/  LOP3.LUT P6, RZ, R22, 0x1, RZ, 0xc0, !PT ;  /* 0x0000000116ff7812 */ /* 0x000fc400078cc0ff */
[----:B------:R-:W-:Y:S02]  /*b860*/  FSEL R46, R46, -INF , !P2 ;  /* 0xff8000002e2e7808 */ /* 0x000fe40005000000 */
[----:B------:R-:W-:Y:S02]  /*b870*/  LOP3.LUT P2, RZ, R22, 0x80, RZ, 0xc0, !PT ;  /* 0x0000008016ff7812 */ /* 0x000fe4000784c0ff */
[----:B------:R-:W-:Y:S02]  /*b880*/  FMNMX.FTZ R54, R62, R9, !PT ;  /* 0x000000093e367209 */ /* 0x000fe40007810000 */
[----:B------:R-:W-:Y:S02]  /*b890*/  ISETP.GT.AND P2, PT, R103, 0x71, !P2 ;  /* 0x000000716700780c */ /* 0x000fe40005744270 */
[----:B0-----:R-:W-:Y:S02]  /*b8a0*/  FMNMX.FTZ R3, R24, R3, !PT ;  /* 0x0000000318037209 */ /* 0x001fe40007810000 */
[----:B------:R-:W-:-:S02]  /*b8b0*/  ISETP.LT.OR P2, PT, R102, 0x72, P2 ;  /* 0x000000726600780c */ /* 0x000fc40001741670 */
[----:B------:R-:W-:Y:S01]  /*b8c0*/  FMNMX.FTZ R9, R63, R54, !PT ;  /* 0x000000363f097209 */ /* 0x000fe20007810000 */
[----:B------:R-:W-:-:S01]  /*b8d0*/  FFMA.FTZ R14, R3, R56, -8 ;  /* 0xc1000000030e7423 */ /* 0x000fc20000010038 */
        /* <DEDUP_REMOVED lines=35> */
[C---:B------:R-:W-:Y:S02]  /*bb10*/  ISETP.GT.AND P2, PT, R103.reuse, 0x91, !P3 ;  /* 0x000000916700780c */ /* 0x040fe40005f44270 */
[----:B------:R-:W-:Y:S01]  /*bb20*/  ISETP.GT.AND P3, PT, R103, 0x99, !P6 ;  /* 0x000000996700780c */ /* 0x000fe20007764270 */
[----:B------:R-:W-:-:S01]  /*bb30*/  FFMA.FTZ R60, R87, R56, -R14 ;  /* 0x00000038573c7223 */ /* 0x000fc2000001080e */
[----:B------:R-:W-:Y:S01]  /*bb40*/  ISETP.LT.OR P2, PT, R102, 0x92, P2 ;  /* 0x000000926600780c */ /* 0x000fe20001741670 */
[----:B------:R-:W-:-:S01]  /*bb50*/  FFMA.FTZ R87, R97, R56, -R14 ;  /* 0x0000003861577223 */ /* 0x000fc2000001080e */
[----:B------:R-:W-:Y:S01]  /*bb60*/  ISETP.LT.OR P3, PT, R102, 0x9a, P3 ;  /* 0x0000009a6600780c */ /* 0x000fe20001f61670 */
[----:B------:R0:W-:Y:S01]  /*bb70*/  MUFU.EX2 R52, R60 ;  /* 0x0000003c00347308 */ /* 0x0001e20000000800 */
[----:B------:R-:W-:Y:S01]  /*bb80*/  FSEL R97, R30, -INF , !P2 ;  /* 0xff8000001e617808 */ /* 0x000fe20005000000 */
[-CC-:B------:R-:W-:Y:S01]  /*bb90*/  FFMA.FTZ R36, R113, R56.reuse, -R14.reuse ;  /* 0x0000003871247223 */ /* 0x180fe2000001080e */
[----:B------:R-:W-:Y:S01]  /*bba0*/  FSEL R103, R12, -INF , !P4 ;  /* 0xff8000000c677808 */ /* 0x000fe20006000000 */
[-CC-:B------:R-:W-:Y:S01]  /*bbb0*/  FFMA.FTZ R0, R0, R56.reuse, -R14.reuse ;  /* 0x0000003800007223 */ /* 0x180fe2000001080e */
[----:B------:R-:W-:Y:S01]  /*bbc0*/  FSEL R113, R34, -INF , !P3 ;  /* 0xff80000022717808 */ /* 0x000fe20005800000 */
[-CC-:B------:R-:W-:Y:S01]  /*bbd0*/  FFMA.FTZ R25, R25, R56.reuse, -R14.reuse ;  /* 0x0000003819197223 */ /* 0x180fe2000001080e */
[----:B------:R-:W-:-:S01]  /*bbe0*/  FFMA.FTZ R24, R39, R56, -R14 ;  /* 0x0000003827187223 */ /* 0x000fc2000001080e */
[-CC-:B------:R-:W-:Y:S01]  /*bbf0*/  FFMA.FTZ R39, R109, R56.reuse, -R14.reuse ;  /* 0x000000386d277223 */ /* 0x180fe2000001080e */
[----:B0-----:R-:W-:Y:S01]  /*bc00*/  FMNMX.FTZ R60, R42, R9, !PT ;  /* 0x000000092a3c7209 */ /* 0x001fe20007810000 */
[----:B------:R-:W-:Y:S01]  /*bc10*/  MUFU.EX2 R0, R0 ;  /* 0x0000000000007308 */ /* 0x000fe20000000800 */
[----:B------:R-:W-:-:S01]  /*bc20*/  FFMA.FTZ R32, R111, R56, -R14 ;  /* 0x000000386f207223 */ /* 0x000fc2000001080e */
[--C-:B------:R-:W-:Y:S01]  /*bc30*/  FFMA.FTZ R70, R71, R56, -R14.reuse ;  /* 0x0000003847467223 */ /* 0x100fe2000001080e */
[----:B------:R-:W-:Y:S01]  /*bc40*/  FMNMX.FTZ R9, R43, R60, !PT ;  /* 0x0000003c2b097209 */ /* 0x000fe20007810000 */
[-CC-:B------:R-:W-:Y:S01]  /*bc50*/  FFMA.FTZ R89, R89, R56.reuse, -R14.reuse ;  /* 0x0000003859597223 */ /* 0x180fe2000001080e */
[----:B------:R-:W-:-:S01]  /*bc60*/  FFMA.FTZ R93, R93, R56, -R14 ;  /* 0x000000385d5d7223 */ /* 0x000fc2000001080e */
[-CC-:B------:R-:W-:Y:S01]  /*bc70*/  FFMA.FTZ R115, R115, R56.reuse, -R14.reuse ;  /* 0x0000003873737223 */ /* 0x180fe2000001080e */
[----:B------:R-:W-:Y:S01]  /*bc80*/  FMNMX.FTZ R60, R46, R9, !PT ;  /* 0x000000092e3c7209 */ /* 0x000fe20007810000 */
        /* <DEDUP_REMOVED lines=16> */
[-CC-:B------:R-:W-:Y:S01]  /*bd90*/  FFMA.FTZ R65, R65, R56.reuse, -R14.reuse ;  /* 0x0000003841417223 */ /* 0x180fe2000001080e */
        /* <DEDUP_REMOVED lines=21> */
[----:B------:R-:W0:Y:S01]  /*bef0*/  MUFU.EX2 R39, R39 ;  /* 0x0000002700277308 */ /* 0x000e220000000800 */
[----:B------:R-:W-:-:S02]  /*bf00*/  FMNMX.FTZ R68, R103, R68, !PT ;  /* 0x0000004467447209 */ /* 0x000fc40007810000 */
[----:B------:R-:W-:Y:S02]  /*bf10*/  ISETP.NE.AND P6, PT, R110, 0x1, PT ;  /* 0x000000016e00780c */ /* 0x000fe40003fc5270 */
[----:B------:R-:W-:-:S03]  /*bf20*/  FMNMX.FTZ R68, R113, R68, !PT ;  /* 0x0000004471447209 */ /* 0x000fc60007810000 */
[----:B------:R-:W-:Y:S02]  /*bf30*/  MUFU.EX2 R32, R32 ;  /* 0x0000002000207308 */ /* 0x000fe40000000800 */
[----:B------:R-:W1:Y:S06]  /*bf40*/  SHFL.BFLY PT, R9, R68, 0x2, 0x1f ;  /* 0x0c401f0044097f89 */ /* 0x000e6c00000e0000 */
[----:B------:R-:W-:Y:S01]  /*bf50*/  MUFU.EX2 R89, R89 ;  /* 0x0000005900597308 */ /* 0x000fe20000000800 */
[----:B0-----:R-:W-:-:S04]  /*bf60*/  F2FP.SATFINITE.E4M3.F32.PACK_AB_MERGE_C R152, R39, R24, RZ ;  /* 0x000000182798723e */ /* 0x001fc800048070ff */
[----:B------:R-:W-:-:S03]  /*bf70*/  F2FP.SATFINITE.E4M3.F32.PACK_AB_MERGE_C R152, R25, R0, R152 ;  /* 0x000000001998723e */ /* 0x000fc60004807098 */
[----:B------:R-:W-:Y:S08]  /*bf80*/  MUFU.EX2 R36, R36 ;  /* 0x0000002400247308 */ /* 0x000ff00000000800 */
[----:B------:R-:W0:Y:S01]  /*bf90*/  MUFU.EX2 R93, R93 ;  /* 0x0000005d005d7308 */ /* 0x000e220000000800 */
[----:B-1----:R-:W-:-:S05]  /*bfa0*/  FMNMX.FTZ R74, R68, R9, !PT ;  /* 0x00000009444a7209 */ /* 0x002fca0007810000 */
[----:B------:R-:W1:Y:S02]  /*bfb0*/  SHFL.BFLY PT, R9, R74, 0x1, 0x1f ;  /* 0x0c201f004a097f89 */ /* 0x000e6400000e0000 */
[----:B------:R-:W-:Y:S08]  /*bfc0*/  MUFU.EX2 R38, R115 ;  /* 0x0000007300267308 */ /* 0x000ff00000000800 */
[----:B------:R-:W-:Y:S01]  /*bfd0*/  MUFU.EX2 R73, R73 ;  /* 0x0000004900497308 */ /* 0x000fe20000000800 */
[----:B0-----:R-:W-:-:S04]  /*bfe0*/  F2FP.SATFINITE.E4M3.F32.PACK_AB_MERGE_C R154, R93, R36, RZ ;  /* 0x000000245d9a723e */ /* 0x001fc800048070ff */
[----:B------:R-:W-:-:S03]  /*bff0*/  F2FP.SATFINITE.E4M3.F32.PACK_AB_MERGE_C R154, R89, R32, R154 ;  /* 0x00000020599a723e */ /* 0x000fc6000480709a */
[----:B------:R-:W-:Y:S01]  /*c000*/  MUFU.EX2 R40, R117 ;  /* 0x0000007500287308 */ /* 0x000fe20000000800 */
[----:B-1----:R-:W-:Y:S01]  /*c010*/  FMNMX.FTZ R9, R74, R9, !PT ;  /* 0x000000094a097209 */ /* 0x002fe20007810000 */
[----:B------:R-:W-:-:S06]  /*c020*/  FFMA.FTZ R74, R37, R56, -R14 ;  /* 0x00000038254a7223 */ /* 0x000fcc000001080e */
[----:B------:R-:W-:Y:S01]  /*c030*/  MUFU.EX2 R77, R77 ;  /* 0x0000004d004d7308 */ /* 0x000fe20000000800 */
[C---:B------:R-:W-:Y:S01]  /*c040*/  FSETP.NEU.FTZ.AND P2, PT, R9.reuse, -INF , PT ;  /* 0xff8000000900780b */ /* 0x040fe20003f5d000 */
[----:B------:R-:W-:-:S05]  /*c050*/  FFMA.FTZ R76, R9, R56, -8 ;  /* 0xc1000000094c7423 */ /* 0x000fca0000010038 */
[----:B------:R-:W-:Y:S01]  /*c060*/  FSEL R14, R76, RZ, P2 ;  /* 0x000000ff4c0e7208 */ /* 0x000fe20001000000 */
[----:B------:R-:W-:Y:S04]  /*c070*/  MUFU.EX2 R44, R119 ;  /* 0x00000077002c7308 */ /* 0x000fe80000000800 */
[----:B------:R-:W-:-:S01]  /*c080*/  FFMA.FTZ R20, R20, R56, -R14 ;  /* 0x0000003814147223 */ /* 0x000fc2000001080e */
[-CC-:B------:R-:W-:Y:S01]  /*c090*/  FFMA.FTZ R13, R13, R56.reuse, -R14.reuse ;  /* 0x000000380d0d7223 */ /* 0x180fe2000001080e */
[----:B------:R-:W-:-:S01]  /*c0a0*/  FFMA.FTZ R92, R59, R56, -R14 ;  /* 0x000000383b5c7223 */ /* 0x000fc2000001080e */
[-CC-:B------:R-:W-:Y:S01]  /*c0b0*/  FFMA.FTZ R15, R15, R56.reuse, -R14.reuse ;  /* 0x000000380f0f7223 */ /* 0x180fe2000001080e */
[----:B------:R-:W-:-:S01]  /*c0c0*/  FFMA.FTZ R59, R62, R56, -R14 ;  /* 0x000000383e3b7223 */ /* 0x000fc2000001080e */
[----:B------:R-:W-:Y:S01]  /*c0d0*/  FFMA.FTZ R62, R63, R56, -R14 ;  /* 0x000000383f3e7223 */ /* 0x000fe2000001080e */
[----:B------:R-:W-:Y:S01]  /*c0e0*/  MUFU.EX2 R20, R20 ;  /* 0x0000001400147308 */ /* 0x000fe20000000800 */
[----:B------:R-:W-:-:S01]  /*c0f0*/  FADD.FTZ R63, R0, R25 ;  /* 0x00000019003f7221 */ /* 0x000fc20000010000 */
[-CC-:B------:R-:W-:Y:S01]  /*c100*/  FFMA.FTZ R76, R21, R56.reuse, -R14.reuse ;  /* 0x00000038154c7223 */ /* 0x180fe2000001080e */
[----:B------:R-:W-:-:S01]  /*c110*/  FFMA.FTZ R21, R99, R56, -R14 ;  /* 0x0000003863157223 */ /* 0x000fc2000001080e */
[----:B------:R-:W-:Y:S01]  /*c120*/  FFMA.FTZ R82, R95, R56, -R14 ;  /* 0x000000385f527223 */ /* 0x000fe2000001080e */
[----:B------:R-:W-:-:S01]  /*c130*/  FADD.FTZ R94, R24, R63 ;  /* 0x0000003f185e7221 */ /* 0x000fc20000010000 */
[-CC-:B------:R-:W-:Y:S01]  /*c140*/  FFMA.FTZ R78, R91, R56.reuse, -R14.reuse ;  /* 0x000000385b4e7223 */ /* 0x180fe2000001080e */
[----:B------:R-:W-:-:S01]  /*c150*/  FFMA.FTZ R37, R101, R56, -R14 ;  /* 0x0000003865257223 */ /* 0x000fc2000001080e */
[----:B------:R-:W0:Y:S01]  /*c160*/  MUFU.EX2 R13, R13 ;  /* 0x0000000d000d7308 */ /* 0x000e220000000800 */
[----:B------:R-:W-:-:S01]  /*c170*/  FADD.FTZ R95, R39, R94 ;  /* 0x0000005e275f7221 */ /* 0x000fc20000010000 */
[-CC-:B------:R-:W-:Y:S01]  /*c180*/  FFMA.FTZ R63, R66, R56.reuse, -R14.reuse ;  /* 0x00000038423f7223 */ /* 0x180fe2000001080e */
[----:B------:R-:W-:-:S01]  /*c190*/  FFMA.FTZ R66, R67, R56, -R14 ;  /* 0x0000003843427223 */ /* 0x000fc2000001080e */
[----:B------:R-:W-:Y:S01]  /*c1a0*/  FFMA.FTZ R80, R107, R56, -R14 ;  /* 0x000000386b507223 */ /* 0x000fe2000001080e */
[----:B------:R-:W-:-:S01]  /*c1b0*/  FADD.FTZ R94, R32, R95 ;  /* 0x0000005f205e7221 */ /* 0x000fc20000010000 */
[-CC-:B------:R-:W-:Y:S01]  /*c1c0*/  FFMA.FTZ R75, R75, R56.reuse, -R14.reuse ;  /* 0x000000384b4b7223 */ /* 0x180fe2000001080e */
[----:B------:R-:W-:-:S01]  /*c1d0*/  FFMA.FTZ R84, R147, R56, -R14 ;  /* 0x0000003893547223 */ /* 0x000fc2000001080e */
[----:B------:R-:W1:Y:S01]  /*c1e0*/  MUFU.EX2 R15, R15 ;  /* 0x0000000f000f7308 */ /* 0x000e620000000800 */
[----:B------:R-:W-:-:S01]  /*c1f0*/  FADD.FTZ R67, R89, R94 ;  /* 0x0000005e59437221 */ /* 0x000fc20000010000 */
[-CC-:B------:R-:W-:Y:S01]  /*c200*/  FFMA.FTZ R79, R79, R56.reuse, -R14.reuse ;  /* 0x000000384f4f7223 */ /* 0x180fe2000001080e */
[----:B------:R-:W-:-:S01]  /*c210*/  FFMA.FTZ R86, R149, R56, -R14 ;  /* 0x0000003895567223 */ /* 0x000fc2000001080e */
[----:B------:R-:W-:Y:S01]  /*c220*/  FFMA.FTZ R83, R83, R56, -R14 ;  /* 0x0000003853537223 */ /* 0x000fe2000001080e */
[----:B------:R-:W-:-:S01]  /*c230*/  FADD.FTZ R96, R36, R67 ;  /* 0x0000004324607221 */ /* 0x000fc20000010000 */
[-CC-:B------:R-:W-:Y:S01]  /*c240*/  FFMA.FTZ R41, R41, R56.reuse, -R14.reuse ;  /* 0x0000003829297223 */ /* 0x180fe2000001080e */
[----:B------:R-:W-:-:S01]  /*c250*/  FFMA.FTZ R85, R85, R56, -R14 ;  /* 0x0000003855557223 */ /* 0x000fc2000001080e */
[----:B------:R-:W2:Y:S01]  /*c260*/  MUFU.EX2 R76, R76 ;  /* 0x0000004c004c7308 */ /* 0x000ea20000000800 */
[----:B0-----:R-:W-:-:S01]  /*c270*/  FADD.FTZ R94, R20, R13 ;  /* 0x0000000d145e7221 */ /* 0x001fc20000010000 */
[----:B------:R-:W-:Y:S01]  /*c280*/  FADD.FTZ R95, R93, R96 ;  /* 0x000000605d5f7221 */ /* 0x000fe20000010000 */
[----:B------:R-:W-:-:S01]  /*c290*/  FFMA.FTZ R25, R43, R56, -R14 ;  /* 0x000000382b197223 */ /* 0x000fc2000001080e */
[-CC-:B------:R-:W-:Y:S01]  /*c2a0*/  FFMA.FTZ R88, R151, R56.reuse, -R14.reuse ;  /* 0x0000003897587223 */ /* 0x180fe2000001080e */
[----:B------:R-:W-:-:S01]  /*c2b0*/  FFMA.FTZ R90, R153, R56, -R14 ;  /* 0x00000038995a7223 */ /* 0x000fc2000001080e */
[----:B------:R-:W-:Y:S01]  /*c2c0*/  FADD.FTZ R96, R38, R95 ;  /* 0x0000005f26607221 */ /* 0x000fe20000010000 */
[----:B------:R-:W-:-:S01]  /*c2d0*/  FFMA.FTZ R57, R57, R56, -R14 ;  /* 0x0000003839397223 */ /* 0x000fc2000001080e */
[----:B------:R-:W0:Y:S01]  /*c2e0*/  MUFU.EX2 R21, R21 ;  /* 0x0000001500157308 */ /* 0x000e220000000800 */
[----:B-1----:R-:W-:-:S01]  /*c2f0*/  FADD.FTZ R67, R15, R94 ;  /* 0x0000005e0f437221 */ /* 0x002fc20000010000 */
[----:B------:R-:W-:Y:S01]  /*c300*/  FADD.FTZ R95, R73, R96 ;  /* 0x00000060495f7221 */ /* 0x000fe20000010000 */
[----:B------:R-:W-:-:S01]  /*c310*/  FFMA.FTZ R91, R155, R56, -R14 ;  /* 0x000000389b5b7223 */ /* 0x000fc2000001080e */
[----:B------:R-:W-:Y:S01]  /*c320*/  F2FP.SATFINITE.E4M3.F32.PACK_AB_MERGE_C R148, R77, R40, RZ ;  /* 0x000000284d94723e */ /* 0x000fe200048070ff */
[----:B------:R-:W-:-:S01]  /*c330*/  FFMA.FTZ R8, R8, R56, -R14 ;  /* 0x0000003808087223 */ /* 0x000fc2000001080e */
[-CC-:B------:R-:W-:Y:S01]  /*c340*/  FFMA.FTZ R27, R27, R56.reuse, -R14.reuse ;  /* 0x000000381b1b7223 */ /* 0x180fe2000001080e */
[----:B------:R-:W-:-:S01]  /*c350*/  FFMA.FTZ R26, R26, R56, -R14 ;  /* 0x000000381a1a7223 */ /* 0x000fc2000001080e */
[----:B------:R-:W1:Y:S01]  /*c360*/  MUFU.EX2 R78, R78 ;  /* 0x0000004e004e7308 */ /* 0x000e620000000800 */
[----:B--2---:R-:W-:-:S01]  /*c370*/  FADD.FTZ R94, R76, R67 ;  /* 0x000000434c5e7221 */ /* 0x004fc20000010000 */
[----:B------:R-:W-:Y:S01]  /*c380*/  F2FP.SATFINITE.E4M3.F32.PACK_AB_MERGE_C R148, R73, R38, R148 ;  /* 0x000000264994723e */ /* 0x000fe20004807094 */
[----:B------:R-:W-:-:S01]  /*c390*/  FFMA.FTZ R28, R28, R56, -R14 ;  /* 0x000000381c1c7223 */ /* 0x000fc2000001080e */
[----:B------:R-:W-:Y:S01]  /*c3a0*/  F2FP.SATFINITE.E4M3.F32.PACK_AB_MERGE_C R76, R76, R15, RZ ;  /* 0x0000000f4c4c723e */ /* 0x000fe200048070ff */
[----:B------:R-:W-:-:S01]  /*c3b0*/  FFMA.FTZ R29, R29, R56, -R14 ;  /* 0x000000381d1d7223 */ /* 0x000fc2000001080e */
[-CC-:B------:R-:W-:Y:S01]  /*c3c0*/  FFMA.FTZ R31, R31, R56.reuse, -R14.reuse ;  /* 0x000000381f1f7223 */ /* 0x180fe2000001080e */
[----:B------:R-:W-:-:S01]  /*c3d0*/  FFMA.FTZ R97, R97, R56, -R14 ;  /* 0x0000003861617223 */ /* 0x000fc2000001080e */
[----:B------:R-:W2:Y:S01]  /*c3e0*/  MUFU.EX2 R37, R37 ;  /* 0x0000002500257308 */ /* 0x000ea20000000800 */
[----:B0-----:R-:W-:-:S01]  /*c3f0*/  FADD.FTZ R67, R21, R94 ;  /* 0x0000005e15437221 */ /* 0x001fc20000010000 */
[----:B------:R-:W-:Y:S01]  /*c400*/  FADD.FTZ R94, R40, R95 ;  /* 0x0000005f285e7221 */ /* 0x000fe20000010000 */
[----:B------:R-:W-:Y:S01]  /*c410*/  F2FP.SATFINITE.E4M3.F32.PACK_AB_MERGE_C R153, R13, R20, R76 ;  /* 0x000000140d99723e */ /* 0x000fe2000480704c */
[----:B------:R-:W-:-:S02]  /*c420*/  FFMA.FTZ R103, R103, R56, -R14 ;  /* 0x0000003867677223 */ /* 0x000fc4000001080e */
[----:B------:R-:W-:-:S02]  /*c430*/  FADD.FTZ R93, R77, R94 ;  /* 0x0000005e4d5d7221 */ /* 0x000fc40000010000 */
[----:B------:R-:W0:Y:S01]  /*c440*/  MUFU.EX2 R82, R82 ;  /* 0x0000005200527308 */ /* 0x000e220000000800 */
[----:B-1----:R-:W-:-:S01]  /*c450*/  FADD.FTZ R24, R78, R67 ;  /* 0x000000434e187221 */ /* 0x002fc20000010000 */
[----:B------:R-:W-:-:S06]  /*c460*/  FADD.FTZ R36, R44, R93 ;  /* 0x0000005d2c247221 */ /* 0x000fcc0000010000 */
[----:B------:R-:W1:Y:S01]  /*c470*/  MUFU.EX2 R80, R80 ;  /* 0x0000005000507308 */ /* 0x000e620000000800 */
[----:B--2---:R-:W-:-:S01]  /*c480*/  FADD.FTZ R67, R37, R24 ;  /* 0x0000001825437221 */ /* 0x004fc20000010000 */
[----:B------:R-:W-:-:S06]  /*c490*/  FFMA.FTZ R24, R42, R56, -R14 ;  /* 0x000000382a187223 */ /* 0x000fcc000001080e */
[----:B------:R-:W2:Y:S01]  /*c4a0*/  MUFU.EX2 R81, R81 ;  /* 0x0000005100517308 */ /* 0x000ea20000000800 */
[----:B0-----:R-:W-:-:S01]  /*c4b0*/  FADD.FTZ R67, R82, R67 ;  /* 0x0000004352437221 */ /* 0x001fc20000010000 */
[----:B------:R-:W-:-:S04]  /*c4c0*/  F2FP.SATFINITE.E4M3.F32.PACK_AB_MERGE_C R82, R82, R37, RZ ;  /* 0x000000255252723e */ /* 0x000fc800048070ff */
[----:B------:R-:W-:Y:S02]  /*c4d0*/  F2FP.SATFINITE.E4M3.F32.PACK_AB_MERGE_C R155, R78, R21, R82 ;  /* 0x000000154e9b723e */ /* 0x000fe40004807052 */
[----:B------:R-:W-:Y:S01]  /*c4e0*/  MUFU.EX2 R75, R75 ;  /* 0x0000004b004b7308 */ /* 0x000fe20000000800 */
[----:B-1----:R-:W-:-:S01]  /*c4f0*/  FADD.FTZ R0, R80, R67 ;  /* 0x0000004350007221 */ /* 0x002fc20000010000 */
[----:B------:R-:W0:Y:S06]  /*c500*/  @P6 LDC R21, c[0x0][0x44c] ;  /* 0x00011300ff156b82 */ /* 0x000e2c0000000800 */
[----:B------:R-:W1:Y:S01]  /*c510*/  MUFU.EX2 R48, R121 ;  /* 0x0000007900307308 */ /* 0x000e620000000800 */
[----:B--2---:R-:W-:-:S07]  /*c520*/  FADD.FTZ R43, R81, R36 ;  /* 0x00000024512b7221 */ /* 0x004fce0000010000 */
[----:B------:R-:W-:Y:S08]  /*c530*/  MUFU.EX2 R84, R84 ;  /* 0x0000005400547308 */ /* 0x000ff00000000800 */
[----:B------:R-:W2:Y:S01]  /*c540*/  MUFU.EX2 R109, R109 ;  /* 0x0000006d006d7308 */ /* 0x000ea20000000800 */
[----:B-1----:R-:W-:-:S01]  /*c550*/  FADD.FTZ R36, R48, R43 ;  /* 0x0000002b30247221 */ /* 0x002fc20000010000 */
[----:B0-----:R-:W-:-:S06]  /*c560*/  @P6 IMAD.HI.U32 R21, R108, R21, RZ ;  /* 0x000000156c156227 */ /* 0x001fcc00078e00ff */
[----:B------:R-:W-:Y:S08]  /*c570*/  MUFU.EX2 R79, R79 ;  /* 0x0000004f004f7308 */ /* 0x000ff00000000800 */
[----:B------:R-:W-:Y:S01]  /*c580*/  MUFU.EX2 R86, R86 ;  /* 0x0000005600567308 */ /* 0x000fe20000000800 */
[C---:B--2---:R-:W-:Y:S01]  /*c590*/  F2FP.SATFINITE.E4M3.F32.PACK_AB_MERGE_C R150, R109.reuse, R48, RZ ;  /* 0x000000306d96723e */ /* 0x044fe200048070ff */
[----:B------:R-:W-:-:S03]  /*c5a0*/  FADD.FTZ R109, R109, R36 ;  /* 0x000000246d6d7221 */ /* 0x000fc60000010000 */
[----:B------:R-:W-:Y:S01]  /*c5b0*/  F2FP.SATFINITE.E4M3.F32.PACK_AB_MERGE_C R150, R81, R44, R150 ;  /* 0x0000002c5196723e */ /* 0x000fe20004807096 */
[----:B------:R-:W-:-:S02]  /*c5c0*/  FADD.FTZ R36, R52, R109 ;  /* 0x0000006d34247221 */ /* 0x000fc40000010000 */
[----:B------:R-:W0:Y:S08]  /*c5d0*/  MUFU.EX2 R87, R87 ;  /* 0x0000005700577308 */ /* 0x000e300000000800 */
[----:B------:R-:W1:Y:S08]  /*c5e0*/  MUFU.EX2 R83, R83 ;  /* 0x0000005300537308 */ /* 0x000e700000000800 */
[----:B------:R2:W-:Y:S01]  /*c5f0*/  MUFU.EX2 R39, R41 ;  /* 0x0000002900277308 */ /* 0x0005e20000000800 */
[----:B0-----:R-:W-:-:S07]  /*c600*/  FADD.FTZ R43, R87, R36 ;  /* 0x00000024572b7221 */ /* 0x001fce0000010000 */
[----:B------:R-:W-:Y:S01]  /*c610*/  MUFU.EX2 R54, R54 ;  /* 0x0000003600367308 */ /* 0x000fe20000000800 */
[----:B--2---:R-:W-:-:S01]  /*c620*/  FADD.FTZ R41, R75, R0 ;  /* 0x000000004b297221 */ /* 0x004fc20000010000 */
[----:B------:R-:W-:-:S03]  /*c630*/  FFMA.FTZ R0, R46, R56, -R14 ;  /* 0x000000382e007223 */ /* 0x000fc6000001080e */
[----:B------:R-:W-:-:S03]  /*c640*/  FADD.FTZ R32, R84, R41 ;  /* 0x0000002954207221 */ /* 0x000fc60000010000 */
[----:B------:R-:W0:Y:S01]  /*c650*/  MUFU.EX2 R61, R61 ;  /* 0x0000003d003d7308 */ /* 0x000e220000000800 */
[----:B------:R-:W-:-:S01]  /*c660*/  FADD.FTZ R41, R79, R32 ;  /* 0x000000204f297221 */ /* 0x000fc20000010000 */
[----:B------:R-:W-:-:S03]  /*c670*/  F2FP.SATFINITE.E4M3.F32.PACK_AB_MERGE_C R79, R79, R84, RZ ;  /* 0x000000544f4f723e */ /* 0x000fc600048070ff */
[----:B------:R-:W-:Y:S01]  /*c680*/  FADD.FTZ R32, R86, R41 ;  /* 0x0000002956207221 */ /* 0x000fe20000010000 */
[----:B------:R-:W-:-:S01]  /*c690*/  FFMA.FTZ R41, R47, R56, -R14 ;  /* 0x000000382f297223 */ /* 0x000fc2000001080e */
[----:B------:R-:W-:Y:S01]  /*c6a0*/  F2FP.SATFINITE.E4M3.F32.PACK_AB_MERGE_C R149, R75, R80, R79 ;  /* 0x000000504b95723e */ /* 0x000fe2000480704f */
[----:B------:R-:W2:Y:S01]  /*c6b0*/  MUFU.EX2 R85, R85 ;  /* 0x0000005500557308 */ /* 0x000ea20000000800 */
[----:B-1----:R-:W-:-:S07]  /*c6c0*/  FADD.FTZ R32, R83, R32 ;  /* 0x0000002053207221 */ /* 0x002fce0000010000 */
[----:B------:R-:W1:Y:S01]  /*c6d0*/  MUFU.EX2 R88, R88 ;  /* 0x0000005800587308 */ /* 0x000e620000000800 */
[----:B0-----:R-:W-:Y:S01]  /*c6e0*/  F2FP.SATFINITE.E4M3.F32.PACK_AB_MERGE_C R144, R61, R54, RZ ;  /* 0x000000363d90723e */ /* 0x001fe200048070ff */
[----:B------:R-:W-:-:S03]  /*c6f0*/  FADD.FTZ R54, R54, R43 ;  /* 0x0000002b36367221 */ /* 0x000fc60000010000 */
[----:B------:R-:W-:Y:S01]  /*c700*/  F2FP.SATFINITE.E4M3.F32.PACK_AB_MERGE_C R144, R87, R52, R144 ;  /* 0x000000345790723e */ /* 0x000fe20004807090 */
[----:B------:R-:W-:-:S02]  /*c710*/  FADD.FTZ R61, R61, R54 ;  /* 0x000000363d3d7221 */ /* 0x000fc40000010000 */
[----:B------:R-:W0:Y:S01]  /*c720*/  MUFU.EX2 R90, R90 ;  /* 0x0000005a005a7308 */ /* 0x000e220000000800 */
[----:B--2---:R-:W-:-:S01]  /*c730*/  FADD.FTZ R43, R85, R32 ;  /* 0x00000020552b7221 */ /* 0x004fc20000010000 */
[----:B------:R-:W-:-:S06]  /*c740*/  FFMA.FTZ R32, R50, R56, -R14 ;  /* 0x0000003832207223 */ /* 0x000fcc000001080e */
[----:B------:R-:W2:Y:S01]  /*c750*/  MUFU.EX2 R57, R57 ;  /* 0x0000003900397308 */ /* 0x000ea20000000800 */
[----:B-1----:R-:W-:-:S01]  /*c760*/  FADD.FTZ R43, R88, R43 ;  /* 0x0000002b582b7221 */ /* 0x002fc20000010000 */
[----:B------:R-:W-:-:S04]  /*c770*/  F2FP.SATFINITE.E4M3.F32.PACK_AB_MERGE_C R85, R88, R85, RZ ;  /* 0x000000555855723e */ /* 0x000fc800048070ff */
[----:B------:R-:W-:Y:S02]  /*c780*/  F2FP.SATFINITE.E4M3.F32.PACK_AB_MERGE_C R151, R83, R86, R85 ;  /* 0x000000565397723e */ /* 0x000fe40004807055 */
[----:B------:R-:W1:Y:S01]  /*c790*/  MUFU.EX2 R91, R91 ;  /* 0x0000005b005b7308 */ /* 0x000e620000000800 */
[----:B0-----:R-:W-:-:S01]  /*c7a0*/  FADD.FTZ R36, R90, R43 ;  /* 0x0000002b5a247221 */ /* 0x001fc20000010000 */
[-CC-:B------:R-:W-:Y:S01]  /*c7b0*/  FFMA.FTZ R43, R51, R56.reuse, -R14.reuse ;  /* 0x00000038332b7223 */ /* 0x180fe2000001080e */
[----:B------:R-:W-:-:S05]  /*c7c0*/  FFMA.FTZ R14, R113, R56, -R14 ;  /* 0x00000038710e7223 */ /* 0x000fca000001080e */
[----:B------:R-:W-:Y:S01]  /*c7d0*/  MUFU.EX2 R60, R60 ;  /* 0x0000003c003c7308 */ /* 0x000fe20000000800 */
[----:B--2---:R-:W-:-:S07]  /*c7e0*/  FADD.FTZ R36, R57, R36 ;  /* 0x0000002439247221 */ /* 0x004fce0000010000 */
[----:B------:R-:W0:Y:S01]  /*c7f0*/  MUFU.EX2 R69, R69 ;  /* 0x0000004500457308 */ /* 0x000e220000000800 */
[----:B-1----:R-:W-:-:S07]  /*c800*/  FADD.FTZ R47, R91, R36 ;  /* 0x000000245b2f7221 */ /* 0x002fce0000010000 */
[----:B------:R-:W1:Y:S08]  /*c810*/  MUFU.EX2 R58, R58 ;  /* 0x0000003a003a7308 */ /* 0x000e700000000800 */
[----:B------:R-:W2:Y:S01]  /*c820*/  MUFU.EX2 R92, R92 ;  /* 0x0000005c005c7308 */ /* 0x000ea20000000800 */
[----:B0-----:R-:W-:-:S07]  /*c830*/  F2FP.SATFINITE.E4M3.F32.PACK_AB_MERGE_C R146, R69, R60, RZ ;  /* 0x0000003c4592723e */ /* 0x001fce00048070ff */
[----:B------:R-:W0:Y:S01]  /*c840*/  MUFU.EX2 R65, R65 ;  /* 0x0000004100417308 */ /* 0x000e220000000800 */
[----:B-1----:R-:W-:-:S07]  /*c850*/  FADD.FTZ R38, R58, R61 ;  /* 0x0000003d3a267221 */ /* 0x002fce0000010000 */
[----:B------:R-:W1:Y:S01]  /*c860*/  MUFU.EX2 R59, R59 ;  /* 0x0000003b003b7308 */ /* 0x000e620000000800 */
[----:B--2---:R-:W-:-:S01]  /*c870*/  FADD.FTZ R36, R92, R47 ;  /* 0x0000002f5c247221 */ /* 0x004fc20000010000 */
[----:B------:R-:W-:-:S04]  /*c880*/  F2FP.SATFINITE.E4M3.F32.PACK_AB_MERGE_C R91, R92, R91, RZ ;  /* 0x0000005b5c5b723e */ /* 0x000fc800048070ff */
[----:B------:R-:W-:Y:S02]  /*c890*/  F2FP.SATFINITE.E4M3.F32.PACK_AB_MERGE_C R145, R57, R90, R91 ;  /* 0x0000005a3991723e */ /* 0x000fe4000480705b */
[----:B------:R-:W2:Y:S01]  /*c8a0*/  MUFU.EX2 R62, R62 ;  /* 0x0000003e003e7308 */ /* 0x000ea20000000800 */
[C---:B0-----:R-:W-:Y:S01]  /*c8b0*/  F2FP.SATFINITE.E4M3.F32.PACK_AB_MERGE_C R146, R65.reuse, R58, R146 ;  /* 0x0000003a4192723e */ /* 0x041fe20004807092 */
[----:B------:R-:W-:-:S04]  /*c8c0*/  FADD.FTZ R65, R65, R38 ;  /* 0x0000002641417221 */ /* 0x000fc80000010000 */
[----:B------:R-:W-:Y:S02]  /*c8d0*/  FADD.FTZ R60, R60, R65 ;  /* 0x000000413c3c7221 */ /* 0x000fe40000010000 */
[----:B------:R-:W-:Y:S01]  /*c8e0*/  MUFU.EX2 R12, R12 ;  /* 0x0000000c000c7308 */ /* 0x000fe20000000800 */
[----:B-1----:R-:W-:-:S01]  /*c8f0*/  FADD.FTZ R47, R59, R36 ;  /* 0x000000243b2f7221 */ /* 0x002fc20000010000 */
[----:B------:R-:W-:-:S06]  /*c900*/  FADD.FTZ R69, R69, R60 ;  /* 0x0000003c45457221 */ /* 0x000fcc0000010000 */
[----:B------:R-:W0:Y:S01]  /*c910*/  MUFU.EX2 R45, R45 ;  /* 0x0000002d002d7308 */ /* 0x000e220000000800 */
[----:B--2---:R-:W-:-:S07]  /*c920*/  FADD.FTZ R36, R62, R47 ;  /* 0x0000002f3e247221 */ /* 0x004fce0000010000 */
[----:B------:R-:W1:Y:S08]  /*c930*/  MUFU.EX2 R63, R63 ;  /* 0x0000003f003f7308 */ /* 0x000e700000000800 */
[----:B------:R-:W-:Y:S01]  /*c940*/  MUFU.EX2 R64, R64 ;  /* 0x0000004000407308 */ /* 0x000fe20000000800 */
[----:B0-----:R-:W-:-:S07]  /*c950*/  F2FP.SATFINITE.E4M3.F32.PACK_AB_MERGE_C R140, R45, R12, RZ ;  /* 0x0000000c2d8c723e */ /* 0x001fce00048070ff */
[----:B------:R-:W0:Y:S01]  /*c960*/  MUFU.EX2 R111, R111 ;  /* 0x0000006f006f7308 */ /* 0x000e220000000800 */
[----:B-1----:R-:W-:-:S07]  /*c970*/  FADD.FTZ R37, R63, R36 ;  /* 0x000000243f257221 */ /* 0x002fce0000010000 */
[----:B------:R-:W1:Y:S08]  /*c980*/  MUFU.EX2 R66, R66 ;  /* 0x0000004200427308 */ /* 0x000e700000000800 */
[----:B------:R-:W2:Y:S01]  /*c990*/  MUFU.EX2 R8, R8 ;  /* 0x0000000800087308 */ /* 0x000ea20000000800 */
[----:B0-----:R-:W-:Y:S01]  /*c9a0*/  F2FP.SATFINITE.E4M3.F32.PACK_AB_MERGE_C R140, R111, R64, R140 ;  /* 0x000000406f8c723e */ /* 0x001fe2000480708c */
[----:B------:R-:W-:-:S04]  /*c9b0*/  FADD.FTZ R64, R64, R69 ;  /* 0x0000004540407221 */ /* 0x000fc80000010000 */
[----:B------:R-:W-:Y:S02]  /*c9c0*/  FADD.FTZ R111, R111, R64 ;  /* 0x000000406f6f7221 */ /* 0x000fe40000010000 */
[----:B------:R-:W-:Y:S01]  /*c9d0*/  MUFU.EX2 R24, R24 ;  /* 0x0000001800187308 */ /* 0x000fe20000000800 */
[----:B-1----:R-:W-:-:S01]  /*c9e0*/  FADD.FTZ R37, R66, R37 ;  /* 0x0000002542257221 */ /* 0x002fc20000010000 */
[----:B------:R-:W-:Y:S01]  /*c9f0*/  FADD.FTZ R12, R12, R111 ;  /* 0x0000006f0c0c7221 */ /* 0x000fe20000010000 */
[----:B------:R-:W-:-:S03]  /*ca00*/  F2FP.SATFINITE.E4M3.F32.PACK_AB_MERGE_C R63, R66, R63, RZ ;  /* 0x0000003f423f723e */ /* 0x000fc600048070ff */
[----:B------:R-:W-:Y:S01]  /*ca10*/  FADD.FTZ R45, R45, R12 ;  /* 0x0000000c2d2d7221 */ /* 0x000fe20000010000 */
[----:B------:R-:W-:Y:S01]  /*ca20*/  F2FP.SATFINITE.E4M3.F32.PACK_AB_MERGE_C R147, R62, R59, R63 ;  /* 0x0000003b3e93723e */ /* 0x000fe2000480703f */
[----:B------:R-:W-:Y:S01]  /*ca30*/  MUFU.EX2 R25, R25 ;  /* 0x0000001900197308 */ /* 0x000fe20000000800 */
[----:B--2---:R-:W-:-:S07]  /*ca40*/  FADD.FTZ R36, R8, R37 ;  /* 0x0000002508247221 */ /* 0x004fce0000010000 */
[----:B------:R-:W-:Y:S08]  /*ca50*/  MUFU.EX2 R34, R34 ;  /* 0x0000002200227308 */ /* 0x000ff00000000800 */
[----:B------:R-:W0:Y:S08]  /*ca60*/  MUFU.EX2 R53, R53 ;  /* 0x0000003500357308 */ /* 0x000e300000000800 */
[----:B------:R-:W-:Y:S08]  /*ca70*/  MUFU.EX2 R30, R30 ;  /* 0x0000001e001e7308 */ /* 0x000ff00000000800 */
[----:B------:R-:W1:Y:S01]  /*ca80*/  MUFU.EX2 R49, R49 ;  /* 0x0000003100317308 */ /* 0x000e620000000800 */
[----:B0-----:R-:W-:-:S07]  /*ca90*/  F2FP.SATFINITE.E4M3.F32.PACK_AB_MERGE_C R142, R53, R34, RZ ;  /* 0x00000022358e723e */ /* 0x001fce00048070ff */
[----:B------:R-:W0:Y:S08]  /*caa0*/  MUFU.EX2 R0, R0 ;  /* 0x0000000000007308 */ /* 0x000e300000000800 */
[----:B------:R-:W2:Y:S01]  /*cab0*/  MUFU.EX2 R41, R41 ;  /* 0x0000002900297308 */ /* 0x000ea20000000800 */
[----:B-1----:R-:W-:Y:S01]  /*cac0*/  F2FP.SATFINITE.E4M3.F32.PACK_AB_MERGE_C R142, R49, R30, R142 ;  /* 0x0000001e318e723e */ /* 0x002fe2000480708e */
[----:B------:R-:W-:-:S04]  /*cad0*/  FADD.FTZ R30, R30, R45 ;  /* 0x0000002d1e1e7221 */ /* 0x000fc80000010000 */
[----:B------:R-:W-:Y:S02]  /*cae0*/  FADD.FTZ R49, R49, R30 ;  /* 0x0000001e31317221 */ /* 0x000fe40000010000 */
[----:B------:R1:W-:Y:S01]  /*caf0*/  MUFU.EX2 R15, R27 ;  /* 0x0000001b000f7308 */ /* 0x0003e20000000800 */
[----:B------:R-:W3:Y:S01]  /*cb00*/  @P6 LDC R30, c[0x0][0x450] ;  /* 0x00011400ff1e6b82 */ /* 0x000ee20000000800 */
[----:B------:R-:W-:-:S04]  /*cb10*/  FADD.FTZ R34, R34, R49 ;  /* 0x0000003122227221 */ /* 0x000fc80000010000 */
[----:B------:R-:W-:Y:S02]  /*cb20*/  FADD.FTZ R53, R53, R34 ;  /* 0x0000002235357221 */ /* 0x000fe40000010000 */
[----:B------:R-:W4:Y:S01]  /*cb30*/  MUFU.EX2 R32, R32 ;  /* 0x0000002000207308 */ /* 0x000f220000000800 */
[----:B-1----:R-:W-:-:S04]  /*cb40*/  FADD.FTZ R27, R39, R36 ;  /* 0x00000024271b7221 */ /* 0x002fc80000010000 */
[----:B------:R-:W-:Y:S01]  /*cb50*/  FADD.FTZ R12, R24, R27 ;  /* 0x0000001b180c7221 */ /* 0x000fe20000010000 */
[C---:B------:R-:W-:Y:S02]  /*cb60*/  F2FP.SATFINITE.E4M3.F32.PACK_AB_MERGE_C R24, R25.reuse, R24, RZ ;  /* 0x000000181918723e */ /* 0x040fe400048070ff */
[----:B------:R-:W1:Y:S01]  /*cb70*/  MUFU.EX2 R43, R43 ;  /* 0x0000002b002b7308 */ /* 0x000e620000000800 */
[----:B------:R-:W-:-:S04]  /*cb80*/  FADD.FTZ R25, R25, R12 ;  /* 0x0000000c19197221 */ /* 0x000fc80000010000 */
[----:B0-----:R-:W-:-:S03]  /*cb90*/  FADD.FTZ R12, R0, R25 ;  /* 0x00000019000c7221 */ /* 0x001fc60000010000 */
[----:B------:R-:W-:Y:S01]  /*cba0*/  MUFU.EX2 R70, R70 ;  /* 0x0000004600467308 */ /* 0x000fe20000000800 */
[----:B--2---:R-:W-:-:S04]  /*cbb0*/  FADD.FTZ R13, R41, R12 ;  /* 0x0000000c290d7221 */ /* 0x004fc80000010000 */
[----:B----4-:R-:W-:-:S03]  /*cbc0*/  FADD.FTZ R20, R32, R13 ;  /* 0x0000000d20147221 */ /* 0x010fc60000010000 */
[----:B------:R-:W0:Y:S01]  /*cbd0*/  MUFU.EX2 R71, R71 ;  /* 0x0000004700477308 */ /* 0x000e220000000800 */
[C---:B-1----:R-:W-:Y:S01]  /*cbe0*/  F2FP.SATFINITE.E4M3.F32.PACK_AB_MERGE_C R32, R43.reuse, R32, RZ ;  /* 0x000000202b20723e */ /* 0x042fe200048070ff */
[----:B------:R-:W-:-:S03]  /*cbf0*/  FADD.FTZ R43, R43, R20 ;  /* 0x000000142b2b7221 */ /* 0x000fc60000010000 */
[----:B------:R-:W-:-:S03]  /*cc00*/  F2FP.SATFINITE.E4M3.F32.PACK_AB_MERGE_C R143, R41, R0, R32 ;  /* 0x00000000298f723e */ /* 0x000fc60004807020 */
[----:B------:R-:W1:Y:S08]  /*cc10*/  MUFU.EX2 R26, R26 ;  /* 0x0000001a001a7308 */ /* 0x000e700000000800 */
[----:B------:R2:W-:Y:S01]  /*cc20*/  MUFU.EX2 R68, R141 ;  /* 0x0000008d00447308 */ /* 0x0005e20000000800 */
[----:B0-----:R-:W-:-:S07]  /*cc30*/  F2FP.SATFINITE.E4M3.F32.PACK_AB_MERGE_C R13, R71, R70, RZ ;  /* 0x00000046470d723e */ /* 0x001fce00048070ff */
[----:B------:R-:W0:Y:S01]  /*cc40*/  MUFU.EX2 R55, R55 ;  /* 0x0000003700377308 */ /* 0x000e220000000800 */
[----:B-1----:R-:W-:-:S01]  /*cc50*/  FADD.FTZ R20, R26, R43 ;  /* 0x0000002b1a147221 */ /* 0x002fc20000010000 */
[----:B--2---:R-:W-:-:S06]  /*cc60*/  F2FP.SATFINITE.E4M3.F32.PACK_AB_MERGE_C R141, R39, R8, R24 ;  /* 0x00000008278d723e */ /* 0x004fcc0004807018 */
[----:B------:R-:W1:Y:S08]  /*cc70*/  MUFU.EX2 R28, R28 ;  /* 0x0000001c001c7308 */ /* 0x000e700000000800 */
[----:B------:R-:W2:Y:S01]  /*cc80*/  MUFU.EX2 R29, R29 ;  /* 0x0000001d001d7308 */ /* 0x000ea20000000800 */
[----:B0-----:R-:W-:Y:S01]  /*cc90*/  F2FP.SATFINITE.E4M3.F32.PACK_AB_MERGE_C R136, R55, R68, R13 ;  /* 0x000000443788723e */ /* 0x001fe2000480700d */
[----:B------:R-:W-:Y:S01]  /*cca0*/  FADD.FTZ R68, R68, R53 ;  /* 0x0000003544447221 */ /* 0x000fe20000010000 */
[----:B------:R-:W-:-:S03]  /*ccb0*/  FADD.FTZ R13, R15, R20 ;  /* 0x000000140f0d7221 */ /* 0x000fc60000010000 */
[----:B------:R-:W-:Y:S02]  /*ccc0*/  FADD.FTZ R55, R55, R68 ;  /* 0x0000004437377221 */ /* 0x000fe40000010000 */
[----:B------:R-:W-:Y:S01]  /*ccd0*/  MUFU.EX2 R35, R35 ;  /* 0x0000002300237308 */ /* 0x000fe20000000800 */
[----:B-1----:R-:W-:-:S01]  /*cce0*/  FADD.FTZ R0, R28, R13 ;  /* 0x0000000d1c007221 */ /* 0x002fc20000010000 */
[----:B------:R-:W-:-:S04]  /*ccf0*/  FADD.FTZ R70, R70, R55 ;  /* 0x0000003746467221 */ /* 0x000fc80000010000 */
[----:B------:R-:W-:Y:S02]  /*cd00*/  FADD.FTZ R71, R71, R70 ;  /* 0x0000004647477221 */ /* 0x000fe40000010000 */
[----:B------:R-:W0:Y:S01]  /*cd10*/  MUFU.EX2 R74, R74 ;  /* 0x0000004a004a7308 */ /* 0x000e220000000800 */
[C---:B--2---:R-:W-:Y:S01]  /*cd20*/  F2FP.SATFINITE.E4M3.F32.PACK_AB_MERGE_C R28, R29.reuse, R28, RZ ;  /* 0x0000001c1d1c723e */ /* 0x044fe200048070ff */
[----:B------:R-:W-:-:S03]  /*cd30*/  FADD.FTZ R0, R29, R0 ;  /* 0x000000001d007221 */ /* 0x000fc60000010000 */
[----:B------:R-:W-:Y:S01]  /*cd40*/  F2FP.SATFINITE.E4M3.F32.PACK_AB_MERGE_C R137, R15, R26, R28 ;  /* 0x0000001a0f89723e */ /* 0x000fe2000480701c */
[----:B------:R-:W-:Y:S01]  /*cd50*/  IMAD.MOV.U32 R15, RZ, RZ, R108 ;  /* 0x000000ffff0f7224 */ /* 0x000fe200078e006c */
[----:B---3--:R-:W-:Y:S01]  /*cd60*/  @P6 SHF.R.U32.HI R15, RZ, R30, R21 ;  /* 0x0000001eff0f6219 */ /* 0x008fe20000011615 */
[----:B------:R-:W-:Y:S01]  /*cd70*/  MUFU.EX2 R72, R72 ;  /* 0x0000004800487308 */ /* 0x000fe20000000800 */
[----:B------:R-:W-:-:S07]  /*cd80*/  ISETP.GE.AND P6, PT, R11, 0x1, PT ;  /* 0x000000010b00780c */ /* 0x000fce0003fc6270 */
[----:B------:R-:W1:Y:S01]  /*cd90*/  MUFU.EX2 R33, R33 ;  /* 0x0000002100217308 */ /* 0x000e620000000800 */
[----:B0-----:R-:W-:-:S07]  /*cda0*/  F2FP.SATFINITE.E4M3.F32.PACK_AB_MERGE_C R8, R74, R35, RZ ;  /* 0x000000234a08723e */ /* 0x001fce00048070ff */
[----:B------:R-:W0:Y:S08]  /*cdb0*/  MUFU.EX2 R31, R31 ;  /* 0x0000001f001f7308 */ /* 0x000e300000000800 */
[----:B------:R-:W2:Y:S01]  /*cdc0*/  MUFU.EX2 R12, R97 ;  /* 0x00000061000c7308 */ /* 0x000ea20000000800 */
[----:B-1----:R-:W-:Y:S01]  /*cdd0*/  F2FP.SATFINITE.E4M3.F32.PACK_AB_MERGE_C R138, R33, R72, R8 ;  /* 0x00000048218a723e */ /* 0x002fe20004807008 */
[----:B------:R-:W-:-:S04]  /*cde0*/  FADD.FTZ R72, R72, R71 ;  /* 0x0000004748487221 */ /* 0x000fc80000010000 */
[----:B------:R-:W-:Y:S02]  /*cdf0*/  FADD.FTZ R72, R33, R72 ;  /* 0x0000004821487221 */ /* 0x000fe40000010000 */
[----:B------:R-:W-:Y:S01]  /*ce00*/  MUFU.EX2 R103, R103 ;  /* 0x0000006700677308 */ /* 0x000fe20000000800 */
[----:B0-----:R-:W-:-:S01]  /*ce10*/  FADD.FTZ R13, R31, R0 ;  /* 0x000000001f0d7221 */ /* 0x001fc20000010000 */
[----:B------:R-:W-:-:S04]  /*ce20*/  FADD.FTZ R21, R35, R72 ;  /* 0x0000004823157221 */ /* 0x000fc80000010000 */
[----:B------:R-:W-:Y:S02]  /*ce30*/  FADD.FTZ R21, R74, R21 ;  /* 0x000000154a157221 */ /* 0x000fe40000010000 */
[----:B------:R-:W0:Y:S01]  /*ce40*/  MUFU.EX2 R14, R14 ;  /* 0x0000000e000e7308 */ /* 0x000e220000000800 */
[----:B--2---:R-:W-:-:S01]  /*ce50*/  FADD.FTZ R0, R12, R13 ;  /* 0x0000000d0c007221 */ /* 0x004fc20000010000 */
[----:B------:R-:W-:-:S04]  /*ce60*/  IMAD.IADD R13, R104, 0x1, R15 ;  /* 0x00000001680d7824 */ /* 0x000fc800078e020f */
[----:B------:R-:W-:Y:S01]  /*ce70*/  IMAD.IADD R10, R13, 0x1, R10 ;  /* 0x000000010d0a7824 */ /* 0x000fe200078e020a */
[----:B0-----:R-:W-:Y:S01]  /*ce80*/  F2FP.SATFINITE.E4M3.F32.PACK_AB_MERGE_C R8, R14, R103, RZ ;  /* 0x000000670e08723e */ /* 0x001fe200048070ff */
[----:B------:R-:W-:Y:S01]  /*ce90*/  FADD.FTZ R103, R103, R0 ;  /* 0x0000000067677221 */ /* 0x000fe20000010000 */
[----:B------:R-:W-:Y:S02]  /*cea0*/  VIADD R0, R105, 0xfffffffe ;  /* 0xfffffffe69007836 */ /* 0x000fe40000000000 */
[----:B------:R-:W-:Y:S01]  /*ceb0*/  F2FP.SATFINITE.E4M3.F32.PACK_AB_MERGE_C R139, R12, R31, R8 ;  /* 0x0000001f0c8b723e */ /* 0x000fe20004807008 */
[----:B------:R-:W-:-:S01]  /*cec0*/  FADD.FTZ R20, R14, R103 ;  /* 0x000000670e147221 */ /* 0x000fc20000010000 */
        /* <DEDUP_REMOVED lines=12> */
.L_x_1189:
[----:B------:R-:W-:-:S13]  /*cf90*/  ISETP.NE.AND P2, PT, R11, 0x1, PT ;  /* 0x000000010b00780c */ /* 0x000fda0003f45270 */
[----:B------:R-:W0:Y:S02]  /*cfa0*/  @P2 LDC.64 R12, c[0x0][0x9e8] ;  /* 0x00027a00ff0c2b82 */ /* 0x000e240000000a00 */
[----:B0-----:R-:W-:-:S05]  /*cfb0*/  @P2 IMAD.HI.U32 R12, R8, R12, RZ ;  /* 0x0000000c080c2227 */ /* 0x001fca00078e00ff */
[----:B------:R-:W-:-:S07]  /*cfc0*/  @P2 SHF.R.U32.HI R8, RZ, R13, R12 ;  /* 0x0000000dff082219 */ /* 0x000fce000001160c */
.L_x_1190:
[----:B------:R-:W-:Y:S05]  /*cfd0*/  BSYNC B0 ;  /* 0x0000000000007941 */ /* 0x000fea0003800000 */
.L_x_1188:
[----:B------:R-:W-:-:S05]  /*cfe0*/  IMAD R11, R8, R11, R11 ;  /* 0x0000000b080b7224 */ /* 0x000fca00078e020b */
[----:B------:R-:W-:-:S07]  /*cff0*/  VIMNMX R10, R10, R11, PT ;  /* 0x0000000b0a0a7248 */ /* 0x000fce0003fe0100 */
.L_x_1187:
[----:B------:R-:W2:Y:S01]  /*d000*/  LDL R8, [R1+0x38] ;  /* 0x0000380001087983 */ /* 0x000ea20000100800 */
[----:B------:R-:W-:Y:S01]  /*d010*/  IMAD.HI R10, R10, 0x66666667, RZ ;  /* 0x666666670a0a7827 */ /* 0x000fe200078e02ff */
[----:B------:R-:W-:Y:S01]  /*d020*/  ULDC UR40, c[0x0][0x9e4] ;  /* 0x0002790000287ab9 */ /* 0x000fe20000000800 */
[----:B------:R-:W-:Y:S01]  /*d030*/  ULDC UR37, c[0x0][0x9e4] ;  /* 0x0002790000257ab9 */ /* 0x000fe20000000800 */
[----:B------:R-:W-:Y:S01]  /*d040*/  ULDC UR36, c[0x0][0x988] ;  /* 0x0002620000247ab9 */ /* 0x000fe20000000800 */
[----:B------:R-:W-:Y:S01]  /*d050*/  ULDC UR39, c[0x0][0x988] ;  /* 0x0002620000277ab9 */ /* 0x000fe20000000800 */
[----:B------:R-:W-:Y:S01]  /*d060*/  SHF.R.U32.HI R11, RZ, 0x1f, R10 ;  /* 0x0000001fff0b7819 */ /* 0x000fe2000001160a */
[----:B------:R-:W-:Y:S01]  /*d070*/  ULDC UR38, c[0x0][0x988] ;  /* 0x0002620000267ab9 */ /* 0x000fe20000000800 */
[----:B------:R-:W-:Y:S01]  /*d080*/  ULDC UR42, c[0x0][0x9e0] ;  /* 0x00027800002a7ab9 */ /* 0x000fe20000000800 */
[----:B------:R-:W-:Y:S01]  /*d090*/  ULDC UR41, c[0x0][0x9e0] ;  /* 0x0002780000297ab9 */ /* 0x000fe20000000800 */
[----:B------:R-:W-:Y:S01]  /*d0a0*/  LEA.HI.SX32 R11, R10, R11, 0x1a ;  /* 0x0000000b0a0b7211 */ /* 0x000fe200078fd2ff */
[----:B------:R-:W-:Y:S01]  /*d0b0*/  BSSY B1, `(.L_x_1191) ;  /* 0x00004e0000017945 */ /* 0x000fe20003800000 */
        /* <DEDUP_REMOVED lines=16> */
[----:B--2---:R-:W-:-:S04]  /*d1c0*/  VIMNMX R8, R8, R11, !PT ;  /* 0x0000000b08087248 */ /* 0x004fc80007fe0100 */
[----:B------:R-:W-:Y:S01]  /*d1d0*/  ISETP.GE.AND P2, PT, R0, R8, PT ;  /* 0x000000080000720c */ /* 0x000fe20003f46270 */
[----:B------:R0:W-:-:S12]  /*d1e0*/  STL [R1+0x28], R8 ;  /* 0x0000280801007387 */ /* 0x0001d80000100800 */
[----:B0-----:R-:W-:Y:S05]  /*d1f0*/  @!P2 BRA `(.L_x_1192) ;  /* 0x0000004c002ca947 */ /* 0x001fea0003800000 */
[----:B------:R-:W-:Y:S01]  /*d200*/  BSSY B0, `(.L_x_1193) ;  /* 0x00004c6000007945 */ /* 0x000fe20003800000 */
[----:B------:R-:W-:-:S07]  /*d210*/  IMAD.MOV.U32 R55, RZ, RZ, RZ ;  /* 0x000000ffff377224 */ /* 0x000fce00078e00ff */
.L_x_1213:
[----:B------:R-:W-:-:S05]  /*d220*/  VIADD R15, R18, 0x1 ;  /* 0x00000001120f7836 */ /* 0x000fca0000000000 */
[----:B------:R-:W-:-:S04]  /*d230*/  ISETP.NE.AND P2, PT, R15, 0x2, PT ;  /* 0x000000020f00780c */ /* 0x000fc80003f45270 */
[----:B------:R-:W-:Y:S02]  /*d240*/  SEL R14, RZ, 0x1, P2 ;  /* 0x00000001ff0e7807 */ /* 0x000fe40001000000 */
[----:B------:R-:W-:Y:S02]  /*d250*/  SEL R15, R15, RZ, P2 ;  /* 0x000000ff0f0f7207 */ /* 0x000fe40001000000 */
[----:B------:R-:W-:Y:S01]  /*d260*/  LOP3.LUT R14, R19, R14, RZ, 0x3c, !PT ;  /* 0x0000000e130e7212 */ /* 0x000fe200078e3cff */
[----:B------:R-:W-:Y:S06]  /*d270*/  @!P0 BRA `(.L_x_1194) ;  /* 0x0000000000048947 */ /* 0x000fec0003800000 */
[----:B------:R-:W-:Y:S01]  /*d280*/  BPT.TRAP 0x1 ;  /* 0x000000040000795c */ /* 0x000fe20000300000 */
.L_x_1194:
[----:B------:R-:W-:Y:S01]  /*d290*/  IMAD R8, R15, 0x8, R17 ;  /* 0x000000080f087824 */ /* 0x000fe200078e0211 */
[----:B------:R-:W-:-:S04]  /*d2a0*/  SHF.L.U32 R11, R14, 0x1f, RZ ;  /* 0x0000001f0e0b7819 */ /* 0x000fc800000006ff */
[----:B------:R0:W1:Y:S01]  /*d2b0*/  SYNCS.PHASECHK.TRANS64.TRYWAIT P2, [R8+URZ+0x13230], R11 ;  /* 0x0132300b080075a7 */ /* 0x000062000804017f */
[----:B------:R-:W-:Y:S05]  /*d2c0*/  @!P0 BRA `(.L_x_1195) ;  /* 0x0000000000048947 */ /* 0x000fea0003800000 */
[----:B------:R-:W-:Y:S01]  /*d2d0*/  BPT.TRAP 0x1 ;  /* 0x000000040000795c */ /* 0x000fe20000300000 */
.L_x_1195:
        /* <DEDUP_REMOVED lines=8> */
.L_x_1197:
[----:B------:R-:W-:Y:S05]  /*d360*/  BSYNC B2 ;  /* 0x0000000000027941 */ /* 0x000fea0003800000 */
.L_x_1196:
[----:B------:R-:W-:Y:S01]  /*d370*/  IMAD.MOV.U32 R10, RZ, RZ, R57 ;  /* 0x000000ffff0a7224 */ /* 0x000fe200078e0039 */
[----:B------:R-:W-:Y:S01]  /*d380*/  R2UR UR12, R4 ;  /* 0x00000000040c72ca */ /* 0x000fe200000e0000 */
[----:B01----:R-:W-:Y:S01]  /*d390*/  IMAD.MOV.U32 R11, RZ, RZ, -0x7fffffe0 ;  /* 0x80000020ff0b7424 */ /* 0x003fe200078e00ff */
[----:B------:R-:W-:Y:S01]  /*d3a0*/  R2UR UR13, R5 ;  /* 0x00000000050d72ca */ /* 0x000fe200000e0000 */
[----:B------:R-:W-:Y:S01]  /*d3b0*/  WARPGROUP.ARRIVE ;  /* 0x00000000000079c5 */ /* 0x000fe20000000000 */
[----:B------:R-:W-:Y:S01]  /*d3c0*/  R2UR UR14, R10 ;  /* 0x000000000a0e72ca */ /* 0x000fe200000e0000 */
[----:B------:R-:W-:Y:S01]  /*d3d0*/  IMAD.MOV.U32 R13, RZ, RZ, -0x7fffffe0 ;  /* 0x80000020ff0d7424 */ /* 0x000fe200078e00ff */
[----:B------:R-:W-:Y:S01]  /*d3e0*/  R2UR UR15, R11 ;  /* 0x000000000b0f72ca */ /* 0x000fe200000e0000 */
[----:B------:R-:W-:Y:S01]  /*d3f0*/  IMAD.MOV.U32 R10, RZ, RZ, R56 ;  /* 0x000000ffff0a7224 */ /* 0x000fe200078e0038 */
[----:B------:R-:W-:Y:S01]  /*d400*/  R2UR UR22, R12 ;  /* 0x000000000c1672ca */ /* 0x000fe200000e0000 */
[----:B------:R-:W-:Y:S01]  /*d410*/  VIADD R12, R57, 0x180 ;  /* 0x00000180390c7836 */ /* 0x000fe20000000000 */
[----:B------:R-:W-:Y:S01]  /*d420*/  R2UR UR23, R13 ;  /* 0x000000000d1772ca */ /* 0x000fe200000e0000 */
[----:B------:R-:W-:Y:S01]  /*d430*/  VIADD R56, R57, 0x182 ;  /* 0x0000018239387836 */ /* 0x000fe20000000000 */
[----:B------:R-:W-:-:S02]  /*d440*/  R2UR UR20, R4 ;  /* 0x00000000041472ca */ /* 0x000fc400000e0000 */
[----:B------:R-:W-:Y:S02]  /*d450*/  R2UR UR21, R5 ;  /* 0x00000000051572ca */ /* 0x000fe400000e0000 */
[----:B------:R-:W-:Y:S01]  /*d460*/  R2UR UR26, R10 ;  /* 0x000000000a1a72ca */ /* 0x000fe200000e0000 */
[----:B------:R-:W-:Y:S01]  /*d470*/  VIADD R10, R57, 0x200 ;  /* 0x00000200390a7836 */ /* 0x000fe20000000000 */
[----:B------:R-:W-:Y:S01]  /*d480*/  R2UR UR27, R11 ;  /* 0x000000000b1b72ca */ /* 0x000fe200000e0000 */
[----:B------:R-:W-:Y:S01]  /*d490*/  QGMMA.64x32x32.F32.E4M3.E4M3 R120, gdesc[UR12], RZ, !UPT, gsb0 ;  /* 0x006000000c7879f3 */ /* 0x000fe2000c0008ff */
[----:B------:R-:W-:Y:S02]  /*d4a0*/  R2UR UR24, R4 ;  /* 0x00000000041872ca */ /* 0x000fe400000e0000 */
[----:B------:R-:W-:Y:S02]  /*d4b0*/  R2UR UR25, R5 ;  /* 0x00000000051972ca */ /* 0x000fe400000e0000 */
[----:B------:R-:W-:Y:S01]  /*d4c0*/  R2UR UR10, R12 ;  /* 0x000000000c0a72ca */ /* 0x000fe200000e0000 */
[----:B------:R-:W-:Y:S01]  /*d4d0*/  VIADD R12, R57, 0x2 ;  /* 0x00000002390c7836 */ /* 0x000fe20000000000 */
[----:B------:R-:W-:-:S02]  /*d4e0*/  R2UR UR11, R13 ;  /* 0x000000000d0b72ca */ /* 0x000fc400000e0000 */
[----:B------:R-:W-:Y:S02]  /*d4f0*/  R2UR UR8, R4 ;  /* 0x00000000040872ca */ /* 0x000fe400000e0000 */
[----:B------:R-:W-:Y:S02]  /*d500*/  R2UR UR9, R5 ;  /* 0x00000000050972ca */ /* 0x000fe400000e0000 */
[----:B------:R-:W-:Y:S01]  /*d510*/  R2UR UR6, R10 ;  /* 0x000000000a0672ca */ /* 0x000fe200000e0000 */
[C---:B------:R-:W-:Y:S01]  /*d520*/  VIADD R10, R57.reuse, 0x82 ;  /* 0x00000082390a7836 */ /* 0x040fe20000000000 */
        /* <DEDUP_REMOVED lines=9> */
[----:B------:R-:W-:Y:S01]  /*d5c0*/  R2UR UR19, R13 ;  /* 0x000000000d1372ca */ /* 0x000fe200000e0000 */
[----:B------:R-:W-:Y:S01]  /*d5d0*/  IMAD.MOV.U32 R13, RZ, RZ, -0x7fffffe0 ;  /* 0x80000020ff0d7424 */ /* 0x000fe200078e00ff */
[C---:B------:R-:W-:Y:S02]  /*d5e0*/  R2UR UR16, R6.reuse ;  /* 0x00000000061072ca */ /* 0x040fe400000e0000 */
[----:B------:R-:W-:Y:S02]  /*d5f0*/  R2UR UR17, R7 ;  /* 0x00000000071172ca */ /* 0x000fe400000e0000 */
[----:B------:R-:W-:Y:S01]  /*d600*/  R2UR UR15, R11 ;  /* 0x000000000b0f72ca */ /* 0x000fe200000e0000 */
[----:B------:R-:W-:Y:S01]  /*d610*/  IMAD.MOV.U32 R11, RZ, RZ, -0x7fffffe0 ;  /* 0x80000020ff0b7424 */ /* 0x000fe200078e00ff */
[----:B------:R-:W-:Y:S02]  /*d620*/  R2UR UR12, R6 ;  /* 0x00000000060c72ca */ /* 0x000fe400000e0000 */
[----:B------:R-:W-:Y:S01]  /*d630*/  R2UR UR13, R7 ;  /* 0x00000000070d72ca */ /* 0x000fe200000e0000 */
[----:B------:R-:W-:-:S02]  /*d640*/  WARPGROUP.DEPBAR.LE gsb0, 0x0 ;  /* 0x00008000000079c5 */ /* 0x000fc40000010000 */
        /* <DEDUP_REMOVED lines=41> */
.L_x_1199:
[----:B------:R-:W-:Y:S01]  /*d8e0*/  SHF.L.U32 R10, R19, 0x1f, RZ ;  /* 0x0000001f130a7819 */ /* 0x000fe200000006ff */
[----:B------:R-:W-:-:S04]  /*d8f0*/  IMAD R19, R18, 0x8, R17 ;  /* 0x0000000812137824 */ /* 0x000fc800078e0211 */
[----:B------:R0:W1:Y:S01]  /*d900*/  SYNCS.PHASECHK.TRANS64.TRYWAIT P2, [R19+URZ+0x13250], R10 ;  /* 0x0132500a130075a7 */ /* 0x000062000804017f */
[----:B------:R-:W-:Y:S05]  /*d910*/  @!P0 BRA `(.L_x_1200) ;  /* 0x0000000000048947 */ /* 0x000fea0003800000 */
[----:B------:R-:W-:Y:S01]  /*d920*/  BPT.TRAP 0x1 ;  /* 0x000000040000795c */ /* 0x000fe20000300000 */
.L_x_1200:
[----:B------:R-:W-:Y:S04]  /*d930*/  BSSY B2, `(.L_x_1201) ;  /* 0x0000004000027945 */ /* 0x000fe80003800000 */
[----:B-1----:R-:W-:Y:S05]  /*d940*/  @P2 BRA `(.L_x_1202) ;  /* 0x0000000000082947 */ /* 0x002fea0003800000 */
[----:B------:R-:W1:Y:S02]  /*d950*/  SYNCS.PHASECHK.TRANS64.TRYWAIT P2, [R19+URZ+0x13250], R10 ;  /* 0x0132500a130075a7 */ /* 0x000e64000804017f */
[----:B-1----:R-:W-:Y:S05]  /*d960*/  @!P2 BRA `(.L_x_1203) ;  /* 0x000001540094a947 */ /* 0x002fea0003800000 */
.L_x_1202:
[----:B------:R-:W-:Y:S05]  /*d970*/  BSYNC B2 ;  /* 0x0000000000027941 */ /* 0x000fea0003800000 */
.L_x_1201:
[----:B01----:R-:W-:Y:S01]  /*d980*/  VIADD R10, R17, 0x1000 ;  /* 0x00001000110a7836 */ /* 0x003fe20000000000 */
[----:B------:R-:W-:Y:S01]  /*d990*/  WARPGROUP.ARRIVE ;  /* 0x00000000000079c5 */ /* 0x000fe20000000000 */
[----:B------:R-:W-:Y:S01]  /*d9a0*/  IMAD.MOV.U32 R11, RZ, RZ, -0x3ffffff0 ;  /* 0xc0000010ff0b7424 */ /* 0x000fe200078e00ff */
[----:B------:R-:W-:Y:S02]  /*d9b0*/  LOP3.LUT P2, RZ, R16, 0x10, RZ, 0xc0, !PT ;  /* 0x0000001010ff7812 */ /* 0x000fe4000784c0ff */
[----:B------:R-:W-:Y:S02]  /*d9c0*/  SHF.R.U32.HI R10, RZ, 0x4, R10 ;  /* 0x00000004ff0a7819 */ /* 0x000fe4000001160a */
[----:B------:R-:W-:Y:S02]  /*d9d0*/  R2UR UR7, R11 ;  /* 0x000000000b0772ca */ /* 0x000fe400000e0000 */
[----:B------:R-:W-:-:S04]  /*d9e0*/  LOP3.LUT R10, R10, 0x3fff, RZ, 0xc0, !PT ;  /* 0x00003fff0a0a7812 */ /* 0x000fc800078ec0ff */
[----:B------:R-:W-:-:S05]  /*d9f0*/  LOP3.LUT R10, R10, 0x10000, RZ, 0xfc, !PT ;  /* 0x000100000a0a7812 */ /* 0x000fca00078efcff */
[----:B------:R-:W-:-:S05]  /*da00*/  IMAD R10, R18, 0x280, R10 ;  /* 0x00000280120a7824 */ /* 0x000fca00078e020a */
[----:B------:R-:W-:-:S13]  /*da10*/  R2UR UR6, R10 ;  /* 0x000000000a0672ca */ /* 0x000fda00000e0000 */
        /* <DEDUP_REMOVED lines=8> */
[----:B------:R-:W-:Y:S01]  /*daa0*/  WARPGROUP.ARRIVE ;  /* 0x00000000000079c5 */ /* 0x000fe20000000000 */
[----:B------:R-:W2:Y:S01]  /*dab0*/  LDL R154, [R1+0x1c] ;  /* 0x00001c00019a7983 */ /* 0x000ea20000100800 */
[----:B------:R-:W-:Y:S01]  /*dac0*/  FMUL.FTZ R11, R2, R120 ;  /* 0x00000078020b7220 */ /* 0x000fe20000410000 */
[----:B------:R-:W0:Y:S02]  /*dad0*/  LDC R153, c[0x0][0x448] ;  /* 0x00011200ff997b82 */ /* 0x000e240000000800 */
[----:B------:R-:W2:Y:S02]  /*dae0*/  LDL R155, [R1+0x34] ;  /* 0x00003400019b7983 */ /* 0x000ea40000100800 */
[----:B------:R-:W-:Y:S01]  /*daf0*/  QGMMA.64x64x32.F32.E4M3.E4M3 R24, R148, gdesc[UR4], R24, gsb0 ;  /* 0x00e0000494187df3 */ /* 0x000fe20008000818 */
[----:B------:R-:W-:Y:S01]  /*db00*/  R2UR UR6, R12 ;  /* 0x000000000c0672ca */ /* 0x000fe200000e0000 */
[----:B------:R-:W-:Y:S01]  /*db10*/  VIADD R12, R10, 0x180 ;  /* 0x000001800a0c7836 */ /* 0x000fe20000000000 */
[----:B------:R-:W-:Y:S01]  /*db20*/  R2UR UR7, R13 ;  /* 0x000000000d0772ca */ /* 0x000fe200000e0000 */
[----:B------:R-:W-:-:S02]  /*db30*/  IMAD.MOV.U32 R13, RZ, RZ, -0x3ffffff0 ;  /* 0xc0000010ff0d7424 */ /* 0x000fc400078e00ff */
[C---:B------:R-:W-:Y:S01]  /*db40*/  FMUL.FTZ R120, R2.reuse, R124 ;  /* 0x0000007c02787220 */ /* 0x040fe20000410000 */
[C---:B------:R-:W-:Y:S01]  /*db50*/  FMUL.FTZ R124, R2.reuse, R128 ;  /* 0x00000080027c7220 */ /* 0x040fe20000410000 */
[C---:B------:R-:W-:Y:S01]  /*db60*/  FMUL.FTZ R128, R2.reuse, R132 ;  /* 0x0000008402807220 */ /* 0x040fe20000410000 */
[----:B------:R-:W-:Y:S01]  /*db70*/  FMUL.FTZ R132, R2, R56 ;  /* 0x0000003802847220 */ /* 0x000fe20000410000 */
[----:B------:R-:W-:Y:S02]  /*db80*/  VIADD R56, R10, 0x200 ;  /* 0x000002000a387836 */ /* 0x000fe40000000000 */
        /* <DEDUP_REMOVED lines=8> */
[----:B------:R1:W3:Y:S01]  /*dc10*/  MUFU.TANH R10, R61 ;  /* 0x0000003d000a7308 */ /* 0x0002e20000002400 */
[C---:B------:R-:W-:Y:S01]  /*dc20*/  FMUL.FTZ R107, R2.reuse, R107 ;  /* 0x0000006b026b7220 */ /* 0x040fe20000410000 */
[C---:B------:R-:W-:Y:S01]  /*dc30*/  FMUL.FTZ R108, R2.reuse, R108 ;  /* 0x0000006c026c7220 */ /* 0x040fe20000410000 */
[----:B0-----:R-:W-:Y:S01]  /*dc40*/  ISETP.NE.AND P3, PT, R153, 0x1, PT ;  /* 0x000000019900780c */ /* 0x001fe20003f65270 */
[C---:B------:R-:W-:Y:S01]  /*dc50*/  FMUL.FTZ R109, R2.reuse, R109 ;  /* 0x0000006d026d7220 */ /* 0x040fe20000410000 */
[C---:B------:R-:W-:Y:S01]  /*dc60*/  FMUL.FTZ R110, R2.reuse, R110 ;  /* 0x0000006e026e7220 */ /* 0x040fe20000410000 */
[C---:B------:R-:W-:Y:S01]  /*dc70*/  FMUL.FTZ R111, R2.reuse, R111 ;  /* 0x0000006f026f7220 */ /* 0x040fe20000410000 */
[C---:B------:R-:W-:Y:S01]  /*dc80*/  FMUL.FTZ R112, R2.reuse, R112 ;  /* 0x0000007002707220 */ /* 0x040fe20000410000 */
[C---:B------:R-:W-:Y:S01]  /*dc90*/  FMUL.FTZ R113, R2.reuse, R113 ;  /* 0x0000007102717220 */ /* 0x040fe20000410000 */
[C---:B-1----:R-:W-:Y:S01]  /*dca0*/  FMUL.FTZ R61, R2.reuse, R62 ;  /* 0x0000003e023d7220 */ /* 0x042fe20000410000 */
        /* <DEDUP_REMOVED lines=43> */
[----:B------:R-:W0:Y:S01]  /*df60*/  MUFU.TANH R11, R11 ;  /* 0x0000000b000b7308 */ /* 0x000e220000002400 */
[----:B------:R-:W-:-:S02]  /*df70*/  WARPGROUP.DEPBAR.LE gsb0, 0x0 ;  /* 0x00008000000079c5 */ /* 0x000fc40000010000 */
[----:B------:R-:W-:Y:S01]  /*df80*/  WARPGROUP.ARRIVE ;  /* 0x00000000000079c5 */ /* 0x000fe20000000000 */
[----:B------:R-:W-:-:S04]  /*df90*/  FMUL.FTZ R62, R2, R63 ;  /* 0x0000003f023e7220 */ /* 0x000fc80000410000 */
[----:B------:R-:W1:Y:S01]  /*dfa0*/  MUFU.TANH R18, R18 ;  /* 0x0000001200127308 */ /* 0x000e620000002400 */
        /* <DEDUP_REMOVED lines=8> */
[----:B------:R-:W-:Y:S01]  /*e030*/  FMUL.FTZ R133, R2, R57 ;  /* 0x0000003902857220 */ /* 0x000fe20000410000 */
[----:B------:R-:W-:-:S02]  /*e040*/  IMAD.MOV.U32 R57, RZ, RZ, -0x3ffffff0 ;  /* 0xc0000010ff397424 */ /* 0x000fc400078e00ff */
[C---:B------:R-:W-:Y:S01]  /*e050*/  FMUL.FTZ R122, R2.reuse, R126 ;  /* 0x0000007e027a7220 */ /* 0x040fe20000410000 */
[C---:B------:R-:W-:Y:S01]  /*e060*/  FMUL.FTZ R126, R2.reuse, R130 ;  /* 0x00000082027e7220 */ /* 0x040fe20000410000 */
[----:B------:R-:W-:Y:S01]  /*e070*/  FMUL.FTZ R130, R2, R134 ;  /* 0x0000008602827220 */ /* 0x000fe20000410000 */
        /* <DEDUP_REMOVED lines=12> */
[----:B------:R-:W-:-:S03]  /*e140*/  FMUL.FTZ R63, R2, R66 ;  /* 0x00000042023f7220 */ /* 0x000fc60000410000 */
[----:B------:R-:W0:Y:S01]  /*e150*/  MUFU.TANH R13, R13 ;  /* 0x0000000d000d7308 */ /* 0x000e220000002400 */
[----:B------:R-:W-:Y:S01]  /*e160*/  QGMMA.64x64x32.F32.E4M3.E4M3 R24, R140, gdesc[UR4], R24, gsb0 ;  /* 0x00e000048c187df3 */ /* 0x000fe20008000818 */
[----:B------:R-:W-:Y:S02]  /*e170*/  R2UR UR6, R56 ;  /* 0x00000000380672ca */ /* 0x000fe400000e0000 */
[----:B------:R-:W-:Y:S01]  /*e180*/  R2UR UR7, R57 ;  /* 0x00000000390772ca */ /* 0x000fe200000e0000 */
[----:B------:R-:W5:Y:S03]  /*e190*/  @P3 LDC R56, c[0x0][0x44c] ;  /* 0x00011300ff383b82 */ /* 0x000f660000000800 */
[----:B------:R-:W0:Y:S05]  /*e1a0*/  MUFU.TANH R12, R12 ;  /* 0x0000000c000c7308 */ /* 0x000e2a0000002400 */
[----:B------:R-:W3:Y:S03]  /*e1b0*/  @P3 LDC R57, c[0x0][0x450] ;  /* 0x00011400ff393b82 */ /* 0x000ee60000000800 */
        /* <DEDUP_REMOVED lines=9> */
[----:B------:R-:W4:Y:S05]  /*e250*/  LDL R140, [R1+0x30] ;  /* 0x00003000018c7983 */ /* 0x000f2a0000100800 */
[----:B------:R-:W0:Y:S01]  /*e260*/  MUFU.TANH R109, R109 ;  /* 0x0000006d006d7308 */ /* 0x000e220000002400 */
[----:B------:R-:W4:Y:S04]  /*e270*/  LDL R142, [R1+0xc] ;  /* 0x00000c00018e7983 */ /* 0x000f280000100800 */
[----:B------:R-:W4:Y:S01]  /*e280*/  LDL R141, [R1+0x8] ;  /* 0x00000800018d7983 */ /* 0x000f220000100800 */
[----:B------:R-:W-:-:S02]  /*e290*/  WARPGROUP.ARRIVE ;  /* 0x00000000000079c5 */ /* 0x000fc40000000000 */
[----:B------:R-:W0:Y:S04]  /*e2a0*/  MUFU.TANH R110, R110 ;  /* 0x0000006e006e7308 */ /* 0x000e280000002400 */
[----:B------:R-:W-:Y:S01]  /*e2b0*/  QGMMA.64x64x32.F32.E4M3.E4M3 R24, R136, gdesc[UR4], R24, gsb0 ;  /* 0x00e0000488187df3 */ /* 0x000fe20008000818 */
[C---:B------:R-:W-:Y:S01]  /*e2c0*/  FMUL.FTZ R64, R2.reuse, R67 ;  /* 0x0000004302407220 */ /* 0x040fe20000410000 */
[----:B------:R-:W-:Y:S02]  /*e2d0*/  FMUL.FTZ R66, R2, R71 ;  /* 0x0000004702427220 */ /* 0x000fe40000410000 */
[----:B------:R-:W0:Y:S08]  /*e2e0*/  MUFU.TANH R111, R111 ;  /* 0x0000006f006f7308 */ /* 0x000e300000002400 */
[----:B------:R-:W0:Y:S08]  /*e2f0*/  MUFU.TANH R112, R112 ;  /* 0x0000007000707308 */ /* 0x000e300000002400 */
[----:B------:R-:W0:Y:S08]  /*e300*/  MUFU.TANH R113, R113 ;  /* 0x0000007100717308 */ /* 0x000e300000002400 */
[----:B------:R-:W0:Y:S01]  /*e310*/  MUFU.TANH R114, R114 ;  /* 0x0000007200727308 */ /* 0x000e220000002400 */
[----:B--2---:R-:W-:-:S07]  /*e320*/  IMAD.IADD R135, R155, 0x1, R154 ;  /* 0x000000019b877824 */ /* 0x004fce00078e029a */
[----:B------:R-:W2:Y:S01]  /*e330*/  MUFU.TANH R115, R115 ;  /* 0x0000007300737308 */ /* 0x000ea20000002400 */
[----:B-----5:R-:W-:-:S05]  /*e340*/  @P3 IMAD.HI.U32 R56, R135, R56, RZ ;  /* 0x0000003887383227 */ /* 0x020fca00078e00ff */
[----:B---3--:R-:W-:Y:S01]  /*e350*/  @P3 SHF.R.U32.HI R135, RZ, R57, R56 ;  /* 0x00000039ff873219 */ /* 0x008fe20000011638 */
[----:B------:R-:W-:Y:S02]  /*e360*/  @!P1 VIADD R56, R8, 0x13240 ;  /* 0x0001324008389836 */ /* 0x000fe40000000000 */
[----:B------:R-:W-:Y:S01]  /*e370*/  FMUL.FTZ R8, R2, R70 ;  /* 0x0000004602087220 */ /* 0x000fe20000410000 */
[----:B------:R-:W3:Y:S02]  /*e380*/  MUFU.TANH R116, R116 ;  /* 0x0000007400747308 */ /* 0x000ee40000002400 */
[----:B------:R-:W-:-:S06]  /*e390*/  @!P1 PRMT R56, RZ, 0x654, R56 ;  /* 0x00000654ff389816 */ /* 0x000fcc0000000038 */
[----:B------:R-:W0:Y:S08]  /*e3a0*/  MUFU.TANH R117, R117 ;  /* 0x0000007500757308 */ /* 0x000e300000002400 */
[----:B------:R-:W0:Y:S08]  /*e3b0*/  MUFU.TANH R118, R118 ;  /* 0x0000007600767308 */ /* 0x000e300000002400 */
[----:B------:R-:W0:Y:S08]  /*e3c0*/  MUFU.TANH R119, R119 ;  /* 0x0000007700777308 */ /* 0x000e300000002400 */
[----:B------:R-:W0:Y:S01]  /*e3d0*/  MUFU.TANH R88, R88 ;  /* 0x0000005800587308 */ /* 0x000e220000002400 */
[----:B------:R-:W-:-:S02]  /*e3e0*/  WARPGROUP.DEPBAR.LE gsb0, 0x0 ;  /* 0x00008000000079c5 */ /* 0x000fc40000010000 */
[----:B------:R-:W-:Y:S01]  /*e3f0*/  FMUL.FTZ R136, R2, R69 ;  /* 0x0000004502887220 */ /* 0x000fe20000410000 */
[----:B------:R-:W5:Y:S01]  /*e400*/  SHFL.IDX PT, R139, R135, RZ, 0x1c1f ;  /* 0x001c1fff878b7589 */ /* 0x000f6200000e0000 */
[----:B------:R-:W-:Y:S01]  /*e410*/  IMAD R69, R0, -0xa0, RZ ;  /* 0xffffff6000457824 */ /* 0x000fe200078e02ff */
[----:B------:R0:W-:Y:S02]  /*e420*/  @!P1 SYNCS.ARRIVE.TRANS64.RED.A1T0 RZ, [R56+URZ], RZ ;  /* 0x000000ff38ff99a7 */ /* 0x0001e4000810043f */
[----:B------:R-:W0:Y:S01]  /*e430*/  MUFU.TANH R89, R89 ;  /* 0x0000005900597308 */ /* 0x000e220000002400 */
[----:B------:R-:W-:-:S07]  /*e440*/  VIADD R67, R69, 0x1 ;  /* 0x0000000145437836 */ /* 0x000fce0000000000 */
        /* <DEDUP_REMOVED lines=25> */
[----:B----4-:R-:W-:-:S07]  /*e5e0*/  IMAD R67, R140, -0x2, R67 ;  /* 0xfffffffe8c437824 */ /* 0x010fce00078e0243 */
[----:B------:R-:W4:Y:S01]  /*e5f0*/  MUFU.TANH R83, R83 ;  /* 0x0000005300537308 */ /* 0x000f220000002400 */
[----:B------:R-:W-:-:S07]  /*e600*/  IADD3 R71, -R141, R67, R142 ;  /* 0x000000438d477210 */ /* 0x000fce0007ffe18e */
[----:B------:R-:W0:Y:S01]  /*e610*/  MUFU.TANH R84, R84 ;  /* 0x0000005400547308 */ /* 0x000e220000002400 */
[----:B------:R-:W-:-:S07]  /*e620*/  VIADD R70, R71, UR42 ;  /* 0x0000002a47467c36 */ /* 0x000fce0008000000 */
        /* <DEDUP_REMOVED lines=18> */
[----:B------:R-:W-:-:S02]  /*e750*/  VIADD R71, R71, UR43 ;  /* 0x0000002b47477c36 */ /* 0x000fc40008000000 */
[----:B------:R-:W-:Y:S02]  /*e760*/  VIADD R67, R67, 0xffffffff ;  /* 0xffffffff43437836 */ /* 0x000fe40000000000 */
[--C-:B-----5:R-:W-:Y:S02]  /*e770*/  IMAD.IADD R137, R70, 0x1, R139.reuse ;  /* 0x0000000146897824 */ /* 0x120fe400078e028b */
[----:B------:R-:W-:Y:S01]  /*e780*/  IMAD.IADD R138, R71, 0x1, R139 ;  /* 0x00000001478a7824 */ /* 0x000fe200078e028b */
[----:B-1234-:R-:W-:Y:S06]  /*e790*/  @!P2 BRA `(.L_x_1204) ;  /* 0x000000000054a947 */ /* 0x01efec0003800000 */
        /* <DEDUP_REMOVED lines=12> */
.L_x_1206:
[----:B------:R-:W-:-:S05]  /*e860*/  IMAD.U32 R140, RZ, RZ, UR40 ;  /* 0x00000028ff8c7e24 */ /* 0x000fca000f8e00ff */
[----:B------:R-:W-:-:S13]  /*e870*/  ISETP.NE.AND P2, PT, R140, 0x1, PT ;  /* 0x000000018c00780c */ /* 0x000fda0003f45270 */
[----:B0-----:R-:W0:Y:S02]  /*e880*/  @P2 LDC.64 R56, c[0x0][0x9e8] ;  /* 0x00027a00ff382b82 */ /* 0x001e240000000a00 */
[----:B0-----:R-:W-:-:S05]  /*e890*/  @P2 IMAD.HI.U32 R56, R139, R56, RZ ;  /* 0x000000388b382227 */ /* 0x001fca00078e00ff */
[----:B------:R-:W-:-:S07]  /*e8a0*/  @P2 SHF.R.U32.HI R139, RZ, R57, R56 ;  /* 0x00000039ff8b2219 */ /* 0x000fce0000011638 */
.L_x_1207:
[----:B------:R-:W-:Y:S05]  /*e8b0*/  BSYNC B2 ;  /* 0x0000000000027941 */ /* 0x000fea0003800000 */
.L_x_1205:
[----:B------:R-:W-:-:S05]  /*e8c0*/  IMAD R139, R139, R140, R67 ;  /* 0x0000008c8b8b7224 */ /* 0x000fca00078e0243 */
[----:B------:R-:W-:Y:S02]  /*e8d0*/  VIMNMX R138, R138, R139, !PT ;  /* 0x0000008b8a8a7248 */ /* 0x000fe40007fe0100 */
[----:B------:R-:W-:-:S07]  /*e8e0*/  VIADDMNMX R137, R139, R140, R137, PT ;  /* 0x0000008c8b897246 */ /* 0x000fce0003800189 */
.L_x_1204:
[----:B------:R-:W-:Y:S01]  /*e8f0*/  ISETP.GE.AND P2, PT, R69, 0x2, PT ;  /* 0x000000024500780c */ /* 0x000fe20003f46270 */
[----:B0-----:R-:W0:Y:S01]  /*e900*/  SHFL.IDX PT, R56, R135, 0x1, 0x1c1f ;  /* 0x003c1f0087387f89 */ /* 0x001e2200000e0000 */
[----:B------:R-:W-:Y:S02]  /*e910*/  LOP3.LUT R16, R16, 0xfffffffb, RZ, 0xc0, !PT ;  /* 0xfffffffb10107812 */ /* 0x000fe400078ec0ff */
[----:B------:R-:W-:Y:S02]  /*e920*/  ISETP.GT.AND P3, PT, R138, 0x1, !P2 ;  /* 0x000000018a00780c */ /* 0x000fe40005764270 */
[----:B------:R-:W-:Y:S02]  /*e930*/  LOP3.LUT R22, R22, 0x7fffffff, RZ, 0xc0, !PT ;  /* 0x7fffffff16167812 */ /* 0x000fe400078ec0ff */
[----:B------:R-:W-:Y:S02]  /*e940*/  ISETP.LT.OR P4, PT, R137, 0x2, P3 ;  /* 0x000000028900780c */ /* 0x000fe40001f81670 */
[----:B------:R-:W-:-:S02]  /*e950*/  ISETP.GE.AND P3, PT, R69, 0x9, PT ;  /* 0x000000094500780c */ /* 0x000fc40003f66270 */
[----:B------:R-:W-:Y:S02]  /*e960*/  FSEL R13, R13, -INF , !P4 ;  /* 0xff8000000d0d7808 */ /* 0x000fe40006000000 */
[----:B------:R-:W-:-:S04]  /*e970*/  ISETP.GT.AND P4, PT, R138, 0x8, !P3 ;  /* 0x000000088a00780c */ /* 0x000fc80005f84270 */
[----:B------:R-:W-:-:S04]  /*e980*/  ISETP.LT.OR P4, PT, R137, 0x9, P4 ;  /* 0x000000098900780c */ /* 0x000fc80002781670 */
[----:B------:R-:W-:Y:S02]  /*e990*/  FSEL R120, R120, -INF , !P4 ;  /* 0xff80000078787808 */ /* 0x000fe40006000000 */
[----:B------:R-:W-:Y:S01]  /*e9a0*/  ISETP.GE.AND P4, PT, R69, 0xa, PT ;  /* 0x0000000a4500780c */ /* 0x000fe20003f86270 */
[--C-:B0-----:R-:W-:Y:S02]  /*e9b0*/  IMAD.IADD R70, R70, 0x1, R56.reuse ;  /* 0x0000000146467824 */ /* 0x101fe400078e0238 */
[----:B------:R-:W-:Y:S01]  /*e9c0*/  IMAD.IADD R71, R71, 0x1, R56 ;  /* 0x0000000147477824 */ /* 0x000fe200078e0238 */
        /* <DEDUP_REMOVED lines=9> */
[----:B------:R-:W-:Y:S02]  /*ea60*/  ISETP.GT.AND P6, PT, R138, 0x11, !P6 ;  /* 0x000000118a00780c */ /* 0x000fe400077c4270 */
[----:B------:R-:W-:Y:S02]  /*ea70*/  LOP3.LUT R16, R16, 0xfffffffd, RZ, 0xc0, !PT ;  /* 0xfffffffd10107812 */ /* 0x000fe400078ec0ff */
        /* <DEDUP_REMOVED lines=210> */
[----:B------:R-:W-:-:S13]  /*f7a0*/  LOP3.LUT P6, RZ, R16, 0x10, RZ, 0xc0, !PT ;  /* 0x0000001010ff7812 */ /* 0x000fda00078cc0ff */
[----:B------:R-:W-:Y:S05]  /*f7b0*/  @!P6 BRA `(.L_x_1208) ;  /* 0x000000000054e947 */ /* 0x000fea0003800000 */
        /* <DEDUP_REMOVED lines=12> */
.L_x_1210:
[----:B------:R-:W-:-:S05]  /*f880*/  IMAD.U32 R69, RZ, RZ, UR40 ;  /* 0x00000028ff457e24 */ /* 0x000fca000f8e00ff */
[----:B------:R-:W-:-:S13]  /*f890*/  ISETP.NE.AND P6, PT, R69, 0x1, PT ;  /* 0x000000014500780c */ /* 0x000fda0003fc5270 */
[----:B------:R-:W0:Y:S02]  /*f8a0*/  @P6 LDC.64 R10, c[0x0][0x9e8] ;  /* 0x00027a00ff0a6b82 */ /* 0x000e240000000a00 */
[----:B0-----:R-:W-:-:S05]  /*f8b0*/  @P6 IMAD.HI.U32 R10, R56, R10, RZ ;  /* 0x0000000a380a6227 */ /* 0x001fca00078e00ff */
[----:B------:R-:W-:-:S07]  /*f8c0*/  @P6 SHF.R.U32.HI R56, RZ, R11, R10 ;  /* 0x0000000bff386219 */ /* 0x000fce000001160a */
.L_x_1211:
[----:B------:R-:W-:Y:S05]  /*f8d0*/  BSYNC B2 ;  /* 0x0000000000027941 */ /* 0x000fea0003800000 */
.L_x_1209:
[----:B------:R-:W-:-:S05]  /*f8e0*/  IMAD R56, R56, R69, R67 ;  /* 0x0000004538387224 */ /* 0x000fca00078e0243 */
[----:B------:R-:W-:Y:S02]  /*f8f0*/  VIMNMX R71, R71, R56, !PT ;  /* 0x0000003847477248 */ /* 0x000fe40007fe0100 */
[----:B------:R-:W-:-:S07]  /*f900*/  VIADDMNMX R70, R56, R69, R70, PT ;  /* 0x0000004538467246 */ /* 0x000fce0003800146 */
.L_x_1208:
[----:B------:R-:W-:Y:S01]  /*f910*/  ISETP.GT.AND P2, PT, R71, 0x1, !P2 ;  /* 0x000000014700780c */ /* 0x000fe20005744270 */
[----:B------:R-:W-:Y:S01]  /*f920*/  IMAD.U32 R56, RZ, RZ, UR39 ;  /* 0x00000027ff387e24 */ /* 0x000fe2000f8e00ff */
[C---:B------:R-:W-:Y:S02]  /*f930*/  LOP3.LUT P6, RZ, R16.reuse, 0x4, RZ, 0xc0, !PT ;  /* 0x0000000410ff7812 */ /* 0x040fe400078cc0ff */
[----:B------:R-:W-:Y:S02]  /*f940*/  LOP3.LUT R16, R16, 0xffffff7f, RZ, 0xc0, !PT ;  /* 0xffffff7f10107812 */ /* 0x000fe400078ec0ff */
[----:B------:R-:W-:Y:S02]  /*f950*/  ISETP.LT.OR P2, PT, R70, 0x2, P2 ;  /* 0x000000024600780c */ /* 0x000fe40001741670 */
[----:B------:R-:W-:Y:S02]  /*f960*/  @P0 LOP3.LUT R16, R16, 0x80, RZ, 0xfc, !PT ;  /* 0x0000008010100812 */ /* 0x000fe400078efcff */
[----:B------:R-:W-:-:S02]  /*f970*/  FSEL R18, R18, -INF , !P2 ;  /* 0xff80000012127808 */ /* 0x000fc40005000000 */
[----:B------:R-:W-:Y:S02]  /*f980*/  ISETP.GT.AND P2, PT, R71, 0x11, !P6 ;  /* 0x000000114700780c */ /* 0x000fe40007744270 */
[----:B------:R-:W-:Y:S02]  /*f990*/  LOP3.LUT R16, R16, 0xffffffbf, RZ, 0xc0, !PT ;  /* 0xffffffbf10107812 */ /* 0x000fe400078ec0ff */
[----:B------:R-:W-:Y:S02]  /*f9a0*/  ISETP.LT.OR P2, PT, R70, 0x12, P2 ;  /* 0x000000124600780c */ /* 0x000fe40001741670 */
[----:B------:R-:W-:Y:S02]  /*f9b0*/  @P1 LOP3.LUT R16, R16, 0x40, RZ, 0xfc, !PT ;  /* 0x0000004010101812 */ /* 0x000fe400078efcff */
[----:B------:R-:W-:Y:S02]  /*f9c0*/  FSEL R127, R127, -INF , !P2 ;  /* 0xff8000007f7f7808 */ /* 0x000fe40005000000 */
[----:B------:R-:W-:-:S02]  /*f9d0*/  LOP3.LUT P2, RZ, R16, 0x2, RZ, 0xc0, !PT ;  /* 0x0000000210ff7812 */ /* 0x000fc4000784c0ff */
[C---:B------:R-:W-:Y:S02]  /*f9e0*/  ISETP.GT.AND P5, PT, R71.reuse, 0x10, !P5 ;  /* 0x000000104700780c */ /* 0x040fe40006fa4270 */
[----:B------:R-:W-:Y:S02]  /*f9f0*/  ISETP.GT.AND P2, PT, R71, 0x18, !P2 ;  /* 0x000000184700780c */ /* 0x000fe40005744270 */
[C---:B------:R-:W-:Y:S02]  /*fa00*/  ISETP.LT.OR P5, PT, R70.reuse, 0x11, P5 ;  /* 0x000000114600780c */ /* 0x040fe40002fa1670 */
[----:B------:R-:W-:Y:S02]  /*fa10*/  ISETP.LT.OR P2, PT, R70, 0x19, P2 ;  /* 0x000000194600780c */ /* 0x000fe40001741670 */
[----:B------:R-:W-:Y:S02]  /*fa20*/  FSEL R126, R126, -INF , !P5 ;  /* 0xff8000007e7e7808 */ /* 0x000fe40006800000 */
[----:B------:R-:W-:-:S02]  /*fa30*/  FSEL R130, R130, -INF , !P2 ;  /* 0xff80000082827808 */ /* 0x000fc40005000000 */
[----:B------:R-:W-:Y:S02]  /*fa40*/  LOP3.LUT P2, RZ, R16, 0x1, RZ, 0xc0, !PT ;  /* 0x0000000110ff7812 */ /* 0x000fe4000784c0ff */
[C---:B------:R-:W-:Y:S02]  /*fa50*/  ISETP.GT.AND P4, PT, R71.reuse, 0x9, !P4 ;  /* 0x000000094700780c */ /* 0x040fe40006784270 */
[----:B------:R-:W-:Y:S02]  /*fa60*/  ISETP.GT.AND P2, PT, R71, 0x19, !P2 ;  /* 0x000000194700780c */ /* 0x000fe40005744270 */
[----:B------:R-:W-:Y:S02]  /*fa70*/  LOP3.LUT P5, RZ, R22, 0x40000000, RZ, 0xc0, !PT ;  /* 0x4000000016ff7812 */ /* 0x000fe400078ac0ff */
[C---:B------:R-:W-:Y:S02]  /*fa80*/  ISETP.LT.OR P2, PT, R70.reuse, 0x1a, P2 ;  /* 0x0000001a4600780c */ /* 0x040fe40001741670 */
[----:B------:R-:W-:-:S02]  /*fa90*/  ISETP.LT.OR P4, PT, R70, 0xa, P4 ;  /* 0x0000000a4600780c */ /* 0x000fc40002781670 */
[----:B------:R-:W-:Y:S02]  /*faa0*/  FSEL R131, R131, -INF , !P2 ;  /* 0xff80000083837808 */ /* 0x000fe40005000000 */
[----:B------:R-:W-:Y:S02]  /*fab0*/  LOP3.LUT P2, RZ, R22, 0x80000000, RZ, 0xc0, !PT ;  /* 0x8000000016ff7812 */ /* 0x000fe4000784c0ff */
[----:B------:R-:W-:Y:S02]  /*fac0*/  FSEL R123, R123, -INF , !P4 ;  /* 0xff8000007b7b7808 */ /* 0x000fe40006000000 */
[C---:B------:R-:W-:Y:S02]  /*fad0*/  ISETP.GT.AND P2, PT, R71.reuse, 0x20, !P2 ;  /* 0x000000204700780c */ /* 0x040fe40005744270 */
[----:B------:R-:W-:Y:S02]  /*fae0*/  ISETP.GT.AND P3, PT, R71, 0x8, !P3 ;  /* 0x000000084700780c */ /* 0x000fe40005f64270 */
[----:B------:R-:W-:-:S02]  /*faf0*/  ISETP.LT.OR P2, PT, R70, 0x21, P2 ;  /* 0x000000214600780c */ /* 0x000fc40001741670 */
[----:B------:R-:W-:Y:S02]  /*fb00*/  LOP3.LUT P4, RZ, R22, 0x20000000, RZ, 0xc0, !PT ;  /* 0x2000000016ff7812 */ /* 0x000fe4000788c0ff */
[----:B------:R-:W-:Y:S02]  /*fb10*/  FSEL R106, R106, -INF , !P2 ;  /* 0xff8000006a6a7808 */ /* 0x000fe40005000000 */
[----:B------:R-:W-:Y:S02]  /*fb20*/  ISETP.GT.AND P2, PT, R71, 0x21, !P5 ;  /* 0x000000214700780c */ /* 0x000fe40006f44270 */
[C---:B------:R-:W-:Y:S02]  /*fb30*/  ISETP.LT.OR P3, PT, R70.reuse, 0x9, P3 ;  /* 0x000000094600780c */ /* 0x040fe40001f61670 */
[----:B------:R-:W-:Y:S02]  /*fb40*/  ISETP.LT.OR P2, PT, R70, 0x22, P2 ;  /* 0x000000224600780c */ /* 0x000fe40001741670 */
[----:B------:R-:W-:-:S02]  /*fb50*/  FSEL R122, R122, -INF , !P3 ;  /* 0xff8000007a7a7808 */ /* 0x000fc40005800000 */
[----:B------:R-:W-:Y:S02]  /*fb60*/  FSEL R107, R107, -INF , !P2 ;  /* 0xff8000006b6b7808 */ /* 0x000fe40005000000 */
[----:B------:R-:W-:Y:S02]  /*fb70*/  ISETP.GT.AND P2, PT, R71, 0x28, !P4 ;  /* 0x000000284700780c */ /* 0x000fe40006744270 */
[----:B------:R-:W-:Y:S02]  /*fb80*/  LOP3.LUT P3, RZ, R22, 0x10000000, RZ, 0xc0, !PT ;  /* 0x1000000016ff7812 */ /* 0x000fe4000786c0ff */
[----:B------:R-:W-:Y:S02]  /*fb90*/  ISETP.LT.OR P2, PT, R70, 0x29, P2 ;  /* 0x000000294600780c */ /* 0x000fe40001741670 */
[----:B------:R-:W-:Y:S02]  /*fba0*/  LOP3.LUT P1, RZ, R22, 0x8000000, RZ, 0xc0, !PT ;  /* 0x0800000016ff7812 */ /* 0x000fe4000782c0ff */
[----:B------:R-:W-:-:S02]  /*fbb0*/  FSEL R110, R110, -INF , !P2 ;  /* 0xff8000006e6e7808 */ /* 0x000fc40005000000 */
[----:B------:R-:W-:Y:S02]  /*fbc0*/  ISETP.GT.AND P2, PT, R71, 0x29, !P3 ;  /* 0x000000294700780c */ /* 0x000fe40005f44270 */
[----:B------:R-:W-:Y:S02]  /*fbd0*/  LOP3.LUT P0, RZ, R22, 0x4000000, RZ, 0xc0, !PT ;  /* 0x0400000016ff7812 */ /* 0x000fe4000780c0ff */
[----:B------:R-:W-:Y:S02]  /*fbe0*/  ISETP.LT.OR P2, PT, R70, 0x2a, P2 ;  /* 0x0000002a4600780c */ /* 0x000fe40001741670 */
[----:B------:R-:W-:Y:S02]  /*fbf0*/  LOP3.LUT P6, RZ, R22, 0x2000000, RZ, 0xc0, !PT ;  /* 0x0200000016ff7812 */ /* 0x000fe400078cc0ff */
[----:B------:R-:W-:Y:S02]  /*fc00*/  FSEL R111, R111, -INF , !P2 ;  /* 0xff8000006f6f7808 */ /* 0x000fe40005000000 */
[----:B------:R-:W-:-:S02]  /*fc10*/  ISETP.GT.AND P2, PT, R71, 0x30, !P1 ;  /* 0x000000304700780c */ /* 0x000fc40004f44270 */
[----:B------:R-:W-:Y:S02]  /*fc20*/  FMNMX.FTZ R10, R139, R3, !PT ;  /* 0x000000038b0a7209 */ /* 0x000fe40007810000 */
[----:B------:R-:W-:Y:S02]  /*fc30*/  ISETP.LT.OR P2, PT, R70, 0x31, P2 ;  /* 0x000000314600780c */ /* 0x000fe40001741670 */
[----:B------:R-:W-:Y:S02]  /*fc40*/  FMNMX.FTZ R10, R13, R10, !PT ;  /* 0x0000000a0d0a7209 */ /* 0x000fe40007810000 */
[----:B------:R-:W-:Y:S02]  /*fc50*/  FSEL R114, R114, -INF , !P2 ;  /* 0xff80000072727808 */ /* 0x000fe40005000000 */
        /* <DEDUP_REMOVED lines=17> */
[C---:B------:R-:W-:Y:S02]  /*fd70*/  LOP3.LUT P2, RZ, R22.reuse, 0x800000, RZ, 0xc0, !PT ;  /* 0x0080000016ff7812 */ /* 0x040fe4000784c0ff */
[----:B------:R-:W-:Y:S02]  /*fd80*/  LOP3.LUT P5, RZ, R22, 0x80000, RZ, 0xc0, !PT ;  /* 0x0008000016ff7812 */ /* 0x000fe400078ac0ff */
[----:B------:R-:W-:-:S02]  /*fd90*/  ISETP.GT.AND P2, PT, R71, 0x40, !P2 ;  /* 0x000000404700780c */ /* 0x000fc40005744270 */
[----:B------:R-:W-:Y:S02]  /*fda0*/  FMNMX.FTZ R10, R105, R10, !PT ;  /* 0x0000000a690a7209 */ /* 0x000fe40007810000 */
[----:B------:R-:W-:Y:S02]  /*fdb0*/  ISETP.LT.OR P2, PT, R70, 0x41, P2 ;  /* 0x000000414600780c */ /* 0x000fe40001741670 */
[----:B------:R-:W-:Y:S02]  /*fdc0*/  FMNMX.FTZ R10, R108, R10, !PT ;  /* 0x0000000a6c0a7209 */ /* 0x000fe40007810000 */
[----:B------:R-:W-:Y:S02]  /*fdd0*/  FSEL R90, R90, -INF , !P2 ;  /* 0xff8000005a5a7808 */ /* 0x000fe40005000000 */
[C---:B------:R-:W-:Y:S02]  /*fde0*/  LOP3.LUT P2, RZ, R22.reuse, 0x400000, RZ, 0xc0, !PT ;  /* 0x0040000016ff7812 */ /* 0x040fe4000784c0ff */
[----:B------:R-:W-:-:S02]  /*fdf0*/  LOP3.LUT P4, RZ, R22, 0x40000, RZ, 0xc0, !PT ;  /* 0x0004000016ff7812 */ /* 0x000fc4000788c0ff */
        /* <DEDUP_REMOVED lines=13> */
[----:B------:R-:W-:Y:S02]  /*fed0*/  FMNMX.FTZ R10, R117, R10, !PT ;  /* 0x0000000a750a7209 */ /* 0x000fe40007810000 */
[----:B------:R-:W-:Y:S02]  /*fee0*/  ISETP.GT.AND P2, PT, R71, 0x49, !P2 ;  /* 0x000000494700780c */ /* 0x000fe40005744270 */
[----:B------:R-:W-:Y:S02]  /*fef0*/  LOP3.LUT P1, RZ, R22, 0x10000, RZ, 0xc0, !PT ;  /* 0x0001000016ff7812 */ /* 0x000fe4000782c0ff */
[----:B------:R-:W-:Y:S02]  /*ff00*/  ISETP.LT.OR P2, PT, R70, 0x4a, P2 ;  /* 0x0000004a4600780c */ /* 0x000fe40001741670 */
[----:B------:R-:W-:-:S02]  /*ff10*/  FMNMX.FTZ R10, R88, R10, !PT ;  /* 0x0000000a580a7209 */ /* 0x000fc40007810000 */
[----:B------:R-:W-:Y:S02]  /*ff20*/  FSEL R95, R95, -INF , !P2 ;  /* 0xff8000005f5f7808 */ /* 0x000fe40005000000 */
[----:B------:R-:W-:Y:S02]  /*ff30*/  ISETP.GT.AND P2, PT, R71, 0x50, !P5 ;  /* 0x000000504700780c */ /* 0x000fe40006f44270 */
[----:B------:R-:W-:Y:S02]  /*ff40*/  FMNMX.FTZ R10, R89, R10, !PT ;  /* 0x0000000a590a7209 */ /* 0x000fe40007810000 */
[----:B------:R-:W-:Y:S02]  /*ff50*/  ISETP.LT.OR P2, PT, R70, 0x51, P2 ;  /* 0x000000514600780c */ /* 0x000fe40001741670 */
[----:B------:R-:W-:Y:S02]  /*ff60*/  LOP3.LUT P0, RZ, R22, 0x8000, RZ, 0xc0, !PT ;  /* 0x0000800016ff7812 */ /* 0x000fe4000780c0ff */
[----:B------:R-:W-:-:S02]  /*ff70*/  FSEL R98, R98, -INF , !P2 ;  /* 0xff80000062627808 */ /* 0x000fc40005000000 */
        /* <DEDUP_REMOVED lines=20> */
[C---:B------:R-:W-:Y:S02]  /*100c0*/  ISETP.GT.AND P2, PT, R71.reuse, 0x61, !P6 ;  /* 0x000000614700780c */ /* 0x040fe40007744270 */
[----:B------:R-:W-:Y:S02]  /*100d0*/  ISETP.GT.AND P1, PT, R71, RZ, !P1 ;  /* 0x000000ff4700720c */ /* 0x000fe40004f24270 */
[----:B------:R-:W-:Y:S02]  /*100e0*/  ISETP.LT.OR P2, PT, R70, 0x62, P2 ;  /* 0x000000624600780c */ /* 0x000fe40001741670 */
[----:B------:R-:W-:-:S02]  /*100f0*/  FMNMX.FTZ R10, R72, R10, !PT ;  /* 0x0000000a480a7209 */ /* 0x000fc40007810000 */
[----:B------:R-:W-:Y:S02]  /*10100*/  FSEL R75, R75, -INF , !P2 ;  /* 0xff8000004b4b7808 */ /* 0x000fe40005000000 */
[----:B------:R-:W-:Y:S02]  /*10110*/  LOP3.LUT P2, RZ, R22, 0x2000, RZ, 0xc0, !PT ;  /* 0x0000200016ff7812 */ /* 0x000fe4000784c0ff */
[C---:B------:R-:W-:Y:S02]  /*10120*/  ISETP.LT.OR P1, PT, R70.reuse, 0x1, P1 ;  /* 0x000000014600780c */ /* 0x040fe40000f21670 */
[----:B------:R-:W-:Y:S02]  /*10130*/  ISETP.GT.AND P2, PT, R71, 0x68, !P2 ;  /* 0x000000684700780c */ /* 0x000fe40005744270 */
[----:B------:R-:W-:Y:S02]  /*10140*/  FMNMX.FTZ R10, R73, R10, !PT ;  /* 0x0000000a490a7209 */ /* 0x000fe40007810000 */
[----:B------:R-:W-:-:S02]  /*10150*/  ISETP.LT.OR P2, PT, R70, 0x69, P2 ;  /* 0x000000694600780c */ /* 0x000fc40001741670 */
[----:B------:R-:W-:Y:S02]  /*10160*/  FSEL R12, R12, -INF , !P1 ;  /* 0xff8000000c0c7808 */ /* 0x000fe40004800000 */
[----:B------:R-:W-:Y:S02]  /*10170*/  FSEL R78, R78, -INF , !P2 ;  /* 0xff8000004e4e7808 */ /* 0x000fe40005000000 */
[----:B------:R-:W-:Y:S02]  /*10180*/  FMNMX.FTZ R10, R76, R10, !PT ;  /* 0x0000000a4c0a7209 */ /* 0x000fe40007810000 */
[----:B------:R-:W-:Y:S02]  /*10190*/  LOP3.LUT P2, RZ, R22, 0x1000, RZ, 0xc0, !PT ;  /* 0x0000100016ff7812 */ /* 0x000fe4000784c0ff */
[----:B------:R-:W-:Y:S02]  /*101a0*/  FMNMX.FTZ R67, R12, R9, !PT ;  /* 0x000000090c437209 */ /* 0x000fe40007810000 */
[----:B------:R-:W-:-:S02]  /*101b0*/  FMNMX.FTZ R10, R77, R10, !PT ;  /* 0x0000000a4d0a7209 */ /* 0x000fc40007810000 */
[----:B------:R-:W-:Y:S02]  /*101c0*/  ISETP.GT.AND P2, PT, R71, 0x69, !P2 ;  /* 0x000000694700780c */ /* 0x000fe40005744270 */
[----:B------:R-:W-:Y:S02]  /*101d0*/  FMNMX.FTZ R67, R18, R67, !PT ;  /* 0x0000004312437209 */ /* 0x000fe40007810000 */
[----:B------:R-:W-:Y:S02]  /*101e0*/  FMNMX.FTZ R10, R80, R10, !PT ;  /* 0x0000000a500a7209 */ /* 0x000fe40007810000 */
[----:B------:R-:W-:Y:S02]  /*101f0*/  ISETP.LT.OR P2, PT, R70, 0x6a, P2 ;  /* 0x0000006a4600780c */ /* 0x000fe40001741670 */
[----:B------:R-:W-:Y:S02]  /*10200*/  FMNMX.FTZ R67, R122, R67, !PT ;  /* 0x000000437a437209 */ /* 0x000fe40007810000 */
[----:B------:R-:W-:-:S02]  /*10210*/  FMNMX.FTZ R10, R81, R10, !PT ;  /* 0x0000000a510a7209 */ /* 0x000fc40007810000 */
[----:B------:R-:W-:Y:S02]  /*10220*/  FSEL R79, R79, -INF , !P2 ;  /* 0xff8000004f4f7808 */ /* 0x000fe40005000000 */
[----:B------:R-:W-:Y:S02]  /*10230*/  LOP3.LUT P2, RZ, R22, 0x800, RZ, 0xc0, !PT ;  /* 0x0000080016ff7812 */ /* 0x000fe4000784c0ff */
[----:B------:R-:W-:Y:S02]  /*10240*/  FMNMX.FTZ R67, R123, R67, !PT ;  /* 0x000000437b437209 */ /* 0x000fe40007810000 */
[----:B------:R-:W-:Y:S02]  /*10250*/  FMNMX.FTZ R10, R84, R10, !PT ;  /* 0x0000000a540a7209 */ /* 0x000fe40007810000 */
[----:B------:R-:W-:Y:S02]  /*10260*/  ISETP.GT.AND P2, PT, R71, 0x70, !P2 ;  /* 0x000000704700780c */ /* 0x000fe40005744270 */
[----:B------:R-:W-:-:S02]  /*10270*/  FMNMX.FTZ R67, R126, R67, !PT ;  /* 0x000000437e437209 */ /* 0x000fc40007810000 */
[----:B------:R-:W-:Y:S02]  /*10280*/  FMNMX.FTZ R10, R85, R10, !PT ;  /* 0x0000000a550a7209 */ /* 0x000fe40007810000 */
[----:B------:R-:W-:Y:S02]  /*10290*/  ISETP.LT.OR P2, PT, R70, 0x71, P2 ;  /* 0x000000714600780c */ /* 0x000fe40001741670 */
[----:B------:R-:W-:Y:S02]  /*102a0*/  FMNMX.FTZ R67, R127, R67, !PT ;  /* 0x000000437f437209 */ /* 0x000fe40007810000 */
[----:B------:R-:W-:Y:S02]  /*102b0*/  FMNMX.FTZ R10, R132, R10, !PT ;  /* 0x0000000a840a7209 */ /* 0x000fe40007810000 */
[----:B------:R-:W-:Y:S02]  /*102c0*/  FSEL R82, R82, -INF , !P2 ;  /* 0xff80000052527808 */ /* 0x000fe40005000000 */
[----:B------:R-:W-:-:S02]  /*102d0*/  FMNMX.FTZ R67, R130, R67, !PT ;  /* 0x0000004382437209 */ /* 0x000fc40007810000 */
[----:B------:R-:W-:Y:S02]  /*102e0*/  LOP3.LUT P2, RZ, R22, 0x400, RZ, 0xc0, !PT ;  /* 0x0000040016ff7812 */ /* 0x000fe4000784c0ff */
[----:B------:R-:W-:Y:S02]  /*102f0*/  FMNMX.FTZ R10, R133, R10, !PT ;  /* 0x0000000a850a7209 */ /* 0x000fe40007810000 */
[----:B------:R-:W-:Y:S02]  /*10300*/  FMNMX.FTZ R67, R131, R67, !PT ;  /* 0x0000004383437209 */ /* 0x000fe40007810000 */
[----:B------:R-:W-:Y:S02]  /*10310*/  ISETP.GT.AND P2, PT, R71, 0x71, !P2 ;  /* 0x000000714700780c */ /* 0x000fe40005744270 */
[----:B------:R-:W-:Y:S02]  /*10320*/  FMNMX.FTZ R10, R60, R10, !PT ;  /* 0x0000000a3c0a7209 */ /* 0x000fe40007810000 */
[----:B------:R-:W-:-:S02]  /*10330*/  FMNMX.FTZ R67, R106, R67, !PT ;  /* 0x000000436a437209 */ /* 0x000fc40007810000 */
[----:B------:R-:W-:Y:S02]  /*10340*/  ISETP.LT.OR P2, PT, R70, 0x72, P2 ;  /* 0x000000724600780c */ /* 0x000fe40001741670 */
[----:B------:R-:W-:Y:S02]  /*10350*/  FMNMX.FTZ R10, R57, R10, !PT ;  /* 0x0000000a390a7209 */ /* 0x000fe40007810000 */
[----:B------:R-:W-:Y:S02]  /*10360*/  FMNMX.FTZ R67, R107, R67, !PT ;  /* 0x000000436b437209 */ /* 0x000fe40007810000 */
[----:B------:R-:W-:Y:S02]  /*10370*/  FSEL R83, R83, -INF , !P2 ;  /* 0xff80000053537808 */ /* 0x000fe40005000000 */
[----:B------:R-:W-:Y:S02]  /*10380*/  LOP3.LUT P2, RZ, R22, 0x200, RZ, 0xc0, !PT ;  /* 0x0000020016ff7812 */ /* 0x000fe4000784c0ff */
[----:B------:R-:W-:-:S02]  /*10390*/  FMNMX.FTZ R10, R134, R10, !PT ;  /* 0x0000000a860a7209 */ /* 0x000fc40007810000 */
[----:B------:R-:W-:Y:S02]  /*103a0*/  FMNMX.FTZ R67, R110, R67, !PT ;  /* 0x000000436e437209 */ /* 0x000fe40007810000 */
[----:B------:R-:W-:Y:S02]  /*103b0*/  ISETP.GT.AND P2, PT, R71, 0x78, !P2 ;  /* 0x000000784700780c */ /* 0x000fe40005744270 */
[----:B------:R-:W-:Y:S02]  /*103c0*/  FMNMX.FTZ R10, R65, R10, !PT ;  /* 0x0000000a410a7209 */ /* 0x000fe40007810000 */
[----:B------:R-:W-:Y:S02]  /*103d0*/  FMNMX.FTZ R67, R111, R67, !PT ;  /* 0x000000436f437209 */ /* 0x000fe40007810000 */
[----:B------:R-:W-:Y:S02]  /*103e0*/  ISETP.LT.OR P2, PT, R70, 0x79, P2 ;  /* 0x000000794600780c */ /* 0x000fe40001741670 */
[----:B------:R-:W-:-:S02]  /*103f0*/  FMNMX.FTZ R10, R68, R10, !PT ;  /* 0x0000000a440a7209 */ /* 0x000fc40007810000 */
[----:B------:R-:W-:Y:S02]  /*10400*/  FMNMX.FTZ R67, R114, R67, !PT ;  /* 0x0000004372437209 */ /* 0x000fe40007810000 */
[----:B------:R-:W-:Y:S02]  /*10410*/  FSEL R86, R86, -INF , !P2 ;  /* 0xff80000056567808 */ /* 0x000fe40005000000 */
[----:B------:R-:W-:Y:S02]  /*10420*/  FMNMX.FTZ R10, R136, R10, !PT ;  /* 0x0000000a880a7209 */ /* 0x000fe40007810000 */
[----:B------:R-:W-:Y:S02]  /*10430*/  LOP3.LUT P2, RZ, R22, 0x100, RZ, 0xc0, !PT ;  /* 0x0000010016ff7812 */ /* 0x000fe4000784c0ff */
[----:B------:R-:W-:Y:S01]  /*10440*/  FMNMX.FTZ R67, R115, R67, !PT ;  /* 0x0000004373437209 */ /* 0x000fe20007810000 */
[----:B------:R-:W0:Y:S01]  /*10450*/  SHFL.BFLY PT, R11, R10, 0x2, 0x1f ;  /* 0x0c401f000a0b7f89 */ /* 0x000e2200000e0000 */
        /* <DEDUP_REMOVED lines=12> */
[----:B------:R-:W-:-:S02]  /*10520*/  FMNMX.FTZ R67, R95, R67, !PT ;  /* 0x000000435f437209 */ /* 0x000fc40007810000 */
[----:B------:R-:W-:Y:S02]  /*10530*/  LOP3.LUT P2, RZ, R22, 0x40, RZ, 0xc0, !PT ;  /* 0x0000004016ff7812 */ /* 0x000fe4000784c0ff */
[----:B------:R-:W-:Y:S02]  /*10540*/  LOP3.LUT P0, RZ, R16, 0x8, RZ, 0xc0, !PT ;  /* 0x0000000810ff7812 */ /* 0x000fe4000780c0ff */
[----:B0-----:R-:W-:Y:S02]  /*10550*/  FMNMX.FTZ R10, R10, R11, !PT ;  /* 0x0000000b0a0a7209 */ /* 0x001fe40007810000 */
[----:B------:R-:W-:Y:S02]  /*10560*/  FMNMX.FTZ R67, R98, R67, !PT ;  /* 0x0000004362437209 */ /* 0x000fe40007810000 */
[C---:B------:R-:W-:Y:S01]  /*10570*/  ISETP.GT.AND P2, PT, R71.reuse, 0x81, !P2 ;  /* 0x000000814700780c */ /* 0x040fe20005744270 */
[----:B------:R-:W0:Y:S01]  /*10580*/  SHFL.BFLY PT, R11, R10, 0x1, 0x1f ;  /* 0x0c201f000a0b7f89 */ /* 0x000e2200000e0000 */
[----:B------:R-:W-:-:S02]  /*10590*/  ISETP.GT.AND P0, PT, R71, 0x99, !P0 ;  /* 0x000000994700780c */ /* 0x000fc40004704270 */
[----:B------:R-:W-:Y:S02]  /*105a0*/  FMNMX.FTZ R67, R99, R67, !PT ;  /* 0x0000004363437209 */ /* 0x000fe40007810000 */
[----:B------:R-:W-:Y:S02]  /*105b0*/  ISETP.LT.OR P2, PT, R70, 0x82, P2 ;  /* 0x000000824600780c */ /* 0x000fe40001741670 */
[----:B------:R-:W-:Y:S02]  /*105c0*/  LOP3.LUT P5, RZ, R22, 0x20, RZ, 0xc0, !PT ;  /* 0x0000002016ff7812 */ /* 0x000fe400078ac0ff */
[----:B------:R-:W-:Y:S02]  /*105d0*/  FMNMX.FTZ R67, R102, R67, !PT ;  /* 0x0000004366437209 */ /* 0x000fe40007810000 */
[----:B------:R-:W-:Y:S02]  /*105e0*/  FSEL R59, R59, -INF , !P2 ;  /* 0xff8000003b3b7808 */ /* 0x000fe40005000000 */
[----:B------:R-:W-:-:S02]  /*105f0*/  LOP3.LUT P4, RZ, R22, 0x10, RZ, 0xc0, !PT ;  /* 0x0000001016ff7812 */ /* 0x000fc4000788c0ff */
[C---:B------:R-:W-:Y:S02]  /*10600*/  LOP3.LUT P6, RZ, R22.reuse, 0x8, RZ, 0xc0, !PT ;  /* 0x0000000816ff7812 */ /* 0x040fe400078cc0ff */
[C---:B------:R-:W-:Y:S02]  /*10610*/  LOP3.LUT P3, RZ, R22.reuse, 0x4, RZ, 0xc0, !PT ;  /* 0x0000000416ff7812 */ /* 0x040fe4000786c0ff */
[C---:B------:R-:W-:Y:S02]  /*10620*/  LOP3.LUT P2, RZ, R22.reuse, 0x2, RZ, 0xc0, !PT ;  /* 0x0000000216ff7812 */ /* 0x040fe4000784c0ff */
[----:B------:R-:W-:Y:S02]  /*10630*/  LOP3.LUT R22, R22, 0xfffffffd, RZ, 0xc0, !PT ;  /* 0xfffffffd16167812 */ /* 0x000fe400078ec0ff */
[----:B------:R-:W-:Y:S02]  /*10640*/  ISETP.GT.AND P5, PT, R71, 0x88, !P5 ;  /* 0x000000884700780c */ /* 0x000fe40006fa4270 */
[----:B------:R-:W-:-:S02]  /*10650*/  FMNMX.FTZ R67, R103, R67, !PT ;  /* 0x0000004367437209 */ /* 0x000fc40007810000 */
[----:B------:R-:W-:Y:S02]  /*10660*/  @P0 LOP3.LUT R22, R22, 0x2, RZ, 0xfc, !PT ;  /* 0x0000000216160812 */ /* 0x000fe400078efcff */
[----:B------:R-:W-:Y:S02]  /*10670*/  ISETP.LT.OR P0, PT, R70, 0x89, P5 ;  /* 0x000000894600780c */ /* 0x000fe40002f01670 */
[----:B------:R-:W-:Y:S02]  /*10680*/  FMNMX.FTZ R67, R74, R67, !PT ;  /* 0x000000434a437209 */ /* 0x000fe40007810000 */
[C---:B------:R-:W-:Y:S02]  /*10690*/  LOP3.LUT P5, RZ, R22.reuse, 0x2, RZ, 0xc0, !PT ;  /* 0x0000000216ff7812 */ /* 0x040fe400078ac0ff */
[----:B------:R-:W-:Y:S02]  /*106a0*/  FMNMX.FTZ R67, R75, R67, !PT ;  /* 0x000000434b437209 */ /* 0x000fe40007810000 */
[----:B------:R-:W-:-:S02]  /*106b0*/  LOP3.LUT R22, R22, 0xfffffff7, RZ, 0xc0, !PT ;  /* 0xfffffff716167812 */ /* 0x000fc400078ec0ff */
[----:B------:R-:W-:Y:S02]  /*106c0*/  FMNMX.FTZ R67, R78, R67, !PT ;  /* 0x000000434e437209 */ /* 0x000fe40007810000 */
[C---:B------:R-:W-:Y:S02]  /*106d0*/  ISETP.GT.AND P4, PT, R71.reuse, 0x89, !P4 ;  /* 0x000000894700780c */ /* 0x040fe40006784270 */
[----:B------:R-:W-:Y:S02]  /*106e0*/  ISETP.GT.AND P6, PT, R71, 0x90, !P6 ;  /* 0x000000904700780c */ /* 0x000fe400077c4270 */
[----:B0-----:R-:W-:Y:S02]  /*106f0*/  FMNMX.FTZ R10, R10, R11, !PT ;  /* 0x0000000b0a0a7209 */ /* 0x001fe40007810000 */
[----:B------:R-:W-:Y:S02]  /*10700*/  FMNMX.FTZ R67, R79, R67, !PT ;  /* 0x000000434f437209 */ /* 0x000fe40007810000 */
[----:B------:R-:W-:-:S02]  /*10710*/  @P0 LOP3.LUT R22, R22, 0x8, RZ, 0xfc, !PT ;  /* 0x0000000816160812 */ /* 0x000fc400078efcff */
[C---:B------:R-:W-:Y:S02]  /*10720*/  ISETP.LT.OR P0, PT, R70.reuse, 0x8a, P4 ;  /* 0x0000008a4600780c */ /* 0x040fe40002701670 */
[----:B------:R-:W-:Y:S02]  /*10730*/  ISETP.LT.OR P4, PT, R70, 0x91, P6 ;  /* 0x000000914600780c */ /* 0x000fe40003781670 */
[----:B------:R-:W-:Y:S02]  /*10740*/  FSETP.NEU.FTZ.AND P6, PT, R10, -INF , PT ;  /* 0xff8000000a00780b */ /* 0x000fe40003fdd000 */
[----:B------:R-:W-:Y:S02]  /*10750*/  FMNMX.FTZ R67, R82, R67, !PT ;  /* 0x0000004352437209 */ /* 0x000fe40007810000 */
[----:B------:R-:W-:Y:S02]  /*10760*/  FSEL R11, R10, RZ, P6 ;  /* 0x000000ff0a0b7208 */ /* 0x000fe40003000000 */
[----:B------:R-:W-:-:S02]  /*10770*/  FMNMX.FTZ R67, R83, R67, !PT ;  /* 0x0000004353437209 */ /* 0x000fc40007810000 */
[----:B------:R-:W-:Y:S01]  /*10780*/  ISETP.GT.AND P3, PT, R71, 0x91, !P3 ;  /* 0x000000914700780c */ /* 0x000fe20005f64270 */
[----:B------:R-:W-:-:S01]  /*10790*/  FADD.FTZ R3, -R11, R3 ;  /* 0x000000030b037221 */ /* 0x000fc20000010100 */
[----:B------:R-:W-:Y:S01]  /*107a0*/  FMNMX.FTZ R67, R86, R67, !PT ;  /* 0x0000004356437209 */ /* 0x000fe20007810000 */
[----:B------:R-:W-:-:S01]  /*107b0*/  FFMA.FTZ R11, R10, R56, -8 ;  /* 0xc10000000a0b7423 */ /* 0x000fc20000010038 */
[----:B------:R-:W-:Y:S01]  /*107c0*/  FSEL R62, R62, -INF , !P0 ;  /* 0xff8000003e3e7808 */ /* 0x000fe20004000000 */
[-C--:B------:R-:W-:Y:S01]  /*107d0*/  FMUL.FTZ R3, R3, R56.reuse ;  /* 0x0000003803037220 */ /* 0x080fe20000410000 */
[----:B------:R-:W-:Y:S02]  /*107e0*/  FMNMX.FTZ R67, R87, R67, !PT ;  /* 0x0000004357437209 */ /* 0x000fe40007810000 */
[----:B------:R-:W-:Y:S02]  /*107f0*/  FSEL R11, R11, RZ, P6 ;  /* 0x000000ff0b0b7208 */ /* 0x000fe40003000000 */
[----:B------:R-:W-:Y:S01]  /*10800*/  LOP3.LUT P6, RZ, R22, 0x8, RZ, 0xc0, !PT ;  /* 0x0000000816ff7812 */ /* 0x000fe200078cc0ff */
[----:B------:R-:W-:Y:S01]  /*10810*/  MUFU.EX2 R3, R3 ;  /* 0x0000000300037308 */ /* 0x000fe20000000800 */
[----:B------:R-:W-:Y:S01]  /*10820*/  FMNMX.FTZ R67, R58, R67, !PT ;  /* 0x000000433a437209 */ /* 0x000fe20007810000 */
[-CC-:B------:R-:W-:Y:S01]  /*10830*/  FFMA.FTZ R57, R57, R56.reuse, -R11.reuse ;  /* 0x0000003839397223 */ /* 0x180fe2000001080b */
[----:B------:R-:W-:Y:S01]  /*10840*/  FSEL R61, R61, -INF , !P6 ;  /* 0xff8000003d3d7808 */ /* 0x000fe20007000000 */
[-CC-:B------:R-:W-:Y:S01]  /*10850*/  FFMA.FTZ R139, R139, R56.reuse, -R11.reuse ;  /* 0x000000388b8b7223 */ /* 0x180fe2000001080b */
[----:B------:R-:W-:Y:S01]  /*10860*/  FMNMX.FTZ R67, R59, R67, !PT ;  /* 0x000000433b437209 */ /* 0x000fe20007810000 */
[-CC-:B------:R-:W-:Y:S01]  /*10870*/  FFMA.FTZ R13, R13, R56.reuse, -R11.reuse ;  /* 0x000000380d0d7223 */ /* 0x180fe2000001080b */
[----:B------:R-:W-:Y:S01]  /*10880*/  ISETP.GT.AND P2, PT, R71, 0x98, !P2 ;  /* 0x000000984700780c */ /* 0x000fe20005744270 */
[-CC-:B------:R-:W-:Y:S01]  /*10890*/  FFMA.FTZ R120, R120, R56.reuse, -R11.reuse ;  /* 0x0000003878787223 */ /* 0x180fe2000001080b */
[----:B------:R-:W-:Y:S01]  /*108a0*/  FMNMX.FTZ R67, R61, R67, !PT ;  /* 0x000000433d437209 */ /* 0x000fe20007810000 */
[----:B------:R-:W0:Y:S01]  /*108b0*/  MUFU.EX2 R139, R139 ;  /* 0x0000008b008b7308 */ /* 0x000e220000000800 */
[----:B------:R-:W-:Y:S01]  /*108c0*/  ISETP.LT.OR P3, PT, R70, 0x92, P3 ;  /* 0x000000924600780c */ /* 0x000fe20001f61670 */
[-CC-:B------:R-:W-:Y:S01]  /*108d0*/  FFMA.FTZ R121, R121, R56.reuse, -R11.reuse ;  /* 0x0000003879797223 */ /* 0x180fe2000001080b */
[----:B------:R-:W-:Y:S01]  /*108e0*/  FSEL R63, R63, -INF , !P4 ;  /* 0xff8000003f3f7808 */ /* 0x000fe20006000000 */
[-CC-:B------:R-:W-:Y:S01]  /*108f0*/  FFMA.FTZ R124, R124, R56.reuse, -R11.reuse ;  /* 0x000000387c7c7223 */ /* 0x180fe2000001080b */
[----:B------:R-:W-:Y:S01]  /*10900*/  FMNMX.FTZ R67, R62, R67, !PT ;  /* 0x000000433e437209 */ /* 0x000fe20007810000 */
[-CC-:B------:R-:W-:Y:S01]  /*10910*/  FFMA.FTZ R125, R125, R56.reuse, -R11.reuse ;  /* 0x000000387d7d7223 */ /* 0x180fe2000001080b */
[----:B------:R-:W-:Y:S01]  /*10920*/  ISETP.LT.OR P2, PT, R70, 0x99, P2 ;  /* 0x000000994600780c */ /* 0x000fe20001741670 */
[----:B------:R-:W1:Y:S01]  /*10930*/  MUFU.EX2 R13, R13 ;  /* 0x0000000d000d7308 */ /* 0x000e620000000800 */
[----:B------:R-:W-:Y:S01]  /*10940*/  FSEL R64, R64, -INF , !P3 ;  /* 0xff80000040407808 */ /* 0x000fe20005800000 */
[-CC-:B------:R-:W-:Y:S01]  /*10950*/  FFMA.FTZ R128, R128, R56.reuse, -R11.reuse ;  /* 0x0000003880807223 */ /* 0x180fe2000001080b */
[----:B------:R-:W-:Y:S01]  /*10960*/  FMNMX.FTZ R67, R63, R67, !PT ;  /* 0x000000433f437209 */ /* 0x000fe20007810000 */
[-CC-:B------:R-:W-:Y:S01]  /*10970*/  FFMA.FTZ R129, R129, R56.reuse, -R11.reuse ;  /* 0x0000003881817223 */ /* 0x180fe2000001080b */
[----:B------:R-:W-:Y:S01]  /*10980*/  ISETP.LT.OR P5, PT, R70, 0x9a, P5 ;  /* 0x0000009a4600780c */ /* 0x000fe20002fa1670 */
[-C--:B------:R-:W-:Y:S01]  /*10990*/  FFMA.FTZ R104, R104, R56.reuse, -R11 ;  /* 0x0000003868687223 */ /* 0x080fe2000001080b */
[----:B------:R-:W-:Y:S01]  /*109a0*/  FSEL R8, R8, -INF , !P2 ;  /* 0xff80000008087808 */ /* 0x000fe20005000000 */
[----:B------:R2:W-:Y:S01]  /*109b0*/  MUFU.EX2 R70, R57 ;  /* 0x0000003900467308 */ /* 0x0005e20000000800 */
[----:B------:R-:W-:Y:S01]  /*109c0*/  FMNMX.FTZ R67, R64, R67, !PT ;  /* 0x0000004340437209 */ /* 0x000fe20007810000 */
[----:B0-----:R-:W-:Y:S01]  /*109d0*/  FFMA.FTZ R21, R3, R21, R139 ;  /* 0x0000001503157223 */ /* 0x001fe2000001008b */
[----:B------:R-:W-:Y:S01]  /*109e0*/  FSEL R66, R66, -INF , !P5 ;  /* 0xff80000042427808 */ /* 0x000fe20006800000 */
[-CC-:B------:R-:W-:Y:S01]  /*109f0*/  FFMA.FTZ R105, R105, R56.reuse, -R11.reuse ;  /* 0x0000003869697223 */ /* 0x180fe2000001080b */
[----:B------:R-:W-:Y:S01]  /*10a00*/  FMNMX.FTZ R67, R8, R67, !PT ;  /* 0x0000004308437209 */ /* 0x000fe20007810000 */
[-CC-:B------:R-:W-:Y:S01]  /*10a10*/  FFMA.FTZ R108, R108, R56.reuse, -R11.reuse ;  /* 0x000000386c6c7223 */ /* 0x180fe2000001080b */
[----:B------:R-:W-:-:S01]  /*10a20*/  FFMA.FTZ R109, R109, R56, -R11 ;  /* 0x000000386d6d7223 */ /* 0x000fc2000001080b */
[----:B------:R-:W-:Y:S01]  /*10a30*/  MUFU.EX2 R120, R120 ;  /* 0x0000007800787308 */ /* 0x000fe20000000800 */
[----:B------:R-:W-:Y:S01]  /*10a40*/  FMNMX.FTZ R67, R66, R67, !PT ;  /* 0x0000004342437209 */ /* 0x000fe20007810000 */
[----:B-1----:R-:W-:Y:S01]  /*10a50*/  FADD.FTZ R21, R13, R21 ;  /* 0x000000150d157221 */ /* 0x002fe20000010000 */
[----:B------:R-:W-:-:S01]  /*10a60*/  FFMA.FTZ R112, R112, R56, -R11 ;  /* 0x0000003870707223 */ /* 0x000fc2000001080b */
[-CC-:B------:R-:W-:Y:S01]  /*10a70*/  FFMA.FTZ R113, R113, R56.reuse, -R11.reuse ;  /* 0x0000003871717223 */ /* 0x180fe2000001080b */
[----:B------:R-:W-:-:S01]  /*10a80*/  FFMA.FTZ R116, R116, R56, -R11 ;  /* 0x0000003874747223 */ /* 0x000fc2000001080b */
[----:B------:R-:W0:Y:S01]  /*10a90*/  SHFL.BFLY PT, R69, R67, 0x2, 0x1f ;  /* 0x0c401f0043457f89 */ /* 0x000e2200000e0000 */
[----:B------:R-:W-:-:S01]  /*10aa0*/  FFMA.FTZ R117, R117, R56, -R11 ;  /* 0x0000003875757223 */ /* 0x000fc2000001080b */
        /* <DEDUP_REMOVED lines=22> */
[----:B0-----:R-:W-:Y:S01]  /*10c10*/  FMNMX.FTZ R69, R67, R69, !PT ;  /* 0x0000004543457209 */ /* 0x001fe20007810000 */
[----:B------:R-:W-:-:S01]  /*10c20*/  FFMA.FTZ R134, R134, R56, -R11 ;  /* 0x0000003886867223 */ /* 0x000fc2000001080b */
[----:B------:R-:W-:Y:S01]  /*10c30*/  MUFU.EX2 R128, R128 ;  /* 0x0000008000807308 */ /* 0x000fe20000000800 */
[----:B------:R-:W-:-:S01]  /*10c40*/  FFMA.FTZ R65, R65, R56, -R11 ;  /* 0x0000003841417223 */ /* 0x000fc2000001080b */
[-CC-:B------:R-:W-:Y:S01]  /*10c50*/  FFMA.FTZ R68, R68, R56.reuse, -R11.reuse ;  /* 0x0000003844447223 */ /* 0x180fe2000001080b */
[----:B------:R-:W2:Y:S01]  /*10c60*/  SHFL.BFLY PT, R67, R69, 0x1, 0x1f ;  /* 0x0c201f0045437f89 */ /* 0x000ea200000e0000 */
[----:B------:R-:W-:-:S01]  /*10c70*/  FFMA.FTZ R11, R136, R56, -R11 ;  /* 0x00000038880b7223 */ /* 0x000fc2000001080b */
[----:B------:R-:W-:-:S02]  /*10c80*/  LOP3.LUT P0, RZ, R16, 0x80, RZ, 0xc0, !PT ;  /* 0x0000008010ff7812 */ /* 0x000fc4000780c0ff */
[----:B------:R-:W-:Y:S01]  /*10c90*/  LOP3.LUT P1, RZ, R16, 0x40, RZ, 0xc0, !PT ;  /* 0x0000004010ff7812 */ /* 0x000fe2000782c0ff */
[----:B------:R-:W-:Y:S08]  /*10ca0*/  MUFU.EX2 R129, R129 ;  /* 0x0000008100817308 */ /* 0x000ff00000000800 */
[----:B------:R-:W-:Y:S08]  /*10cb0*/  MUFU.EX2 R104, R104 ;  /* 0x0000006800687308 */ /* 0x000ff00000000800 */
[----:B------:R-:W-:Y:S01]  /*10cc0*/  MUFU.EX2 R105, R105 ;  /* 0x0000006900697308 */ /* 0x000fe20000000800 */
[----:B--2---:R-:W-:-:S04]  /*10cd0*/  FMNMX.FTZ R57, R69, R67, !PT ;  /* 0x0000004345397209 */ /* 0x004fc80007810000 */
[----:B------:R-:W-:-:S03]  /*10ce0*/  FSETP.NEU.FTZ.AND P2, PT, R57, -INF , PT ;  /* 0xff8000003900780b */ /* 0x000fc60003f5d000 */
[----:B------:R-:W-:Y:S01]  /*10cf0*/  MUFU.EX2 R108, R108 ;  /* 0x0000006c006c7308 */ /* 0x000fe20000000800 */
[----:B------:R-:W-:-:S05]  /*10d00*/  FSEL R67, R57, RZ, P2 ;  /* 0x000000ff39437208 */ /* 0x000fca0001000000 */
[----:B------:R-:W-:Y:S01]  /*10d10*/  FADD.FTZ R9, -R67, R9 ;  /* 0x0000000943097221 */ /* 0x000fe20000010100 */
[----:B------:R-:W-:-:S01]  /*10d20*/  FFMA.FTZ R67, R57, R56, -8 ;  /* 0xc100000039437423 */ /* 0x000fc20000010038 */
[----:B------:R-:W-:Y:S02]  /*10d30*/  MUFU.EX2 R109, R109 ;  /* 0x0000006d006d7308 */ /* 0x000fe40000000800 */
[----:B------:R-:W-:Y:S02]  /*10d40*/  FMUL.FTZ R9, R9, R56 ;  /* 0x0000003809097220 */ /* 0x000fe40000410000 */
[----:B------:R-:W-:-:S04]  /*10d50*/  FSEL R67, R67, RZ, P2 ;  /* 0x000000ff43437208 */ /* 0x000fc80001000000 */
        /* <DEDUP_REMOVED lines=40> */
[----:B------:R-:W3:Y:S01]  /*10fe0*/  MUFU.EX2 R126, R126 ;  /* 0x0000007e007e7308 */ /* 0x000ee20000000800 */
[----:B------:R-:W-:-:S01]  /*10ff0*/  FFMA.FTZ R61, R61, R56, -R67 ;  /* 0x000000383d3d7223 */ /* 0x000fc20000010843 */
[-CC-:B------:R-:W-:Y:S01]  /*11000*/  FFMA.FTZ R62, R62, R56.reuse, -R67.reuse ;  /* 0x000000383e3e7223 */ /* 0x180fe20000010843 */
[----:B------:R-:W-:-:S01]  /*11010*/  FFMA.FTZ R63, R63, R56, -R67 ;  /* 0x000000383f3f7223 */ /* 0x000fc20000010843 */
[-CC-:B------:R-:W-:Y:S01]  /*11020*/  FFMA.FTZ R64, R64, R56.reuse, -R67.reuse ;  /* 0x0000003840407223 */ /* 0x180fe20000010843 */
[----:B------:R-:W-:-:S01]  /*11030*/  FFMA.FTZ R8, R8, R56, -R67 ;  /* 0x0000003808087223 */ /* 0x000fc20000010843 */
[----:B------:R-:W-:Y:S01]  /*11040*/  FFMA.FTZ R66, R66, R56, -R67 ;  /* 0x0000003842427223 */ /* 0x000fe20000010843 */
[----:B-1----:R-:W-:-:S01]  /*11050*/  FADD.FTZ R67, R18, R20 ;  /* 0x0000001412437221 */ /* 0x002fc20000010000 */
[----:B------:R-:W1:Y:S01]  /*11060*/  MUFU.EX2 R127, R127 ;  /* 0x0000007f007f7308 */ /* 0x000e620000000800 */
[----:B------:R-:W-:-:S02]  /*11070*/  FADD.FTZ R20, R120, R21 ;  /* 0x0000001578147221 */ /* 0x000fc40000010000 */
[----:B--2---:R-:W-:Y:S02]  /*11080*/  FADD.FTZ R21, R122, R67 ;  /* 0x000000437a157221 */ /* 0x004fe40000010000 */
[----:B------:R-:W-:-:S02]  /*11090*/  FADD.FTZ R20, R121, R20 ;  /* 0x0000001479147221 */ /* 0x000fc40000010000 */
[----:B0-----:R-:W-:Y:S01]  /*110a0*/  FADD.FTZ R21, R123, R21 ;  /* 0x000000157b157221 */ /* 0x001fe20000010000 */
[----:B------:R-:W0:Y:S01]  /*110b0*/  MUFU.EX2 R130, R130 ;  /* 0x0000008200827308 */ /* 0x000e220000000800 */
[----:B------:R-:W-:-:S02]  /*110c0*/  FADD.FTZ R20, R124, R20 ;  /* 0x000000147c147221 */ /* 0x000fc40000010000 */
[----:B---3--:R-:W-:Y:S02]  /*110d0*/  FADD.FTZ R21, R126, R21 ;  /* 0x000000157e157221 */ /* 0x008fe40000010000 */
[----:B------:R-:W-:-:S03]  /*110e0*/  FADD.FTZ R20, R125, R20 ;  /* 0x000000147d147221 */ /* 0x000fc60000010000 */
[----:B------:R-:W2:Y:S01]  /*110f0*/  MUFU.EX2 R131, R131 ;  /* 0x0000008300837308 */ /* 0x000ea20000000800 */
[----:B-1----:R-:W-:-:S01]  /*11100*/  FADD.FTZ R21, R127, R21 ;  /* 0x000000157f157221 */ /* 0x002fc20000010000 */
[----:B------:R-:W-:-:S04]  /*11110*/  FADD.FTZ R20, R128, R20 ;  /* 0x0000001480147221 */ /* 0x000fc80000010000 */
[----:B------:R-:W-:Y:S02]  /*11120*/  FADD.FTZ R20, R129, R20 ;  /* 0x0000001481147221 */ /* 0x000fe40000010000 */
[----:B------:R-:W1:Y:S01]  /*11130*/  MUFU.EX2 R106, R106 ;  /* 0x0000006a006a7308 */ /* 0x000e620000000800 */
[----:B0-----:R-:W-:-:S01]  /*11140*/  FADD.FTZ R21, R130, R21 ;  /* 0x0000001582157221 */ /* 0x001fc20000010000 */
[----:B------:R-:W-:-:S04]  /*11150*/  FADD.FTZ R20, R104, R20 ;  /* 0x0000001468147221 */ /* 0x000fc80000010000 */
[----:B------:R-:W-:Y:S02]  /*11160*/  FADD.FTZ R20, R105, R20 ;  /* 0x0000001469147221 */ /* 0x000fe40000010000 */
[----:B------:R-:W0:Y:S01]  /*11170*/  MUFU.EX2 R107, R107 ;  /* 0x0000006b006b7308 */ /* 0x000e220000000800 */
[----:B--2---:R-:W-:-:S01]  /*11180*/  FADD.FTZ R21, R131, R21 ;  /* 0x0000001583157221 */ /* 0x004fc20000010000 */
[----:B------:R-:W-:-:S04]  /*11190*/  FADD.FTZ R20, R108, R20 ;  /* 0x000000146c147221 */ /* 0x000fc80000010000 */
[----:B------:R-:W-:Y:S02]  /*111a0*/  FADD.FTZ R20, R109, R20 ;  /* 0x000000146d147221 */ /* 0x000fe40000010000 */
        /* <DEDUP_REMOVED lines=97> */
[----:B-1----:R-:W-:-:S04]  /*117c0*/  FADD.FTZ R20, R60, R20 ;  /* 0x000000143c147221 */ /* 0x002fc80000010000 */
[----:B------:R-:W-:-:S03]  /*117d0*/  FADD.FTZ R20, R70, R20 ;  /* 0x0000001446147221 */ /* 0x000fc60000010000 */
        /* <DEDUP_REMOVED lines=15> */
[----:B--2---:R-:W-:-:S01]  /*118d0*/  FADD.FTZ R67, R8, R21 ;  /* 0x0000001508437221 */ /* 0x004fc20000010000 */
[----:B-1----:R-:W-:-:S03]  /*118e0*/  FADD.FTZ R21, R11, R20 ;  /* 0x000000140b157221 */ /* 0x002fc60000010000 */
[----:B0-----:R-:W-:Y:S01]  /*118f0*/  FADD.FTZ R20, R66, R67 ;  /* 0x0000004342147221 */ /* 0x001fe20000010000 */
[----:B------:R-:W-:Y:S06]  /*11900*/  @!P0 BRA `(.L_x_1212) ;  /* 0x0000000000048947 */ /* 0x000fec0003800000 */
[----:B------:R-:W-:Y:S01]  /*11910*/  BPT.TRAP 0x1 ;  /* 0x000000040000795c */ /* 0x000fe20000300000 */
.L_x_1212:
[----:B------:R-:W-:Y:S01]  /*11920*/  F2FP.SATFINITE.E4M3.F32.PACK_AB_MERGE_C R122, R123, R122, RZ ;  /* 0x0000007a7b7a723e */ /* 0x000fe200048070ff */
[----:B------:R-:W2:Y:S01]  /*11930*/  LDL R67, [R1+0x24] ;  /* 0x0000240001437983 */ /* 0x000ea20000100800 */
[----:B------:R-:W-:Y:S01]  /*11940*/  VIADD R19, R19, 0x13260 ;  /* 0x0001326013137836 */ /* 0x000fe20000000000 */
[----:B------:R-:W-:Y:S02]  /*11950*/  F2FP.SATFINITE.E4M3.F32.PACK_AB_MERGE_C R120, R121, R120, RZ ;  /* 0x000000787978723e */ /* 0x000fe400048070ff */
[----:B------:R-:W-:Y:S02]  /*11960*/  F2FP.SATFINITE.E4M3.F32.PACK_AB_MERGE_C R153, R18, R12, R122 ;  /* 0x0000000c1299723e */ /* 0x000fe4000480707a */
[----:B------:R-:W3:Y:S01]  /*11970*/  LDL R12, [R1+0x28] ;  /* 0x00002800010c7983 */ /* 0x000ee20000100800 */
[----:B------:R-:W-:Y:S02]  /*11980*/  F2FP.SATFINITE.E4M3.F32.PACK_AB_MERGE_C R128, R129, R128, RZ ;  /* 0x000000808180723e */ /* 0x000fe400048070ff */
[----:B------:R-:W-:-:S02]  /*11990*/  F2FP.SATFINITE.E4M3.F32.PACK_AB_MERGE_C R130, R131, R130, RZ ;  /* 0x000000828382723e */ /* 0x000fc400048070ff */
[----:B------:R-:W-:Y:S02]  /*119a0*/  F2FP.SATFINITE.E4M3.F32.PACK_AB_MERGE_C R108, R109, R108, RZ ;  /* 0x0000006c6d6c723e */ /* 0x000fe400048070ff */
[----:B------:R-:W-:Y:S02]  /*119b0*/  F2FP.SATFINITE.E4M3.F32.PACK_AB_MERGE_C R110, R111, R110, RZ ;  /* 0x0000006e6f6e723e */ /* 0x000fe400048070ff */
[----:B------:R-:W-:Y:S02]  /*119c0*/  F2FP.SATFINITE.E4M3.F32.PACK_AB_MERGE_C R116, R117, R116, RZ ;  /* 0x000000747574723e */ /* 0x000fe400048070ff */
[----:B------:R-:W-:Y:S02]  /*119d0*/  F2FP.SATFINITE.E4M3.F32.PACK_AB_MERGE_C R118, R119, R118, RZ ;  /* 0x000000767776723e */ /* 0x000fe400048070ff */
        /* <DEDUP_REMOVED lines=11> */
[----:B------:R-:W-:Y:S01]  /*11a90*/  F2FP.SATFINITE.E4M3.F32.PACK_AB_MERGE_C R8, R66, R8, RZ ;  /* 0x000000084208723e */ /* 0x000fe200048070ff */
[----:B------:R-:W-:Y:S01]  /*11aa0*/  FMUL.FTZ R24, R24, R3 ;  /* 0x0000000318187220 */ /* 0x000fe20000410000 */
[----:B------:R-:W-:Y:S01]  /*11ab0*/  F2FP.SATFINITE.E4M3.F32.PACK_AB_MERGE_C R152, R13, R139, R120 ;  /* 0x0000008b0d98723e */ /* 0x000fe20004807078 */
        /* <DEDUP_REMOVED lines=52> */
[----:B--2---:R-:W-:-:S04]  /*11e00*/  PRMT R19, R67, 0x654, R19 ;  /* 0x0000065443137816 */ /* 0x004fc80000000013 */
[----:B------:R0:W-:Y:S01]  /*11e10*/  SYNCS.ARRIVE.TRANS64.RED.A1T0 RZ, [R19+URZ], RZ ;  /* 0x000000ff13ff79a7 */ /* 0x0001e2000810043f */
[C---:B---3--:R-:W-:Y:S01]  /*11e20*/  ISETP.GT.AND P2, PT, R0.reuse, R12, PT ;  /* 0x0000000c0000720c */ /* 0x048fe20003f44270 */
[----:B------:R-:W-:Y:S02]  /*11e30*/  VIADD R0, R0, 0xffffffff ;  /* 0xffffffff00007836 */ /* 0x000fe40000000000 */
[----:B0-----:R-:W-:-:S10]  /*11e40*/  IMAD.MOV.U32 R19, RZ, RZ, R14 ;  /* 0x000000ffff137224 */ /* 0x001fd400078e000e */
[----:B------:R-:W-:Y:S05]  /*11e50*/  @P2 BRA `(.L_x_1213) ;  /* 0xffffffb000f02947 */ /* 0x000fea000383ffff */
[----:B------:R-:W-:Y:S05]  /*11e60*/  BSYNC B0 ;  /* 0x0000000000007941 */ /* 0x000fea0003800000 */
.L_x_1193:
[----:B------:R-:W-:Y:S02]  /*11e70*/  IMAD.MOV.U32 R9, RZ, RZ, R57 ;  /* 0x000000ffff097224 */ /* 0x000fe400078e0039 */
[----:B------:R-:W-:Y:S02]  /*11e80*/  IMAD.MOV.U32 R3, RZ, RZ, R10 ;  /* 0x000000ffff037224 */ /* 0x000fe400078e000a */
[----:B------:R-:W-:Y:S02]  /*11e90*/  IMAD.MOV.U32 R18, RZ, RZ, R15 ;  /* 0x000000ffff127224 */ /* 0x000fe400078e000f */
[----:B------:R-:W-:-:S07]  /*11ea0*/  IMAD.MOV.U32 R19, RZ, RZ, R14 ;  /* 0x000000ffff137224 */ /* 0x000fce00078e000e */
.L_x_1192:
[----:B------:R-:W-:Y:S05]  /*11eb0*/  BSYNC B1 ;  /* 0x0000000000017941 */ /* 0x000fea0003800000 */
.L_x_1191:
[----:B------:R-:W2:Y:S01]  /*11ec0*/  LDL R8, [R1+0x1c] ;  /* 0x00001c0001087983 */ /* 0x000ea20000100800 */
[----:B------:R-:W0:Y:S03]  /*11ed0*/  LDC R10, c[0x0][0x448] ;  /* 0x00011200ff0a7b82 */ /* 0x000e260000000800 */
[----:B------:R-:W3:Y:S04]  /*11ee0*/  LDL R13, [R1+0x8] ;  /* 0x00000800010d7983 */ /* 0x000ee80000100800 */
[----:B------:R-:W3:Y:S01]  /*11ef0*/  LDL R12, [R1+0xc] ;  /* 0x00000c00010c7983 */ /* 0x000ee20000100800 */
[----:B------:R-:W1:Y:S01]  /*11f00*/  LDC R14, c[0x0][0x9e4] ;  /* 0x00027900ff0e7b82 */ /* 0x000e620000000800 */
[----:B------:R-:W-:Y:S01]  /*11f10*/  LOP3.LUT R16, R16, 0xffffffef, RZ, 0xc0, !PT ;  /* 0xffffffef10107812 */ /* 0x000fe200078ec0ff */
[----:B------:R-:W-:Y:S01]  /*11f20*/  ULDC UR4, c[0x0][0x9dc] ;  /* 0x0002770000047ab9 */ /* 0x000fe20000000800 */
[----:B0-----:R-:W-:-:S13]  /*11f30*/  ISETP.NE.AND P2, PT, R10, 0x1, PT ;  /* 0x000000010a00780c */ /* 0x001fda0003f45270 */
[----:B------:R-:W0:Y:S01]  /*11f40*/  @P2 LDC R11, c[0x0][0x44c] ;  /* 0x00011300ff0b2b82 */ /* 0x000e220000000800 */
[----:B------:R-:W-:-:S04]  /*11f50*/  @P2 LOP3.LUT R16, R16, 0x10, RZ, 0xfc, !PT ;  /* 0x0000001010102812 */ /* 0x000fc800078efcff */
[----:B------:R-:W-:-:S03]  /*11f60*/  LOP3.LUT R16, R16, 0xffffffdf, RZ, 0xc0, !PT ;  /* 0xffffffdf10107812 */ /* 0x000fc600078ec0ff */
[----:B------:R-:W4:Y:S01]  /*11f70*/  @P2 LDC R10, c[0x0][0x450] ;  /* 0x00011400ff0a2b82 */ /* 0x000f220000000800 */
[----:B--2---:R-:W-:-:S04]  /*11f80*/  VIADD R8, R8, 0xbf ;  /* 0x000000bf08087836 */ /* 0x004fc80000000000 */
[----:B0-----:R-:W-:Y:S01]  /*11f90*/  @P2 IMAD.HI.U32 R11, R8, R11, RZ ;  /* 0x0000000b080b2227 */ /* 0x001fe200078e00ff */
[----:B---3--:R-:W-:-:S04]  /*11fa0*/  IADD3 R13, R12, 0x1, -R13 ;  /* 0x000000010c0d7810 */ /* 0x008fc80007ffe80d */
[----:B----4-:R-:W-:Y:S02]  /*11fb0*/  @P2 SHF.R.U32.HI R8, RZ, R10, R11 ;  /* 0x0000000aff082219 */ /* 0x010fe4000001160b */
[----:B-1----:R-:W-:-:S03]  /*11fc0*/  ISETP.GE.AND P2, PT, R14, 0x1, PT ;  /* 0x000000010e00780c */ /* 0x002fc60003f46270 */
[----:B------:R-:W-:-:S04]  /*11fd0*/  IMAD.IADD R8, R8, 0x1, R13 ;  /* 0x0000000108087824 */ /* 0x000fc800078e020d */
[----:B------:R-:W-:-:S06]  /*11fe0*/  VIADD R10, R8, -UR4 ;  /* 0x80000004080a7c36 */ /* 0x000fcc0008000000 */
[----:B------:R-:W-:Y:S01]  /*11ff0*/  @P2 LOP3.LUT R16, R16, 0x20, RZ, 0xfc, !PT ;  /* 0x0000002010102812 */ /* 0x000fe200078efcff */
        /* <DEDUP_REMOVED lines=11> */
.L_x_1216:
[----:B------:R-:W-:-:S13]  /*120b0*/  ISETP.NE.AND P2, PT, R14, 0x1, PT ;  /* 0x000000010e00780c */ /* 0x000fda0003f45270 */
[----:B------:R-:W0:Y:S02]  /*120c0*/  @P2 LDC.64 R12, c[0x0][0x9e8] ;  /* 0x00027a00ff0c2b82 */ /* 0x000e240000000a00 */
[----:B0-----:R-:W-:-:S05]  /*120d0*/  @P2 IMAD.HI.U32 R12, R8, R12, RZ ;  /* 0x0000000c080c2227 */ /* 0x001fca00078e00ff */
[----:B------:R-:W-:-:S07]  /*120e0*/  @P2 SHF.R.U32.HI R8, RZ, R13, R12 ;  /* 0x0000000dff082219 */ /* 0x000fce000001160c */
.L_x_1217:
[----:B------:R-:W-:Y:S05]  /*120f0*/  BSYNC B0 ;  /* 0x0000000000007941 */ /* 0x000fea0003800000 */
.L_x_1215:
[----:B------:R-:W-:-:S05]  /*12100*/  IMAD R11, R8, R14, RZ ;  /* 0x0000000e080b7224 */ /* 0x000fca00078e02ff */
[----:B------:R-:W-:-:S07]  /*12110*/  VIMNMX R10, R10, R11, !PT ;  /* 0x0000000b0a0a7248 */ /* 0x000fce0007fe0100 */
.L_x_1214:
[----:B------:R-:W2:Y:S01]  /*12120*/  LDL R8, [R1+0x38] ;  /* 0x0000380001087983 */ /* 0x000ea20000100800 */
[----:B------:R-:W-:Y:S01]  /*12130*/  VIADD R10, R10, 0x9f ;  /* 0x0000009f0a0a7836 */ /* 0x000fe20000000000 */
[----:B------:R-:W-:Y:S03]  /*12140*/  BSSY B0, `(.L_x_1218) ;  /* 0x00002f7000007945 */ /* 0x000fe60003800000 */
[----:B------:R-:W-:-:S05]  /*12150*/  IMAD.HI R10, R10, 0x66666667, RZ ;  /* 0x666666670a0a7827 */ /* 0x000fca00078e02ff */
[----:B------:R-:W-:-:S04]  /*12160*/  SHF.R.U32.HI R11, RZ, 0x1f, R10 ;  /* 0x0000001fff0b7819 */ /* 0x000fc8000001160a */
[----:B------:R-:W-:-:S04]  /*12170*/  LEA.HI.SX32 R11, R10, R11, 0x1a ;  /* 0x0000000b0a0b7211 */ /* 0x000fc800078fd2ff */
[----:B--2---:R-:W-:-:S04]  /*12180*/  VIMNMX R8, R8, R11, !PT ;  /* 0x0000000b08087248 */ /* 0x004fc80007fe0100 */
[----:B------:R-:W-:Y:S01]  /*12190*/  ISETP.GE.AND P2, PT, R0, R8, PT ;  /* 0x000000080000720c */ /* 0x000fe20003f46270 */
[----:B------:R0:W-:-:S12]  /*121a0*/  STL [R1+0x28], R8 ;  /* 0x0000280801007387 */ /* 0x0001d80000100800 */
[----:B0-----:R-:W-:Y:S05]  /*121b0*/  @!P2 BRA `(.L_x_1219) ;  /* 0x0000002c00bca947 */ /* 0x001fea0003800000 */
[----:B------:R-:W-:Y:S01]  /*121c0*/  BSSY B1, `(.L_x_1219) ;  /* 0x00002ee000017945 */ /* 0x000fe20003800000 */
[----:B------:R-:W-:Y:S02]  /*121d0*/  IMAD.MOV.U32 R11, RZ, RZ, R9 ;  /* 0x000000ffff0b7224 */ /* 0x000fe400078e0009 */
[----:B------:R-:W-:Y:S02]  /*121e0*/  IMAD.MOV.U32 R10, RZ, RZ, R3 ;  /* 0x000000ffff0a7224 */ /* 0x000fe400078e0003 */
[----:B------:R-:W-:Y:S02]  /*121f0*/  IMAD.MOV.U32 R12, RZ, RZ, R19 ;  /* 0x000000ffff0c7224 */ /* 0x000fe400078e0013 */
[----:B------:R-:W-:-:S07]  /*12200*/  IMAD.MOV.U32 R8, RZ, RZ, R18 ;  /* 0x000000ffff087224 */ /* 0x000fce00078e0012 */
.L_x_1231:
[----:B------:R-:W-:-:S05]  /*12210*/  VIADD R15, R8, 0x1 ;  /* 0x00000001080f7836 */ /* 0x000fca0000000000 */
[----:B------:R-:W-:-:S04]  /*12220*/  ISETP.NE.AND P2, PT, R15, 0x2, PT ;  /* 0x000000020f00780c */ /* 0x000fc80003f45270 */
[----:B------:R-:W-:Y:S02]  /*12230*/  SEL R15, R15, RZ, P2 ;  /* 0x000000ff0f0f7207 */ /* 0x000fe40001000000 */
[----:B------:R-:W-:-:S03]  /*12240*/  SEL R19, RZ, 0x1, P2 ;  /* 0x00000001ff137807 */ /* 0x000fc60001000000 */
[----:B------:R-:W-:Y:S01]  /*12250*/  IMAD.MOV.U32 R18, RZ, RZ, R15 ;  /* 0x000000ffff127224 */ /* 0x000fe200078e000f */
[----:B------:R-:W-:Y:S01]  /*12260*/  LOP3.LUT R19, R12, R19, RZ, 0x3c, !PT ;  /* 0x000000130c137212 */ /* 0x000fe200078e3cff */
[----:B------:R-:W-:Y:S06]  /*12270*/  @!P0 BRA `(.L_x_1220) ;  /* 0x0000000000048947 */ /* 0x000fec0003800000 */
[----:B------:R-:W-:Y:S01]  /*12280*/  BPT.TRAP 0x1 ;  /* 0x000000040000795c */ /* 0x000fe20000300000 */
.L_x_1220:
[----:B------:R-:W-:Y:S01]  /*12290*/  IMAD R3, R18, 0x8, R17 ;  /* 0x0000000812037824 */ /* 0x000fe200078e0211 */
[----:B------:R-:W-:-:S04]  /*122a0*/  SHF.L.U32 R14, R19, 0x1f, RZ ;  /* 0x0000001f130e7819 */ /* 0x000fc800000006ff */
[----:B------:R0:W1:Y:S01]  /*122b0*/  SYNCS.PHASECHK.TRANS64.TRYWAIT P2, [R3+URZ+0x13230], R14 ;  /* 0x0132300e030075a7 */ /* 0x000062000804017f */
[----:B------:R-:W-:Y:S05]  /*122c0*/  @!P0 BRA `(.L_x_1221) ;  /* 0x0000000000048947 */ /* 0x000fea0003800000 */
[----:B------:R-:W-:Y:S01]  /*122d0*/  BPT.TRAP 0x1 ;  /* 0x000000040000795c */ /* 0x000fe20000300000 */
.L_x_1221:
        /* <DEDUP_REMOVED lines=8> */
.L_x_1223:
[----:B------:R-:W-:Y:S05]  /*12360*/  BSYNC B2 ;  /* 0x0000000000027941 */ /* 0x000fea0003800000 */
.L_x_1222:
[----:B------:R-:W-:Y:S01]  /*12370*/  IMAD.MOV.U32 R56, RZ, RZ, R9 ;  /* 0x000000ffff387224 */ /* 0x000fe200078e0009 */
[----:B------:R-:W-:Y:S01]  /*12380*/  R2UR UR12, R4 ;  /* 0x00000000040c72ca */ /* 0x000fe200000e0000 */
[----:B------:R-:W-:Y:S01]  /*12390*/  IMAD.MOV.U32 R57, RZ, RZ, -0x7fffffe0 ;  /* 0x80000020ff397424 */ /* 0x000fe200078e00ff */
        /* <DEDUP_REMOVED lines=10> */
[----:B------:R-:W-:Y:S01]  /*12440*/  R2UR UR20, R4 ;  /* 0x00000000041472ca */ /* 0x000fe200000e0000 */
[----:B------:R-:W-:Y:S01]  /*12450*/  IMAD.MOV.U32 R61, RZ, RZ, -0x7fffffe0 ;  /* 0x80000020ff3d7424 */ /* 0x000fe200078e00ff */
[----:B------:R-:W-:-:S02]  /*12460*/  R2UR UR21, R5 ;  /* 0x00000000051572ca */ /* 0x000fc400000e0000 */
        /* <DEDUP_REMOVED lines=21> */
[----:B------:R-:W-:Y:S01]  /*125c0*/  R2UR UR14, R56 ;  /* 0x00000000380e72ca */ /* 0x000fe200000e0000 */
[----:B------:R-:W-:Y:S01]  /*125d0*/  VIADD R56, R9, 0x202 ;  /* 0x0000020209387836 */ /* 0x000fe20000000000 */
[----:B------:R-:W-:Y:S01]  /*125e0*/  R2UR UR15, R57 ;  /* 0x00000000390f72ca */ /* 0x000fe200000e0000 */
[----:B------:R-:W-:Y:S01]  /*125f0*/  IMAD.MOV.U32 R57, RZ, RZ, -0x7fffffe0 ;  /* 0x80000020ff397424 */ /* 0x000fe200078e00ff */
[C---:B------:R-:W-:Y:S02]  /*12600*/  R2UR UR16, R6.reuse ;  /* 0x00000000061072ca */ /* 0x040fe400000e0000 */
[----:B------:R-:W-:Y:S02]  /*12610*/  R2UR UR17, R7 ;  /* 0x00000000071172ca */ /* 0x000fe400000e0000 */
[----:B------:R-:W-:-:S02]  /*12620*/  R2UR UR12, R6 ;  /* 0x00000000060c72ca */ /* 0x000fc400000e0000 */
        /* <DEDUP_REMOVED lines=43> */
.L_x_1225:
[----:B01----:R-:W-:Y:S01]  /*128e0*/  SHF.L.U32 R3, R12, 0x1f, RZ ;  /* 0x0000001f0c037819 */ /* 0x003fe200000006ff */
[----:B------:R-:W-:-:S04]  /*128f0*/  IMAD R14, R8, 0x8, R17 ;  /* 0x00000008080e7824 */ /* 0x000fc800078e0211 */
[----:B------:R0:W1:Y:S01]  /*12900*/  SYNCS.PHASECHK.TRANS64.TRYWAIT P2, [R14+URZ+0x13250], R3 ;  /* 0x013250030e0075a7 */ /* 0x000062000804017f */
[----:B------:R-:W-:Y:S05]  /*12910*/  @!P0 BRA `(.L_x_1226) ;  /* 0x0000000000048947 */ /* 0x000fea0003800000 */
[----:B------:R-:W-:Y:S01]  /*12920*/  BPT.TRAP 0x1 ;  /* 0x000000040000795c */ /* 0x000fe20000300000 */
.L_x_1226:
[----:B------:R-:W-:Y:S04]  /*12930*/  BSSY B2, `(.L_x_1227) ;  /* 0x0000004000027945 */ /* 0x000fe80003800000 */
[----:B-1----:R-:W-:Y:S05]  /*12940*/  @P2 BRA `(.L_x_1228) ;  /* 0x0000000000082947 */ /* 0x002fea0003800000 */
[----:B------:R-:W1:Y:S02]  /*12950*/  SYNCS.PHASECHK.TRANS64.TRYWAIT P2, [R14+URZ+0x13250], R3 ;  /* 0x013250030e0075a7 */ /* 0x000e64000804017f */
[----:B-1----:R-:W-:Y:S05]  /*12960*/  @!P2 BRA `(.L_x_1229) ;  /* 0x0000010400bca947 */ /* 0x002fea0003800000 */
.L_x_1228:
[----:B------:R-:W-:Y:S05]  /*12970*/  BSYNC B2 ;  /* 0x0000000000027941 */ /* 0x000fea0003800000 */
.L_x_1227:
[----:B------:R-:W-:Y:S01]  /*12980*/  VIADD R9, R17, 0x1000 ;  /* 0x0000100011097836 */ /* 0x000fe20000000000 */
        /* <DEDUP_REMOVED lines=20> */
[----:B------:R-:W-:Y:S01]  /*12ad0*/  FMUL.FTZ R116, R2, R116 ;  /* 0x0000007402747220 */ /* 0x000fe20000410000 */
[C---:B------:R-:W-:Y:S01]  /*12ae0*/  VIADD R12, R8.reuse, 0x80 ;  /* 0x00000080080c7836 */ /* 0x040fe20000000000 */
[----:B------:R-:W-:Y:S01]  /*12af0*/  R2UR UR6, R8 ;  /* 0x00000000080672ca */ /* 0x000fe200000e0000 */
[C---:B------:R-:W-:Y:S01]  /*12b00*/  FMUL.FTZ R115, R2.reuse, R115 ;  /* 0x0000007302737220 */ /* 0x040fe20000410000 */
[----:B------:R-:W-:Y:S01]  /*12b10*/  R2UR UR7, R9 ;  /* 0x00000000090772ca */ /* 0x000fe200000e0000 */
        /* <DEDUP_REMOVED lines=11> */
[----:B------:R-:W-:Y:S01]  /*12bd0*/  FMUL.FTZ R94, R2, R94 ;  /* 0x0000005e025e7220 */ /* 0x000fe20000410000 */
[----:B------:R-:W-:Y:S01]  /*12be0*/  QGMMA.64x64x32.F32.E4M3.E4M3 R24, R152, gdesc[UR4], R24, gsb0 ;  /* 0x00e0000498187df3 */ /* 0x000fe20008000818 */
[----:B------:R-:W-:Y:S01]  /*12bf0*/  R2UR UR6, R12 ;  /* 0x000000000c0672ca */ /* 0x000fe200000e0000 */
[----:B------:R-:W-:Y:S01]  /*12c00*/  VIADD R12, R8, 0x100 ;  /* 0x00000100080c7836 */ /* 0x000fe20000000000 */
[----:B------:R-:W-:Y:S01]  /*12c10*/  R2UR UR7, R13 ;  /* 0x000000000d0772ca */ /* 0x000fe200000e0000 */
[----:B------:R-:W-:Y:S01]  /*12c20*/  IMAD.MOV.U32 R13, RZ, RZ, -0x3ffffff0 ;  /* 0xc0000010ff0d7424 */ /* 0x000fe200078e00ff */
        /* <DEDUP_REMOVED lines=44> */
[----:B------:R-:W-:Y:S01]  /*12ef0*/  FMUL.FTZ R71, R2, R71 ;  /* 0x0000004702477220 */ /* 0x000fe20000410000 */
[----:B------:R-:W-:-:S03]  /*12f00*/  @!P1 IMAD R15, R15, 0x8, R17 ;  /* 0x000000080f0f9824 */ /* 0x000fc600078e0211 */
[----:B------:R-:W-:Y:S01]  /*12f10*/  MUFU.TANH R114, R114 ;  /* 0x0000007200727308 */ /* 0x000fe20000002400 */
[----:B------:R-:W-:-:S05]  /*12f20*/  @!P1 VIADD R15, R15, 0x13240 ;  /* 0x000132400f0f9836 */ /* 0x000fca0000000000 */
[----:B------:R-:W-:Y:S02]  /*12f30*/  @!P1 PRMT R15, RZ, 0x654, R15 ;  /* 0x00000654ff0f9816 */ /* 0x000fe4000000000f */
[----:B------:R-:W-:Y:S08]  /*12f40*/  MUFU.TANH R116, R116 ;  /* 0x0000007400747308 */ /* 0x000ff00000002400 */
[----:B------:R-:W-:Y:S08]  /*12f50*/  MUFU.TANH R115, R115 ;  /* 0x0000007300737308 */ /* 0x000ff00000002400 */
[----:B------:R-:W-:Y:S01]  /*12f60*/  MUFU.TANH R117, R117 ;  /* 0x0000007500757308 */ /* 0x000fe20000002400 */
[----:B------:R-:W-:-:S02]  /*12f70*/  WARPGROUP.DEPBAR.LE gsb0, 0x0 ;  /* 0x00008000000079c5 */ /* 0x000fc40000010000 */
[----:B------:R-:W-:-:S05]  /*12f80*/  WARPGROUP.ARRIVE ;  /* 0x00000000000079c5 */ /* 0x000fca0000000000 */
        /* <DEDUP_REMOVED lines=18> */
[----:B------:R-:W-:-:S07]  /*130b0*/  IMAD.MOV.U32 R57, RZ, RZ, -0x3ffffff0 ;  /* 0xc0000010ff397424 */ /* 0x000fce00078e00ff */
[----:B------:R-:W-:Y:S08]  /*130c0*/  MUFU.TANH R121, R121 ;  /* 0x0000007900797308 */ /* 0x000ff00000002400 */
[----:B------:R-:W-:Y:S01]  /*130d0*/  MUFU.TANH R122, R122 ;  /* 0x0000007a007a7308 */ /* 0x000fe20000002400 */
[----:B01----:R-:W-:-:S07]  /*130e0*/  FMNMX.FTZ R3, R13, R11, !PT ;  /* 0x0000000b0d037209 */ /* 0x003fce0007810000 */
[----:B------:R-:W-:Y:S08]  /*130f0*/  MUFU.TANH R125, R125 ;  /* 0x0000007d007d7308 */ /* 0x000ff00000002400 */
[----:B------:R-:W-:Y:S08]  /*13100*/  MUFU.TANH R124, R124 ;  /* 0x0000007c007c7308 */ /* 0x000ff00000002400 */
[----:B------:R-:W-:Y:S08]  /*13110*/  MUFU.TANH R127, R127 ;  /* 0x0000007f007f7308 */ /* 0x000ff00000002400 */
[----:B------:R-:W-:Y:S08]  /*13120*/  MUFU.TANH R128, R128 ;  /* 0x0000008000807308 */ /* 0x000ff00000002400 */
[----:B------:R-:W-:Y:S01]  /*13130*/  MUFU.TANH R130, R130 ;  /* 0x0000008200827308 */ /* 0x000fe20000002400 */
[----:B------:R-:W-:-:S02]  /*13140*/  WARPGROUP.DEPBAR.LE gsb0, 0x0 ;  /* 0x00008000000079c5 */ /* 0x000fc40000010000 */
[----:B------:R-:W-:-:S05]  /*13150*/  WARPGROUP.ARRIVE ;  /* 0x00000000000079c5 */ /* 0x000fca0000000000 */
[----:B------:R-:W-:Y:S01]  /*13160*/  MUFU.TANH R131, R131 ;  /* 0x0000008300837308 */ /* 0x000fe20000002400 */
[----:B------:R-:W-:Y:S01]  /*13170*/  QGMMA.64x64x32.F32.E4M3.E4M3 R24, R144, gdesc[UR4], R24, gsb0 ;  /* 0x00e0000490187df3 */ /* 0x000fe20008000818 */
[----:B------:R-:W-:-:S06]  /*13180*/  R2UR UR7, R57 ;  /* 0x00000000390772ca */ /* 0x000fcc00000e0000 */
[----:B------:R-:W-:Y:S08]  /*13190*/  MUFU.TANH R88, R88 ;  /* 0x0000005800587308 */ /* 0x000ff00000002400 */
        /* <DEDUP_REMOVED lines=8> */
[----:B------:R-:W-:Y:S01]  /*13220*/  MUFU.TANH R95, R95 ;  /* 0x0000005f005f7308 */ /* 0x000fe20000002400 */
[----:B------:R-:W-:-:S02]  /*13230*/  WARPGROUP.DEPBAR.LE gsb0, 0x0 ;  /* 0x00008000000079c5 */ /* 0x000fc40000010000 */
[C---:B------:R-:W-:Y:S01]  /*13240*/  FMUL.FTZ R144, R2.reuse, R120 ;  /* 0x0000007802907220 */ /* 0x040fe20000410000 */
[C---:B------:R-:W-:Y:S01]  /*13250*/  FMUL.FTZ R120, R2.reuse, R123 ;  /* 0x0000007b02787220 */ /* 0x040fe20000410000 */
[C---:B------:R-:W-:Y:S01]  /*13260*/  FMUL.FTZ R123, R2.reuse, R126 ;  /* 0x0000007e027b7220 */ /* 0x040fe20000410000 */
[C---:B------:R-:W-:Y:S01]  /*13270*/  FMUL.FTZ R126, R2.reuse, R129 ;  /* 0x00000081027e7220 */ /* 0x040fe20000410000 */
[C---:B------:R-:W-:Y:S01]  /*13280*/  FMUL.FTZ R129, R2.reuse, R132 ;  /* 0x0000008402817220 */ /* 0x040fe20000410000 */
[----:B------:R-:W-:Y:S01]  /*13290*/  FMUL.FTZ R132, R2, R135 ;  /* 0x0000008702847220 */ /* 0x000fe20000410000 */
[----:B------:R-:W0:Y:S01]  /*132a0*/  MUFU.TANH R144, R144 ;  /* 0x0000009000907308 */ /* 0x000e220000002400 */
[----:B------:R-:W-:-:S07]  /*132b0*/  WARPGROUP.ARRIVE ;  /* 0x00000000000079c5 */ /* 0x000fce0000000000 */
[----:B------:R-:W1:Y:S08]  /*132c0*/  MUFU.TANH R120, R120 ;  /* 0x0000007800787308 */ /* 0x000e700000002400 */
[----:B------:R-:W2:Y:S01]  /*132d0*/  MUFU.TANH R123, R123 ;  /* 0x0000007b007b7308 */ /* 0x000ea20000002400 */
[----:B0-----:R-:W-:-:S04]  /*132e0*/  FMNMX.FTZ R9, R144, R10, !PT ;  /* 0x0000000a90097209 */ /* 0x001fc80007810000 */
[----:B------:R-:W-:-:S03]  /*132f0*/  FMNMX.FTZ R9, R12, R9, !PT ;  /* 0x000000090c097209 */ /* 0x000fc60007810000 */
[----:B------:R-:W0:Y:S01]  /*13300*/  MUFU.TANH R126, R126 ;  /* 0x0000007e007e7308 */ /* 0x000e220000002400 */
[----:B------:R-:W-:Y:S02]  /*13310*/  FMNMX.FTZ R9, R121, R9, !PT ;  /* 0x0000000979097209 */ /* 0x000fe40007810000 */
[----:B-1----:R-:W-:Y:S02]  /*13320*/  FMNMX.FTZ R3, R120, R3, !PT ;  /* 0x0000000378037209 */ /* 0x002fe40007810000 */
[----:B------:R-:W-:-:S03]  /*13330*/  FMNMX.FTZ R9, R122, R9, !PT ;  /* 0x000000097a097209 */ /* 0x000fc60007810000 */
[----:B------:R-:W1:Y:S01]  /*13340*/  MUFU.TANH R129, R129 ;  /* 0x0000008100817308 */ /* 0x000e620000002400 */
[----:B--2---:R-:W-:Y:S02]  /*13350*/  FMNMX.FTZ R3, R123, R3, !PT ;  /* 0x000000037b037209 */ /* 0x004fe40007810000 */
[----:B------:R-:W-:Y:S02]  /*13360*/  FMNMX.FTZ R9, R125, R9, !PT ;  /* 0x000000097d097209 */ /* 0x000fe40007810000 */
[----:B------:R-:W-:-:S03]  /*13370*/  FMNMX.FTZ R3, R124, R3, !PT ;  /* 0x000000037c037209 */ /* 0x000fc60007810000 */
[----:B------:R-:W2:Y:S01]  /*13380*/  MUFU.TANH R132, R132 ;  /* 0x0000008400847308 */ /* 0x000ea20000002400 */
[----:B0-----:R-:W-:Y:S02]  /*13390*/  FMNMX.FTZ R9, R126, R9, !PT ;  /* 0x000000097e097209 */ /* 0x001fe40007810000 */
[----:B------:R-:W-:-:S04]  /*133a0*/  FMNMX.FTZ R3, R127, R3, !PT ;  /* 0x000000037f037209 */ /* 0x000fc80007810000 */
[----:B------:R-:W-:Y:S01]  /*133b0*/  FMNMX.FTZ R3, R128, R3, !PT ;  /* 0x0000000380037209 */ /* 0x000fe20007810000 */
[----:B------:R-:W0:Y:S01]  /*133c0*/  MUFU.TANH R97, R97 ;  /* 0x0000006100617308 */ /* 0x000e220000002400 */
[----:B-1----:R-:W-:Y:S02]  /*133d0*/  FMNMX.FTZ R9, R129, R9, !PT ;  /* 0x0000000981097209 */ /* 0x002fe40007810000 */
[----:B------:R-:W-:Y:S02]  /*133e0*/  FMNMX.FTZ R3, R131, R3, !PT ;  /* 0x0000000383037209 */ /* 0x000fe40007810000 */
[----:B------:R-:W-:-:S03]  /*133f0*/  FMNMX.FTZ R9, R130, R9, !PT ;  /* 0x0000000982097209 */ /* 0x000fc60007810000 */
[----:B------:R-:W1:Y:S01]  /*13400*/  MUFU.TANH R98, R98 ;  /* 0x0000006200627308 */ /* 0x000e620000002400 */
[----:B------:R-:W-:Y:S02]  /*13410*/  FMNMX.FTZ R9, R104, R9, !PT ;  /* 0x0000000968097209 */ /* 0x000fe40007810000 */
[----:B--2---:R-:W-:Y:S02]  /*13420*/  FMNMX.FTZ R3, R132, R3, !PT ;  /* 0x0000000384037209 */ /* 0x004fe40007810000 */
[----:B------:R-:W-:Y:S02]  /*13430*/  FMNMX.FTZ R9, R105, R9, !PT ;  /* 0x0000000969097209 */ /* 0x000fe40007810000 */
[----:B------:R-:W-:Y:S01]  /*13440*/  FMNMX.FTZ R3, R106, R3, !PT ;  /* 0x000000036a037209 */ /* 0x000fe20007810000 */
[----:B------:R-:W2:Y:S01]  /*13450*/  MUFU.TANH R100, R100 ;  /* 0x0000006400647308 */ /* 0x000ea20000002400 */
[----:B------:R-:W-:Y:S02]  /*13460*/  FMNMX.FTZ R9, R108, R9, !PT ;  /* 0x000000096c097209 */ /* 0x000fe40007810000 */
[----:B------:R-:W-:-:S02]  /*13470*/  FMNMX.FTZ R3, R107, R3, !PT ;  /* 0x000000036b037209 */ /* 0x000fc40007810000 */
[----:B------:R-:W-:Y:S02]  /*13480*/  FMNMX.FTZ R9, R109, R9, !PT ;  /* 0x000000096d097209 */ /* 0x000fe40007810000 */
[----:B------:R-:W-:Y:S01]  /*13490*/  FMNMX.FTZ R3, R110, R3, !PT ;  /* 0x000000036e037209 */ /* 0x000fe20007810000 */
[----:B------:R-:W3:Y:S01]  /*134a0*/  MUFU.TANH R99, R99 ;  /* 0x0000006300637308 */ /* 0x000ee20000002400 */
[----:B------:R-:W-:Y:S02]  /*134b0*/  FMNMX.FTZ R9, R112, R9, !PT ;  /* 0x0000000970097209 */ /* 0x000fe40007810000 */
[----:B------:R-:W-:Y:S02]  /*134c0*/  FMNMX.FTZ R3, R111, R3, !PT ;  /* 0x000000036f037209 */ /* 0x000fe40007810000 */
[----:B------:R-:W-:Y:S02]  /*134d0*/  FMNMX.FTZ R9, R113, R9, !PT ;  /* 0x0000000971097209 */ /* 0x000fe40007810000 */
[----:B------:R-:W-:Y:S01]  /*134e0*/  FMNMX.FTZ R3, R114, R3, !PT ;  /* 0x0000000372037209 */ /* 0x000fe20007810000 */
[----:B------:R-:W4:Y:S01]  /*134f0*/  MUFU.TANH R101, R101 ;  /* 0x0000006500657308 */ /* 0x000f220000002400 */
        /* <DEDUP_REMOVED lines=26> */
[----:B------:R-:W-:-:S05]  /*136a0*/  FMNMX.FTZ R3, R103, R3, !PT ;  /* 0x0000000367037209 */ /* 0x000fca0007810000 */
        /* <DEDUP_REMOVED lines=57> */
[----:B-1----:R-:W-:Y:S02]  /*13a40*/  FMNMX.FTZ R3, R69, R9, !PT ;  /* 0x0000000945037209 */ /* 0x002fe40007810000 */
[----:B--2---:R-:W-:-:S03]  /*13a50*/  FMNMX.FTZ R9, R70, R56, !PT ;  /* 0x0000003846097209 */ /* 0x004fc60007810000 */
[----:B------:R-:W1:Y:S01]  /*13a60*/  SHFL.BFLY PT, R56, R3, 0x2, 0x1f ;  /* 0x0c401f0003387f89 */ /* 0x000e6200000e0000 */
[----:B0-----:R-:W-:-:S05]  /*13a70*/  FMNMX.FTZ R9, R71, R9, !PT ;  /* 0x0000000947097209 */ /* 0x001fca0007810000 */
[----:B------:R-:W0:Y:S01]  /*13a80*/  SHFL.BFLY PT, R135, R9, 0x2, 0x1f ;  /* 0x0c401f0009877f89 */ /* 0x000e2200000e0000 */
[----:B-1----:R-:W-:Y:S01]  /*13a90*/  FMNMX.FTZ R3, R3, R56, !PT ;  /* 0x0000003803037209 */ /* 0x002fe20007810000 */
[----:B------:R-:W-:-:S05]  /*13aa0*/  VIADD R56, R8, 0x180 ;  /* 0x0000018008387836 */ /* 0x000fca0000000000 */
[----:B------:R-:W-:Y:S02]  /*13ab0*/  R2UR UR6, R56 ;  /* 0x00000000380672ca */ /* 0x000fe400000e0000 */
[----:B------:R-:W1:Y:S01]  /*13ac0*/  SHFL.BFLY PT, R56, R3, 0x1, 0x1f ;  /* 0x0c201f0003387f89 */ /* 0x000e6200000e0000 */
[----:B0-----:R-:W-:-:S05]  /*13ad0*/  FMNMX.FTZ R9, R9, R135, !PT ;  /* 0x0000008709097209 */ /* 0x001fca0007810000 */
[----:B------:R-:W0:Y:S05]  /*13ae0*/  SHFL.BFLY PT, R57, R9, 0x1, 0x1f ;  /* 0x0c201f0009397f89 */ /* 0x000e2a00000e0000 */
[----:B------:R-:W-:Y:S01]  /*13af0*/  QGMMA.64x64x32.F32.E4M3.E4M3 R24, R140, gdesc[UR4], R24, gsb0 ;  /* 0x00e000048c187df3 */ /* 0x000fe20008000818 */
[----:B-1----:R-:W-:Y:S01]  /*13b00*/  FMNMX.FTZ R3, R3, R56, !PT ;  /* 0x0000003803037209 */ /* 0x002fe20007810000 */
[----:B------:R-:W-:-:S04]  /*13b10*/  IMAD.U32 R56, RZ, RZ, UR38 ;  /* 0x00000026ff387e24 */ /* 0x000fc8000f8e00ff */
[----:B------:R-:W-:Y:S01]  /*13b20*/  FADD.FTZ R135, -R3, R10 ;  /* 0x0000000a03877221 */ /* 0x000fe20000010100 */
[----:B------:R-:W-:Y:S01]  /*13b30*/  VIADD R10, R8, 0x200 ;  /* 0x00000200080a7836 */ /* 0x000fe20000000000 */
[----:B0-----:R-:W-:Y:S02]  /*13b40*/  FMNMX.FTZ R9, R9, R57, !PT ;  /* 0x0000003909097209 */ /* 0x001fe40007810000 */
[----:B------:R-:W-:Y:S02]  /*13b50*/  FMUL.FTZ R135, R135, R56 ;  /* 0x0000003887877220 */ /* 0x000fe40000410000 */
[----:B------:R-:W-:Y:S01]  /*13b60*/  R2UR UR6, R10 ;  /* 0x000000000a0672ca */ /* 0x000fe200000e0000 */
[----:B------:R-:W-:-:S01]  /*13b70*/  FADD.FTZ R8, -R9, R11 ;  /* 0x0000000b09087221 */ /* 0x000fc20000010100 */
[----:B------:R-:W-:Y:S02]  /*13b80*/  IMAD.MOV.U32 R11, RZ, RZ, -0x3ffffff0 ;  /* 0xc0000010ff0b7424 */ /* 0x000fe400078e00ff */
[----:B------:R-:W-:Y:S01]  /*13b90*/  MUFU.EX2 R135, R135 ;  /* 0x0000008700877308 */ /* 0x000fe20000000800 */
[----:B------:R-:W-:-:S02]  /*13ba0*/  FMUL.FTZ R8, R8, R56 ;  /* 0x0000003808087220 */ /* 0x000fc40000410000 */
[----:B------:R-:W-:Y:S01]  /*13bb0*/  R2UR UR7, R11 ;  /* 0x000000000b0772ca */ /* 0x000fe200000e0000 */
[----:B------:R-:W-:-:S04]  /*13bc0*/  FFMA.FTZ R11, R3, R56, -8 ;  /* 0xc1000000030b7423 */ /* 0x000fc80000010038 */
        /* <DEDUP_REMOVED lines=40> */
[-C--:B------:R-:W-:Y:S01]  /*13e50*/  FFMA.FTZ R11, R69, R56.reuse, -R11 ;  /* 0x00000038450b7223 */ /* 0x080fe2000001080b */
[----:B------:R-:W-:-:S01]  /*13e60*/  FFMA.FTZ R69, R9, R56, -8 ;  /* 0xc100000009457423 */ /* 0x000fc20000010038 */
[----:B------:R-:W0:Y:S01]  /*13e70*/  MUFU.EX2 R10, R10 ;  /* 0x0000000a000a7308 */ /* 0x000e220000000800 */
[----:B------:R-:W-:-:S02]  /*13e80*/  WARPGROUP.DEPBAR.LE gsb0, 0x0 ;  /* 0x00008000000079c5 */ /* 0x000fc40000010000 */
[-CC-:B------:R-:W-:Y:S01]  /*13e90*/  FFMA.FTZ R13, R13, R56.reuse, -R69.reuse ;  /* 0x000000380d0d7223 */ /* 0x180fe20000010845 */
[----:B------:R-:W-:-:S01]  /*13ea0*/  FFMA.FTZ R120, R120, R56, -R69 ;  /* 0x0000003878787223 */ /* 0x000fc20000010845 */
[-CC-:B------:R-:W-:Y:S01]  /*13eb0*/  FFMA.FTZ R123, R123, R56.reuse, -R69.reuse ;  /* 0x000000387b7b7223 */ /* 0x180fe20000010845 */
[----:B------:R-:W-:-:S01]  /*13ec0*/  FFMA.FTZ R124, R124, R56, -R69 ;  /* 0x000000387c7c7223 */ /* 0x000fc20000010845 */
[-CC-:B------:R-:W-:Y:S01]  /*13ed0*/  FFMA.FTZ R127, R127, R56.reuse, -R69.reuse ;  /* 0x000000387f7f7223 */ /* 0x180fe20000010845 */
        /* <DEDUP_REMOVED lines=17> */
[----:B-1----:R-:W-:-:S01]  /*13ff0*/  FADD.FTZ R21, R12, R21 ;  /* 0x000000150c157221 */ /* 0x002fc20000010000 */
[-CC-:B------:R-:W-:Y:S01]  /*14000*/  FFMA.FTZ R94, R94, R56.reuse, -R69.reuse ;  /* 0x000000385e5e7223 */ /* 0x180fe20000010845 */
[----:B------:R-:W-:-:S01]  /*14010*/  FFMA.FTZ R95, R95, R56, -R69 ;  /* 0x000000385f5f7223 */ /* 0x000fc20000010845 */
[-CC-:B------:R-:W-:Y:S01]  /*14020*/  FFMA.FTZ R98, R98, R56.reuse, -R69.reuse ;  /* 0x0000003862627223 */ /* 0x180fe20000010845 */
[----:B------:R-:W-:-:S01]  /*14030*/  FFMA.FTZ R99, R99, R56, -R69 ;  /* 0x0000003863637223 */ /* 0x000fc20000010845 */
[-CC-:B------:R-:W-:Y:S01]  /*14040*/  FFMA.FTZ R102, R102, R56.reuse, -R69.reuse ;  /* 0x0000003866667223 */ /* 0x180fe20000010845 */
[----:B------:R-:W-:-:S01]  /*14050*/  FFMA.FTZ R103, R103, R56, -R69 ;  /* 0x0000003867677223 */ /* 0x000fc20000010845 */
[----:B------:R-:W1:Y:S01]  /*14060*/  MUFU.EX2 R57, R57 ;  /* 0x0000003900397308 */ /* 0x000e620000000800 */
[----:B--2---:R-:W-:-:S01]  /*14070*/  FFMA.FTZ R20, R8, R20, R13 ;  /* 0x0000001408147223 */ /* 0x004fc2000001000d */
[-CC-:B------:R-:W-:Y:S01]  /*14080*/  FFMA.FTZ R74, R74, R56.reuse, -R69.reuse ;  /* 0x000000384a4a7223 */ /* 0x180fe20000010845 */
[----:B------:R-:W-:-:S01]  /*14090*/  FFMA.FTZ R75, R75, R56, -R69 ;  /* 0x000000384b4b7223 */ /* 0x000fc20000010845 */
[----:B------:R-:W-:Y:S01]  /*140a0*/  WARPGROUP.ARRIVE ;  /* 0x00000000000079c5 */ /* 0x000fe20000000000 */
[----:B------:R-:W-:-:S01]  /*140b0*/  FFMA.FTZ R78, R78, R56, -R69 ;  /* 0x000000384e4e7223 */ /* 0x000fc20000010845 */
[-CC-:B------:R-:W-:Y:S01]  /*140c0*/  FFMA.FTZ R79, R79, R56.reuse, -R69.reuse ;  /* 0x000000384f4f7223 */ /* 0x180fe20000010845 */
[----:B------:R-:W-:-:S01]  /*140d0*/  FFMA.FTZ R82, R82, R56, -R69 ;  /* 0x0000003852527223 */ /* 0x000fc20000010845 */
[----:B------:R-:W2:Y:S01]  /*140e0*/  MUFU.EX2 R123, R123 ;  /* 0x0000007b007b7308 */ /* 0x000ea20000000800 */
[----:B0-----:R-:W-:-:S01]  /*140f0*/  FADD.FTZ R20, R120, R20 ;  /* 0x0000001478147221 */ /* 0x001fc20000010000 */
[----:B------:R-:W-:Y:S01]  /*14100*/  QGMMA.64x64x32.F32.E4M3.E4M3 R24, R136, gdesc[UR4], R24, gsb0 ;  /* 0x00e0000488187df3 */ /* 0x000fe20008000818 */
        /* <DEDUP_REMOVED lines=31> */
[----:B------:R-:W-:Y:S02]  /*14300*/  WARPGROUP.DEPBAR.LE gsb0, 0x0 ;  /* 0x00008000000079c5 */ /* 0x000fe40000010000 */
[----:B------:R1:W-:Y:S04]  /*14310*/  @!P1 SYNCS.ARRIVE.TRANS64.RED.A1T0 RZ, [R15+URZ], RZ ;  /* 0x000000ff0fff99a7 */ /* 0x0003e8000810043f */
[----:B------:R-:W3:Y:S01]  /*14320*/  MUFU.EX2 R104, R104 ;  /* 0x0000006800687308 */ /* 0x000ee20000000800 */
[----:B--2---:R-:W-:-:S07]  /*14330*/  FADD.FTZ R21, R129, R21 ;  /* 0x0000001581157221 */ /* 0x004fce0000010000 */
[----:B------:R-:W2:Y:S01]  /*14340*/  MUFU.EX2 R106, R106 ;  /* 0x0000006a006a7308 */ /* 0x000ea20000000800 */
[----:B0-----:R-:W-:-:S07]  /*14350*/  FADD.FTZ R20, R132, R20 ;  /* 0x0000001484147221 */ /* 0x001fce0000010000 */
[----:B------:R-:W0:Y:S01]  /*14360*/  MUFU.EX2 R105, R105 ;  /* 0x0000006900697308 */ /* 0x000e220000000800 */
[----:B---3--:R-:W-:-:S07]  /*14370*/  FADD.FTZ R21, R104, R21 ;  /* 0x0000001568157221 */ /* 0x008fce0000010000 */
        /* <DEDUP_REMOVED lines=121> */
[----:B--2---:R-:W-:-:S01]  /*14b10*/  FADD.FTZ R20, R70, R20 ;  /* 0x0000001446147221 */ /* 0x004fc20000010000 */
[----:B0-----:R-:W-:-:S03]  /*14b20*/  FADD.FTZ R21, R11, R21 ;  /* 0x000000150b157221 */ /* 0x001fc60000010000 */
[----:B---3--:R-:W-:Y:S01]  /*14b30*/  FADD.FTZ R20, R69, R20 ;  /* 0x0000001445147221 */ /* 0x008fe20000010000 */
[----:B-1----:R-:W-:Y:S06]  /*14b40*/  @!P0 BRA `(.L_x_1230) ;  /* 0x0000000000048947 */ /* 0x002fec0003800000 */
[----:B------:R-:W-:Y:S01]  /*14b50*/  BPT.TRAP 0x1 ;  /* 0x000000040000795c */ /* 0x000fe20000300000 */
.L_x_1230:
        /* <DEDUP_REMOVED lines=76> */
[----:B------:R-:W-:-:S02]  /*15020*/  IMAD.MOV.U32 R12, RZ, RZ, R19 ;  /* 0x000000ffff0c7224 */ /* 0x000fc400078e0013 */
[----:B------:R-:W-:Y:S01]  /*15030*/  IMAD.MOV.U32 R8, RZ, RZ, R18 ;  /* 0x000000ffff087224 */ /* 0x000fe200078e0012 */
[----:B--2---:R-:W-:-:S04]  /*15040*/  PRMT R14, R15, 0x654, R14 ;  /* 0x000006540f0e7816 */ /* 0x004fc8000000000e */
[----:B------:R0:W-:Y:S01]  /*15050*/  SYNCS.ARRIVE.TRANS64.RED.A1T0 RZ, [R14+URZ], RZ ;  /* 0x000000ff0eff79a7 */ /* 0x0001e2000810043f */
[C---:B---3--:R-:W-:Y:S01]  /*15060*/  ISETP.GT.AND P2, PT, R0.reuse, R10, PT ;  /* 0x0000000a0000720c */ /* 0x048fe20003f44270 */
[----:B------:R-:W-:Y:S02]  /*15070*/  VIADD R0, R0, 0xffffffff ;  /* 0xffffffff00007836 */ /* 0x000fe40000000000 */
[----:B------:R-:W-:-:S10]  /*15080*/  IMAD.MOV.U32 R10, RZ, RZ, R3 ;  /* 0x000000ffff0a7224 */ /* 0x000fd400078e0003 */
[----:B0-----:R-:W-:Y:S05]  /*15090*/  @P2 BRA `(.L_x_1231) ;  /* 0xffffffd0005c2947 */ /* 0x001fea000383ffff */
[----:B------:R-:W-:Y:S05]  /*150a0*/  BSYNC B1 ;  /* 0x0000000000017941 */ /* 0x000fea0003800000 */
.L_x_1219:
[----:B------:R-:W-:Y:S05]  /*150b0*/  BSYNC B0 ;  /* 0x0000000000007941 */ /* 0x000fea0003800000 */
.L_x_1218:
[----:B------:R-:W2:Y:S01]  /*150c0*/  LDL R8, [R1+0x38] ;  /* 0x0000380001087983 */ /* 0x000ea20000100800 */
[----:B------:R-:W-:Y:S01]  /*150d0*/  BSSY B0, `(.L_x_1232) ;  /* 0x00004ce000007945 */ /* 0x000fe20003800000 */
[----:B--2---:R-:W-:-:S13]  /*150e0*/  ISETP.GE.AND P2, PT, R0, R8, PT ;  /* 0x000000080000720c */ /* 0x004fda0003f46270 */
[----:B------:R-:W-:Y:S05]  /*150f0*/  @!P2 BRA `(.L_x_1233) ;  /* 0x0000004c002ca947 */ /* 0x000fea0003800000 */
[----:B------:R-:W-:Y:S02]  /*15100*/  IMAD.MOV.U32 R10, RZ, RZ, R9 ;  /* 0x000000ffff0a7224 */ /* 0x000fe400078e0009 */
[----:B------:R-:W-:Y:S02]  /*15110*/  IMAD.MOV.U32 R11, RZ, RZ, R3 ;  /* 0x000000ffff0b7224 */ /* 0x000fe400078e0003 */
[----:B------:R-:W-:Y:S02]  /*15120*/  IMAD.MOV.U32 R12, RZ, RZ, R19 ;  /* 0x000000ffff0c7224 */ /* 0x000fe400078e0013 */
[----:B------:R-:W-:-:S07]  /*15130*/  IMAD.MOV.U32 R8, RZ, RZ, R18 ;  /* 0x000000ffff087224 */ /* 0x000fce00078e0012 */
.L_x_1253:
        /* <DEDUP_REMOVED lines=8> */
.L_x_1234:
[----:B------:R-:W-:Y:S01]  /*151c0*/  IMAD R9, R18, 0x8, R17 ;  /* 0x0000000812097824 */ /* 0x000fe200078e0211 */
[----:B------:R-:W-:-:S04]  /*151d0*/  SHF.L.U32 R14, R19, 0x1f, RZ ;  /* 0x0000001f130e7819 */ /* 0x000fc800000006ff */
[----:B------:R0:W1:Y:S01]  /*151e0*/  SYNCS.PHASECHK.TRANS64.TRYWAIT P2, [R9+URZ+0x13230], R14 ;  /* 0x0132300e090075a7 */ /* 0x000062000804017f */
[----:B------:R-:W-:Y:S05]  /*151f0*/  @!P0 BRA `(.L_x_1235) ;  /* 0x0000000000048947 */ /* 0x000fea0003800000 */
[----:B------:R-:W-:Y:S01]  /*15200*/  BPT.TRAP 0x1 ;  /* 0x000000040000795c */ /* 0x000fe20000300000 */
.L_x_1235:
        /* <DEDUP_REMOVED lines=8> */
.L_x_1237:
[----:B------:R-:W-:Y:S05]  /*15290*/  BSYNC B1 ;  /* 0x0000000000017941 */ /* 0x000fea0003800000 */
.L_x_1236:
        /* <DEDUP_REMOVED lines=39> */
[----:B------:R-:W-:Y:S01]  /*15510*/  R2UR UR14, R14 ;  /* 0x000000000e0e72ca */ /* 0x000fe200000e0000 */
[----:B------:R-:W-:Y:S01]  /*15520*/  VIADD R14, R13, 0x202 ;  /* 0x000002020d0e7836 */ /* 0x000fe20000000000 */
[----:B------:R-:W-:Y:S01]  /*15530*/  R2UR UR15, R15 ;  /* 0x000000000f0f72ca */ /* 0x000fe200000e0000 */
[----:B------:R-:W-:Y:S01]  /*15540*/  IMAD.MOV.U32 R15, RZ, RZ, -0x7fffffe0 ;  /* 0x80000020ff0f7424 */ /* 0x000fe200078e00ff */
        /* <DEDUP_REMOVED lines=44> */
.L_x_1239:
[----:B------:R-:W-:Y:S01]  /*15810*/  SHF.L.U32 R9, R12, 0x1f, RZ ;  /* 0x0000001f0c097819 */ /* 0x000fe200000006ff */
[----:B------:R-:W-:-:S04]  /*15820*/  IMAD R14, R8, 0x8, R17 ;  /* 0x00000008080e7824 */ /* 0x000fc800078e0211 */
[----:B------:R0:W1:Y:S01]  /*15830*/  SYNCS.PHASECHK.TRANS64.TRYWAIT P2, [R14+URZ+0x13250], R9 ;  /* 0x013250090e0075a7 */ /* 0x000062000804017f */
[----:B------:R-:W-:Y:S05]  /*15840*/  @!P0 BRA `(.L_x_1240) ;  /* 0x0000000000048947 */ /* 0x000fea0003800000 */
[----:B------:R-:W-:Y:S01]  /*15850*/  BPT.TRAP 0x1 ;  /* 0x000000040000795c */ /* 0x000fe20000300000 */
.L_x_1240:
[----:B------:R-:W-:Y:S04]  /*15860*/  BSSY B1, `(.L_x_1241) ;  /* 0x0000004000017945 */ /* 0x000fe80003800000 */
[----:B-1----:R-:W-:Y:S05]  /*15870*/  @P2 BRA `(.L_x_1242) ;  /* 0x0000000000082947 */ /* 0x002fea0003800000 */
[----:B------:R-:W1:Y:S02]  /*15880*/  SYNCS.PHASECHK.TRANS64.TRYWAIT P2, [R14+URZ+0x13250], R9 ;  /* 0x013250090e0075a7 */ /* 0x000e64000804017f */
[----:B-1----:R-:W-:Y:S05]  /*15890*/  @!P2 BRA `(.L_x_1243) ;  /* 0x000000d80018a947 */ /* 0x002fea0003800000 */
.L_x_1242:
[----:B------:R-:W-:Y:S05]  /*158a0*/  BSYNC B1 ;  /* 0x0000000000017941 */ /* 0x000fea0003800000 */
.L_x_1241:
[----:B01----:R-:W-:Y:S01]  /*158b0*/  VIADD R9, R17, 0x1000 ;  /* 0x0000100011097836 */ /* 0x003fe20000000000 */
[----:B------:R-:W-:-:S04]  /*158c0*/  WARPGROUP.ARRIVE ;  /* 0x00000000000079c5 */ /* 0x000fc80000000000 */
[----:B------:R-:W-:-:S04]  /*158d0*/  SHF.R.U32.HI R9, RZ, 0x4, R9 ;  /* 0x00000004ff097819 */ /* 0x000fc80000011609 */
[----:B------:R-:W-:-:S04]  /*158e0*/  LOP3.LUT R9, R9, 0x3fff, RZ, 0xc0, !PT ;  /* 0x00003fff09097812 */ /* 0x000fc800078ec0ff */
[----:B------:R-:W-:-:S05]  /*158f0*/  LOP3.LUT R9, R9, 0x10000, RZ, 0xfc, !PT ;  /* 0x0001000009097812 */ /* 0x000fca00078efcff */
[----:B------:R-:W-:Y:S02]  /*15900*/  IMAD R8, R8, 0x280, R9 ;  /* 0x0000028008087824 */ /* 0x000fe400078e0209 */
[----:B------:R-:W-:-:S03]  /*15910*/  IMAD.MOV.U32 R9, RZ, RZ, -0x3ffffff0 ;  /* 0xc0000010ff097424 */ /* 0x000fc600078e00ff */
[----:B------:R-:W-:Y:S02]  /*15920*/  R2UR UR6, R8 ;  /* 0x00000000080672ca */ /* 0x000fe400000e0000 */
        /* <DEDUP_REMOVED lines=11> */
[----:B------:R-:W0:Y:S03]  /*159e0*/  LDC R153, c[0x0][0x448] ;  /* 0x00011200ff997b82 */ /* 0x000e260000000800 */
        /* <DEDUP_REMOVED lines=9> */
[C---:B------:R-:W-:Y:S01]  /*15a80*/  FMUL.FTZ R131, R2.reuse, R135 ;  /* 0x0000008702837220 */ /* 0x040fe20000410000 */
[----:B------:R-:W-:Y:S02]  /*15a90*/  @!P1 IMAD R3, R3, 0x8, R17 ;  /* 0x0000000803039824 */ /* 0x000fe400078e0211 */
        /* <DEDUP_REMOVED lines=56> */
[----:B------:R-:W-:Y:S01]  /*15e20*/  WARPGROUP.ARRIVE ;  /* 0x00000000000079c5 */ /* 0x000fe20000000000 */
[----:B------:R-:W-:Y:S02]  /*15e30*/  @!P1 VIADD R3, R3, 0x13240 ;  /* 0x0001324003039836 */ /* 0x000fe40000000000 */
[C---:B------:R-:W-:Y:S01]  /*15e40*/  FMUL.FTZ R130, R2.reuse, R134 ;  /* 0x0000008602827220 */ /* 0x040fe20000410000 */
[C---:B------:R-:W-:Y:S01]  /*15e50*/  FMUL.FTZ R134, R2.reuse, R61 ;  /* 0x0000003d02867220 */ /* 0x040fe20000410000 */
[C---:B------:R-:W-:Y:S01]  /*15e60*/  FMUL.FTZ R64, R2.reuse, R64 ;  /* 0x0000004002407220 */ /* 0x040fe20000410000 */
[----:B------:R-:W-:Y:S01]  /*15e70*/  FMUL.FTZ R65, R2, R65 ;  /* 0x0000004102417220 */ /* 0x000fe20000410000 */
        /* <DEDUP_REMOVED lines=15> */
[----:B------:R-:W-:Y:S02]  /*15f70*/  IMAD.MOV.U32 R57, RZ, RZ, -0x3ffffff0 ;  /* 0xc0000010ff397424 */ /* 0x000fe400078e00ff */
[C---:B------:R-:W-:Y:S01]  /*15f80*/  FMUL.FTZ R61, R2.reuse, R63 ;  /* 0x0000003f023d7220 */ /* 0x040fe20000410000 */
[----:B------:R-:W-:Y:S01]  /*15f90*/  @!P1 PRMT R3, RZ, 0x654, R3 ;  /* 0x00000654ff039816 */ /* 0x000fe20000000003 */
[----:B------:R-:W-:Y:S01]  /*15fa0*/  FMUL.FTZ R68, R2, R68 ;  /* 0x0000004402447220 */ /* 0x000fe20000410000 */
[----:B------:R-:W0:Y:S08]  /*15fb0*/  MUFU.TANH R9, R9 ;  /* 0x0000000900097308 */ /* 0x000e300000002400 */
[----:B------:R-:W1:Y:S08]  /*15fc0*/  MUFU.TANH R15, R15 ;  /* 0x0000000f000f7308 */ /* 0x000e700000002400 */
[----:B------:R-:W3:Y:S08]  /*15fd0*/  MUFU.TANH R122, R122 ;  /* 0x0000007a007a7308 */ /* 0x000ef00000002400 */
[----:B------:R-:W4:Y:S08]  /*15fe0*/  MUFU.TANH R123, R123 ;  /* 0x0000007b007b7308 */ /* 0x000f300000002400 */
[----:B------:R-:W0:Y:S08]  /*15ff0*/  MUFU.TANH R126, R126 ;  /* 0x0000007e007e7308 */ /* 0x000e300000002400 */
[----:B------:R-:W0:Y:S08]  /*16000*/  MUFU.TANH R127, R127 ;  /* 0x0000007f007f7308 */ /* 0x000e300000002400 */
[----:B------:R-:W0:Y:S08]  /*16010*/  MUFU.TANH R130, R130 ;  /* 0x0000008200827308 */ /* 0x000e300000002400 */
[----:B------:R-:W0:Y:S01]  /*16020*/  MUFU.TANH R131, R131 ;  /* 0x0000008300837308 */ /* 0x000e220000002400 */
[----:B------:R-:W-:-:S02]  /*16030*/  WARPGROUP.DEPBAR.LE gsb0, 0x0 ;  /* 0x00008000000079c5 */ /* 0x000fc40000010000 */
[----:B------:R-:W-:Y:S01]  /*16040*/  WARPGROUP.ARRIVE ;  /* 0x00000000000079c5 */ /* 0x000fe20000000000 */
[----:B------:R-:W-:-:S04]  /*16050*/  FMUL.FTZ R62, R2, R66 ;  /* 0x00000042023e7220 */ /* 0x000fc80000410000 */
[----:B------:R-:W0:Y:S01]  /*16060*/  MUFU.TANH R12, R12 ;  /* 0x0000000c000c7308 */ /* 0x000e220000002400 */
[----:B------:R-:W-:Y:S01]  /*16070*/  QGMMA.64x64x32.F32.E4M3.E4M3 R24, R140, gdesc[UR4], R24, gsb0 ;  /* 0x00e000048c187df3 */ /* 0x000fe20008000818 */
[----:B------:R-:W-:Y:S02]  /*16080*/  R2UR UR6, R56 ;  /* 0x00000000380672ca */ /* 0x000fe400000e0000 */
[----:B------:R-:W-:Y:S01]  /*16090*/  R2UR UR7, R57 ;  /* 0x00000000390772ca */ /* 0x000fe200000e0000 */
[----:B------:R-:W5:Y:S03]  /*160a0*/  @P2 LDC R56, c[0x0][0x44c] ;  /* 0x00011300ff382b82 */ /* 0x000f660000000800 */
[----:B------:R-:W0:Y:S05]  /*160b0*/  MUFU.TANH R13, R13 ;  /* 0x0000000d000d7308 */ /* 0x000e2a0000002400 */
[----:B------:R-:W1:Y:S03]  /*160c0*/  @P2 LDC R57, c[0x0][0x450] ;  /* 0x00011400ff392b82 */ /* 0x000e660000000800 */
        /* <DEDUP_REMOVED lines=10> */
[----:B------:R-:W3:Y:S04]  /*16170*/  LDL R140, [R1+0x30] ;  /* 0x00003000018c7983 */ /* 0x000ee80000100800 */
[----:B------:R-:W4:Y:S01]  /*16180*/  LDL R142, [R1+0xc] ;  /* 0x00000c00018e7983 */ /* 0x000f220000100800 */
[----:B------:R-:W0:Y:S03]  /*16190*/  MUFU.TANH R107, R107 ;  /* 0x0000006b006b7308 */ /* 0x000e260000002400 */
[----:B------:R-:W4:Y:S01]  /*161a0*/  LDL R141, [R1+0x8] ;  /* 0x00000800018d7983 */ /* 0x000f220000100800 */
[----:B------:R-:W-:Y:S01]  /*161b0*/  WARPGROUP.ARRIVE ;  /* 0x00000000000079c5 */ /* 0x000fe20000000000 */
[----:B------:R-:W0:Y:S03]  /*161c0*/  LDC R143, c[0x0][0x9e4] ;  /* 0x00027900ff8f7b82 */ /* 0x000e260000000800 */
[----:B------:R-:W0:Y:S02]  /*161d0*/  MUFU.TANH R108, R108 ;  /* 0x0000006c006c7308 */ /* 0x000e240000002400 */
[----:B------:R-:W-:Y:S01]  /*161e0*/  QGMMA.64x64x32.F32.E4M3.E4M3 R24, R136, gdesc[UR4], R24, gsb0 ;  /* 0x00e0000488187df3 */ /* 0x000fe20008000818 */
[C---:B------:R-:W-:Y:S01]  /*161f0*/  FMUL.FTZ R63, R2.reuse, R67 ;  /* 0x00000043023f7220 */ /* 0x040fe20000410000 */
[C---:B------:R-:W-:Y:S01]  /*16200*/  FMUL.FTZ R66, R2.reuse, R70 ;  /* 0x0000004602427220 */ /* 0x040fe20000410000 */
[----:B------:R-:W-:-:S03]  /*16210*/  FMUL.FTZ R67, R2, R71 ;  /* 0x0000004702437220 */ /* 0x000fc60000410000 */
[----:B------:R-:W0:Y:S08]  /*16220*/  MUFU.TANH R109, R109 ;  /* 0x0000006d006d7308 */ /* 0x000e300000002400 */
[----:B------:R-:W0:Y:S08]  /*16230*/  MUFU.TANH R110, R110 ;  /* 0x0000006e006e7308 */ /* 0x000e300000002400 */
[----:B------:R-:W0:Y:S08]  /*16240*/  MUFU.TANH R111, R111 ;  /* 0x0000006f006f7308 */ /* 0x000e300000002400 */
[----:B------:R-:W3:Y:S01]  /*16250*/  MUFU.TANH R112, R112 ;  /* 0x0000007000707308 */ /* 0x000ee20000002400 */
[----:B--2---:R-:W-:-:S04]  /*16260*/  IMAD.IADD R135, R155, 0x1, R154 ;  /* 0x000000019b877824 */ /* 0x004fc800078e029a */
[----:B-----5:R-:W-:-:S03]  /*16270*/  @P2 IMAD.HI.U32 R56, R135, R56, RZ ;  /* 0x0000003887382227 */ /* 0x020fc600078e00ff */
[----:B------:R-:W2:Y:S02]  /*16280*/  MUFU.TANH R113, R113 ;  /* 0x0000007100717308 */ /* 0x000ea40000002400 */
[----:B-1----:R-:W-:Y:S02]  /*16290*/  @P2 SHF.R.U32.HI R135, RZ, R57, R56 ;  /* 0x00000039ff872219 */ /* 0x002fe40000011638 */
[----:B0-----:R-:W-:-:S04]  /*162a0*/  ISETP.GE.AND P2, PT, R143, 0x1, PT ;  /* 0x000000018f00780c */ /* 0x001fc80003f46270 */
[----:B------:R-:W0:Y:S08]  /*162b0*/  MUFU.TANH R114, R114 ;  /* 0x0000007200727308 */ /* 0x000e300000002400 */
[----:B------:R-:W1:Y:S08]  /*162c0*/  MUFU.TANH R115, R115 ;  /* 0x0000007300737308 */ /* 0x000e700000002400 */
        /* <DEDUP_REMOVED lines=34> */
[----:B---3--:R-:W-:-:S07]  /*164f0*/  IMAD R3, R140, -0x2, R56 ;  /* 0xfffffffe8c037824 */ /* 0x008fce00078e0238 */
[----:B------:R-:W3:Y:S01]  /*16500*/  MUFU.TANH R80, R80 ;  /* 0x0000005000507308 */ /* 0x000ee20000002400 */
[----:B----4-:R-:W-:-:S07]  /*16510*/  IADD3 R137, -R141, R3, R142 ;  /* 0x000000038d897210 */ /* 0x010fce0007ffe18e */
[----:B------:R-:W4:Y:S01]  /*16520*/  MUFU.TANH R81, R81 ;  /* 0x0000005100517308 */ /* 0x000f220000002400 */
        /* <DEDUP_REMOVED lines=40> */
.L_x_1246:
[----:B------:R-:W-:-:S05]  /*167b0*/  IMAD.U32 R140, RZ, RZ, UR37 ;  /* 0x00000025ff8c7e24 */ /* 0x000fca000f8e00ff */
[----:B------:R-:W-:-:S13]  /*167c0*/  ISETP.NE.AND P2, PT, R140, 0x1, PT ;  /* 0x000000018c00780c */ /* 0x000fda0003f45270 */
[----:B------:R-:W1:Y:S02]  /*167d0*/  @P2 LDC.64 R56, c[0x0][0x9e8] ;  /* 0x00027a00ff382b82 */ /* 0x000e640000000a00 */
[----:B-1----:R-:W-:-:S05]  /*167e0*/  @P2 IMAD.HI.U32 R56, R139, R56, RZ ;  /* 0x000000388b382227 */ /* 0x002fca00078e00ff */
[----:B------:R-:W-:-:S07]  /*167f0*/  @P2 SHF.R.U32.HI R139, RZ, R57, R56 ;  /* 0x00000039ff8b2219 */ /* 0x000fce0000011638 */
.L_x_1247:
[----:B------:R-:W-:Y:S05]  /*16800*/  BSYNC B1 ;  /* 0x0000000000017941 */ /* 0x000fea0003800000 */
.L_x_1245:
[----:B------:R-:W-:-:S05]  /*16810*/  IMAD R139, R139, R140, R3 ;  /* 0x0000008c8b8b7224 */ /* 0x000fca00078e0203 */
[----:B------:R-:W-:Y:S02]  /*16820*/  VIMNMX R70, R70, R139, !PT ;  /* 0x0000008b46467248 */ /* 0x000fe40007fe0100 */
[----:B------:R-:W-:-:S07]  /*16830*/  VIADDMNMX R71, R139, R140, R71, PT ;  /* 0x0000008c8b477246 */ /* 0x000fce0003800147 */
.L_x_1244:
[----:B------:R-:W-:Y:S01]  /*16840*/  ISETP.GE.AND P2, PT, R69, 0x2, PT ;  /* 0x000000024500780c */ /* 0x000fe20003f46270 */
[----:B------:R-:W1:Y:S01]  /*16850*/  SHFL.IDX PT, R56, R135, 0x1, 0x1c1f ;  /* 0x003c1f0087387f89 */ /* 0x000e6200000e0000 */
        /* <DEDUP_REMOVED lines=10> */
[--C-:B-1----:R-:W-:Y:S02]  /*16900*/  IMAD.IADD R138, R138, 0x1, R56.reuse ;  /* 0x000000018a8a7824 */ /* 0x102fe400078e0238 */
        /* <DEDUP_REMOVED lines=67> */
[----:B0-----:R-:W-:Y:S02]  /*16d40*/  FSEL R116, R116, -INF , !P6 ;  /* 0xff80000074747808 */ /* 0x001fe40007000000 */
        /* <DEDUP_REMOVED lines=168> */
.L_x_1250:
[----:B------:R-:W-:-:S05]  /*177d0*/  IMAD.U32 R69, RZ, RZ, UR37 ;  /* 0x00000025ff457e24 */ /* 0x000fca000f8e00ff */
[----:B------:R-:W-:-:S13]  /*177e0*/  ISETP.NE.AND P6, PT, R69, 0x1, PT ;  /* 0x000000014500780c */ /* 0x000fda0003fc5270 */
[----:B------:R-:W0:Y:S02]  /*177f0*/  @P6 LDC.64 R12, c[0x0][0x9e8] ;  /* 0x00027a00ff0c6b82 */ /* 0x000e240000000a00 */
[----:B0-----:R-:W-:-:S05]  /*17800*/  @P6 IMAD.HI.U32 R12, R56, R12, RZ ;  /* 0x0000000c380c6227 */ /* 0x001fca00078e00ff */
[----:B------:R-:W-:-:S07]  /*17810*/  @P6 SHF.R.U32.HI R56, RZ, R13, R12 ;  /* 0x0000000dff386219 */ /* 0x000fce000001160c */
.L_x_1251:
[----:B------:R-:W-:Y:S05]  /*17820*/  BSYNC B1 ;  /* 0x0000000000017941 */ /* 0x000fea0003800000 */
.L_x_1249:
[----:B------:R-:W-:-:S05]  /*17830*/  IMAD R3, R56, R69, R3 ;  /* 0x0000004538037224 */ /* 0x000fca00078e0203 */
[----:B------:R-:W-:Y:S02]  /*17840*/  VIADDMNMX R138, R3, R69, R138, PT ;  /* 0x00000045038a7246 */ /* 0x000fe4000380018a */
[----:B------:R-:W-:-:S07]  /*17850*/  VIMNMX R137, R137, R3, !PT ;  /* 0x0000000389897248 */ /* 0x000fce0007fe0100 */
.L_x_1248:
[----:B------:R-:W-:Y:S01]  /*17860*/  LOP3.LUT R16, R16, 0xffffff7f, RZ, 0xc0, !PT ;  /* 0xffffff7f10107812 */ /* 0x000fe200078ec0ff */
[----:B------:R-:W-:Y:S01]  /*17870*/  IMAD.U32 R56, RZ, RZ, UR36 ;  /* 0x00000024ff387e24 */ /* 0x000fe2000f8e00ff */
[----:B------:R-:W-:Y:S02]  /*17880*/  ISETP.GT.AND P2, PT, R137, 0x1, !P2 ;  /* 0x000000018900780c */ /* 0x000fe40005744270 */
[----:B------:R-:W-:Y:S02]  /*17890*/  @P0 LOP3.LUT R16, R16, 0x80, RZ, 0xfc, !PT ;  /* 0x0000008010100812 */ /* 0x000fe400078efcff */
[----:B------:R-:W-:Y:S02]  /*178a0*/  ISETP.LT.OR P2, PT, R138, 0x2, P2 ;  /* 0x000000028a00780c */ /* 0x000fe40001741670 */
[----:B------:R-:W-:Y:S02]  /*178b0*/  LOP3.LUT R16, R16, 0xffffffbf, RZ, 0xc0, !PT ;  /* 0xffffffbf10107812 */ /* 0x000fe400078ec0ff */
[----:B------:R-:W-:-:S02]  /*178c0*/  FSEL R15, R15, -INF , !P2 ;  /* 0xff8000000f0f7808 */ /* 0x000fc40005000000 */
[----:B------:R-:W-:Y:S02]  /*178d0*/  @P1 LOP3.LUT R16, R16, 0x40, RZ, 0xfc, !PT ;  /* 0x0000004010101812 */ /* 0x000fe400078efcff */
[C---:B------:R-:W-:Y:S02]  /*178e0*/  ISETP.GT.AND P5, PT, R137.reuse, 0x10, !P5 ;  /* 0x000000108900780c */ /* 0x040fe40006fa4270 */
[----:B------:R-:W-:Y:S02]  /*178f0*/  LOP3.LUT P2, RZ, R16, 0x4, RZ, 0xc0, !PT ;  /* 0x0000000410ff7812 */ /* 0x000fe4000784c0ff */
[----:B------:R-:W-:Y:S02]  /*17900*/  ISETP.LT.OR P5, PT, R138, 0x11, P5 ;  /* 0x000000118a00780c */ /* 0x000fe40002fa1670 */
[----:B------:R-:W-:Y:S02]  /*17910*/  ISETP.GT.AND P2, PT, R137, 0x11, !P2 ;  /* 0x000000118900780c */ /* 0x000fe40005744270 */
[----:B------:R-:W-:-:S02]  /*17920*/  FSEL R126, R126, -INF , !P5 ;  /* 0xff8000007e7e7808 */ /* 0x000fc40006800000 */
[----:B------:R-:W-:Y:S02]  /*17930*/  ISETP.LT.OR P2, PT, R138, 0x12, P2 ;  /* 0x000000128a00780c */ /* 0x000fe40001741670 */
[----:B------:R-:W-:Y:S02]  /*17940*/  ISETP.GT.AND P4, PT, R137, 0x9, !P4 ;  /* 0x000000098900780c */ /* 0x000fe40006784270 */
[----:B------:R-:W-:Y:S02]  /*17950*/  FSEL R127, R127, -INF , !P2 ;  /* 0xff8000007f7f7808 */ /* 0x000fe40005000000 */
[C---:B------:R-:W-:Y:S02]  /*17960*/  LOP3.LUT P2, RZ, R16.reuse, 0x2, RZ, 0xc0, !PT ;  /* 0x0000000210ff7812 */ /* 0x040fe4000784c0ff */
[----:B------:R-:W-:Y:S02]  /*17970*/  LOP3.LUT P5, RZ, R16, 0x1, RZ, 0xc0, !PT ;  /* 0x0000000110ff7812 */ /* 0x000fe400078ac0ff */
[----:B------:R-:W-:-:S02]  /*17980*/  ISETP.GT.AND P2, PT, R137, 0x18, !P2 ;  /* 0x000000188900780c */ /* 0x000fc40005744270 */
[C---:B------:R-:W-:Y:S02]  /*17990*/  ISETP.LT.OR P4, PT, R138.reuse, 0xa, P4 ;  /* 0x0000000a8a00780c */ /* 0x040fe40002781670 */
[----:B------:R-:W-:Y:S02]  /*179a0*/  ISETP.LT.OR P2, PT, R138, 0x19, P2 ;  /* 0x000000198a00780c */ /* 0x000fe40001741670 */
[----:B------:R-:W-:Y:S02]  /*179b0*/  FSEL R123, R123, -INF , !P4 ;  /* 0xff8000007b7b7808 */ /* 0x000fe40006000000 */
[----:B------:R-:W-:Y:S02]  /*179c0*/  FSEL R130, R130, -INF , !P2 ;  /* 0xff80000082827808 */ /* 0x000fe40005000000 */
[C---:B------:R-:W-:Y:S02]  /*179d0*/  ISETP.GT.AND P2, PT, R137.reuse, 0x19, !P5 ;  /* 0x000000198900780c */ /* 0x040fe40006f44270 */
[----:B------:R-:W-:-:S02]  /*179e0*/  ISETP.GT.AND P3, PT, R137, 0x8, !P3 ;  /* 0x000000088900780c */ /* 0x000fc40005f64270 */
[----:B------:R-:W-:Y:S02]  /*179f0*/  ISETP.LT.OR P2, PT, R138, 0x1a, P2 ;  /* 0x0000001a8a00780c */ /* 0x000fe40001741670 */
[----:B------:R-:W-:Y:S02]  /*17a00*/  LOP3.LUT P4, RZ, R22, 0x80000000, RZ, 0xc0, !PT ;  /* 0x8000000016ff7812 */ /* 0x000fe4000788c0ff */
[----:B------:R-:W-:Y:S02]  /*17a10*/  FSEL R131, R131, -INF , !P2 ;  /* 0xff80000083837808 */ /* 0x000fe40005000000 */
[----:B------:R-:W-:Y:S02]  /*17a20*/  ISETP.LT.OR P3, PT, R138, 0x9, P3 ;  /* 0x000000098a00780c */ /* 0x000fe40001f61670 */
[----:B------:R-:W-:Y:S02]  /*17a30*/  ISETP.GT.AND P2, PT, R137, 0x20, !P4 ;  /* 0x000000208900780c */ /* 0x000fe40006744270 */
[----:B------:R-:W-:-:S02]  /*17a40*/  FSEL R122, R122, -INF , !P3 ;  /* 0xff8000007a7a7808 */ /* 0x000fc40005800000 */
[----:B------:R-:W-:Y:S02]  /*17a50*/  ISETP.LT.OR P2, PT, R138, 0x21, P2 ;  /* 0x000000218a00780c */ /* 0x000fe40001741670 */
[----:B------:R-:W-:Y:S02]  /*17a60*/  LOP3.LUT P3, RZ, R22, 0x40000000, RZ, 0xc0, !PT ;  /* 0x4000000016ff7812 */ /* 0x000fe4000786c0ff */
[----:B------:R-:W-:Y:S02]  /*17a70*/  FSEL R106, R106, -INF , !P2 ;  /* 0xff8000006a6a7808 */ /* 0x000fe40005000000 */
[----:B------:R-:W-:Y:S02]  /*17a80*/  ISETP.GT.AND P2, PT, R137, 0x21, !P3 ;  /* 0x000000218900780c */ /* 0x000fe40005f44270 */
[----:B------:R-:W-:Y:S02]  /*17a90*/  LOP3.LUT P1, RZ, R22, 0x20000000, RZ, 0xc0, !PT ;  /* 0x2000000016ff7812 */ /* 0x000fe4000782c0ff */
[----:B------:R-:W-:-:S02]  /*17aa0*/  ISETP.LT.OR P2, PT, R138, 0x22, P2 ;  /* 0x000000228a00780c */ /* 0x000fc40001741670 */
[C---:B------:R-:W-:Y:S02]  /*17ab0*/  LOP3.LUT P0, RZ, R22.reuse, 0x8000000, RZ, 0xc0, !PT ;  /* 0x0800000016ff7812 */ /* 0x040fe4000780c0ff */
[----:B------:R-:W-:Y:S02]  /*17ac0*/  FSEL R107, R107, -INF , !P2 ;  /* 0xff8000006b6b7808 */ /* 0x000fe40005000000 */
[----:B------:R-:W-:Y:S02]  /*17ad0*/  ISETP.GT.AND P2, PT, R137, 0x28, !P1 ;  /* 0x000000288900780c */ /* 0x000fe40004f44270 */
[----:B------:R-:W-:Y:S02]  /*17ae0*/  LOP3.LUT P6, RZ, R22, 0x4000000, RZ, 0xc0, !PT ;  /* 0x0400000016ff7812 */ /* 0x000fe400078cc0ff */
        /* <DEDUP_REMOVED lines=10> */
[----:B------:R-:W-:Y:S02]  /*17b90*/  ISETP.GT.AND P2, PT, R137, 0x30, !P0 ;  /* 0x000000308900780c */ /* 0x000fe40004744270 */
[----:B------:R-:W-:Y:S02]  /*17ba0*/  FMNMX.FTZ R3, R124, R3, !PT ;  /* 0x000000037c037209 */ /* 0x000fe40007810000 */
[----:B------:R-:W-:Y:S02]  /*17bb0*/  ISETP.LT.OR P2, PT, R138, 0x31, P2 ;  /* 0x000000318a00780c */ /* 0x000fe40001741670 */
[----:B------:R-:W-:-:S02]  /*17bc0*/  LOP3.LUT P5, RZ, R22, 0x400000, RZ, 0xc0, !PT ;  /* 0x0040000016ff7812 */ /* 0x000fc400078ac0ff */
[----:B------:R-:W-:Y:S02]  /*17bd0*/  FSEL R114, R114, -INF , !P2 ;  /* 0xff80000072727808 */ /* 0x000fe40005000000 */
        /* <DEDUP_REMOVED lines=11> */
[----:B------:R-:W-:Y:S02]  /*17c90*/  FSEL R118, R118, -INF , !P2 ;  /* 0xff80000076767808 */ /* 0x000fe40005000000 */
[C---:B------:R-:W-:Y:S02]  /*17ca0*/  LOP3.LUT P2, RZ, R22.reuse, 0x1000000, RZ, 0xc0, !PT ;  /* 0x0100000016ff7812 */ /* 0x040fe4000784c0ff */
[----:B------:R-:W-:Y:S02]  /*17cb0*/  FMNMX.FTZ R3, R105, R3, !PT ;  /* 0x0000000369037209 */ /* 0x000fe40007810000 */
[----:B------:R-:W-:Y:S02]  /*17cc0*/  ISETP.GT.AND P2, PT, R137, 0x39, !P2 ;  /* 0x000000398900780c */ /* 0x000fe40005744270 */
[----:B------:R-:W-:Y:S02]  /*17cd0*/  LOP3.LUT P3, RZ, R22, 0x100000, RZ, 0xc0, !PT ;  /* 0x0010000016ff7812 */ /* 0x000fe4000786c0ff */
[----:B------:R-:W-:-:S02]  /*17ce0*/  ISETP.LT.OR P2, PT, R138, 0x3a, P2 ;  /* 0x0000003a8a00780c */ /* 0x000fc40001741670 */
[----:B------:R-:W-:Y:S02]  /*17cf0*/  FMNMX.FTZ R3, R108, R3, !PT ;  /* 0x000000036c037209 */ /* 0x000fe40007810000 */
[----:B------:R-:W-:Y:S02]  /*17d00*/  FSEL R119, R119, -INF , !P2 ;  /* 0xff80000077777808 */ /* 0x000fe40005000000 */
[C---:B------:R-:W-:Y:S02]  /*17d10*/  LOP3.LUT P2, RZ, R22.reuse, 0x800000, RZ, 0xc0, !PT ;  /* 0x0080000016ff7812 */ /* 0x040fe4000784c0ff */
[----:B------:R-:W-:Y:S02]  /*17d20*/  FMNMX.FTZ R3, R109, R3, !PT ;  /* 0x000000036d037209 */ /* 0x000fe40007810000 */
[----:B------:R-:W-:Y:S02]  /*17d30*/  ISETP.GT.AND P2, PT, R137, 0x40, !P2 ;  /* 0x000000408900780c */ /* 0x000fe40005744270 */
[----:B------:R-:W-:-:S02]  /*17d40*/  LOP3.LUT P1, RZ, R22, 0x80000, RZ, 0xc0, !PT ;  /* 0x0008000016ff7812 */ /* 0x000fc4000782c0ff */
[----:B------:R-:W-:Y:S02]  /*17d50*/  ISETP.LT.OR P2, PT, R138, 0x41, P2 ;  /* 0x000000418a00780c */ /* 0x000fe40001741670 */
[----:B------:R-:W-:Y:S02]  /*17d60*/  FMNMX.FTZ R3, R112, R3, !PT ;  /* 0x0000000370037209 */ /* 0x000fe40007810000 */
[----:B------:R-:W-:Y:S02]  /*17d70*/  FSEL R90, R90, -INF , !P2 ;  /* 0xff8000005a5a7808 */ /* 0x000fe40005000000 */
[----:B------:R-:W-:Y:S02]  /*17d80*/  ISETP.GT.AND P2, PT, R137, 0x41, !P5 ;  /* 0x000000418900780c */ /* 0x000fe40006f44270 */
[----:B------:R-:W-:Y:S02]  /*17d90*/  FMNMX.FTZ R3, R113, R3, !PT ;  /* 0x0000000371037209 */ /* 0x000fe40007810000 */
[----:B------:R-:W-:-:S02]  /*17da0*/  ISETP.LT.OR P2, PT, R138, 0x42, P2 ;  /* 0x000000428a00780c */ /* 0x000fc40001741670 */
[----:B------:R-:W-:Y:S02]  /*17db0*/  LOP3.LUT P0, RZ, R22, 0x40000, RZ, 0xc0, !PT ;  /* 0x0004000016ff7812 */ /* 0x000fe4000780c0ff */
[----:B------:R-:W-:Y:S02]  /*17dc0*/  FSEL R91, R91, -INF , !P2 ;  /* 0xff8000005b5b7808 */ /* 0x000fe40005000000 */
[----:B------:R-:W-:Y:S02]  /*17dd0*/  ISETP.GT.AND P2, PT, R137, 0x48, !P4 ;  /* 0x000000488900780c */ /* 0x000fe40006744270 */
[----:B------:R-:W-:Y:S02]  /*17de0*/  FMNMX.FTZ R3, R116, R3, !PT ;  /* 0x0000000374037209 */ /* 0x000fe40007810000 */
[----:B------:R-:W-:Y:S02]  /*17df0*/  ISETP.LT.OR P2, PT, R138, 0x49, P2 ;  /* 0x000000498a00780c */ /* 0x000fe40001741670 */
[----:B------:R-:W-:-:S02]  /*17e00*/  FMNMX.FTZ R3, R117, R3, !PT ;  /* 0x0000000375037209 */ /* 0x000fc40007810000 */
[----:B------:R-:W-:Y:S02]  /*17e10*/  FSEL R94, R94, -INF , !P2 ;  /* 0xff8000005e5e7808 */ /* 0x000fe40005000000 */
[----:B------:R-:W-:Y:S02]  /*17e20*/  ISETP.GT.AND P2, PT, R137, 0x49, !P3 ;  /* 0x000000498900780c */ /* 0x000fe40005f44270 */
[----:B------:R-:W-:Y:S02]  /*17e30*/  LOP3.LUT P6, RZ, R22, 0x20000, RZ, 0xc0, !PT ;  /* 0x0002000016ff7812 */ /* 0x000fe400078cc0ff */
        /* <DEDUP_REMOVED lines=46> */
[C---:B------:R-:W-:Y:S02]  /*18120*/  LOP3.LUT P2, RZ, R22.reuse, 0x1000, RZ, 0xc0, !PT ;  /* 0x0000100016ff7812 */ /* 0x040fe4000784c0ff */
[----:B------:R-:W-:Y:S02]  /*18130*/  LOP3.LUT P5, RZ, R22, 0x800, RZ, 0xc0, !PT ;  /* 0x0000080016ff7812 */ /* 0x000fe400078ac0ff */
[----:B------:R-:W-:Y:S02]  /*18140*/  ISETP.GT.AND P2, PT, R137, 0x69, !P2 ;  /* 0x000000698900780c */ /* 0x000fe40005744270 */
[----:B------:R-:W-:Y:S02]  /*18150*/  FMNMX.FTZ R3, R134, R3, !PT ;  /* 0x0000000386037209 */ /* 0x000fe40007810000 */
[----:B------:R-:W-:-:S02]  /*18160*/  ISETP.LT.OR P2, PT, R138, 0x6a, P2 ;  /* 0x0000006a8a00780c */ /* 0x000fc40001741670 */
[----:B------:R-:W-:Y:S02]  /*18170*/  FMNMX.FTZ R3, R64, R3, !PT ;  /* 0x0000000340037209 */ /* 0x000fe40007810000 */
[----:B------:R-:W-:Y:S02]  /*18180*/  FSEL R79, R79, -INF , !P2 ;  /* 0xff8000004f4f7808 */ /* 0x000fe40005000000 */
        /* <DEDUP_REMOVED lines=9> */
[----:B------:R-:W-:-:S02]  /*18220*/  FMNMX.FTZ R3, R136, R3, !PT ;  /* 0x0000000388037209 */ /* 0x000fc40007810000 */
[----:B------:R-:W-:Y:S02]  /*18230*/  FSEL R83, R83, -INF , !P2 ;  /* 0xff80000053537808 */ /* 0x000fe40005000000 */
[----:B------:R-:W-:Y:S01]  /*18240*/  ISETP.GT.AND P2, PT, R137, 0x78, !P3 ;  /* 0x000000788900780c */ /* 0x000fe20005f44270 */
[----:B------:R-:W0:Y:S01]  /*18250*/  SHFL.BFLY PT, R12, R3, 0x2, 0x1f ;  /* 0x0c401f00030c7f89 */ /* 0x000e2200000e0000 */
        /* <DEDUP_REMOVED lines=10> */
[----:B------:R-:W-:Y:S02]  /*18300*/  LOP3.LUT P0, RZ, R16, 0x8, RZ, 0xc0, !PT ;  /* 0x0000000810ff7812 */ /* 0x000fe4000780c0ff */
[----:B------:R-:W-:Y:S02]  /*18310*/  ISETP.LT.OR P2, PT, R138, 0x81, P2 ;  /* 0x000000818a00780c */ /* 0x000fe40001741670 */
[----:B0-----:R-:W-:Y:S02]  /*18320*/  FMNMX.FTZ R3, R3, R12, !PT ;  /* 0x0000000c03037209 */ /* 0x001fe40007810000 */
[----:B------:R-:W-:Y:S02]  /*18330*/  FSEL R58, R58, -INF , !P2 ;  /* 0xff8000003a3a7808 */ /* 0x000fe40005000000 */
[C---:B------:R-:W-:Y:S01]  /*18340*/  ISETP.GT.AND P2, PT, R137.reuse, 0x81, !P6 ;  /* 0x000000818900780c */ /* 0x040fe20007744270 */
[----:B------:R-:W0:Y:S01]  /*18350*/  SHFL.BFLY PT, R12, R3, 0x1, 0x1f ;  /* 0x0c201f00030c7f89 */ /* 0x000e2200000e0000 */
[----:B------:R-:W-:-:S02]  /*18360*/  ISETP.GT.AND P0, PT, R137, 0x99, !P0 ;  /* 0x000000998900780c */ /* 0x000fc40004704270 */
[----:B------:R-:W-:Y:S02]  /*18370*/  ISETP.LT.OR P2, PT, R138, 0x82, P2 ;  /* 0x000000828a00780c */ /* 0x000fe40001741670 */
[C---:B------:R-:W-:Y:S02]  /*18380*/  LOP3.LUT P4, RZ, R22.reuse, 0x10, RZ, 0xc0, !PT ;  /* 0x0000001016ff7812 */ /* 0x040fe4000788c0ff */
[----:B------:R-:W-:Y:S02]  /*18390*/  FSEL R59, R59, -INF , !P2 ;  /* 0xff8000003b3b7808 */ /* 0x000fe40005000000 */
[C---:B------:R-:W-:Y:S02]  /*183a0*/  LOP3.LUT P6, RZ, R22.reuse, 0x8, RZ, 0xc0, !PT ;  /* 0x0000000816ff7812 */ /* 0x040fe400078cc0ff */
[C---:B------:R-:W-:Y:S02]  /*183b0*/  LOP3.LUT P3, RZ, R22.reuse, 0x4, RZ, 0xc0, !PT ;  /* 0x0000000416ff7812 */ /* 0x040fe4000786c0ff */
[----:B------:R-:W-:-:S02]  /*183c0*/  LOP3.LUT P1, RZ, R22, 0x1, RZ, 0xc0, !PT ;  /* 0x0000000116ff7812 */ /* 0x000fc4000782c0ff */
[C---:B------:R-:W-:Y:S02]  /*183d0*/  LOP3.LUT P2, RZ, R22.reuse, 0x2, RZ, 0xc0, !PT ;  /* 0x0000000216ff7812 */ /* 0x040fe4000784c0ff */
[----:B------:R-:W-:Y:S02]  /*183e0*/  LOP3.LUT R22, R22, 0xfffffffd, RZ, 0xc0, !PT ;  /* 0xfffffffd16167812 */ /* 0x000fe400078ec0ff */
[----:B------:R-:W-:Y:S02]  /*183f0*/  ISETP.GT.AND P5, PT, R137, 0x88, !P5 ;  /* 0x000000888900780c */ /* 0x000fe40006fa4270 */
[----:B------:R-:W-:Y:S02]  /*18400*/  @P0 LOP3.LUT R22, R22, 0x2, RZ, 0xfc, !PT ;  /* 0x0000000216160812 */ /* 0x000fe400078efcff */
[----:B------:R-:W-:Y:S02]  /*18410*/  ISETP.LT.OR P0, PT, R138, 0x89, P5 ;  /* 0x000000898a00780c */ /* 0x000fe40002f01670 */
[----:B------:R-:W-:-:S02]  /*18420*/  LOP3.LUT P5, RZ, R22, 0x2, RZ, 0xc0, !PT ;  /* 0x0000000216ff7812 */ /* 0x000fc400078ac0ff */
[----:B------:R-:W-:Y:S02]  /*18430*/  LOP3.LUT R22, R22, 0xfffffff7, RZ, 0xc0, !PT ;  /* 0xfffffff716167812 */ /* 0x000fe400078ec0ff */
[C---:B------:R-:W-:Y:S02]  /*18440*/  ISETP.GT.AND P4, PT, R137.reuse, 0x89, !P4 ;  /* 0x000000898900780c */ /* 0x040fe40006784270 */
[----:B------:R-:W-:Y:S02]  /*18450*/  ISETP.GT.AND P6, PT, R137, 0x90, !P6 ;  /* 0x000000908900780c */ /* 0x000fe400077c4270 */
[----:B0-----:R-:W-:Y:S02]  /*18460*/  FMNMX.FTZ R3, R3, R12, !PT ;  /* 0x0000000c03037209 */ /* 0x001fe40007810000 */
[----:B------:R-:W-:Y:S02]  /*18470*/  ISETP.GT.AND P1, PT, R137, RZ, !P1 ;  /* 0x000000ff8900720c */ /* 0x000fe40004f24270 */
[----:B------:R-:W-:Y:S01]  /*18480*/  @P0 LOP3.LUT R22, R22, 0x8, RZ, 0xfc, !PT ;  /* 0x0000000816160812 */ /* 0x000fe200078efcff */
[----:B------:R-:W-:-:S01]  /*18490*/  FFMA.FTZ R13, R3, R56, -8 ;  /* 0xc1000000030d7423 */ /* 0x000fc20000010038 */
[----:B------:R-:W-:-:S02]  /*184a0*/  ISETP.LT.OR P0, PT, R138, 0x8a, P4 ;  /* 0x0000008a8a00780c */ /* 0x000fc40002701670 */
[C---:B------:R-:W-:Y:S02]  /*184b0*/  ISETP.LT.OR P4, PT, R138.reuse, 0x91, P6 ;  /* 0x000000918a00780c */ /* 0x040fe40003781670 */
[C---:B------:R-:W-:Y:S02]  /*184c0*/  FSETP.NEU.FTZ.AND P6, PT, R3.reuse, -INF , PT ;  /* 0xff8000000300780b */ /* 0x040fe40003fdd000 */
[----:B------:R-:W-:Y:S02]  /*184d0*/  ISETP.LT.OR P1, PT, R138, 0x1, P1 ;  /* 0x000000018a00780c */ /* 0x000fe40000f21670 */
[----:B------:R-:W-:Y:S02]  /*184e0*/  FSEL R12, R3, RZ, P6 ;  /* 0x000000ff030c7208 */ /* 0x000fe40003000000 */
[----:B------:R-:W-:Y:S02]  /*184f0*/  FSEL R13, R13, RZ, P6 ;  /* 0x000000ff0d0d7208 */ /* 0x000fe40003000000 */
[----:B------:R-:W-:Y:S01]  /*18500*/  LOP3.LUT P6, RZ, R22, 0x8, RZ, 0xc0, !PT ;  /* 0x0000000816ff7812 */ /* 0x000fe200078cc0ff */
[----:B------:R-:W-:-:S01]  /*18510*/  FADD.FTZ R11, -R12, R11 ;  /* 0x0000000b0c0b7221 */ /* 0x000fc20000010100 */
[----:B------:R-:W-:Y:S01]  /*18520*/  FSEL R12, R9, -INF , !P1 ;  /* 0xff800000090c7808 */ /* 0x000fe20004800000 */
[----:B------:R-:W-:-:S01]  /*18530*/  FFMA.FTZ R139, R139, R56, -R13 ;  /* 0x000000388b8b7223 */ /* 0x000fc2000001080d */
[----:B------:R-:W-:Y:S01]  /*18540*/  FSEL R8, R8, -INF , !P6 ;  /* 0xff80000008087808 */ /* 0x000fe20007000000 */
[----:B------:R-:W-:Y:S01]  /*18550*/  FMUL.FTZ R11, R11, R56 ;  /* 0x000000380b0b7220 */ /* 0x000fe20000410000 */
[----:B------:R-:W-:Y:S01]  /*18560*/  FMNMX.FTZ R9, R12, R10, !PT ;  /* 0x0000000a0c097209 */ /* 0x000fe20007810000 */
[----:B------:R-:W-:-:S01]  /*18570*/  FFMA.FTZ R57, R57, R56, -R13 ;  /* 0x0000003839397223 */ /* 0x000fc2000001080d */
[----:B------:R-:W-:Y:S01]  /*18580*/  ISETP.GT.AND P3, PT, R137, 0x91, !P3 ;  /* 0x000000918900780c */ /* 0x000fe20005f64270 */
        /* <DEDUP_REMOVED lines=8> */
[----:B------:R-:W0:Y:S01]  /*18610*/  MUFU.EX2 R11, R11 ;  /* 0x0000000b000b7308 */ /* 0x000e220000000800 */
[----:B------:R-:W-:Y:S01]  /*18620*/  FMNMX.FTZ R9, R123, R9, !PT ;  /* 0x000000097b097209 */ /* 0x000fe20007810000 */
[-CC-:B------:R-:W-:Y:S01]  /*18630*/  FFMA.FTZ R125, R125, R56.reuse, -R13.reuse ;  /* 0x000000387d7d7223 */ /* 0x180fe2000001080d */
[----:B------:R-:W-:Y:S01]  /*18640*/  ISETP.LT.OR P3, PT, R138, 0x92, P3 ;  /* 0x000000928a00780c */ /* 0x000fe20001f61670 */
[-CC-:B------:R-:W-:Y:S01]  /*18650*/  FFMA.FTZ R128, R128, R56.reuse, -R13.reuse ;  /* 0x0000003880807223 */ /* 0x180fe2000001080d */
[----:B------:R-:W-:Y:S01]  /*18660*/  FMNMX.FTZ R9, R126, R9, !PT ;  /* 0x000000097e097209 */ /* 0x000fe20007810000 */
[-CC-:B------:R-:W-:Y:S01]  /*18670*/  FFMA.FTZ R129, R129, R56.reuse, -R13.reuse ;  /* 0x0000003881817223 */ /* 0x180fe2000001080d */
[----:B------:R-:W-:Y:S01]  /*18680*/  FSEL R62, R62, -INF , !P4 ;  /* 0xff8000003e3e7808 */ /* 0x000fe20006000000 */
[----:B------:R-:W1:Y:S01]  /*18690*/  MUFU.EX2 R57, R57 ;  /* 0x0000003900397308 */ /* 0x000e620000000800 */
[----:B------:R-:W-:Y:S01]  /*186a0*/  FMNMX.FTZ R9, R127, R9, !PT ;  /* 0x000000097f097209 */ /* 0x000fe20007810000 */
[-CC-:B------:R-:W-:Y:S01]  /*186b0*/  FFMA.FTZ R104, R104, R56.reuse, -R13.reuse ;  /* 0x0000003868687223 */ /* 0x180fe2000001080d */
[----:B------:R-:W-:Y:S01]  /*186c0*/  ISETP.LT.OR P2, PT, R138, 0x99, P2 ;  /* 0x000000998a00780c */ /* 0x000fe20001741670 */
[-CC-:B------:R-:W-:Y:S01]  /*186d0*/  FFMA.FTZ R105, R105, R56.reuse, -R13.reuse ;  /* 0x0000003869697223 */ /* 0x180fe2000001080d */
[----:B------:R-:W-:Y:S01]  /*186e0*/  FMNMX.FTZ R9, R130, R9, !PT ;  /* 0x0000000982097209 */ /* 0x000fe20007810000 */
[-C--:B------:R-:W-:Y:S01]  /*186f0*/  FFMA.FTZ R108, R108, R56.reuse, -R13 ;  /* 0x000000386c6c7223 */ /* 0x080fe2000001080d */
[----:B------:R-:W-:Y:S01]  /*18700*/  FSEL R63, R63, -INF , !P3 ;  /* 0xff8000003f3f7808 */ /* 0x000fe20005800000 */
[----:B------:R-:W-:Y:S01]  /*18710*/  MUFU.EX2 R120, R120 ;  /* 0x0000007800787308 */ /* 0x000fe20000000800 */
[----:B------:R-:W-:Y:S01]  /*18720*/  FMNMX.FTZ R9, R131, R9, !PT ;  /* 0x0000000983097209 */ /* 0x000fe20007810000 */
[----:B0-----:R-:W-:Y:S01]  /*18730*/  FFMA.FTZ R21, R11, R21, R139 ;  /* 0x000000150b157223 */ /* 0x001fe2000001008b */
[----:B------:R-:W-:Y:S01]  /*18740*/  ISETP.LT.OR P5, PT, R138, 0x9a, P5 ;  /* 0x0000009a8a00780c */ /* 0x000fe20002fa1670 */
[-CC-:B------:R-:W-:Y:S01]  /*18750*/  FFMA.FTZ R109, R109, R56.reuse, -R13.reuse ;  /* 0x000000386d6d7223 */ /* 0x180fe2000001080d */
[----:B------:R-:W-:Y:S01]  /*18760*/  FMNMX.FTZ R9, R106, R9, !PT ;  /* 0x000000096a097209 */ /* 0x000fe20007810000 */
[-C--:B------:R-:W-:Y:S01]  /*18770*/  FFMA.FTZ R112, R112, R56.reuse, -R13 ;  /* 0x0000003870707223 */ /* 0x080fe2000001080d */
[----:B------:R-:W-:Y:S01]  /*18780*/  FSEL R66, R66, -INF , !P2 ;  /* 0xff80000042427808 */ /* 0x000fe20005000000 */
[----:B------:R-:W-:Y:S01]  /*18790*/  MUFU.EX2 R121, R121 ;  /* 0x0000007900797308 */ /* 0x000fe20000000800 */
[----:B------:R-:W-:Y:S01]  /*187a0*/  FMNMX.FTZ R9, R107, R9, !PT ;  /* 0x000000096b097209 */ /* 0x000fe20007810000 */
[----:B-1----:R-:W-:Y:S01]  /*187b0*/  FADD.FTZ R21, R57, R21 ;  /* 0x0000001539157221 */ /* 0x002fe20000010000 */
[----:B------:R-:W-:Y:S01]  /*187c0*/  FSEL R67, R67, -INF , !P5 ;  /* 0xff80000043437808 */ /* 0x000fe20006800000 */
[-CC-:B------:R-:W-:Y:S01]  /*187d0*/  FFMA.FTZ R113, R113, R56.reuse, -R13.reuse ;  /* 0x0000003871717223 */ /* 0x180fe2000001080d */
[----:B------:R-:W-:Y:S01]  /*187e0*/  FMNMX.FTZ R9, R110, R9, !PT ;  /* 0x000000096e097209 */ /* 0x000fe20007810000 */
[-CC-:B------:R-:W-:Y:S01]  /*187f0*/  FFMA.FTZ R116, R116, R56.reuse, -R13.reuse ;  /* 0x0000003874747223 */ /* 0x180fe2000001080d */
[----:B------:R-:W-:-:S01]  /*18800*/  FFMA.FTZ R117, R117, R56, -R13 ;  /* 0x0000003875757223 */ /* 0x000fc2000001080d */
[----:B------:R-:W-:Y:S01]  /*18810*/  MUFU.EX2 R124, R124 ;  /* 0x0000007c007c7308 */ /* 0x000fe20000000800 */
[----:B------:R-:W-:Y:S01]  /*18820*/  FMNMX.FTZ R9, R111, R9, !PT ;  /* 0x000000096f097209 */ /* 0x000fe20007810000 */
[-CC-:B------:R-:W-:Y:S01]  /*18830*/  FFMA.FTZ R88, R88, R56.reuse, -R13.reuse ;  /* 0x0000003858587223 */ /* 0x180fe2000001080d */
[----:B------:R-:W-:-:S01]  /*18840*/  FFMA.FTZ R89, R89, R56, -R13 ;  /* 0x0000003859597223 */ /* 0x000fc2000001080d */
        /* <DEDUP_REMOVED lines=34> */
[----:B------:R-:W-:Y:S01]  /*18a70*/  FFMA.FTZ R13, R136, R56, -R13 ;  /* 0x00000038880d7223 */ /* 0x000fe2000001080d */
[----:B------:R-:W-:Y:S01]  /*18a80*/  LOP3.LUT P0, RZ, R16, 0x80, RZ, 0xc0, !PT ;  /* 0x0000008010ff7812 */ /* 0x000fe2000780c0ff */
[----:B------:R-:W-:Y:S01]  /*18a90*/  MUFU.EX2 R105, R105 ;  /* 0x0000006900697308 */ /* 0x000fe20000000800 */
[----:B------:R-:W-:-:S02]  /*18aa0*/  FMNMX.FTZ R9, R99, R9, !PT ;  /* 0x0000000963097209 */ /* 0x000fc40007810000 */
[----:B------:R-:W-:Y:S02]  /*18ab0*/  LOP3.LUT P1, RZ, R16, 0x40, RZ, 0xc0, !PT ;  /* 0x0000004010ff7812 */ /* 0x000fe4000782c0ff */
[----:B------:R-:W-:-:S03]  /*18ac0*/  FMNMX.FTZ R9, R102, R9, !PT ;  /* 0x0000000966097209 */ /* 0x000fc60007810000 */
[----:B------:R-:W-:Y:S01]  /*18ad0*/  MUFU.EX2 R108, R108 ;  /* 0x0000006c006c7308 */ /* 0x000fe20000000800 */
[----:B------:R-:W-:-:S04]  /*18ae0*/  FMNMX.FTZ R9, R103, R9, !PT ;  /* 0x0000000967097209 */ /* 0x000fc80007810000 */
        /* <DEDUP_REMOVED lines=23> */
[----:B------:R-:W-:-:S05]  /*18c60*/  FMNMX.FTZ R9, R67, R9, !PT ;  /* 0x0000000943097209 */ /* 0x000fca0007810000 */
[----:B------:R-:W0:Y:S02]  /*18c70*/  SHFL.BFLY PT, R69, R9, 0x2, 0x1f ;  /* 0x0c401f0009457f89 */ /* 0x000e2400000e0000 */
[----:B------:R-:W-:Y:S08]  /*18c80*/  MUFU.EX2 R93, R93 ;  /* 0x0000005d005d7308 */ /* 0x000ff00000000800 */
[----:B------:R-:W-:Y:S08]  /*18c90*/  MUFU.EX2 R96, R96 ;  /* 0x0000006000607308 */ /* 0x000ff00000000800 */
[----:B------:R-:W-:Y:S01]  /*18ca0*/  MUFU.EX2 R97, R97 ;  /* 0x0000006100617308 */ /* 0x000fe20000000800 */
[----:B0-----:R-:W-:-:S07]  /*18cb0*/  FMNMX.FTZ R9, R9, R69, !PT ;  /* 0x0000004509097209 */ /* 0x001fce0007810000 */
[----:B------:R-:W-:Y:S01]  /*18cc0*/  MUFU.EX2 R100, R100 ;  /* 0x0000006400647308 */ /* 0x000fe20000000800 */
[----:B------:R-:W0:Y:S07]  /*18cd0*/  SHFL.BFLY PT, R69, R9, 0x1, 0x1f ;  /* 0x0c201f0009457f89 */ /* 0x000e2e00000e0000 */
[----:B------:R-:W-:Y:S08]  /*18ce0*/  MUFU.EX2 R101, R101 ;  /* 0x0000006500657308 */ /* 0x000ff00000000800 */
[----:B------:R-:W-:Y:S08]  /*18cf0*/  MUFU.EX2 R72, R72 ;  /* 0x0000004800487308 */ /* 0x000ff00000000800 */
[----:B------:R-:W-:Y:S01]  /*18d00*/  MUFU.EX2 R73, R73 ;  /* 0x0000004900497308 */ /* 0x000fe20000000800 */
[----:B0-----:R-:W-:-:S04]  /*18d10*/  FMNMX.FTZ R9, R9, R69, !PT ;  /* 0x0000004509097209 */ /* 0x001fc80007810000 */
        /* <DEDUP_REMOVED lines=181> */
.L_x_1252:
        /* <DEDUP_REMOVED lines=78> */
[----:B--2---:R-:W-:-:S04]  /*19d50*/  PRMT R14, R69, 0x654, R14 ;  /* 0x00000654450e7816 */ /* 0x004fc8000000000e */
[----:B------:R0:W-:Y:S01]  /*19d60*/  SYNCS.ARRIVE.TRANS64.RED.A1T0 RZ, [R14+URZ], RZ ;  /* 0x000000ff0eff79a7 */ /* 0x0001e2000810043f */
[C---:B---3--:R-:W-:Y:S01]  /*19d70*/  ISETP.GT.AND P2, PT, R0.reuse, R12, PT ;  /* 0x0000000c0000720c */ /* 0x048fe20003f44270 */
[----:B------:R-:W-:Y:S02]  /*19d80*/  VIADD R0, R0, 0xffffffff ;  /* 0xffffffff00007836 */ /* 0x000fe40000000000 */
[----:B------:R-:W-:-:S10]  /*19d90*/  IMAD.MOV.U32 R12, RZ, RZ, R19 ;  /* 0x000000ffff0c7224 */ /* 0x000fd400078e0013 */
[----:B0-----:R-:W-:Y:S05]  /*19da0*/  @P2 BRA `(.L_x_1253) ;  /* 0xffffffb000e42947 */ /* 0x001fea000383ffff */
.L_x_1233:
[----:B------:R-:W-:Y:S05]  /*19db0*/  BSYNC B0 ;  /* 0x0000000000007941 */ /* 0x000fea0003800000 */
.L_x_1232:
[----:B------:R-:W-:Y:S06]  /*19dc0*/  BAR.ARV 0x8, 0x200 ;  /* 0x0208000000007b1d */ /* 0x000fec0000002000 */
[----:B------:R-:W-:Y:S05]  /*19dd0*/  @!P0 BRA `(.L_x_1254) ;  /* 0x0000000000048947 */ /* 0x000fea0003800000 */
[----:B------:R-:W-:Y:S01]  /*19de0*/  BPT.TRAP 0x1 ;  /* 0x000000040000795c */ /* 0x000fe20000300000 */
.L_x_1254:
[----:B------:R-:W-:Y:S01]  /*19df0*/  IMAD R13, R18, 0x8, R17 ;  /* 0x00000008120d7824 */ /* 0x000fe200078e0211 */
[----:B------:R-:W-:-:S04]  /*19e00*/  SHF.L.U32 R0, R19, 0x1f, RZ ;  /* 0x0000001f13007819 */ /* 0x000fc800000006ff */
[----:B------:R0:W1:Y:S01]  /*19e10*/  SYNCS.PHASECHK.TRANS64.TRYWAIT P1, [R13+URZ+0x13250], R0 ;  /* 0x013250000d0075a7 */ /* 0x000062000802017f */
[----:B------:R-:W-:Y:S05]  /*19e20*/  @!P0 BRA `(.L_x_1255) ;  /* 0x0000000000048947 */ /* 0x000fea0003800000 */
[----:B------:R-:W-:Y:S01]  /*19e30*/  BPT.TRAP 0x1 ;  /* 0x000000040000795c */ /* 0x000fe20000300000 */
.L_x_1255:
[----:B------:R-:W-:Y:S04]  /*19e40*/  BSSY B0, `(.L_x_1256) ;  /* 0x0000004000007945 */ /* 0x000fe80003800000 */
[----:B-1----:R-:W-:Y:S05]  /*19e50*/  @P1 BRA `(.L_x_1257) ;  /* 0x0000000000081947 */ /* 0x002fea0003800000 */
[----:B------:R-:W1:Y:S02]  /*19e60*/  SYNCS.PHASECHK.TRANS64.TRYWAIT P1, [R13+URZ+0x13250], R0 ;  /* 0x013250000d0075a7 */ /* 0x000e64000802017f */
[----:B-1----:R-:W-:Y:S05]  /*19e70*/  @!P1 BRA `(.L_x_1258) ;  /* 0x0000009000b49947 */ /* 0x002fea0003800000 */
.L_x_1257:
[----:B------:R-:W-:Y:S05]  /*19e80*/  BSYNC B0 ;  /* 0x0000000000007941 */ /* 0x000fea0003800000 */
.L_x_1256:
[----:B------:R-:W2:Y:S01]  /*19e90*/  LDL.LU R8, [R1+0x4c] ;  /* 0x00004c0001087983 */ /* 0x000ea20000300800 */
[----:B------:R-:W-:-:S03]  /*19ea0*/  ULDC.64 UR4, c[0x0][0x9a0] ;  /* 0x0002680000047ab9 */ /* 0x000fc60000000a00 */
[----:B------:R-:W3:Y:S01]  /*19eb0*/  LDL.LU R2, [R1+0x48] ;  /* 0x0000480001027983 */ /* 0x000ee20000300800 */
[----:B------:R-:W-:Y:S01]  /*19ec0*/  VIADD R17, R17, 0x1000 ;  /* 0x0000100011117836 */ /* 0x000fe20000000000 */
[----:B------:R-:W-:Y:S01]  /*19ed0*/  ISETP.NE.U32.AND P1, PT, RZ, UR4, PT ;  /* 0x00000004ff007c0c */ /* 0x000fe2000bf25070 */
[----:B------:R-:W-:Y:S01]  /*19ee0*/  IMAD.MOV.U32 R5, RZ, RZ, -0x3ffffff0 ;  /* 0xc0000010ff057424 */ /* 0x000fe200078e00ff */
[----:B------:R-:W-:Y:S02]  /*19ef0*/  WARPGROUP.ARRIVE ;  /* 0x00000000000079c5 */ /* 0x000fe40000000000 */
[----:B------:R-:W-:Y:S02]  /*19f00*/  SHF.R.U32.HI R17, RZ, 0x4, R17 ;  /* 0x00000004ff117819 */ /* 0x000fe40000011611 */
[----:B------:R-:W-:Y:S02]  /*19f10*/  R2UR UR7, R5 ;  /* 0x00000000050772ca */ /* 0x000fe400000e0000 */
[----:B------:R-:W-:-:S02]  /*19f20*/  LOP3.LUT R17, R17, 0x3fff, RZ, 0xc0, !PT ;  /* 0x00003fff11117812 */ /* 0x000fc400078ec0ff */
[----:B------:R-:W-:Y:S02]  /*19f30*/  ISETP.NE.AND.EX P1, PT, RZ, UR5, PT, P1 ;  /* 0x00000005ff007c0c */ /* 0x000fe4000bf25310 */
[----:B------:R-:W-:-:S05]  /*19f40*/  LOP3.LUT R17, R17, 0x10000, RZ, 0xfc, !PT ;  /* 0x0001000011117812 */ /* 0x000fca00078efcff */
[----:B------:R-:W-:-:S05]  /*19f50*/  IMAD R4, R18, 0x280, R17 ;  /* 0x0000028012047824 */ /* 0x000fca00078e0211 */
[----:B------:R-:W-:Y:S01]  /*19f60*/  R2UR UR6, R4 ;  /* 0x00000000040672ca */ /* 0x000fe200000e0000 */
[----:B------:R-:W0:Y:S08]  /*19f70*/  @P1 LDC.64 R6, c[0x0][0x9c8] ;  /* 0x00027200ff061b82 */ /* 0x000e300000000a00 */
[----:B------:R-:W4:Y:S04]  /*19f80*/  @P1 LDC.64 R10, c[0x0][0x9d0] ;  /* 0x00027400ff0a1b82 */ /* 0x000f280000000a00 */
[----:B------:R-:W-:Y:S03]  /*19f90*/  QGMMA.64x64x32.F32.E4M3.E4M3 R24, R152, gdesc[UR4], R24, gsb0 ;  /* 0x00e0000498187df3 */ /* 0x000fe60008000818 */
[----:B------:R-:W-:-:S02]  /*19fa0*/  WARPGROUP.DEPBAR.LE gsb0, 0x0 ;  /* 0x00008000000079c5 */ /* 0x000fc40000010000 */
[----:B------:R-:W-:Y:S01]  /*19fb0*/  WARPGROUP.ARRIVE ;  /* 0x00000000000079c5 */ /* 0x000fe20000000000 */
[----:B--2---:R-:W-:-:S05]  /*19fc0*/  @P1 SHF.R.S32.HI R15, RZ, 0x1f, R8 ;  /* 0x0000001fff0f1819 */ /* 0x004fca0000011408 */
[----:B01----:R-:W-:Y:S01]  /*19fd0*/  @P1 IMAD R0, R15, R6, RZ ;  /* 0x000000060f001224 */ /* 0x003fe200078e02ff */
[----:B---3--:R-:W-:-:S03]  /*19fe0*/  @P1 SHF.R.S32.HI R15, RZ, 0x1f, R2 ;  /* 0x0000001fff0f1819 */ /* 0x008fc60000011402 */
[C---:B------:R-:W-:Y:S02]  /*19ff0*/  @P1 IMAD R5, R8.reuse, R7, R0 ;  /* 0x0000000708051224 */ /* 0x040fe400078e0200 */
[----:B------:R-:W-:-:S04]  /*1a000*/  @P1 IMAD.WIDE.U32 R6, R8, R6, RZ ;  /* 0x0000000608061225 */ /* 0x000fc800078e00ff */
[-C--:B----4-:R-:W-:Y:S02]  /*1a010*/  @P1 IMAD R0, R15, R10.reuse, RZ ;  /* 0x0000000a0f001224 */ /* 0x090fe400078e02ff */
[----:B------:R-:W-:Y:S02]  /*1a020*/  @P1 IMAD.IADD R7, R7, 0x1, R5 ;  /* 0x0000000107071824 */ /* 0x000fe400078e0205 */
[C---:B------:R-:W-:Y:S02]  /*1a030*/  @P1 IMAD R5, R2.reuse, R11, R0 ;  /* 0x0000000b02051224 */ /* 0x040fe400078e0200 */
[----:B------:R-:W-:-:S04]  /*1a040*/  @P1 IMAD.WIDE.U32 R6, R2, R10, R6 ;  /* 0x0000000a02061225 */ /* 0x000fc800078e0006 */
[----:B------:R-:W-:Y:S01]  /*1a050*/  @P1 IMAD.IADD R5, R7, 0x1, R5 ;  /* 0x0000000107051824 */ /* 0x000fe200078e0205 */
[C---:B------:R-:W-:Y:S01]  /*1a060*/  @P1 LEA R10, P2, R6.reuse, UR4, 0x2 ;  /* 0x00000004060a1c11 */ /* 0x040fe2000f8410ff */
[----:B------:R-:W-:Y:S02]  /*1a070*/  IMAD.MOV.U32 R0, RZ, RZ, 0x3f800000 ;  /* 0x3f800000ff007424 */ /* 0x000fe400078e00ff */
[----:B------:R-:W-:Y:S01]  /*1a080*/  IMAD.MOV.U32 R7, RZ, RZ, -0x3ffffff0 ;  /* 0xc0000010ff077424 */ /* 0x000fe200078e00ff */
[----:B------:R-:W-:Y:S01]  /*1a090*/  @P1 LEA.HI.X R11, R6, UR5, R5, 0x2, P2 ;  /* 0x00000005060b1c11 */ /* 0x000fe200090f1405 */
[----:B------:R-:W-:-:S03]  /*1a0a0*/  VIADD R6, R4, 0x80 ;  /* 0x0000008004067836 */ /* 0x000fc60000000000 */
[----:B------:R-:W-:Y:S01]  /*1a0b0*/  R2UR UR7, R7 ;  /* 0x00000000070772ca */ /* 0x000fe200000e0000 */
[----:B------:R0:W2:Y:S01]  /*1a0c0*/  @P1 LDG.E R0, desc[UR44][R10.64] ;  /* 0x0000002c0a001981 */ /* 0x0000a2000c1e1900 */
[----:B------:R-:W-:Y:S01]  /*1a0d0*/  R2UR UR6, R6 ;  /* 0x00000000060672ca */ /* 0x000fe200000e0000 */
[----:B------:R-:W-:Y:S02]  /*1a0e0*/  VIADD R6, R4, 0x100 ;  /* 0x0000010004067836 */ /* 0x000fe40000000000 */
[----:B------:R-:W-:Y:S01]  /*1a0f0*/  IMAD.MOV.U32 R7, RZ, RZ, -0x3ffffff0 ;  /* 0xc0000010ff077424 */ /* 0x000fe200078e00ff */
[----:B------:R-:W-:Y:S01]  /*1a100*/  SHFL.BFLY PT, R5, R20, 0x2, 0x1f ;  /* 0x0c401f0014057f89 */ /* 0x000fe200000e0000 */
[----:B------:R-:W-:-:S03]  /*1a110*/  IMAD.MOV.U32 R57, RZ, RZ, -0x800000 ;  /* 0xff800000ff397424 */ /* 0x000fc600078e00ff */
[----:B------:R-:W1:Y:S01]  /*1a120*/  SHFL.BFLY PT, R2, R21, 0x2, 0x1f ;  /* 0x0c401f0015027f89 */ /* 0x000e6200000e0000 */
[----:B0-----:R-:W-:-:S04]  /*1a130*/  IMAD.MOV.U32 R11, RZ, RZ, RZ ;  /* 0x000000ffff0b7224 */ /* 0x001fc800078e00ff */
[----:B------:R-:W-:Y:S01]  /*1a140*/  QGMMA.64x64x32.F32.E4M3.E4M3 R24, R148, gdesc[UR4], R24, gsb0 ;  /* 0x00e0000494187df3 */ /* 0x000fe20008000818 */
[----:B------:R-:W-:Y:S01]  /*1a150*/  R2UR UR6, R6 ;  /* 0x00000000060672ca */ /* 0x000fe200000e0000 */
[C---:B------:R-:W-:Y:S01]  /*1a160*/  VIADD R6, R4.reuse, 0x180 ;  /* 0x0000018004067836 */ /* 0x040fe20000000000 */
[----:B------:R-:W-:Y:S01]  /*1a170*/  R2UR UR7, R7 ;  /* 0x00000000070772ca */ /* 0x000fe200000e0000 */
[----:B------:R-:W-:Y:S02]  /*1a180*/  IMAD.MOV.U32 R7, RZ, RZ, -0x3ffffff0 ;  /* 0xc0000010ff077424 */ /* 0x000fe400078e00ff */
[----:B------:R-:W-:Y:S02]  /*1a190*/  VIADD R4, R4, 0x200 ;  /* 0x0000020004047836 */ /* 0x000fe40000000000 */
[----:B-1----:R-:W-:-:S01]  /*1a1a0*/  FADD.FTZ R2, R2, R21 ;  /* 0x0000001502027221 */ /* 0x002fc20000010000 */
[----:B------:R-:W-:Y:S02]  /*1a1b0*/  WARPGROUP.DEPBAR.LE gsb0, 0x0 ;  /* 0x00008000000079c5 */ /* 0x000fe40000010000 */
[----:B------:R-:W-:-:S06]  /*1a1c0*/  WARPGROUP.ARRIVE ;  /* 0x00000000000079c5 */ /* 0x000fcc0000000000 */
[----:B------:R-:W-:Y:S01]  /*1a1d0*/  QGMMA.64x64x32.F32.E4M3.E4M3 R24, R144, gdesc[UR4], R24, gsb0 ;  /* 0x00e0000490187df3 */ /* 0x000fe20008000818 */
[----:B------:R-:W-:Y:S01]  /*1a1e0*/  R2UR UR6, R6 ;  /* 0x00000000060672ca */ /* 0x000fe200000e0000 */
[----:B------:R-:W-:Y:S01]  /*1a1f0*/  FADD.FTZ R6, R5, R20 ;  /* 0x0000001405067221 */ /* 0x000fe20000010000 */
[----:B------:R-:W-:Y:S01]  /*1a200*/  R2UR UR7, R7 ;  /* 0x00000000070772ca */ /* 0x000fe200000e0000 */
[----:B------:R-:W-:Y:S01]  /*1a210*/  IMAD.MOV.U32 R5, RZ, RZ, -0x3ffffff0 ;  /* 0xc0000010ff057424 */ /* 0x000fe200078e00ff */
[----:B------:R-:W0:Y:S01]  /*1a220*/  SHFL.BFLY PT, R7, R2, 0x1, 0x1f ;  /* 0x0c201f0002077f89 */ /* 0x000e2200000e0000 */
[----:B------:R-:W-:Y:S02]  /*1a230*/  IMAD.MOV.U32 R20, RZ, RZ, -0x800000 ;  /* 0xff800000ff147424 */ /* 0x000fe400078e00ff */
[----:B0-----:R-:W-:-:S05]  /*1a240*/  FADD.FTZ R7, R2, R7 ;  /* 0x0000000702077221 */ /* 0x001fca0000010000 */
[----:B------:R-:W-:Y:S01]  /*1a250*/  FSETP.NE.FTZ.AND P1, PT, R7, RZ, PT ;  /* 0x000000ff0700720b */ /* 0x000fe20003f35000 */
[----:B------:R-:W-:Y:S02]  /*1a260*/  WARPGROUP.DEPBAR.LE gsb0, 0x0 ;  /* 0x00008000000079c5 */ /* 0x000fe40000010000 */
[----:B------:R-:W-:-:S06]  /*1a270*/  WARPGROUP.ARRIVE ;  /* 0x00000000000079c5 */ /* 0x000fcc0000000000 */
[----:B------:R-:W-:Y:S01]  /*1a280*/  QGMMA.64x64x32.F32.E4M3.E4M3 R24, R140, gdesc[UR4], R24, gsb0 ;  /* 0x00e000048c187df3 */ /* 0x000fe20008000818 */
[----:B------:R-:W-:Y:S01]  /*1a290*/  R2UR UR6, R4 ;  /* 0x00000000040672ca */ /* 0x000fe200000e0000 */
[----:B------:R-:W-:Y:S01]  /*1a2a0*/  FMUL.FTZ R4, R7, 0.00390625 ;  /* 0x3b80000007047820 */ /* 0x000fe20000410000 */
[----:B------:R-:W-:Y:S02]  /*1a2b0*/  R2UR UR7, R5 ;  /* 0x00000000050772ca */ /* 0x000fe400000e0000 */
[----:B------:R-:W0:Y:S02]  /*1a2c0*/  SHFL.BFLY PT, R5, R6, 0x1, 0x1f ;  /* 0x0c201f0006057f89 */ /* 0x000e2400000e0000 */
[----:B------:R-:W-:-:S13]  /*1a2d0*/  FSETP.NE.FTZ.AND P2, PT, R4, RZ, PT ;  /* 0x000000ff0400720b */ /* 0x000fda0003f55000 */
[----:B------:R-:W1:Y:S01]  /*1a2e0*/  @P2 MUFU.LG2 R4, R4 ;  /* 0x0000000400042308 */ /* 0x000e620000000c00 */
[----:B------:R-:W-:Y:S01]  /*1a2f0*/  @P2 FMUL.FTZ R2, R56, 0.69314718246459960938 ;  /* 0x3f31721838022820 */ /* 0x000fe20000410000 */
[----:B0-----:R-:W-:Y:S01]  /*1a300*/  FADD.FTZ R8, R6, R5 ;  /* 0x0000000506087221 */ /* 0x001fe20000010000 */
[----:B------:R-:W-:-:S03]  /*1a310*/  IMAD.MOV.U32 R5, RZ, RZ, RZ ;  /* 0x000000ffff057224 */ /* 0x000fc600078e00ff */
[----:B------:R-:W-:-:S03]  /*1a320*/  FMUL.FTZ R10, R8, 0.00390625 ;  /* 0x3b800000080a7820 */ /* 0x000fc60000410000 */
[----:B------:R1:W-:Y:S01]  /*1a330*/  @P1 MUFU.RCP R5, R7 ;  /* 0x0000000700051308 */ /* 0x0003e20000001000 */
[----:B------:R-:W-:Y:S02]  /*1a340*/  FSETP.NE.FTZ.AND P1, PT, R8, RZ, PT ;  /* 0x000000ff0800720b */ /* 0x000fe40003f35000 */
[----:B------:R-:W-:Y:S01]  /*1a350*/  FSETP.NE.FTZ.AND P3, PT, R10, RZ, PT ;  /* 0x000000ff0a00720b */ /* 0x000fe20003f75000 */
[----:B-1----:R-:W-:-:S04]  /*1a360*/  @P2 FMUL.FTZ R7, R4, 0.69314718246459960938 ;  /* 0x3f31721804072820 */ /* 0x002fc80000410000 */
[----:B------:R-:W-:-:S06]  /*1a370*/  @P2 FFMA.FTZ R57, R2, R3, R7 ;  /* 0x0000000302392223 */ /* 0x000fcc0000010007 */
[----:B------:R-:W-:Y:S02]  /*1a380*/  @P1 MUFU.RCP R11, R8 ;  /* 0x00000008000b1308 */ /* 0x000fe40000001000 */
[----:B------:R-:W-:-:S06]  /*1a390*/  @P3 FMUL.FTZ R15, R56, 0.69314718246459960938 ;  /* 0x3f317218380f3820 */ /* 0x000fcc0000410000 */
[----:B------:R-:W0:Y:S02]  /*1a3a0*/  @P3 MUFU.LG2 R6, R10 ;  /* 0x0000000a00063308 */ /* 0x000e240000000c00 */
[----:B0-----:R-:W-:Y:S01]  /*1a3b0*/  @P3 FMUL.FTZ R6, R6, 0.69314718246459960938 ;  /* 0x3f31721806063820 */ /* 0x001fe20000410000 */
[----:B------:R-:W-:Y:S02]  /*1a3c0*/  WARPGROUP.DEPBAR.LE gsb0, 0x0 ;  /* 0x00008000000079c5 */ /* 0x000fe40000010000 */
[----:B------:R-:W-:Y:S01]  /*1a3d0*/  WARPGROUP.ARRIVE ;  /* 0x00000000000079c5 */ /* 0x000fe20000000000 */
[----:B------:R-:W-:-:S05]  /*1a3e0*/  @P3 FFMA.FTZ R20, R15, R9, R6 ;  /* 0x000000090f143223 */ /* 0x000fca0000010006 */
[----:B------:R-:W-:Y:S01]  /*1a3f0*/  QGMMA.64x64x32.F32.E4M3.E4M3 R24, R136, gdesc[UR4], R24, gsb0 ;  /* 0x00e0000488187df3 */ /* 0x000fe20008000818 */
[-C--:B--2---:R-:W-:Y:S01]  /*1a400*/  FMUL.FTZ R5, R5, R0.reuse ;  /* 0x0000000005057220 */ /* 0x084fe20000410000 */
[----:B------:R-:W-:Y:S01]  /*1a410*/  FMUL.FTZ R2, R11, R0 ;  /* 0x000000000b027220 */ /* 0x000fe20000410000 */
[----:B------:R-:W-:Y:S02]  /*1a420*/  WARPGROUP.DEPBAR.LE gsb0, 0x0 ;  /* 0x00008000000079c5 */ /* 0x000fe40000010000 */
[----:B------:R-:W-:Y:S05]  /*1a430*/  @!P0 BRA `(.L_x_1259) ;  /* 0x0000000000048947 */ /* 0x000fea0003800000 */
[----:B------:R-:W-:Y:S01]  /*1a440*/  BPT.TRAP 0x1 ;  /* 0x000000040000795c */ /* 0x000fe20000300000 */
.L_x_1259:
[----:B------:R-:W2:Y:S01]  /*1a450*/  LDL.LU R3, [R1+0x24] ;  /* 0x0000240001037983 */ /* 0x000ea20000300800 */
[----:B------:R-:W-:Y:S02]  /*1a460*/  VIADD R0, R13, 0x13260 ;  /* 0x000132600d007836 */ /* 0x000fe40000000000 */
[-C--:B------:R-:W-:Y:S01]  /*1a470*/  FMUL.FTZ R61, R24, R5.reuse ;  /* 0x00000005183d7220 */ /* 0x080fe20000410000 */
[-C--:B------:R-:W-:Y:S02]  /*1a480*/  FMUL.FTZ R59, R25, R5.reuse ;  /* 0x00000005193b7220 */ /* 0x080fe40000410000 */
[----:B--2---:R-:W-:Y:S02]  /*1a490*/  PRMT R0, R3, 0x654, R0 ;  /* 0x0000065403007816 */ /* 0x004fe40000000000 */
[----:B------:R-:W2:Y:S01]  /*1a4a0*/  LDL.LU R3, [R1+0x5c] ;  /* 0x00005c0001037983 */ /* 0x000ea20000300800 */
[----:B------:R-:W-:Y:S01]  /*1a4b0*/  VIADD R18, R18, 0x1 ;  /* 0x0000000112127836 */ /* 0x000fe20000000000 */
[----:B------:R0:W-:Y:S01]  /*1a4c0*/  SYNCS.ARRIVE.TRANS64.RED.A1T0 RZ, [R0+URZ], RZ ;  /* 0x000000ff00ff79a7 */ /* 0x0001e2000810043f */
[-C--:B------:R-:W-:Y:S01]  /*1a4d0*/  FMUL.FTZ R56, R28, R5.reuse ;  /* 0x000000051c387220 */ /* 0x080fe20000410000 */
[-C--:B------:R-:W-:Y:S01]  /*1a4e0*/  FMUL.FTZ R28, R29, R5.reuse ;  /* 0x000000051d1c7220 */ /* 0x080fe20000410000 */
[-C--:B------:R-:W-:Y:S01]  /*1a4f0*/  FMUL.FTZ R24, R33, R5.reuse ;  /* 0x0000000521187220 */ /* 0x080fe20000410000 */
[----:B------:R-:W-:Y:S01]  /*1a500*/  ISETP.NE.AND P1, PT, R18, 0x2, PT ;  /* 0x000000021200780c */ /* 0x000fe20003f25270 */
[-C--:B------:R-:W-:Y:S01]  /*1a510*/  FMUL.FTZ R29, R32, R5.reuse ;  /* 0x00000005201d7220 */ /* 0x080fe20000410000 */
[-C--:B------:R-:W-:Y:S01]  /*1a520*/  FMUL.FTZ R33, R26, R2.reuse ;  /* 0x000000021a217220 */ /* 0x080fe20000410000 */
[-C--:B------:R-:W-:Y:S01]  /*1a530*/  FMUL.FTZ R36, R36, R5.reuse ;  /* 0x0000000524247220 */ /* 0x080fe20000410000 */
[----:B0-----:R-:W-:Y:S01]  /*1a540*/  SEL R0, RZ, 0x1, P1 ;  /* 0x00000001ff007807 */ /* 0x001fe20000800000 */
        /* <DEDUP_REMOVED lines=24> */
[----:B------:R-:W-:Y:S01]  /*1a6d0*/  FMUL.FTZ R55, R55, R2 ;  /* 0x0000000237377220 */ /* 0x000fe20000410000 */
[----:B------:R-:W-:-:S02]  /*1a6e0*/  LOP3.LUT R19, R19, R0, RZ, 0x3c, !PT ;  /* 0x0000000013137212 */ /* 0x000fc400078e3cff */
[----:B------:R-:W-:Y:S01]  /*1a6f0*/  SEL R18, R18, RZ, P1 ;  /* 0x000000ff12127207 */ /* 0x000fe20000800000 */
[----:B--2---:R-:W-:-:S05]  /*1a700*/  VIADD R3, R3, 0x1 ;  /* 0x0000000103037836 */ /* 0x004fca0000000000 */
[----:B------:R0:W-:Y:S02]  /*1a710*/  STL [R1+0x5c], R3 ;  /* 0x00005c0301007387 */ /* 0x0001e40000100800 */
.L_x_1150:
[----:B------:R-:W1:Y:S08]  /*1a720*/  S2UR UR4, SR_CgaCtaId ;  /* 0x00000000000479c3 */ /* 0x000e700000008800 */
[----:B------:R-:W-:Y:S01]  /*1a730*/  BAR.SYNC.DEFER_BLOCKING 0x5, 0x200 ;  /* 0x0148000000007b1d */ /* 0x000fe20000010000 */
[----:B------:R-:W-:-:S05]  /*1a740*/  MOV R17, 0x400 ;  /* 0x0000040000117802 */ /* 0x000fca0000000f00 */
[----:B------:R-:W-:Y:S01]  /*1a750*/  BSSY B0, `(.L_x_1260) ;  /* 0x00001d8000007945 */ /* 0x000fe20003800000 */
[----:B------:R-:W2:Y:S01]  /*1a760*/  S2R R50, SR_TID.X ;  /* 0x0000000000327919 */ /* 0x000ea20000002100 */
[----:B-1----:R-:W-:-:S05]  /*1a770*/  IMAD.U32 R0, RZ, RZ, UR4 ;  /* 0x00000004ff007e24 */ /* 0x002fca000f8e00ff */
[----:B------:R-:W-:Y:S01]  /*1a780*/  LEA R17, R0, R17, 0x18 ;  /* 0x0000001100117211 */ /* 0x000fe200078ec0ff */
[----:B------:R1:W-:Y:S04]  /*1a790*/  STL [R1+0x24], R0 ;  /* 0x0000240001007387 */ /* 0x0003e80000100800 */
[----:B------:R-:W3:Y:S01]  /*1a7a0*/  LDS.128 R40, [R17+0x132d0] ;  /* 0x0132d00011287984 */ /* 0x000ee20000000c00 */
[----:B--2---:R-:W-:-:S05]  /*1a7b0*/  VIADD R30, R50, 0xffffff80 ;  /* 0xffffff80321e7836 */ /* 0x004fca0000000000 */
[----:B------:R-:W-:-:S04]  /*1a7c0*/  SHF.R.S32.HI R31, RZ, 0x1f, R30 ;  /* 0x0000001fff1f7819 */ /* 0x000fc8000001141e */
[----:B------:R-:W-:-:S04]  /*1a7d0*/  LEA.HI R2, R31, R30, RZ, 0x3 ;  /* 0x0000001e1f027211 */ /* 0x000fc800078f18ff */
[----:B------:R-:W-:Y:S02]  /*1a7e0*/  LOP3.LUT R21, R2, 0xfffffff8, RZ, 0xc0, !PT ;  /* 0xfffffff802157812 */ /* 0x000fe400078ec0ff */
[----:B------:R-:W-:-:S03]  /*1a7f0*/  SHF.R.S32.HI R2, RZ, 0x3, R2 ;  /* 0x00000003ff027819 */ /* 0x000fc60000011402 */
[----:B------:R-:W-:-:S04]  /*1a800*/  IMAD.IADD R21, R30, 0x1, -R21 ;  /* 0x000000011e157824 */ /* 0x000fc800078e0a15 */
[----:B0-----:R-:W-:-:S05]  /*1a810*/  IMAD.SHL.U32 R3, R21, 0x8, RZ ;  /* 0x0000000815037824 */ /* 0x001fca00078e00ff */
[----:B-1----:R-:W-:Y:S01]  /*1a820*/  SHF.R.S32.HI R0, RZ, 0x1f, R3 ;  /* 0x0000001fff007819 */ /* 0x002fe20000011403 */
[----:B---3--:R0:W-:Y:S04]  /*1a830*/  STL.64 [R1+0x40], R40 ;  /* 0x0000402801007387 */ /* 0x0081e80000100a00 */
[----:B------:R0:W-:Y:S01]  /*1a840*/  STL.64 [R1+0x48], R42 ;  /* 0x0000482a01007387 */ /* 0x0001e20000100a00 */
[----:B------:R-:W-:Y:S06]  /*1a850*/  BAR.ARV 0x4, 0x200 ;  /* 0x0108000000007b1d */ /* 0x000fec0000002000 */
[----:B------:R-:W-:Y:S05]  /*1a860*/  @P0 BRA `(.L_x_1261) ;  /* 0x0000001000e00947 */ /* 0x000fea0003800000 */
[----:B------:R-:W-:Y:S01]  /*1a870*/  IMAD.SHL.U32 R4, R50, 0x4, RZ ;  /* 0x0000000432047824 */ /* 0x000fe200078e00ff */
[----:B------:R-:W-:Y:S01]  /*1a880*/  ULDC.64 UR4, c[0x4][0x38] ;  /* 0x01000e0000047ab9 */ /* 0x000fe20000000a00 */
[----:B------:R-:W2:Y:S01]  /*1a890*/  LDL R64, [R1+0x34] ;  /* 0x0000340001407983 */ /* 0x000ea20000100800 */
[----:B------:R-:W-:Y:S01]  /*1a8a0*/  F2FP.BF16.F32.PACK_AB R27, R26, R27 ;  /* 0x0000001b1a1b723e */ /* 0x000fe200000010ff */
[----:B------:R-:W-:Y:S01]  /*1a8b0*/  ULDC.64 UR6, c[0x0][0xb90] ;  /* 0x0002e40000067ab9 */ /* 0x000fe20000000a00 */
[----:B------:R-:W-:Y:S01]  /*1a8c0*/  LOP3.LUT R4, R4, 0xc, RZ, 0xc0, !PT ;  /* 0x0000000c04047812 */ /* 0x000fe200078ec0ff */
[----:B------:R-:W3:Y:S03]  /*1a8d0*/  LDL.LU R62, [R1+0x58] ;  /* 0x00005800013e7983 */ /* 0x000ee60000300800 */
[----:B------:R-:W-:Y:S01]  /*1a8e0*/  IADD3 R4, P0, R4, UR4, RZ ;  /* 0x0000000404047c10 */ /* 0x000fe2000ff1e0ff */
[----:B------:R-:W1:Y:S04]  /*1a8f0*/  S2R R26, SR_SWINHI ;  /* 0x00000000001a7919 */ /* 0x000e680000002f00 */
[----:B------:R-:W-:Y:S01]  /*1a900*/  IMAD.X R5, RZ, RZ, UR5, P0 ;  /* 0x00000005ff057e24 */ /* 0x000fe200080e06ff */
[----:B------:R-:W-:Y:S01]  /*1a910*/  F2FP.BF16.F32.PACK_AB R12, R11, R12 ;  /* 0x0000000c0b0c723e */ /* 0x000fe200000010ff */
[----:B------:R-:W-:Y:S01]  /*1a920*/  ULDC.64 UR4, c[0x0][0xc00] ;  /* 0x0003000000047ab9 */ /* 0x000fe20000000a00 */
[----:B------:R-:W-:Y:S01]  /*1a930*/  F2FP.BF16.F32.PACK_AB R59, R28, R59 ;  /* 0x0000003b1c3b723e */ /* 0x000fe200000010ff */
[----:B------:R-:W4:Y:S04]  /*1a940*/  LDL R60, [R1+0x54] ;  /* 0x00005400013c7983 */ /* 0x000f280000100800 */
[----:B0-----:R0:W2:Y:S01]  /*1a950*/  LDG.E.CONSTANT R40, desc[UR44][R4.64] ;  /* 0x0000002c04287981 */ /* 0x0010a2000c1e9900 */
[----:B------:R-:W-:-:S02]  /*1a960*/  LEA.HI R11, R31, R30, RZ, 0x5 ;  /* 0x0000001e1f0b7211 */ /* 0x000fc400078f28ff */
[----:B------:R-:W-:Y:S01]  /*1a970*/  F2FP.BF16.F32.PACK_AB R32, R32, R33 ;  /* 0x000000212020723e */ /* 0x000fe200000010ff */
[----:B------:R-:W4:Y:S01]  /*1a980*/  LDL R58, [R1+0x1c] ;  /* 0x00001c00013a7983 */ /* 0x000f220000100800 */
[----:B0-----:R-:W-:Y:S01]  /*1a990*/  LEA.HI R4, R31, R30, RZ, 0x4 ;  /* 0x0000001e1f047211 */ /* 0x001fe200078f20ff */
[----:B------:R-:W-:-:S03]  /*1a9a0*/  IMAD.SHL.U32 R28, R11, 0x20, RZ ;  /* 0x000000200b1c7824 */ /* 0x000fc600078e00ff */
[----:B------:R-:W-:Y:S02]  /*1a9b0*/  SHF.R.S32.HI R5, RZ, 0x4, R4 ;  /* 0x00000004ff057819 */ /* 0x000fe40000011404 */
[C---:B------:R-:W-:Y:S02]  /*1a9c0*/  LOP3.LUT R11, R4.reuse, 0x3fffff0, RZ, 0xc0, !PT ;  /* 0x03fffff0040b7812 */ /* 0x040fe400078ec0ff */
[----:B------:R-:W-:Y:S02]  /*1a9d0*/  LEA.HI R4, R4, R5, RZ, 0x1 ;  /* 0x0000000504047211 */ /* 0x000fe400078f08ff */
[----:B------:R-:W-:Y:S01]  /*1a9e0*/  LOP3.LUT P0, R33, R50, 0x3, RZ, 0xc0, !PT ;  /* 0x0000000332217812 */ /* 0x000fe2000780c0ff */
[----:B------:R-:W-:Y:S01]  /*1a9f0*/  IMAD.IADD R11, R30, 0x1, -R11 ;  /* 0x000000011e0b7824 */ /* 0x000fe200078e0a0b */
[----:B------:R-:W-:Y:S02]  /*1aa00*/  LOP3.LUT R28, R28, 0xfffffc00, RZ, 0xc0, !PT ;  /* 0xfffffc001c1c7812 */ /* 0x000fe400078ec0ff */
[----:B------:R-:W-:-:S02]  /*1aa10*/  LOP3.LUT R4, R4, 0x1ffffffe, RZ, 0xc0, !PT ;  /* 0x1ffffffe04047812 */ /* 0x000fc400078ec0ff */
[----:B------:R-:W-:Y:S02]  /*1aa20*/  F2FP.BF16.F32.PACK_AB R29, R36, R29 ;  /* 0x0000001d241d723e */ /* 0x000fe400000010ff */
[----:B------:R-:W-:Y:S02]  /*1aa30*/  F2FP.BF16.F32.PACK_AB R24, R37, R24 ;  /* 0x000000182518723e */ /* 0x000fe400000010ff */
[----:B------:R-:W-:Y:S01]  /*1aa40*/  ISETP.EQ.OR P0, PT, R33, 0x3, !P0 ;  /* 0x000000032100780c */ /* 0x000fe20004702670 */
[----:B------:R-:W-:Y:S02]  /*1aa50*/  IMAD R11, R11, 0x40, R28 ;  /* 0x000000400b0b7824 */ /* 0x000fe400078e021c */
[----:B------:R-:W-:Y:S01]  /*1aa60*/  IMAD.IADD R4, R5, 0x1, -R4 ;  /* 0x0000000105047824 */ /* 0x000fe200078e0a04 */
[----:B------:R-:W-:Y:S02]  /*1aa70*/  SEL R35, R29, R24, P0 ;  /* 0x000000181d237207 */ /* 0x000fe40000000000 */
[----:B------:R-:W-:Y:S01]  /*1aa80*/  SEL R37, R24, R29, P0 ;  /* 0x0000001d18257207 */ /* 0x000fe20000000000 */
[----:B------:R-:W-:Y:S01]  /*1aa90*/  IMAD R11, R4, 0x8, R11 ;  /* 0x00000008040b7824 */ /* 0x000fe200078e020b */
[----:B------:R-:W-:-:S02]  /*1aaa0*/  F2FP.BF16.F32.PACK_AB R9, R52, R9 ;  /* 0x000000093409723e */ /* 0x000fc400000010ff */
[----:B------:R-:W-:Y:S02]  /*1aab0*/  F2FP.BF16.F32.PACK_AB R8, R53, R8 ;  /* 0x000000083508723e */ /* 0x000fe400000010ff */
[----:B------:R-:W-:Y:S02]  /*1aac0*/  MOV R28, R17 ;  /* 0x00000011001c7202 */ /* 0x000fe40000000f00 */
[----:B-1----:R-:W-:Y:S02]  /*1aad0*/  MOV R29, R26 ;  /* 0x0000001a001d7202 */ /* 0x002fe40000000f00 */
[----:B------:R-:W-:Y:S02]  /*1aae0*/  SEL R41, R9, R8, P0 ;  /* 0x0000000809297207 */ /* 0x000fe40000000000 */
[----:B------:R-:W-:Y:S01]  /*1aaf0*/  SEL R43, R8, R9, P0 ;  /* 0x00000009082b7207 */ /* 0x000fe20000000000 */
[----:B------:R-:W-:Y:S01]  /*1ab00*/  IMAD.WIDE R8, R11, 0x2, R28 ;  /* 0x000000020b087825 */ /* 0x000fe200078e021c */
[----:B------:R-:W-:-:S02]  /*1ab10*/  F2FP.BF16.F32.PACK_AB R25, R38, R25 ;  /* 0x000000192619723e */ /* 0x000fc400000010ff */
[----:B------:R-:W-:Y:S02]  /*1ab20*/  F2FP.BF16.F32.PACK_AB R14, R39, R14 ;  /* 0x0000000e270e723e */ /* 0x000fe400000010ff */
[----:B------:R-:W-:Y:S02]  /*1ab30*/  F2FP.BF16.F32.PACK_AB R10, R47, R10 ;  /* 0x0000000a2f0a723e */ /* 0x000fe400000010ff */
[----:B------:R-:W-:Y:S02]  /*1ab40*/  SEL R47, R25, R14, P0 ;  /* 0x0000000e192f7207 */ /* 0x000fe40000000000 */
[----:B------:R-:W-:Y:S02]  /*1ab50*/  SEL R49, R14, R25, P0 ;  /* 0x000000190e317207 */ /* 0x000fe40000000000 */
[----:B------:R-:W-:Y:S02]  /*1ab60*/  IADD3 R25, P3, R8, 0x20, RZ ;  /* 0x0000002008197810 */ /* 0x000fe40007f7e0ff */
[----:B------:R-:W-:-:S02]  /*1ab70*/  F2FP.BF16.F32.PACK_AB R13, R46, R13 ;  /* 0x0000000d2e0d723e */ /* 0x000fc400000010ff */
[----:B------:R-:W-:Y:S02]  /*1ab80*/  LOP3.LUT R4, R25, 0x380, RZ, 0xc0, !PT ;  /* 0x0000038019047812 */ /* 0x000fe400078ec0ff */
[----:B------:R-:W-:Y:S02]  /*1ab90*/  F2FP.BF16.F32.PACK_AB R15, R44, R15 ;  /* 0x0000000f2c0f723e */ /* 0x000fe400000010ff */
[----:B------:R-:W-:Y:S02]  /*1aba0*/  LOP3.LUT R5, R8, 0x380, RZ, 0xc0, !PT ;  /* 0x0000038008057812 */ /* 0x000fe400078ec0ff */
[----:B------:R-:W-:Y:S02]  /*1abb0*/  F2FP.BF16.F32.PACK_AB R56, R56, R61 ;  /* 0x0000003d3838723e */ /* 0x000fe400000010ff */
[----:B------:R-:W-:Y:S02]  /*1abc0*/  SHF.R.U64 R4, R4, 0x3, RZ ;  /* 0x0000000304047819 */ /* 0x000fe400000012ff */
[----:B------:R-:W-:-:S02]  /*1abd0*/  IADD3 R63, P1, R8, 0x60, RZ ;  /* 0x00000060083f7810 */ /* 0x000fc40007f3e0ff */
[----:B------:R-:W-:Y:S02]  /*1abe0*/  IADD3 R61, P2, R8, 0x40, RZ ;  /* 0x00000040083d7810 */ /* 0x000fe40007f5e0ff */
[----:B------:R-:W-:Y:S02]  /*1abf0*/  SEL R51, R13, R10, P0 ;  /* 0x0000000a0d337207 */ /* 0x000fe40000000000 */
[----:B------:R-:W-:Y:S02]  /*1ac00*/  SEL R39, R15, R12, P0 ;  /* 0x0000000c0f277207 */ /* 0x000fe40000000000 */
[----:B------:R-:W-:Y:S02]  /*1ac10*/  SEL R13, R10, R13, P0 ;  /* 0x0000000d0a0d7207 */ /* 0x000fe40000000000 */
[----:B------:R-:W-:Y:S02]  /*1ac20*/  SHF.R.U64 R5, R5, 0x3, RZ ;  /* 0x0000000305057819 */ /* 0x000fe400000012ff */
[----:B------:R-:W-:-:S02]  /*1ac30*/  SEL R33, R56, R59, P0 ;  /* 0x0000003b38217207 */ /* 0x000fc40000000000 */
[----:B------:R-:W-:Y:S02]  /*1ac40*/  SEL R15, R12, R15, P0 ;  /* 0x0000000f0c0f7207 */ /* 0x000fe40000000000 */
[----:B------:R-:W-:Y:S02]  /*1ac50*/  LOP3.LUT R10, R4, R25, RZ, 0x3c, !PT ;  /* 0x00000019040a7212 */ /* 0x000fe400078e3cff */
[----:B------:R-:W-:Y:S02]  /*1ac60*/  SEL R59, R59, R56, P0 ;  /* 0x000000383b3b7207 */ /* 0x000fe40000000000 */
[----:B------:R-:W-:Y:S02]  /*1ac70*/  LOP3.LUT R4, R61, 0x380, RZ, 0xc0, !PT ;  /* 0x000003803d047812 */ /* 0x000fe400078ec0ff */
[----:B------:R-:W-:Y:S02]  /*1ac80*/  LOP3.LUT R14, R63, 0x380, RZ, 0xc0, !PT ;  /* 0x000003803f0e7812 */ /* 0x000fe400078ec0ff */
[----:B------:R-:W-:-:S02]  /*1ac90*/  F2FP.BF16.F32.PACK_AB R7, R54, R7 ;  /* 0x000000073607723e */ /* 0x000fc400000010ff */
[----:B------:R-:W-:Y:S01]  /*1aca0*/  F2FP.BF16.F32.PACK_AB R6, R55, R6 ;  /* 0x000000063706723e */ /* 0x000fe200000010ff */
[----:B------:R-:W-:Y:S01]  /*1acb0*/  IMAD.X R11, RZ, RZ, R9, P3 ;  /* 0x000000ffff0b7224 */ /* 0x000fe200018e0609 */
[----:B-----5:R-:W-:Y:S02]  /*1acc0*/  SEL R45, R32, R27, P0 ;  /* 0x0000001b202d7207 */ /* 0x020fe40000000000 */
[----:B------:R-:W-:Y:S02]  /*1acd0*/  LOP3.LUT R8, R5, R8, RZ, 0x3c, !PT ;  /* 0x0000000805087212 */ /* 0x000fe400078e3cff */
[----:B------:R-:W-:Y:S02]  /*1ace0*/  SEL R27, R27, R32, P0 ;  /* 0x000000201b1b7207 */ /* 0x000fe40000000000 */
[----:B------:R-:W-:Y:S02]  /*1acf0*/  SHF.R.U64 R4, R4, 0x3, RZ ;  /* 0x0000000304047819 */ /* 0x000fe400000012ff */
[----:B------:R-:W-:-:S02]  /*1ad00*/  SHF.R.U64 R14, R14, 0x3, RZ ;  /* 0x000000030e0e7819 */ /* 0x000fc400000012ff */
[----:B------:R-:W-:Y:S02]  /*1ad10*/  SEL R53, R7, R6, P0 ;  /* 0x0000000607357207 */ /* 0x000fe40000000000 */
[----:B------:R-:W-:Y:S02]  /*1ad20*/  SEL R55, R6, R7, P0 ;  /* 0x0000000706377207 */ /* 0x000fe40000000000 */
[----:B------:R-:W-:Y:S02]  /*1ad30*/  MOV R48, R8 ;  /* 0x0000000800307202 */ /* 0x000fe40000000f00 */
[----:B------:R-:W-:Y:S02]  /*1ad40*/  LOP3.LUT R6, R4, R61, RZ, 0x3c, !PT ;  /* 0x0000003d04067212 */ /* 0x000fe400078e3cff */
[----:B------:R-:W-:Y:S02]  /*1ad50*/  MOV R46, R10 ;  /* 0x0000000a002e7202 */ /* 0x000fe40000000f00 */
[----:B------:R-:W-:Y:S01]  /*1ad60*/  LOP3.LUT R4, R14, R63, RZ, 0x3c, !PT ;  /* 0x0000003f0e047212 */ /* 0x000fe200078e3cff */
[----:B------:R-:W-:-:S02]  /*1ad70*/  IMAD.X R5, RZ, RZ, R9, P1 ;  /* 0x000000ffff057224 */ /* 0x000fc400008e0609 */
[----:B------:R-:W-:-:S05]  /*1ad80*/  IMAD.X R7, RZ, RZ, R9, P2 ;  /* 0x000000ffff077224 */ /* 0x000fca00010e0609 */
[----:B------:R-:W-:Y:S02]  /*1ad90*/  MOV R44, R6 ;  /* 0x00000006002c7202 */ /* 0x000fe40000000f00 */
[----:B------:R-:W-:-:S04]  /*1ada0*/  ISETP.NE.U32.AND P1, PT, RZ, UR4, PT ;  /* 0x00000004ff007c0c */ /* 0x000fc8000bf25070 */
[----:B------:R-:W-:Y:S01]  /*1adb0*/  ISETP.NE.AND.EX P1, PT, RZ, UR5, PT, P1 ;  /* 0x00000005ff007c0c */ /* 0x000fe2000bf25310 */
[----:B------:R-:W-:Y:S01]  /*1adc0*/  ULDC.64 UR4, c[0x0][0xc08] ;  /* 0x0003020000047ab9 */ /* 0x000fe20000000a00 */
[----:B--2---:R-:W-:Y:S01]  /*1add0*/  LOP3.LUT R12, R40, 0x2, RZ, 0x3c, !PT ;  /* 0x00000002280c7812 */ /* 0x004fe200078e3cff */
[----:B------:R-:W-:Y:S04]  /*1ade0*/  SHFL.IDX PT, R33, R33, R40, 0x1c1f ;  /* 0x001c1f2821217589 */ /* 0x000fe800000e0000 */
[----:B------:R-:W0:Y:S04]  /*1adf0*/  SHFL.IDX PT, R26, R59, R12, 0x1c1f ;  /* 0x001c1f0c3b1a7589 */ /* 0x000e2800000e0000 */
[----:B------:R-:W-:Y:S04]  /*1ae00*/  SHFL.IDX PT, R45, R45, R40, 0x1c1f ;  /* 0x001c1f282d2d7589 */ /* 0x000fe800000e0000 */
[----:B------:R-:W1:Y:S04]  /*1ae10*/  SHFL.IDX PT, R32, R27, R12, 0x1c1f ;  /* 0x001c1f0c1b207589 */ /* 0x000e6800000e0000 */
[----:B------:R2:W-:Y:S04]  /*1ae20*/  SHFL.IDX PT, R8, R35, R40, 0x1c1f ;  /* 0x001c1f2823087589 */ /* 0x0005e800000e0000 */
[----:B------:R-:W3:Y:S04]  /*1ae30*/  SHFL.IDX PT, R37, R37, R12, 0x1c1f ;  /* 0x001c1f0c25257589 */ /* 0x000ee800000e0000 */
[----:B------:R-:W-:Y:S01]  /*1ae40*/  SHFL.IDX PT, R39, R39, R40, 0x1c1f ;  /* 0x001c1f2827277589 */ /* 0x000fe200000e0000 */
[----:B--2---:R-:W2:Y:S03]  /*1ae50*/  LDC.64 R34, c[0x0][0xc00] ;  /* 0x00030000ff227b82 */ /* 0x004ea60000000a00 */
[----:B------:R-:W4:Y:S04]  /*1ae60*/  SHFL.IDX PT, R10, R15, R12, 0x1c1f ;  /* 0x001c1f0c0f0a7589 */ /* 0x000f2800000e0000 */
[----:B------:R-:W-:Y:S04]  /*1ae70*/  SHFL.IDX PT, R47, R47, R40, 0x1c1f ;  /* 0x001c1f282f2f7589 */ /* 0x000fe800000e0000 */
[----:B------:R-:W4:Y:S04]  /*1ae80*/  SHFL.IDX PT, R36, R49, R12, 0x1c1f ;  /* 0x001c1f0c31247589 */ /* 0x000f2800000e0000 */
[----:B------:R-:W-:Y:S04]  /*1ae90*/  SHFL.IDX PT, R41, R41, R40, 0x1c1f ;  /* 0x001c1f2829297589 */ /* 0x000fe800000e0000 */
[----:B------:R-:W2:Y:S04]  /*1aea0*/  SHFL.IDX PT, R14, R43, R12, 0x1c1f ;  /* 0x001c1f0c2b0e7589 */ /* 0x000ea800000e0000 */
[----:B------:R-:W-:Y:S04]  /*1aeb0*/  SHFL.IDX PT, R51, R51, R40, 0x1c1f ;  /* 0x001c1f2833337589 */ /* 0x000fe800000e0000 */
[----:B------:R-:W2:Y:S04]  /*1aec0*/  SHFL.IDX PT, R38, R13, R12, 0x1c1f ;  /* 0x001c1f0c0d267589 */ /* 0x000ea800000e0000 */
[----:B------:R-:W-:Y:S04]  /*1aed0*/  SHFL.IDX PT, R53, R53, R40, 0x1c1f ;  /* 0x001c1f2835357589 */ /* 0x000fe800000e0000 */
[----:B------:R2:W2:Y:S01]  /*1aee0*/  SHFL.IDX PT, R42, R55, R12, 0x1c1f ;  /* 0x001c1f0c372a7589 */ /* 0x0004a200000e0000 */
[----:B0-----:R-:W-:-:S02]  /*1aef0*/  SEL R24, R33, R26, P0 ;  /* 0x0000001a21187207 */ /* 0x001fc40000000000 */
[----:B------:R-:W-:Y:S02]  /*1af00*/  SEL R26, R26, R33, P0 ;  /* 0x000000211a1a7207 */ /* 0x000fe40000000000 */
[----:B------:R-:W-:Y:S02]  /*1af10*/  MOV R33, R4 ;  /* 0x0000000400217202 */ /* 0x000fe40000000f00 */
[----:B-1----:R-:W-:Y:S02]  /*1af20*/  SEL R25, R45, R32, P0 ;  /* 0x000000202d197207 */ /* 0x002fe40000000000 */
[----:B------:R-:W-:Y:S01]  /*1af30*/  SEL R27, R32, R45, P0 ;  /* 0x0000002d201b7207 */ /* 0x000fe20000000000 */
[----:B------:R-:W-:Y:S01]  /*1af40*/  BAR.SYNC.DEFER_BLOCKING 0x1, 0x180 ;  /* 0x0046000000007b1d */ /* 0x000fe20000010000 */
[----:B---3--:R-:W-:Y:S02]  /*1af50*/  SEL R4, R8, R37, P0 ;  /* 0x0000002508047207 */ /* 0x008fe40000000000 */
[----:B------:R-:W-:-:S02]  /*1af60*/  SEL R6, R37, R8, P0 ;  /* 0x0000000825067207 */ /* 0x000fc40000000000 */
[----:B----4-:R-:W-:Y:S02]  /*1af70*/  SEL R8, R39, R10, P0 ;  /* 0x0000000a27087207 */ /* 0x010fe40000000000 */
[----:B------:R-:W-:Y:S02]  /*1af80*/  SEL R5, R47, R36, P0 ;  /* 0x000000242f057207 */ /* 0x000fe40000000000 */
[----:B------:R-:W-:Y:S02]  /*1af90*/  SEL R7, R36, R47, P0 ;  /* 0x0000002f24077207 */ /* 0x000fe40000000000 */
[----:B------:R-:W-:Y:S02]  /*1afa0*/  SEL R10, R10, R39, P0 ;  /* 0x000000270a0a7207 */ /* 0x000fe40000000000 */
[----:B--2---:R-:W-:Y:S02]  /*1afb0*/  SEL R12, R41, R14, P0 ;  /* 0x0000000e290c7207 */ /* 0x004fe40000000000 */
[----:B------:R-:W-:-:S02]  /*1afc0*/  SEL R9, R51, R38, P0 ;  /* 0x0000002633097207 */ /* 0x000fc40000000000 */
[----:B------:R-:W-:Y:S02]  /*1afd0*/  SEL R11, R38, R51, P0 ;  /* 0x00000033260b7207 */ /* 0x000fe40000000000 */
[----:B------:R-:W-:Y:S02]  /*1afe0*/  SEL R14, R14, R41, P0 ;  /* 0x000000290e0e7207 */ /* 0x000fe40000000000 */
[----:B------:R-:W-:Y:S02]  /*1aff0*/  SEL R13, R53, R42, P0 ;  /* 0x0000002a350d7207 */ /* 0x000fe40000000000 */
[----:B------:R-:W-:Y:S01]  /*1b000*/  SEL R15, R42, R53, P0 ;  /* 0x000000352a0f7207 */ /* 0x000fe20000000000 */
[----:B------:R0:W-:Y:S04]  /*1b010*/  STSM.16.M88.4 [R48], R24 ;  /* 0x0000001830007844 */ /* 0x0001e80000000200 */
[----:B------:R-:W-:Y:S04]  /*1b020*/  STSM.16.M88.4 [R46], R4 ;  /* 0x000000042e007844 */ /* 0x000fe80000000200 */
[----:B------:R-:W-:Y:S04]  /*1b030*/  STSM.16.M88.4 [R44], R8 ;  /* 0x000000082c007844 */ /* 0x000fe80000000200 */
[----:B------:R1:W-:Y:S01]  /*1b040*/  STSM.16.M88.4 [R33], R12 ;  /* 0x0000000c21007844 */ /* 0x0003e20000000200 */
[----:B------:R-:W-:-:S02]  /*1b050*/  IMAD.MOV.U32 R32, RZ, RZ, RZ ;  /* 0x000000ffff207224 */ /* 0x000fc400078e00ff */
[----:B0-----:R-:W-:Y:S01]  /*1b060*/  IMAD.WIDE R24, R62, 0x4, R34 ;  /* 0x000000043e187825 */ /* 0x001fe200078e0222 */
[----:B------:R-:W-:Y:S08]  /*1b070*/  BAR.SYNC.DEFER_BLOCKING 0x1, 0x180 ;  /* 0x0046000000007b1d */ /* 0x000ff00000010000 */
[----:B------:R-:W0:Y:S01]  /*1b080*/  LDC R34, c[0x0][0xbe8] ;  /* 0x0002fa00ff227b82 */ /* 0x000e220000000800 */
[----:B------:R-:W2:Y:S01]  /*1b090*/  @P1 LDG.E R32, desc[UR44][R24.64] ;  /* 0x0000002c18201981 */ /* 0x000ea2000c1e1900 */
[----:B0-----:R-:W-:-:S02]  /*1b0a0*/  ISETP.NE.AND P2, PT, R34, 0x1, PT ;  /* 0x000000012200780c */ /* 0x001fc40003f45270 */
[----:B------:R-:W-:-:S04]  /*1b0b0*/  ISETP.NE.U32.AND P0, PT, RZ, UR4, PT ;  /* 0x00000004ff007c0c */ /* 0x000fc8000bf05070 */
[----:B------:R-:W-:Y:S02]  /*1b0c0*/  ISETP.NE.AND.EX P0, PT, RZ, UR5, PT, P0 ;  /* 0x00000005ff007c0c */ /* 0x000fe4000bf05300 */
[----:B------:R-:W-:Y:S02]  /*1b0d0*/  LEA.HI R31, R31, R30, RZ, 0x7 ;  /* 0x0000001e1f1f7211 */ /* 0x000fe400078f38ff */
[----:B------:R-:W-:Y:S01]  /*1b0e0*/  SHF.R.S32.HI R38, RZ, 0x1f, R60 ;  /* 0x0000001fff267819 */ /* 0x000fe2000001143c */
[----:B-1----:R-:W-:Y:S02]  /*1b0f0*/  IMAD.IADD R13, R64, 0x1, R58 ;  /* 0x00000001400d7824 */ /* 0x002fe400078e023a */
[----:B------:R-:W0:Y:S08]  /*1b100*/  @P2 LDC R26, c[0x0][0xbec] ;  /* 0x0002fb00ff1a2b82 */ /* 0x000e300000000800 */
[----:B------:R-:W1:Y:S01]  /*1b110*/  @P2 LDC R27, c[0x0][0xbf0] ;  /* 0x0002fc00ff1b2b82 */ /* 0x000e620000000800 */
[----:B------:R-:W-:Y:S01]  /*1b120*/  LOP3.LUT R9, R31, 0xffffff80, RZ, 0xc0, !PT ;  /* 0xffffff801f097812 */ /* 0x000fe200078ec0ff */
[----:B------:R-:W-:Y:S01]  /*1b130*/  IMAD R4, R38, UR6, RZ ;  /* 0x0000000626047c24 */ /* 0x000fe2000f8e02ff */
[----:B------:R-:W-:Y:S01]  /*1b140*/  SHF.R.S32.HI R36, RZ, 0x1f, R62 ;  /* 0x0000001fff247819 */ /* 0x000fe2000001143e */
[----:B------:R-:W-:-:S02]  /*1b150*/  ULDC.64 UR4, c[0x0][0xb98] ;  /* 0x0002e60000047ab9 */ /* 0x000fc40000000a00 */
[----:B------:R-:W-:Y:S02]  /*1b160*/  IMAD.IADD R30, R30, 0x1, -R9 ;  /* 0x000000011e1e7824 */ /* 0x000fe400078e0a09 */
[----:B------:R-:W3:Y:S01]  /*1b170*/  @P0 LDC.64 R8, c[0x0][0xc08] ;  /* 0x00030200ff080b82 */ /* 0x000ee20000000a00 */
[----:B------:R-:W-:Y:S01]  /*1b180*/  IMAD R7, R60, UR7, R4 ;  /* 0x000000073c077c24 */ /* 0x000fe2000f8e0204 */
[----:B------:R-:W-:Y:S01]  /*1b190*/  SEL R36, R36, RZ, !P1 ;  /* 0x000000ff24247207 */ /* 0x000fe20004800000 */
[----:B0-----:R-:W-:Y:S01]  /*1b1a0*/  @P2 IMAD.HI.U32 R6, R13, R26, RZ ;  /* 0x0000001a0d062227 */ /* 0x001fe200078e00ff */
[----:B------:R-:W-:Y:S02]  /*1b1b0*/  SEL R35, R62, RZ, !P1 ;  /* 0x000000ff3e237207 */ /* 0x000fe40004800000 */
[----:B--2---:R-:W-:-:S03]  /*1b1c0*/  SHF.R.S32.HI R33, RZ, 0x1f, R32 ;  /* 0x0000001fff217819 */ /* 0x004fc60000011420 */
[----:B------:R-:W-:-:S04]  /*1b1d0*/  IMAD.WIDE.U32 R4, R60, UR6, R32 ;  /* 0x000000063c047c25 */ /* 0x000fc8000f8e0020 */
[----:B------:R-:W-:Y:S02]  /*1b1e0*/  IMAD.IADD R5, R5, 0x1, R7 ;  /* 0x0000000105057824 */ /* 0x000fe400078e0207 */
[----:B------:R-:W-:Y:S01]  /*1b1f0*/  IMAD.MOV.U32 R7, RZ, RZ, R13 ;  /* 0x000000ffff077224 */ /* 0x000fe200078e000d */
[----:B-1----:R-:W-:Y:S01]  /*1b200*/  @P2 SHF.R.U32.HI R7, RZ, R27, R6 ;  /* 0x0000001bff072219 */ /* 0x002fe20000011606 */
[----:B------:R-:W-:Y:S02]  /*1b210*/  IMAD R6, R36, UR4, RZ ;  /* 0x0000000424067c24 */ /* 0x000fe4000f8e02ff */
[----:B------:R-:W-:-:S04]  /*1b220*/  IMAD.WIDE.U32 R4, R35, UR4, R4 ;  /* 0x0000000423047c25 */ /* 0x000fc8000f8e0004 */
[----:B------:R-:W-:Y:S02]  /*1b230*/  IMAD.MOV R11, RZ, RZ, -R7 ;  /* 0x000000ffff0b7224 */ /* 0x000fe400078e0a07 */
[----:B------:R-:W-:Y:S01]  /*1b240*/  IMAD R12, R35, UR5, R6 ;  /* 0x00000005230c7c24 */ /* 0x000fe2000f8e0206 */
[----:B------:R-:W-:Y:S01]  /*1b250*/  IADD3 R6, P3, R7, R4, RZ ;  /* 0x0000000407067210 */ /* 0x000fe20007f7e0ff */
[----:B------:R-:W-:Y:S01]  /*1b260*/  IMAD R11, R34, R11, R13 ;  /* 0x0000000b220b7224 */ /* 0x000fe200078e020d */
[----:B------:R-:W-:Y:S01]  /*1b270*/  SHF.R.S32.HI R13, RZ, 0x1f, R7 ;  /* 0x0000001fff0d7819 */ /* 0x000fe20000011407 */
[----:B------:R-:W-:Y:S01]  /*1b280*/  ULDC UR6, c[0x0][0xa88] ;  /* 0x0002a20000067ab9 */ /* 0x000fe20000000800 */
[----:B------:R-:W-:Y:S01]  /*1b290*/  SHF.R.S32.HI R15, RZ, 0x1f, R30 ;  /* 0x0000001fff0f7819 */ /* 0x000fe2000001141e */
[----:B------:R-:W-:Y:S01]  /*1b2a0*/  ULDC.64 UR4, c[0x0][0xb88] ;  /* 0x0002e20000047ab9 */ /* 0x000fe20000000a00 */
[----:B------:R-:W-:Y:S01]  /*1b2b0*/  IADD3.X R7, R13, R5, R12, P3, !PT ;  /* 0x000000050d077210 */ /* 0x000fe20001ffe40c */
[----:B---3--:R-:W-:-:S04]  /*1b2c0*/  @P0 IMAD.WIDE R4, R62, 0x4, R8 ;  /* 0x000000043e040825 */ /* 0x008fc800078e0208 */
[----:B------:R-:W-:-:S06]  /*1b2d0*/  IMAD.U32 R9, RZ, RZ, UR6 ;  /* 0x00000006ff097e24 */ /* 0x000fcc000f8e00ff */
[----:B------:R0:W5:Y:S01]  /*1b2e0*/  @P0 LDG.E R9, desc[UR44][R4.64] ;  /* 0x0000002c04090981 */ /* 0x000162000c1e1900 */
[----:B------:R-:W-:-:S04]  /*1b2f0*/  LEA.HI R10, R15, R30, RZ, 0x2 ;  /* 0x0000001e0f0a7211 */ /* 0x000fc800078f10ff */
[--C-:B------:R-:W-:Y:S02]  /*1b300*/  SHF.R.S32.HI R14, RZ, 0x2, R10.reuse ;  /* 0x00000002ff0e7819 */ /* 0x100fe4000001140a */
[----:B------:R-:W-:Y:S02]  /*1b310*/  SHF.R.S32.HI R27, RZ, 0x1f, R10 ;  /* 0x0000001fff1b7819 */ /* 0x000fe4000001140a */
[----:B------:R-:W-:Y:S02]  /*1b320*/  SHF.R.S32.HI R10, RZ, 0x1f, R11 ;  /* 0x0000001fff0a7819 */ /* 0x000fe4000001140b */
[----:B------:R-:W-:-:S03]  /*1b330*/  SHF.R.S32.HI R31, RZ, 0x7, R31 ;  /* 0x00000007ff1f7819 */ /* 0x000fc6000001141f */
[----:B------:R-:W-:Y:S01]  /*1b340*/  IMAD R10, R10, UR4, RZ ;  /* 0x000000040a0a7c24 */ /* 0x000fe2000f8e02ff */
[----:B------:R-:W-:Y:S01]  /*1b350*/  LEA.HI R27, R27, R14, RZ, 0x3 ;  /* 0x0000000e1b1b7211 */ /* 0x000fe200078f18ff */
[----:B------:R-:W-:Y:S01]  /*1b360*/  IMAD.WIDE.U32 R6, R11, UR4, R6 ;  /* 0x000000040b067c25 */ /* 0x000fe2000f8e0006 */
[----:B------:R-:W-:-:S03]  /*1b370*/  LEA.HI R15, R15, R30, RZ, 0x5 ;  /* 0x0000001e0f0f7211 */ /* 0x000fc600078f28ff */
[----:B------:R-:W-:Y:S01]  /*1b380*/  IMAD R13, R11, UR5, R10 ;  /* 0x000000050b0d7c24 */ /* 0x000fe2000f8e020a */
[----:B------:R-:W-:Y:S01]  /*1b390*/  LOP3.LUT R27, R27, 0xfffffff8, RZ, 0xc0, !PT ;  /* 0xfffffff81b1b7812 */ /* 0x000fe200078ec0ff */
[----:B------:R-:W-:Y:S01]  /*1b3a0*/  IMAD.HI R8, R31, 0x55555556, RZ ;  /* 0x555555561f087827 */ /* 0x000fe200078e02ff */
[----:B------:R-:W-:Y:S02]  /*1b3b0*/  ULDC.64 UR4, c[0x0][0xb50] ;  /* 0x0002d40000047ab9 */ /* 0x000fe40000000a00 */
[----:B------:R-:W-:Y:S01]  /*1b3c0*/  LEA R10, P3, R6, UR4, 0x2 ;  /* 0x00000004060a7c11 */ /* 0x000fe2000f8610ff */
[----:B------:R-:W-:Y:S01]  /*1b3d0*/  IMAD.IADD R7, R7, 0x1, R13 ;  /* 0x0000000107077824 */ /* 0x000fe200078e020d */
[----:B------:R-:W-:Y:S01]  /*1b3e0*/  LEA.HI R8, R8, R8, RZ, 0x1 ;  /* 0x0000000808087211 */ /* 0x000fe200078f08ff */
[----:B------:R-:W-:Y:S01]  /*1b3f0*/  IMAD.IADD R14, R14, 0x1, -R27 ;  /* 0x000000010e0e7824 */ /* 0x000fe200078e0a1b */
[----:B------:R-:W-:Y:S02]  /*1b400*/  SHF.R.S32.HI R15, RZ, 0x5, R15 ;  /* 0x00000005ff0f7819 */ /* 0x000fe4000001140f */
[----:B------:R-:W-:Y:S01]  /*1b410*/  LEA.HI.X R7, R6, UR5, R7, 0x2, P3 ;  /* 0x0000000506077c11 */ /* 0x000fe200098f1407 */
[----:B------:R-:W-:-:S02]  /*1b420*/  IMAD R8, R8, -0x3, R31 ;  /* 0xfffffffd08087824 */ /* 0x000fc400078e021f */
[----:B------:R-:W-:Y:S01]  /*1b430*/  IMAD R15, R15, 0x10, R14 ;  /* 0x000000100f0f7824 */ /* 0x000fe200078e020e */
[----:B0-----:R-:W-:Y:S06]  /*1b440*/  @P0 BRA `(.L_x_1262) ;  /* 0x0000000000100947 */ /* 0x001fec0003800000 */
[----:B------:R-:W-:Y:S05]  /*1b450*/  @!P1 BRA `(.L_x_1262) ;  /* 0x00000000000c9947 */ /* 0x000fea0003800000 */
[----:B------:R-:W2:Y:S04]  /*1b460*/  LDG.E R4, desc[UR44][R24.64] ;  /* 0x0000002c18047981 */ /* 0x000ea8000c1e1900 */
[----:B-----5:R-:W2:Y:S02]  /*1b470*/  LDG.E R9, desc[UR44][R24.64+0x4] ;  /* 0x0000042c18097981 */ /* 0x020ea4000c1e1900 */
[----:B--2---:R-:W-:-:S07]  /*1b480*/  IMAD.IADD R9, R9, 0x1, -R4 ;  /* 0x0000000109097824 */ /* 0x004fce00078e0a04 */
.L_x_1262:
[----:B------:R-:W-:Y:S01]  /*1b490*/  IMAD R5, R2, 0x40, R3 ;  /* 0x0000004002057824 */ /* 0x000fe200078e0203 */
[----:B------:R-:W-:Y:S01]  /*1b4a0*/  SHFL.IDX PT, R24, R10, RZ, 0x1c1f ;  /* 0x001c1fff0a187589 */ /* 0x000fe200000e0000 */
[----:B------:R-:W-:Y:S01]  /*1b4b0*/  IMAD R6, R8, 0x40, R15 ;  /* 0x0000004008067824 */ /* 0x000fe200078e020f */
[----:B------:R-:W-:Y:S01]  /*1b4c0*/  LOP3.LUT P0, RZ, R30, 0x3, RZ, 0xc0, !PT ;  /* 0x000000031eff7812 */ /* 0x000fe2000780c0ff */
[----:B------:R-:W-:Y:S01]  /*1b4d0*/  IMAD.WIDE R28, R5, 0x2, R28 ;  /* 0x00000002051c7825 */ /* 0x000fe200078e021c */
[----:B------:R-:W0:Y:S01]  /*1b4e0*/  SHFL.IDX PT, R25, R7, RZ, 0x1c1f ;  /* 0x001c1fff07197589 */ /* 0x000e2200000e0000 */
[----:B------:R-:W1:Y:S01]  /*1b4f0*/  @P2 LDC R39, c[0x0][0xbec] ;  /* 0x0002fb00ff272b82 */ /* 0x000e620000000800 */
[----:B------:R-:W-:Y:S01]  /*1b500*/  ULDC.64 UR4, c[0x0][0xaa0] ;  /* 0x0002a80000047ab9 */ /* 0x000fe20000000a00 */
[----:B------:R-:W-:Y:S01]  /*1b510*/  IMAD.IADD R6, R6, 0x1, R58 ;  /* 0x0000000106067824 */ /* 0x000fe200078e023a */
[----:B------:R-:W-:Y:S01]  /*1b520*/  SHFL.IDX PT, R26, R10, 0x1, 0x1c1f ;  /* 0x003c1f000a1a7f89 */ /* 0x000fe200000e0000 */
[----:B-----5:R-:W-:Y:S01]  /*1b530*/  IMAD R37, R9, R34, RZ ;  /* 0x0000002209257224 */ /* 0x020fe200078e02ff */
[----:B------:R-:W-:Y:S01]  /*1b540*/  IADD3 R9, P3, R28, 0x1800, RZ ;  /* 0x000018001c097810 */ /* 0x000fe20007f7e0ff */
[----:B------:R-:W-:Y:S01]  /*1b550*/  VIADD R4, R6, 0x8 ;  /* 0x0000000806047836 */ /* 0x000fe20000000000 */
[----:B------:R-:W2:Y:S01]  /*1b560*/  SHFL.IDX PT, R27, R7, 0x1, 0x1c1f ;  /* 0x003c1f00071b7f89 */ /* 0x000ea200000e0000 */
        /* <DEDUP_REMOVED lines=8> */
[----:B0-----:R0:W-:Y:S01]  /*1b5f0*/  @!P1 ST.E desc[UR44][R24.64], R57 ;  /* 0x0000003918009985 */ /* 0x0011e2000c10192c */
        /* <DEDUP_REMOVED lines=8> */
[----:B------:R-:W3:Y:S04]  /*1b680*/  LD.E.128 R4, desc[UR44][R4.64] ;  /* 0x0000002c04047980 */ /* 0x000ee8000c101d00 */
[----:B------:R-:W4:Y:S04]  /*1b690*/  LD.E.128 R8, desc[UR44][R8.64] ;  /* 0x0000002c08087980 */ /* 0x000f28000c101d00 */
[----:B------:R-:W4:Y:S01]  /*1b6a0*/  LD.E.128 R12, desc[UR44][R12.64] ;  /* 0x0000002c0c0c7980 */ /* 0x000f22000c101d00 */
[----:B------:R-:W-:-:S04]  /*1b6b0*/  IADD3 R31, P0, R28, 0x4800, RZ ;  /* 0x000048001c1f7810 */ /* 0x000fc80007f1e0ff */
[----:B------:R-:W-:Y:S01]  /*1b6c0*/  LOP3.LUT R28, R31, 0x380, RZ, 0xc0, !PT ;  /* 0x000003801f1c7812 */ /* 0x000fe200078ec0ff */
[----:B0-----:R-:W-:Y:S02]  /*1b6d0*/  IMAD.X R25, RZ, RZ, R29, P0 ;  /* 0x000000ffff197224 */ /* 0x001fe400000e061d */
[----:B------:R-:W-:Y:S01]  /*1b6e0*/  IMAD R29, R33, UR4, RZ ;  /* 0x00000004211d7c24 */ /* 0x000fe2000f8e02ff */
[----:B------:R-:W-:Y:S01]  /*1b6f0*/  SHF.R.U64 R24, R28, 0x3, RZ ;  /* 0x000000031c187819 */ /* 0x000fe200000012ff */
[----:B------:R-:W0:Y:S03]  /*1b700*/  @P2 LDC R33, c[0x0][0xbf0] ;  /* 0x0002fc00ff212b82 */ /* 0x000e260000000800 */
[----:B------:R-:W-:Y:S01]  /*1b710*/  LOP3.LUT R24, R24, R31, RZ, 0x3c, !PT ;  /* 0x0000001f18187212 */ /* 0x000fe200078e3cff */
[C---:B------:R-:W-:Y:S02]  /*1b720*/  IMAD R31, R32.reuse, UR5, R29 ;  /* 0x00000005201f7c24 */ /* 0x040fe4000f8e021d */
[----:B------:R-:W-:Y:S01]  /*1b730*/  IMAD.WIDE.U32 R28, R32, UR4, RZ ;  /* 0x00000004201c7c25 */ /* 0x000fe2000f8e00ff */
[----:B------:R-:W-:-:S02]  /*1b740*/  ULDC.64 UR4, c[0x0][0xae8] ;  /* 0x0002ba0000047ab9 */ /* 0x000fc40000000a00 */
[----:B--2---:R-:W5:Y:S01]  /*1b750*/  LD.E.128 R24, desc[UR44][R24.64] ;  /* 0x0000002c18187980 */ /* 0x004f62000c101d00 */
[----:B------:R-:W-:Y:S02]  /*1b760*/  IMAD R30, R21, 0x30, R2 ;  /* 0x00000030151e7824 */ /* 0x000fe400078e0202 */
[----:B------:R-:W-:Y:S01]  /*1b770*/  IMAD R20, R38, UR4, RZ ;  /* 0x0000000426147c24 */ /* 0x000fe2000f8e02ff */
[----:B------:R-:W-:Y:S01]  /*1b780*/  @!PT LDS RZ, [RZ] ;  /* 0x00000000fffff984 */ /* 0x000fe20000000800 */
[----:B------:R-:W-:Y:S01]  /*1b790*/  @!PT LDS RZ, [RZ] ;  /* 0x00000000fffff984 */ /* 0x000fe20000000800 */
[----:B------:R-:W-:Y:S01]  /*1b7a0*/  @!PT LDS RZ, [RZ] ;  /* 0x00000000fffff984 */ /* 0x000fe20000000800 */
[----:B------:R-:W-:Y:S01]  /*1b7b0*/  @!PT LDS RZ, [RZ] ;  /* 0x00000000fffff984 */ /* 0x000fe20000000800 */
[----:B------:R2:W-:Y:S06]  /*1b7c0*/  MEMBAR.ALL.CTA ;  /* 0x0000000000007992 */ /* 0x0005ec0000008000 */
[----:B--2---:R-:W2:Y:S01]  /*1b7d0*/  FENCE.VIEW.ASYNC.S ;  /* 0x00000000000073c6 */ /* 0x004ea20000000000 */
[----:B------:R-:W-:-:S02]  /*1b7e0*/  IMAD.IADD R29, R29, 0x1, R31 ;  /* 0x000000011d1d7824 */ /* 0x000fc400078e021f */
[----:B------:R-:W-:Y:S02]  /*1b7f0*/  IMAD.IADD R32, R58, 0x1, R30 ;  /* 0x000000013a207824 */ /* 0x000fe400078e021e */
[C---:B------:R-:W-:Y:S02]  /*1b800*/  IMAD R31, R60.reuse, UR5, R20 ;  /* 0x000000053c1f7c24 */ /* 0x040fe4000f8e0214 */
[----:B------:R-:W-:Y:S01]  /*1b810*/  IMAD.WIDE.U32 R20, R60, UR4, R28 ;  /* 0x000000043c147c25 */ /* 0x000fe2000f8e001c */
[----:B------:R-:W-:-:S03]  /*1b820*/  ULDC.64 UR4, c[0x0][0xaf0] ;  /* 0x0002bc0000047ab9 */ /* 0x000fc60000000a00 */
[----:B-1----:R-:W-:-:S04]  /*1b830*/  @P2 IMAD.HI.U32 R28, R32, R39, RZ ;  /* 0x00000027201c2227 */ /* 0x002fc800078e00ff */
[----:B------:R-:W-:Y:S01]  /*1b840*/  IMAD.MOV.U32 R29, RZ, RZ, R32 ;  /* 0x000000ffff1d7224 */ /* 0x000fe200078e0020 */
[----:B0-----:R-:W-:Y:S01]  /*1b850*/  @P2 SHF.R.U32.HI R29, RZ, R33, R28 ;  /* 0x00000021ff1d2219 */ /* 0x001fe2000001161c */
[----:B------:R-:W-:Y:S02]  /*1b860*/  IMAD.IADD R21, R21, 0x1, R31 ;  /* 0x0000000115157824 */ /* 0x000fe400078e021f */
[----:B------:R-:W-:Y:S01]  /*1b870*/  IMAD R30, R36, UR4, RZ ;  /* 0x00000004241e7c24 */ /* 0x000fe2000f8e02ff */
[----:B------:R-:W-:Y:S01]  /*1b880*/  SHF.R.S32.HI R28, RZ, 0x1f, R29 ;  /* 0x0000001fff1c7819 */ /* 0x000fe2000001141d */
[----:B------:R-:W-:-:S04]  /*1b890*/  IMAD.WIDE.U32 R20, R35, UR4, R20 ;  /* 0x0000000423147c25 */ /* 0x000fc8000f8e0014 */
        /* <DEDUP_REMOVED lines=14> */
[----:B------:R-:W-:Y:S01]  /*1b980*/  ULDC.64 UR4, c[0x0][0xa80] ;  /* 0x0002a00000047ab9 */ /* 0x000fe20000000a00 */
[----:B------:R-:W-:Y:S01]  /*1b990*/  IMAD.IADD R34, R2, 0x1, R58 ;  /* 0x0000000102227824 */ /* 0x000fe200078e023a */
[----:B------:R-:W-:Y:S01]  /*1b9a0*/  LEA R32, P0, R20, UR4, 0x1 ;  /* 0x0000000414207c11 */ /* 0x000fe2000f8008ff */
[----:B------:R-:W-:Y:S01]  /*1b9b0*/  IMAD.IADD R21, R21, 0x1, R29 ;  /* 0x0000000115157824 */ /* 0x000fe200078e021d */
[----:B------:R-:W-:Y:S01]  /*1b9c0*/  ULDC UR4, c[0x0][0xac8] ;  /* 0x0002b20000047ab9 */ /* 0x000fe20000000800 */
[----:B------:R-:W-:Y:S02]  /*1b9d0*/  VIADD R2, R34, 0x30 ;  /* 0x0000003022027836 */ /* 0x000fe40000000000 */
[----:B--2---:R-:W0:Y:S01]  /*1b9e0*/  SHFL.IDX PT, R28, R32, RZ, 0x181f ;  /* 0x00181fff201c7589 */ /* 0x004e2200000e0000 */
[----:B------:R-:W-:Y:S01]  /*1b9f0*/  LEA.HI.X R33, R20, UR5, R21, 0x1, P0 ;  /* 0x0000000514217c11 */ /* 0x000fe200080f0c15 */
[C---:B------:R-:W-:Y:S01]  /*1ba00*/  VIADD R20, R34.reuse, 0x60 ;  /* 0x0000006022147836 */ /* 0x040fe20000000000 */
[----:B------:R-:W-:Y:S01]  /*1ba10*/  ISETP.GE.AND P0, PT, R3, UR4, PT ;  /* 0x0000000403007c0c */ /* 0x000fe2000bf06270 */
[----:B------:R-:W1:Y:S03]  /*1ba20*/  SHFL.IDX PT, R30, R32, 0x1, 0x181f ;  /* 0x00381f00201e7f89 */ /* 0x000e6600000e0000 */
[-C--:B------:R-:W-:Y:S01]  /*1ba30*/  ISETP.GE.OR P1, PT, R34, R37.reuse, P0 ;  /* 0x000000252200720c */ /* 0x080fe20000726670 */
[----:B------:R-:W2:Y:S01]  /*1ba40*/  SHFL.IDX PT, R36, R32, 0x2, 0x181f ;  /* 0x00581f0020247f89 */ /* 0x000ea200000e0000 */
[-C--:B------:R-:W-:Y:S01]  /*1ba50*/  ISETP.GE.OR P2, PT, R2, R37.reuse, P0 ;  /* 0x000000250200720c */ /* 0x080fe20000746670 */
[----:B------:R-:W-:Y:S01]  /*1ba60*/  VIADD R2, R17, 0x13220 ;  /* 0x0001322011027836 */ /* 0x000fe20000000000 */
[----:B------:R-:W-:Y:S01]  /*1ba70*/  ISETP.GE.OR P3, PT, R20, R37, P0 ;  /* 0x000000251400720c */ /* 0x000fe20000766670 */
[----:B------:R-:W2:Y:S03]  /*1ba80*/  SHFL.IDX PT, R21, R33, RZ, 0x181f ;  /* 0x00181fff21157589 */ /* 0x000ea600000e0000 */
[----:B------:R-:W-:Y:S01]  /*1ba90*/  PRMT R2, RZ, 0x654, R2 ;  /* 0x00000654ff027816 */ /* 0x000fe20000000002 */
[----:B------:R-:W2:Y:S03]  /*1baa0*/  SHFL.IDX PT, R29, R33, 0x1, 0x181f ;  /* 0x00381f00211d7f89 */ /* 0x000ea600000e0000 */
[----:B------:R1:W-:Y:S01]  /*1bab0*/  SYNCS.ARRIVE.TRANS64.RED.A1T0 RZ, [R2+URZ], RZ ;  /* 0x000000ff02ff79a7 */ /* 0x0003e2000810043f */
[----:B------:R-:W2:Y:S01]  /*1bac0*/  SHFL.IDX PT, R31, R33, 0x2, 0x181f ;  /* 0x00581f00211f7f89 */ /* 0x000ea200000e0000 */
[----:B0-----:R-:W-:-:S03]  /*1bad0*/  @!P1 LEA R20, P4, R3, R28, 0x1 ;  /* 0x0000001c03149211 */ /* 0x001fc600078808ff */
[----:B------:R-:W0:Y:S01]  /*1bae0*/  SHFL.IDX PT, R32, R32, 0x3, 0x181f ;  /* 0x00781f0020207f89 */ /* 0x000e2200000e0000 */
[----:B-1----:R-:W-:Y:S01]  /*1baf0*/  VIADD R2, R34, 0x90 ;  /* 0x0000009022027836 */ /* 0x002fe20000000000 */
[C---:B------:R-:W-:Y:S02]  /*1bb00*/  @!P2 LEA R28, P5, R3.reuse, R30, 0x1 ;  /* 0x0000001e031ca211 */ /* 0x040fe400078a08ff */
[----:B------:R-:W1:Y:S01]  /*1bb10*/  SHFL.IDX PT, R33, R33, 0x3, 0x181f ;  /* 0x00781f0021217f89 */ /* 0x000e6200000e0000 */
[C---:B--2---:R-:W-:Y:S02]  /*1bb20*/  @!P3 LEA R30, P6, R3.reuse, R36, 0x1 ;  /* 0x00000024031eb211 */ /* 0x044fe400078c08ff */
[----:B------:R-:W-:Y:S02]  /*1bb30*/  ISETP.GE.OR P0, PT, R2, R37, P0 ;  /* 0x000000250200720c */ /* 0x000fe40000706670 */
[C-C-:B------:R-:W-:Y:S02]  /*1bb40*/  @!P1 LEA.HI.X R21, R3.reuse, R21, R0.reuse, 0x1, P4 ;  /* 0x0000001503159211 */ /* 0x140fe400020f0c00 */
[----:B------:R-:W-:-:S02]  /*1bb50*/  @!P2 LEA.HI.X R29, R3, R29, R0, 0x1, P5 ;  /* 0x0000001d031da211 */ /* 0x000fc400028f0c00 */
[----:B------:R-:W-:Y:S01]  /*1bb60*/  @!P3 LEA.HI.X R31, R3, R31, R0, 0x1, P6 ;  /* 0x0000001f031fb211 */ /* 0x000fe200030f0c00 */
[----:B---3--:R3:W-:Y:S04]  /*1bb70*/  @!P1 ST.E.128 desc[UR44][R20.64], R4 ;  /* 0x0000000414009985 */ /* 0x0087e8000c101d2c */
[----:B----4-:R3:W-:Y:S04]  /*1bb80*/  @!P2 ST.E.128 desc[UR44][R28.64], R8 ;  /* 0x000000081c00a985 */ /* 0x0107e8000c101d2c */
[----:B------:R3:W-:Y:S01]  /*1bb90*/  @!P3 ST.E.128 desc[UR44][R30.64], R12 ;  /* 0x0000000c1e00b985 */ /* 0x0007e2000c101d2c */
[----:B01----:R-:W-:Y:S05]  /*1bba0*/  @P0 BRA `(.L_x_1263) ;  /* 0x0000000800480947 */ /* 0x003fea0003800000 */
[----:B------:R-:W-:-:S04]  /*1bbb0*/  LEA R2, P0, R3, R32, 0x1 ;  /* 0x0000002003027211 */ /* 0x000fc800078008ff */
[----:B------:R-:W-:-:S05]  /*1bbc0*/  LEA.HI.X R3, R3, R33, R0, 0x1, P0 ;  /* 0x0000002103037211 */ /* 0x000fca00000f0c00 */
[----:B-----5:R0:W-:Y:S01]  /*1bbd0*/  ST.E.128 desc[UR44][R2.64], R24 ;  /* 0x0000001802007985 */ /* 0x0201e2000c101d2c */
[----:B------:R-:W-:Y:S05]  /*1bbe0*/  BRA `(.L_x_1263) ;  /* 0x0000000800387947 */ /* 0x000fea0003800000 */
.L_x_1261:
[----:B------:R-:W2:Y:S01]  /*1bbf0*/  LDL R11, [R1+0x58] ;  /* 0x00005800010b7983 */ /* 0x000ea20000100800 */
[----:B------:R-:W-:Y:S01]  /*1bc00*/  ULDC.64 UR4, c[0x0][0xc00] ;  /* 0x0003000000047ab9 */ /* 0x000fe20000000a00 */
[----:B------:R-:W2:Y:S01]  /*1bc10*/  LDC.64 R4, c[0x0][0xc00] ;  /* 0x00030000ff047b82 */ /* 0x000ea20000000a00 */
[----:B------:R-:W-:Y:S01]  /*1bc20*/  ISETP.NE.U32.AND P0, PT, RZ, UR4, PT ;  /* 0x00000004ff007c0c */ /* 0x000fe2000bf05070 */
[----:B------:R-:W-:-:S03]  /*1bc30*/  IMAD.MOV.U32 R9, RZ, RZ, RZ ;  /* 0x000000ffff097224 */ /* 0x000fc600078e00ff */
[----:B------:R-:W-:Y:S01]  /*1bc40*/  ISETP.NE.AND.EX P0, PT, RZ, UR5, PT, P0 ;  /* 0x00000005ff007c0c */ /* 0x000fe2000bf05300 */
[----:B------:R-:W-:Y:S02]  /*1bc50*/  ULDC.64 UR4, c[0x0][0xc08] ;  /* 0x0003020000047ab9 */ /* 0x000fe40000000a00 */
[----:B------:R-:W-:Y:S01]  /*1bc60*/  ISETP.NE.U32.AND P1, PT, RZ, UR4, PT ;  /* 0x00000004ff007c0c */ /* 0x000fe2000bf25070 */
[----:B------:R-:W1:Y:S03]  /*1bc70*/  LDC R27, c[0x0][0xbe8] ;  /* 0x0002fa00ff1b7b82 */ /* 0x000e660000000800 */
[----:B------:R-:W-:-:S13]  /*1bc80*/  ISETP.NE.AND.EX P1, PT, RZ, UR5, PT, P1 ;  /* 0x00000005ff007c0c */ /* 0x000fda000bf25310 */
[----:B------:R-:W3:Y:S01]  /*1bc90*/  @P1 LDC.64 R6, c[0x0][0xc08] ;  /* 0x00030200ff061b82 */ /* 0x000ee20000000a00 */
[----:B------:R-:W-:Y:S02]  /*1bca0*/  ULDC UR4, c[0x0][0xa88] ;  /* 0x0002a20000047ab9 */ /* 0x000fe40000000800 */
[----:B------:R-:W-:Y:S02]  /*1bcb0*/  IMAD.U32 R8, RZ, RZ, UR4 ;  /* 0x00000004ff087e24 */ /* 0x000fe4000f8e00ff */
[----:B--2---:R-:W-:-:S04]  /*1bcc0*/  IMAD.WIDE R4, R11, 0x4, R4 ;  /* 0x000000040b047825 */ /* 0x004fc800078e0204 */
[----:B---3--:R-:W-:Y:S01]  /*1bcd0*/  @P1 IMAD.WIDE R6, R11, 0x4, R6 ;  /* 0x000000040b061825 */ /* 0x008fe200078e0206 */
[----:B------:R2:W5:Y:S04]  /*1bce0*/  @P0 LDG.E R9, desc[UR44][R4.64] ;  /* 0x0000002c04090981 */ /* 0x000568000c1e1900 */
[----:B------:R2:W5:Y:S01]  /*1bcf0*/  @P1 LDG.E R8, desc[UR44][R6.64] ;  /* 0x0000002c06081981 */ /* 0x000562000c1e1900 */
[----:B-1----:R-:W-:Y:S02]  /*1bd00*/  ISETP.NE.AND P2, PT, R27, 0x1, PT ;  /* 0x000000011b00780c */ /* 0x002fe40003f45270 */
[----:B------:R-:W-:Y:S02]  /*1bd10*/  ISETP.GE.AND P3, PT, R30, 0xc0, PT ;  /* 0x000000c01e00780c */ /* 0x000fe40003f66270 */
[----:B------:R-:W-:-:S09]  /*1bd20*/  SHF.R.S32.HI R10, RZ, 0x1f, R11 ;  /* 0x0000001fff0a7819 */ /* 0x000fd2000001140b */
[----:B------:R-:W1:Y:S01]  /*1bd30*/  @P2 LDC R26, c[0x0][0xbec] ;  /* 0x0002fb00ff1a2b82 */ /* 0x000e620000000800 */
[----:B--2---:R-:W-:Y:S05]  /*1bd40*/  @P1 BRA `(.L_x_1264) ;  /* 0x0000000000101947 */ /* 0x004fea0003800000 */
[----:B------:R-:W-:Y:S05]  /*1bd50*/  @!P0 BRA `(.L_x_1264) ;  /* 0x00000000000c8947 */ /* 0x000fea0003800000 */
[----:B------:R-:W2:Y:S04]  /*1bd60*/  LDG.E R7, desc[UR44][R4.64] ;  /* 0x0000002c04077981 */ /* 0x000ea8000c1e1900 */
[----:B-----5:R-:W2:Y:S02]  /*1bd70*/  LDG.E R8, desc[UR44][R4.64+0x4] ;  /* 0x0000042c04087981 */ /* 0x020ea4000c1e1900 */
[----:B--2---:R-:W-:-:S07]  /*1bd80*/  IMAD.IADD R8, R8, 0x1, -R7 ;  /* 0x0000000108087824 */ /* 0x004fce00078e0a07 */
.L_x_1264:
[----:B------:R-:W2:Y:S04]  /*1bd90*/  LDL R29, [R1+0x54] ;  /* 0x00005400011d7983 */ /* 0x000ea80000100800 */
[----:B------:R3:W5:Y:S01]  /*1bda0*/  LDL R28, [R1+0x1c] ;  /* 0x00001c00011c7983 */ /* 0x0007620000100800 */
[----:B------:R-:W-:Y:S01]  /*1bdb0*/  BSSY B1, `(.L_x_1265) ;  /* 0x000002c000017945 */ /* 0x000fe20003800000 */
[----:B------:R-:W-:Y:S02]  /*1bdc0*/  SEL R15, R11, RZ, !P0 ;  /* 0x000000ff0b0f7207 */ /* 0x000fe40004000000 */
[----:B------:R-:W-:Y:S02]  /*1bdd0*/  SEL R20, R10, RZ, !P0 ;  /* 0x000000ff0a147207 */ /* 0x000fe40004000000 */
[----:B-----5:R-:W-:-:S02]  /*1bde0*/  SHF.R.S32.HI R12, RZ, 0x1f, R9 ;  /* 0x0000001fff0c7819 */ /* 0x020fc40000011409 */
[----:B--2---:R-:W-:Y:S01]  /*1bdf0*/  SHF.R.S32.HI R14, RZ, 0x1f, R29 ;  /* 0x0000001fff0e7819 */ /* 0x004fe2000001141d */
[----:B---3--:R-:W-:Y:S06]  /*1be00*/  @P3 BRA `(.L_x_1266) ;  /* 0x0000000000983947 */ /* 0x008fec0003800000 */
[----:B------:R-:W2:Y:S01]  /*1be10*/  LDC R24, c[0x0][0xbe8] ;  /* 0x0002fa00ff187b82 */ /* 0x000ea20000000800 */
[----:B------:R-:W-:Y:S01]  /*1be20*/  IADD3 R13, R28, -0x80, R50 ;  /* 0xffffff801c0d7810 */ /* 0x000fe20007ffe032 */
[----:B--2---:R-:W-:-:S05]  /*1be30*/  IMAD R4, R8, R24, RZ ;  /* 0x0000001808047224 */ /* 0x004fca00078e02ff */
        /* <DEDUP_REMOVED lines=9> */
[----:B------:R-:W2:Y:S01]  /*1bed0*/  @P0 LDC R6, c[0x0][0xbec] ;  /* 0x0002fb00ff060b82 */ /* 0x000ea20000000800 */
[----:B------:R-:W-:Y:S01]  /*1bee0*/  IMAD R11, R29, UR5, R10 ;  /* 0x000000051d0b7c24 */ /* 0x000fe2000f8e020a */
[----:B------:R-:W-:-:S03]  /*1bef0*/  ULDC.64 UR4, c[0x0][0xb98] ;  /* 0x0002e60000047ab9 */ /* 0x000fc60000000a00 */
[----:B------:R-:W-:-:S03]  /*1bf00*/  IMAD.IADD R5, R5, 0x1, R11 ;  /* 0x0000000105057824 */ /* 0x000fc600078e020b */
[----:B------:R-:W3:Y:S01]  /*1bf10*/  @P0 LDC R25, c[0x0][0xbf0] ;  /* 0x0002fc00ff190b82 */ /* 0x000ee20000000800 */
[----:B------:R-:W-:-:S04]  /*1bf20*/  IMAD.WIDE.U32 R4, R15, UR4, R4 ;  /* 0x000000040f047c25 */ /* 0x000fc8000f8e0004 */
[----:B--2---:R-:W-:-:S05]  /*1bf30*/  @P0 IMAD.HI.U32 R6, R13, R6, RZ ;  /* 0x000000060d060227 */ /* 0x004fca00078e00ff */
[----:B---3--:R-:W-:Y:S01]  /*1bf40*/  @P0 SHF.R.U32.HI R7, RZ, R25, R6 ;  /* 0x00000019ff070219 */ /* 0x008fe20000011606 */
[----:B------:R-:W-:-:S03]  /*1bf50*/  IMAD R6, R20, UR4, RZ ;  /* 0x0000000414067c24 */ /* 0x000fc6000f8e02ff */
[----:B------:R-:W-:Y:S01]  /*1bf60*/  IADD3 R4, P0, R7, R4, RZ ;  /* 0x0000000407047210 */ /* 0x000fe20007f1e0ff */
[----:B------:R-:W-:Y:S02]  /*1bf70*/  IMAD.MOV R11, RZ, RZ, -R7 ;  /* 0x000000ffff0b7224 */ /* 0x000fe400078e0a07 */
[----:B------:R-:W-:Y:S01]  /*1bf80*/  IMAD R10, R15, UR5, R6 ;  /* 0x000000050f0a7c24 */ /* 0x000fe2000f8e0206 */
[----:B------:R-:W-:Y:S01]  /*1bf90*/  ULDC.64 UR4, c[0x0][0xb88] ;  /* 0x0002e20000047ab9 */ /* 0x000fe20000000a00 */
[----:B------:R-:W-:Y:S01]  /*1bfa0*/  IMAD R11, R24, R11, R13 ;  /* 0x0000000b180b7224 */ /* 0x000fe200078e020d */
[----:B------:R-:W-:-:S04]  /*1bfb0*/  SHF.R.S32.HI R13, RZ, 0x1f, R7 ;  /* 0x0000001fff0d7819 */ /* 0x000fc80000011407 */
        /* <DEDUP_REMOVED lines=8> */
[----:B------:R-:W-:Y:S01]  /*1c040*/  LEA.HI.X R7, R4, UR5, R5, 0x2, P0 ;  /* 0x0000000504077c11 */ /* 0x000fe200080f1405 */
[----:B------:R-:W-:-:S05]  /*1c050*/  IMAD.MOV.U32 R5, RZ, RZ, -0x800000 ;  /* 0xff800000ff057424 */ /* 0x000fca00078e00ff */
[----:B------:R2:W-:Y:S02]  /*1c060*/  STG.E desc[UR44][R6.64], R5 ;  /* 0x0000000506007986 */ /* 0x0005e4000c10192c */
.L_x_1266:
[----:B------:R-:W-:Y:S05]  /*1c070*/  BSYNC B1 ;  /* 0x0000000000017941 */ /* 0x000fea0003800000 */
.L_x_1265:
[----:B------:R-:W3:Y:S01]  /*1c080*/  @P2 LDC R11, c[0x0][0xbf0] ;  /* 0x0002fc00ff0b2b82 */ /* 0x000ee20000000800 */
[----:B------:R-:W-:Y:S01]  /*1c090*/  ULDC.64 UR4, c[0x0][0xaa0] ;  /* 0x0002a80000047ab9 */ /* 0x000fe20000000a00 */
[----:B------:R-:W-:Y:S02]  /*1c0a0*/  IMAD R21, R21, 0x30, R2 ;  /* 0x0000003015157824 */ /* 0x000fe400078e0202 */
[----:B------:R-:W-:Y:S02]  /*1c0b0*/  IMAD R4, R12, UR4, RZ ;  /* 0x000000040c047c24 */ /* 0x000fe4000f8e02ff */
[----:B------:R-:W-:Y:S02]  /*1c0c0*/  IMAD.IADD R21, R28, 0x1, R21 ;  /* 0x000000011c157824 */ /* 0x000fe400078e0215 */
[C---:B--2---:R-:W-:Y:S02]  /*1c0d0*/  IMAD R7, R9.reuse, UR5, R4 ;  /* 0x0000000509077c24 */ /* 0x044fe4000f8e0204 */
[----:B------:R-:W-:Y:S01]  /*1c0e0*/  IMAD.WIDE.U32 R4, R9, UR4, RZ ;  /* 0x0000000409047c25 */ /* 0x000fe2000f8e00ff */
[----:B------:R-:W-:-:S03]  /*1c0f0*/  ULDC.64 UR4, c[0x0][0xae8] ;  /* 0x0002ba0000047ab9 */ /* 0x000fc60000000a00 */
[----:B------:R-:W-:Y:S02]  /*1c100*/  IMAD R6, R14, UR4, RZ ;  /* 0x000000040e067c24 */ /* 0x000fe4000f8e02ff */
[----:B------:R-:W-:Y:S02]  /*1c110*/  IMAD.IADD R5, R5, 0x1, R7 ;  /* 0x0000000105057824 */ /* 0x000fe400078e0207 */
[----:B------:R-:W-:Y:S02]  /*1c120*/  IMAD R9, R29, UR5, R6 ;  /* 0x000000051d097c24 */ /* 0x000fe4000f8e0206 */
[----:B-1----:R-:W-:-:S04]  /*1c130*/  @P2 IMAD.HI.U32 R6, R21, R26, RZ ;  /* 0x0000001a15062227 */ /* 0x002fc800078e00ff */
[----:B------:R-:W-:Y:S01]  /*1c140*/  IMAD.WIDE.U32 R4, R29, UR4, R4 ;  /* 0x000000041d047c25 */ /* 0x000fe2000f8e0004 */
[----:B------:R-:W-:-:S03]  /*1c150*/  ULDC.64 UR4, c[0x0][0xaf0] ;  /* 0x0002bc0000047ab9 */ /* 0x000fc60000000a00 */
[----:B------:R-:W-:Y:S01]  /*1c160*/  IMAD.MOV.U32 R7, RZ, RZ, R21 ;  /* 0x000000ffff077224 */ /* 0x000fe200078e0015 */
[----:B---3--:R-:W-:Y:S01]  /*1c170*/  @P2 SHF.R.U32.HI R7, RZ, R11, R6 ;  /* 0x0000000bff072219 */ /* 0x008fe20000011606 */
        /* <DEDUP_REMOVED lines=14> */
[----:B------:R-:W-:Y:S02]  /*1c260*/  IMAD R6, R6, UR4, RZ ;  /* 0x0000000406067c24 */ /* 0x000fe4000f8e02ff */
[----:B------:R-:W-:Y:S02]  /*1c270*/  IMAD.IADD R5, R5, 0x1, R11 ;  /* 0x0000000105057824 */ /* 0x000fe400078e020b */
[C---:B------:R-:W-:Y:S02]  /*1c280*/  IMAD R7, R9.reuse, UR5, R6 ;  /* 0x0000000509077c24 */ /* 0x040fe4000f8e0206 */
[----:B------:R-:W-:Y:S01]  /*1c290*/  IMAD.WIDE.U32 R4, R9, UR4, R4 ;  /* 0x0000000409047c25 */ /* 0x000fe2000f8e0004 */
[----:B------:R-:W-:-:S03]  /*1c2a0*/  ULDC.64 UR4, c[0x0][0xa80] ;  /* 0x0002a00000047ab9 */ /* 0x000fc60000000a00 */
[----:B------:R-:W-:Y:S01]  /*1c2b0*/  IMAD.IADD R5, R5, 0x1, R7 ;  /* 0x0000000105057824 */ /* 0x000fe200078e0207 */
[----:B------:R-:W-:Y:S01]  /*1c2c0*/  LEA R6, P0, R4, UR4, 0x1 ;  /* 0x0000000404067c11 */ /* 0x000fe2000f8008ff */
[----:B------:R-:W-:Y:S01]  /*1c2d0*/  IMAD R27, R8, R27, RZ ;  /* 0x0000001b081b7224 */ /* 0x000fe200078e02ff */
[----:B------:R-:W-:Y:S01]  /*1c2e0*/  ULDC UR4, c[0x0][0xac8] ;  /* 0x0002b20000047ab9 */ /* 0x000fe20000000800 */
[----:B------:R-:W-:Y:S01]  /*1c2f0*/  IMAD.IADD R24, R2, 0x1, R28 ;  /* 0x0000000102187824 */ /* 0x000fe200078e021c */
[----:B------:R-:W-:Y:S01]  /*1c300*/  LEA.HI.X R10, R4, UR5, R5, 0x1, P0 ;  /* 0x00000005040a7c11 */ /* 0x000fe200080f0c05 */
[----:B------:R-:W1:Y:S01]  /*1c310*/  SHFL.IDX PT, R8, R6, RZ, 0x181f ;  /* 0x00181fff06087589 */ /* 0x000e6200000e0000 */
[----:B------:R-:W-:Y:S01]  /*1c320*/  ISETP.GE.AND P0, PT, R3, UR4, PT ;  /* 0x0000000403007c0c */ /* 0x000fe2000bf06270 */
[C---:B------:R-:W-:Y:S02]  /*1c330*/  VIADD R2, R24.reuse, 0x30 ;  /* 0x0000003018027836 */ /* 0x040fe40000000000 */
[----:B------:R-:W2:Y:S01]  /*1c340*/  SHFL.IDX PT, R12, R6, 0x1, 0x181f ;  /* 0x00381f00060c7f89 */ /* 0x000ea200000e0000 */
[C---:B------:R-:W-:Y:S01]  /*1c350*/  VIADD R4, R24.reuse, 0x60 ;  /* 0x0000006018047836 */ /* 0x040fe20000000000 */
[CC--:B------:R-:W-:Y:S01]  /*1c360*/  ISETP.GE.OR P3, PT, R24.reuse, R27.reuse, P0 ;  /* 0x0000001b1800720c */ /* 0x0c0fe20000766670 */
[----:B------:R-:W-:Y:S01]  /*1c370*/  VIADD R5, R24, 0x90 ;  /* 0x0000009018057836 */ /* 0x000fe20000000000 */
[----:B------:R-:W3:Y:S01]  /*1c380*/  SHFL.IDX PT, R14, R6, 0x2, 0x181f ;  /* 0x00581f00060e7f89 */ /* 0x000ee200000e0000 */
[----:B------:R-:W-:-:S02]  /*1c390*/  ISETP.GE.OR P2, PT, R2, R27, P0 ;  /* 0x0000001b0200720c */ /* 0x000fc40000746670 */
[-C--:B------:R-:W-:Y:S01]  /*1c3a0*/  ISETP.GE.OR P1, PT, R4, R27.reuse, P0 ;  /* 0x0000001b0400720c */ /* 0x080fe20000726670 */
[----:B------:R-:W4:Y:S01]  /*1c3b0*/  SHFL.IDX PT, R7, R10, RZ, 0x181f ;  /* 0x00181fff0a077589 */ /* 0x000f2200000e0000 */
[----:B------:R-:W-:-:S03]  /*1c3c0*/  ISETP.GE.OR P0, PT, R5, R27, P0 ;  /* 0x0000001b0500720c */ /* 0x000fc60000706670 */
[----:B------:R2:W5:Y:S04]  /*1c3d0*/  SHFL.IDX PT, R20, R6, 0x3, 0x181f ;  /* 0x00781f0006147f89 */ /* 0x00056800000e0000 */
[----:B------:R-:W0:Y:S04]  /*1c3e0*/  SHFL.IDX PT, R9, R10, 0x1, 0x181f ;  /* 0x00381f000a097f89 */ /* 0x000e2800000e0000 */
[----:B------:R-:W0:Y:S01]  /*1c3f0*/  SHFL.IDX PT, R11, R10, 0x2, 0x181f ;  /* 0x00581f000a0b7f89 */ /* 0x000e2200000e0000 */
[----:B-1----:R-:W-:-:S03]  /*1c400*/  @!P3 LEA R4, P6, R3, R8, 0x1 ;  /* 0x000000080304b211 */ /* 0x002fc600078c08ff */
[----:B------:R-:W1:Y:S01]  /*1c410*/  SHFL.IDX PT, R13, R10, 0x3, 0x181f ;  /* 0x00781f000a0d7f89 */ /* 0x000e6200000e0000 */
[C---:B--2---:R-:W-:Y:S02]  /*1c420*/  @!P2 LEA R6, P5, R3.reuse, R12, 0x1 ;  /* 0x0000000c0306a211 */ /* 0x044fe400078a08ff */
[C---:B---3--:R-:W-:Y:S02]  /*1c430*/  @!P1 LEA R8, P4, R3.reuse, R14, 0x1 ;  /* 0x0000000e03089211 */ /* 0x048fe400078808ff */
[C---:B----4-:R-:W-:Y:S02]  /*1c440*/  @!P3 LEA.HI.X R5, R3.reuse, R7, R0, 0x1, P6 ;  /* 0x000000070305b211 */ /* 0x050fe400030f0c00 */
[----:B-----5:R-:W-:-:S03]  /*1c450*/  @!P0 LEA R2, P6, R3, R20, 0x1 ;  /* 0x0000001403028211 */ /* 0x020fc600078c08ff */
[----:B------:R2:W-:Y:S01]  /*1c460*/  @!P3 ST.E.128 desc[UR44][R4.64], RZ ;  /* 0x000000ff0400b985 */ /* 0x0005e2000c101d2c */
[C-C-:B0-----:R-:W-:Y:S02]  /*1c470*/  @!P2 LEA.HI.X R7, R3.reuse, R9, R0.reuse, 0x1, P5 ;  /* 0x000000090307a211 */ /* 0x141fe400028f0c00 */
[----:B------:R-:W-:-:S03]  /*1c480*/  @!P1 LEA.HI.X R9, R3, R11, R0, 0x1, P4 ;  /* 0x0000000b03099211 */ /* 0x000fc600020f0c00 */
[----:B------:R2:W-:Y:S01]  /*1c490*/  @!P2 ST.E.128 desc[UR44][R6.64], RZ ;  /* 0x000000ff0600a985 */ /* 0x0005e2000c101d2c */
[----:B-1----:R-:W-:-:S03]  /*1c4a0*/  @!P0 LEA.HI.X R3, R3, R13, R0, 0x1, P6 ;  /* 0x0000000d03038211 */ /* 0x002fc600030f0c00 */
[----:B------:R2:W-:Y:S04]  /*1c4b0*/  @!P1 ST.E.128 desc[UR44][R8.64], RZ ;  /* 0x000000ff08009985 */ /* 0x0005e8000c101d2c */
[----:B------:R2:W-:Y:S02]  /*1c4c0*/  @!P0 ST.E.128 desc[UR44][R2.64], RZ ;  /* 0x000000ff02008985 */ /* 0x0005e4000c101d2c */
.L_x_1263:
[----:B------:R-:W-:Y:S05]  /*1c4d0*/  BSYNC B0 ;  /* 0x0000000000007941 */ /* 0x000fea0003800000 */
.L_x_1260:
[----:B------:R-:W4:Y:S01]  /*1c4e0*/  LDL R0, [R1+0x4c] ;  /* 0x00004c0001007983 */ /* 0x000f220000100800 */
[----:B------:R-:W-:Y:S02]  /*1c4f0*/  ULDC UR4, c[0x0][0xc3c] ;  /* 0x00030f0000047ab9 */ /* 0x000fe40000000800 */
[----:B----4-:R-:W-:-:S13]  /*1c500*/  ISETP.GE.AND P0, PT, R0, UR4, PT ;  /* 0x0000000400007c0c */ /* 0x010fda000bf06270 */
[----:B------:R-:W-:Y:S05]  /*1c510*/  @!P0 BRA `(.L_x_1267) ;  /* 0xfffffe4800948947 */ /* 0x000fea000383ffff */
[----:B------:R-:W-:Y:S05]  /*1c520*/  BRA `(.L_x_1093) ;  /* 0x0000006400247947 */ /* 0x000fea0003800000 */
.L_x_1091:
[----:B------:R-:W-:-:S08]  /*1c530*/  NOP ;  /* 0x0000000000007918 */ /* 0x000fd00000000000 */
[----:B0-----:R-:W0:-:S00]  /*1c540*/  USETMAXREG.DEALLOC.CTAPOOL 0x20 ;  /* 0x00000020000079c8 */ /* 0x001e0000080e0500 */
        /* <DEDUP_REMOVED lines=11> */
[----:B------:R-:W1:Y:S01]  /*1c600*/  LDS.128 R16, [UR4+0x132d0] ;  /* 0x0132d004ff107984 */ /* 0x000e620008000c00 */
[----:B------:R-:W-:Y:S06]  /*1c610*/  BAR.ARV 0x4, 0x200 ;  /* 0x0108000000007b1d */ /* 0x000fec0000002000 */
[----:B------:R-:W-:Y:S05]  /*1c620*/  BRA `(.L_x_1269) ;  /* 0x0000000800887947 */ /* 0x000fea0003800000 */
.L_x_1268:
[----:B------:R-:W0:Y:S01]  /*1c630*/  S2R R2, SR_TID.X ;  /* 0x0000000000027919 */ /* 0x000e220000002100 */
        /* <DEDUP_REMOVED lines=41> */
.L_x_1274:
[----:B------:R-:W-:Y:S01]  /*1c8d0*/  UIADD3 UR4, UR4, 0x1f, URZ ;  /* 0x0000001f04047890 */ /* 0x000fe2000fffe03f */
[----:B------:R-:W-:-:S05]  /*1c8e0*/  IMAD.U32 R19, RZ, RZ, UR7 ;  /* 0x00000007ff137e24 */ /* 0x000fca000f8e00ff */
        /* <DEDUP_REMOVED lines=10> */
.L_x_1273:
[----:B------:R-:W-:Y:S05]  /*1c990*/  BSYNC B0 ;  /* 0x0000000000007941 */ /* 0x000fea0003800000 */
.L_x_1272:
        /* <DEDUP_REMOVED lines=17> */
[----:B------:R-:W-:-:S05]  /*1cab0*/  IMAD.IADD R4, R3, 0x1, R4 ;  /* 0x0000000103047824 */ /* 0x000fca00078e0204 */
[----:B------:R-:W-:-:S13]  /*1cac0*/  ISETP.GT.AND P6, PT, R4, UR6, PT ;  /* 0x0000000604007c0c */ /* 0x000fda000bfc4270 */
[----:B------:R-:W-:Y:S05]  /*1cad0*/  @!P6 BRA `(.L_x_1274) ;  /* 0xfffffffc007ce947 */ /* 0x000fea000383ffff */
[----:B------:R-:W-:Y:S02]  /*1cae0*/  IMAD.MOV.U32 R6, RZ, RZ, R9 ;  /* 0x000000ffff067224 */ /* 0x000fe400078e0009 */
[----:B------:R-:W-:-:S07]  /*1caf0*/  IMAD.MOV.U32 R9, RZ, RZ, R3 ;  /* 0x000000ffff097224 */ /* 0x000fce00078e0003 */
.L_x_1270:
[----:B------:R-:W-:-:S04]  /*1cb00*/  IMAD.IADD R9, R4, 0x1, -R9 ;  /* 0x0000000104097824 */ /* 0x000fc800078e0a09 */
[----:B------:R-:W-:-:S05]  /*1cb10*/  IMAD R2, R6, UR5, R9 ;  /* 0x0000000506027c24 */ /* 0x000fca000f8e0209 */
[----:B------:R-:W-:Y:S02]  /*1cb20*/  ISETP.GT.AND P0, PT, R2, UR6, PT ;  /* 0x0000000602007c0c */ /* 0x000fe4000bf04270 */
[----:B------:R-:W0:Y:S11]  /*1cb30*/  LDC.64 R2, c[0x0][0xc90] ;  /* 0x00032400ff027b82 */ /* 0x000e360000000a00 */
[----:B------:R-:W-:-:S04]  /*1cb40*/  VOTE.ANY R10, PT, !P0 ;  /* 0x00000000000a7806 */ /* 0x000fc800040e0100 */
[----:B------:R-:W1:Y:S02]  /*1cb50*/  POPC R13, R10 ;  /* 0x0000000a000d7309 */ /* 0x000e640000000000 */
[----:B-1----:R-:W-:-:S04]  /*1cb60*/  VIADD R19, R13, UR4 ;  /* 0x000000040d137c36 */ /* 0x002fc80008000000 */
[----:B0-----:R-:W-:-:S05]  /*1cb70*/  IMAD.WIDE R2, R19, 0x4, R2 ;  /* 0x0000000413027825 */ /* 0x001fca00078e0202 */
[----:B------:R-:W2:Y:S01]  /*1cb80*/  LDG.E R7, desc[UR44][R2.64] ;  /* 0x0000002c02077981 */ /* 0x000ea2000c1e1900 */
[----:B------:R-:W-:-:S03]  /*1cb90*/  ISETP.NE.AND P0, PT, R10, RZ, PT ;  /* 0x000000ff0a00720c */ /* 0x000fc60003f05270 */
        /* <DEDUP_REMOVED lines=9> */
[----:B------:R-:W-:-:S05]  /*1cc30*/  VIADD R11, R13, 0xffffffff ;  /* 0xffffffff0d0b7836 */ /* 0x000fca0000000000 */
[----:B------:R0:W1:Y:S02]  /*1cc40*/  SHFL.IDX PT, R16, R6, R11, 0x1f ;  /* 0x00001f0b06107589 */ /* 0x00006400000e0000 */
.L_x_1275:
[----:B-1----:R-:W-:Y:S01]  /*1cc50*/  IMAD R16, R16, UR5, R9 ;  /* 0x0000000510107c24 */ /* 0x002fe2000f8e0209 */
[----:B0-----:R-:W-:Y:S01]  /*1cc60*/  IABS R6, R4 ;  /* 0x0000000400067213 */ /* 0x001fe20000000000 */
[----:B------:R-:W-:Y:S02]  /*1cc70*/  IMAD R11, R15, R8, RZ ;  /* 0x000000080f0b7224 */ /* 0x000fe400078e02ff */
[----:B------:R-:W-:Y:S01]  /*1cc80*/  IMAD.MOV.U32 R2, RZ, RZ, RZ ;  /* 0x000000ffff027224 */ /* 0x000fe200078e00ff */
[----:B------:R-:W-:Y:S01]  /*1cc90*/  IADD3 R9, -R16, UR6, RZ ;  /* 0x0000000610097c10 */ /* 0x000fe2000fffe1ff */
[----:B------:R-:W-:Y:S02]  /*1cca0*/  IMAD.MOV R6, RZ, RZ, -R6 ;  /* 0x000000ffff067224 */ /* 0x000fe400078e0a06 */
[----:B------:R-:W-:Y:S01]  /*1ccb0*/  IMAD.HI.U32 R2, R3, R11, R2 ;  /* 0x0000000b03027227 */ /* 0x000fe200078e0002 */
[----:B------:R-:W-:-:S05]  /*1ccc0*/  IABS R3, R9 ;  /* 0x0000000900037213 */ /* 0x000fca0000000000 */
        /* <DEDUP_REMOVED lines=15> */
[----:B------:R-:W-:Y:S02]  /*1cdc0*/  IMAD R4, R4, R2, R9 ;  /* 0x0000000204047224 */ /* 0x000fe400078e0209 */
[----:B------:R-:W-:Y:S01]  /*1cdd0*/  IMAD.MOV.U32 R2, RZ, RZ, RZ ;  /* 0x000000ffff027224 */ /* 0x000fe200078e00ff */
[----:B------:R-:W-:-:S04]  /*1cde0*/  VIADDMNMX R7, R8, UR5, R7, PT ;  /* 0x0000000508077c46 */ /* 0x000fc8000b800107 */
[----:B------:R-:W-:-:S04]  /*1cdf0*/  IABS R8, R7 ;  /* 0x0000000700087213 */ /* 0x000fc80000000000 */
[----:B------:R-:W0:Y:S08]  /*1ce00*/  I2F.RP R10, R8 ;  /* 0x00000008000a7306 */ /* 0x000e300000209400 */
[----:B0-----:R-:W0:Y:S02]  /*1ce10*/  MUFU.RCP R10, R10 ;  /* 0x0000000a000a7308 */ /* 0x001e240000001000 */
[----:B0-----:R-:W-:Y:S01]  /*1ce20*/  VIADD R3, R10, 0xffffffe ;  /* 0x0ffffffe0a037836 */ /* 0x001fe20000000000 */
[----:B------:R-:W-:-:S05]  /*1ce30*/  IABS R10, R7 ;  /* 0x00000007000a7213 */ /* 0x000fca0000000000 */
[----:B------:R-:W0:Y:S02]  /*1ce40*/  F2I.FTZ.U32.TRUNC.NTZ R3, R3 ;  /* 0x0000000300037305 */ /* 0x000e24000021f000 */
[----:B0-----:R-:W-:-:S04]  /*1ce50*/  IMAD.MOV R11, RZ, RZ, -R3 ;  /* 0x000000ffff0b7224 */ /* 0x001fc800078e0a03 */
[----:B------:R-:W-:-:S04]  /*1ce60*/  IMAD R9, R11, R8, RZ ;  /* 0x000000080b097224 */ /* 0x000fc800078e02ff */
[----:B------:R-:W-:Y:S01]  /*1ce70*/  IMAD.HI.U32 R2, R3, R9, R2 ;  /* 0x0000000903027227 */ /* 0x000fe200078e0002 */
[----:B------:R-:W-:-:S03]  /*1ce80*/  IABS R9, R4 ;  /* 0x0000000400097213 */ /* 0x000fc60000000000 */
[----:B------:R-:W-:Y:S02]  /*1ce90*/  IMAD.MOV R3, RZ, RZ, -R10 ;  /* 0x000000ffff037224 */ /* 0x000fe400078e0a0a */
        /* <DEDUP_REMOVED lines=8> */
[----:B------:R-:W-:Y:S01]  /*1cf20*/  ISETP.GE.AND P2, PT, R3, RZ, PT ;  /* 0x000000ff0300720c */ /* 0x000fe20003f46270 */
[----:B------:R-:W-:-:S06]  /*1cf30*/  IMAD.IADD R3, R4, 0x1, R6 ;  /* 0x0000000104037824 */ /* 0x000fcc00078e0206 */
[----:B------:R-:W-:-:S06]  /*1cf40*/  @P0 VIADD R2, R2, 0x1 ;  /* 0x0000000102020836 */ /* 0x000fcc0000000000 */
[----:B------:R-:W-:Y:S01]  /*1cf50*/  @!P2 IMAD.MOV R2, RZ, RZ, -R2 ;  /* 0x000000ffff02a224 */ /* 0x000fe200078e0a02 */
[----:B------:R-:W-:Y:S01]  /*1cf60*/  @!P1 LOP3.LUT R2, RZ, R7, RZ, 0x33, !PT ;  /* 0x00000007ff029212 */ /* 0x000fe200078e33ff */
[----:B------:R-:W-:-:S03]  /*1cf70*/  IMAD.MOV R7, RZ, RZ, -R7 ;  /* 0x000000ffff077224 */ /* 0x000fc600078e0a07 */
[----:B------:R-:W-:Y:S01]  /*1cf80*/  LOP3.LUT R17, RZ, R2, RZ, 0x33, !PT ;  /* 0x00000002ff117212 */ /* 0x000fe200078e33ff */
[----:B------:R-:W-:-:S04]  /*1cf90*/  IMAD R18, R2, R7, R3 ;  /* 0x0000000702127224 */ /* 0x000fc800078e0203 */
[----:B------:R-:W-:Y:S01]  /*1cfa0*/  IMAD.IADD R17, R0, 0x1, R17 ;  /* 0x0000000100117824 */ /* 0x000fe200078e0211 */
[----:B------:R-:W-:Y:S06]  /*1cfb0*/  BRA `(.L_x_1276) ;  /* 0x00000000000c7947 */ /* 0x000fec0003800000 */
.L_x_1271:
[----:B------:R-:W-:Y:S02]  /*1cfc0*/  IMAD.MOV.U32 R17, RZ, RZ, RZ ;  /* 0x000000ffff117224 */ /* 0x000fe400078e00ff */
[----:B------:R-:W-:Y:S02]  /*1cfd0*/  IMAD.U32 R16, RZ, RZ, UR6 ;  /* 0x00000006ff107e24 */ /* 0x000fe4000f8e00ff */
[----:B------:R-:W-:-:S07]  /*1cfe0*/  IMAD.MOV.U32 R18, RZ, RZ, RZ ;  /* 0x000000ffff127224 */ /* 0x000fce00078e00ff */
.L_x_1276:
[----:B------:R-:W-:-:S13]  /*1cff0*/  ISETP.NE.AND P0, PT, R5, RZ, PT ;  /* 0x000000ff0500720c */ /* 0x000fda0003f05270 */
[----:B------:R-:W0:Y:S01]  /*1d000*/  @!P0 S2R R3, SR_CgaCtaId ;  /* 0x0000000000038919 */ /* 0x000e220000008800 */
[----:B------:R-:W-:-:S04]  /*1d010*/  @!P0 MOV R0, 0x400 ;  /* 0x0000040000008802 */ /* 0x000fc80000000f00 */
[----:B0-----:R-:W-:-:S05]  /*1d020*/  @!P0 LEA R0, R3, R0, 0x18 ;  /* 0x0000000003008211 */ /* 0x001fca00078ec0ff */
[----:B------:R0:W-:Y:S01]  /*1d030*/  @!P0 STS.128 [R0+0x132d0], R16 ;  /* 0x0132d01000008388 */ /* 0x0001e20000000c00 */
[----:B------:R-:W-:Y:S06]  /*1d040*/  BAR.ARV 0x5, 0x200 ;  /* 0x0148000000007b1d */ /* 0x000fec0000002000 */
.L_x_1269:
[----:B------:R2:W-:Y:S01]  /*1d050*/  STL [R1+0x3c], RZ ;  /* 0x00003cff01007387 */ /* 0x0005e20000100800 */
[----:B------:R-:W-:Y:S01]  /*1d060*/  ULDC UR4, c[0x0][0xc3c] ;  /* 0x00030f0000047ab9 */ /* 0x000fe20000000800 */
[----:B------:R-:W-:Y:S01]  /*1d070*/  IMAD.MOV.U32 R26, RZ, RZ, 0x1 ;  /* 0x00000001ff1a7424 */ /* 0x000fe200078e00ff */
[----:B-1----:R-:W-:Y:S01]  /*1d080*/  ISETP.GE.AND P0, PT, R19, UR4, PT ;  /* 0x0000000413007c0c */ /* 0x002fe2000bf06270 */
[----:B------:R-:W-:-:S12]  /*1d090*/  IMAD.MOV.U32 R24, RZ, RZ, RZ ;  /* 0x000000ffff187224 */ /* 0x000fd800078e00ff */
[----:B--2---:R-:W-:Y:S05]  /*1d0a0*/  @P0 BRA `(.L_x_1277) ;  /* 0x00000054004c0947 */ /* 0x004fea0003800000 */
[----:B------:R-:W2:Y:S01]  /*1d0b0*/  LDL R10, [R1+0x38] ;  /* 0x00003800010a7983 */ /* 0x000ea20000100800 */
[----:B------:R-:W1:Y:S01]  /*1d0c0*/  S2R R12, SR_TID.X ;  /* 0x00000000000c7919 */ /* 0x000e620000002100 */
[----:B------:R-:W3:Y:S01]  /*1d0d0*/  S2UR UR5, SR_CgaCtaId ;  /* 0x00000000000579c3 */ /* 0x000ee20000008800 */
[----:B------:R-:W-:Y:S01]  /*1d0e0*/  UMOV UR4, 0x400 ;  /* 0x0000040000047882 */ /* 0x000fe20000000000 */
[C---:B-1----:R-:W-:Y:S01]  /*1d0f0*/  IMAD.SHL.U32 R3, R12.reuse, 0x40, RZ ;  /* 0x000000400c037824 */ /* 0x042fe200078e00ff */
[C---:B------:R-:W-:Y:S01]  /*1d100*/  LOP3.LUT R11, R12.reuse, 0x7f, RZ, 0xc0, !PT ;  /* 0x0000007f0c0b7812 */ /* 0x040fe200078ec0ff */
[C---:B------:R-:W-:Y:S01]  /*1d110*/  IMAD.SHL.U32 R2, R12.reuse, 0x10, RZ ;  /* 0x000000100c027824 */ /* 0x040fe200078e00ff */
[----:B------:R-:W-:Y:S02]  /*1d120*/  SHF.R.U32.HI R5, RZ, 0x1, R12 ;  /* 0x00000001ff057819 */ /* 0x000fe4000001160c */
[----:B------:R-:W-:Y:S01]  /*1d130*/  LOP3.LUT R4, R3, 0x180, RZ, 0xc0, !PT ;  /* 0x0000018003047812 */ /* 0x000fe200078ec0ff */
[----:B0-----:R-:W-:-:S02]  /*1d140*/  IMAD.SHL.U32 R0, R12, 0x20, RZ ;  /* 0x000000200c007824 */ /* 0x001fc400078e00ff */
[----:B------:R-:W-:Y:S01]  /*1d150*/  IMAD.SHL.U32 R7, R11, 0x10, RZ ;  /* 0x000000100b077824 */ /* 0x000fe200078e00ff */
[----:B------:R-:W-:Y:S01]  /*1d160*/  LOP3.LUT R4, R4, 0x30, R5, 0xf8, !PT ;  /* 0x0000003004047812 */ /* 0x000fe200078ef805 */
[----:B------:R-:W-:Y:S01]  /*1d170*/  IMAD.SHL.U32 R9, R12, 0x2, RZ ;  /* 0x000000020c097824 */ /* 0x000fe200078e00ff */
[----:B------:R-:W-:Y:S01]  /*1d180*/  LOP3.LUT R8, R2, 0x1b0, RZ, 0xc0, !PT ;  /* 0x000001b002087812 */ /* 0x000fe200078ec0ff */
[----:B------:R-:W-:Y:S01]  /*1d190*/  IMAD.SHL.U32 R5, R12, 0x8, RZ ;  /* 0x000000080c057824 */ /* 0x000fe200078e00ff */
[----:B------:R-:W-:Y:S02]  /*1d1a0*/  LOP3.LUT R6, R0, 0x80, RZ, 0xc0, !PT ;  /* 0x0000008000067812 */ /* 0x000fe400078ec0ff */
[----:B------:R-:W-:Y:S02]  /*1d1b0*/  LOP3.LUT R7, R7, 0x600, RZ, 0xc0, !PT ;  /* 0x0000060007077812 */ /* 0x000fe400078ec0ff */
[----:B------:R-:W-:Y:S01]  /*1d1c0*/  LOP3.LUT R8, R8, 0x30, R9, 0x78, !PT ;  /* 0x0000003008087812 */ /* 0x000fe200078e7809 */
[----:B------:R-:W-:Y:S01]  /*1d1d0*/  IMAD.SHL.U32 R9, R12, 0x4, RZ ;  /* 0x000000040c097824 */ /* 0x000fe200078e00ff */
[----:B------:R-:W-:-:S02]  /*1d1e0*/  LOP3.LUT R4, R4, 0x30, R5, 0x78, !PT ;  /* 0x0000003004047812 */ /* 0x000fc400078e7805 */
[----:B------:R-:W-:Y:S02]  /*1d1f0*/  LOP3.LUT R6, R6, 0x10, R12, 0xf8, !PT ;  /* 0x0000001006067812 */ /* 0x000fe400078ef80c */
[--C-:B------:R-:W-:Y:S01]  /*1d200*/  LOP3.LUT R5, R7, 0x60, R0.reuse, 0xf8, !PT ;  /* 0x0000006007057812 */ /* 0x100fe200078ef800 */
[----:B---3--:R-:W-:Y:S01]  /*1d210*/  ULEA UR4, UR5, UR4, 0x18 ;  /* 0x0000000405047291 */ /* 0x008fe2000f8ec03f */
[----:B------:R-:W-:Y:S02]  /*1d220*/  LOP3.LUT R6, R6, 0x10, R9, 0x78, !PT ;  /* 0x0000001006067812 */ /* 0x000fe400078e7809 */
[----:B------:R-:W-:Y:S02]  /*1d230*/  LOP3.LUT R5, R5, 0x100, R0, 0xf8, !PT ;  /* 0x0000010005057812 */ /* 0x000fe400078ef800 */
[----:B------:R-:W-:Y:S02]  /*1d240*/  LOP3.LUT R3, R4, 0x640, R3, 0xf8, !PT ;  /* 0x0000064004037812 */ /* 0x000fe400078ef803 */
[----:B------:R-:W-:-:S02]  /*1d250*/  LOP3.LUT R7, R7, 0x40, R2, 0xf8, !PT ;  /* 0x0000004007077812 */ /* 0x000fc400078ef802 */
[----:B------:R-:W-:Y:S01]  /*1d260*/  LOP3.LUT R2, R5, R6, RZ, 0xfc, !PT ;  /* 0x0000000605027212 */ /* 0x000fe200078efcff */
[----:B------:R0:W-:Y:S01]  /*1d270*/  STL [R1+0xc], R3 ;  /* 0x00000c0301007387 */ /* 0x0001e20000100800 */
[----:B------:R-:W-:Y:S01]  /*1d280*/  LOP3.LUT R8, R7, R8, RZ, 0xfc, !PT ;  /* 0x0000000807087212 */ /* 0x000fe200078efcff */
[----:B------:R-:W-:Y:S02]  /*1d290*/  IMAD.U32 R23, RZ, RZ, UR4 ;  /* 0x00000004ff177e24 */ /* 0x000fe4000f8e00ff */
        /* <DEDUP_REMOVED lines=10> */
[C---:B--2---:R-:W-:Y:S02]  /*1d340*/  LOP3.LUT R4, R10.reuse, 0x1, RZ, 0xfc, !PT ;  /* 0x000000010a047812 */ /* 0x044fe400078efcff */
[----:B------:R-:W-:-:S03]  /*1d350*/  LOP3.LUT R0, R10, 0x2, RZ, 0xfc, !PT ;  /* 0x000000020a007812 */ /* 0x000fc600078efcff */
[----:B------:R0:W-:Y:S04]  /*1d360*/  STL [R1+0x48], R4 ;  /* 0x0000480401007387 */ /* 0x0001e80000100800 */
[----:B------:R0:W-:Y:S04]  /*1d370*/  STL [R1+0x30], R2 ;  /* 0x0000300201007387 */ /* 0x0001e80000100800 */
[----:B------:R0:W-:Y:S04]  /*1d380*/  STL [R1+0x1c], R0 ;  /* 0x00001c0001007387 */ /* 0x0001e80000100800 */
[----:B------:R0:W-:Y:S02]  /*1d390*/  STL [R1+0x3c], RZ ;  /* 0x00003cff01007387 */ /* 0x0001e40000100800 */
.L_x_1395:
[----:B------:R-:W-:Y:S05]  /*1d3a0*/  YIELD ;  /* 0x0000000000007946 */ /* 0x000fea0003800000 */
[----:B------:R-:W-:Y:S01]  /*1d3b0*/  ULDC.64 UR4, c[0x0][0xa28] ;  /* 0x00028a0000047ab9 */ /* 0x000fe20000000a00 */
[----:B------:R-:W-:Y:S02]  /*1d3c0*/  CS2R R6, SRZ ;  /* 0x0000000000067805 */ /* 0x000fe4000001ff00 */
[----:B------:R-:W-:Y:S01]  /*1d3d0*/  ISETP.NE.U32.AND P0, PT, RZ, UR4, PT ;  /* 0x00000004ff007c0c */ /* 0x000fe2000bf05070 */
[----:B01----:R-:W1:Y:S01]  /*1d3e0*/  LDC.64 R8, c[0x0][0xa00] ;  /* 0x00028000ff087b82 */ /* 0x003e620000000a00 */
[----:B------:R-:W-:Y:S01]  /*1d3f0*/  ULDC.64 UR6, c[0x0][0xa08] ;  /* 0x0002820000067ab9 */ /* 0x000fe20000000a00 */
[----:B------:R-:W-:Y:S01]  /*1d400*/  ULDC.64 UR8, c[0x0][0xa10] ;  /* 0x0002840000087ab9 */ /* 0x000fe20000000a00 */
[----:B------:R-:W-:Y:S01]  /*1d410*/  ISETP.NE.AND.EX P0, PT, RZ, UR5, PT, P0 ;  /* 0x00000005ff007c0c */ /* 0x000fe2000bf05300 */
[----:B------:R-:W-:-:S04]  /*1d420*/  ULDC.64 UR4, c[0x0][0xa18] ;  /* 0x0002860000047ab9 */ /* 0x000fc80000000a00 */
[----:B0-----:R-:W0:Y:S08]  /*1d430*/  LDC.64 R4, c[0x0][0xa08] ;  /* 0x00028200ff047b82 */ /* 0x001e300000000a00 */
[----:B------:R-:W2:Y:S02]  /*1d440*/  @P0 LDC.64 R2, c[0x0][0xa28] ;  /* 0x00028a00ff020b82 */ /* 0x000ea40000000a00 */
[----:B--2---:R-:W-:-:S05]  /*1d450*/  @P0 IMAD.WIDE R2, R19, 0x4, R2 ;  /* 0x0000000413020825 */ /* 0x004fca00078e0202 */
[----:B------:R2:W5:Y:S01]  /*1d460*/  @P0 LDG.E R7, desc[UR44][R2.64] ;  /* 0x0000002c02070981 */ /* 0x000562000c1e1900 */
[----:B------:R-:W-:Y:S01]  /*1d470*/  ISETP.NE.U32.AND P0, PT, RZ, UR4, PT ;  /* 0x00000004ff007c0c */ /* 0x000fe2000bf05070 */
[----:B-1----:R-:W-:Y:S01]  /*1d480*/  IMAD.WIDE R8, R19, 0x4, R8 ;  /* 0x0000000413087825 */ /* 0x002fe200078e0208 */
[----:B------:R-:W-:Y:S02]  /*1d490*/  ISETP.NE.U32.AND P2, PT, RZ, UR6, PT ;  /* 0x00000006ff007c0c */ /* 0x000fe4000bf45070 */
[----:B------:R-:W-:Y:S01]  /*1d4a0*/  ISETP.NE.AND.EX P0, PT, RZ, UR5, PT, P0 ;  /* 0x00000005ff007c0c */ /* 0x000fe2000bf05300 */
[----:B------:R-:W-:Y:S01]  /*1d4b0*/  ULDC.64 UR4, c[0x0][0xa00] ;  /* 0x0002800000047ab9 */ /* 0x000fe20000000a00 */
[----:B------:R-:W-:Y:S01]  /*1d4c0*/  ISETP.NE.U32.AND P4, PT, RZ, UR8, PT ;  /* 0x00000008ff007c0c */ /* 0x000fe2000bf85070 */
[----:B------:R-:W-:Y:S01]  /*1d4d0*/  IMAD.MOV.U32 R11, RZ, RZ, RZ ;  /* 0x000000ffff0b7224 */ /* 0x000fe200078e00ff */
[----:B------:R-:W-:Y:S01]  /*1d4e0*/  ISETP.NE.U32.AND P1, PT, RZ, UR4, PT ;  /* 0x00000004ff007c0c */ /* 0x000fe2000bf25070 */
[----:B--2---:R-:W1:Y:S01]  /*1d4f0*/  LDC.64 R2, c[0x0][0xa10] ;  /* 0x00028400ff027b82 */ /* 0x004e620000000a00 */
[----:B------:R-:W-:-:S02]  /*1d500*/  IMAD.MOV.U32 R0, RZ, RZ, RZ ;  /* 0x000000ffff007224 */ /* 0x000fc400078e00ff */
[----:B------:R-:W-:Y:S01]  /*1d510*/  ISETP.NE.AND.EX P3, PT, RZ, UR5, PT, P1 ;  /* 0x00000005ff007c0c */ /* 0x000fe2000bf65310 */
[----:B0-----:R-:W-:-:S04]  /*1d520*/  IMAD.WIDE R4, R19, 0x4, R4 ;  /* 0x0000000413047825 */ /* 0x001fc800078e0204 */
[----:B------:R-:W0:Y:S01]  /*1d530*/  @P0 LDC.64 R12, c[0x0][0xa18] ;  /* 0x00028600ff0c0b82 */ /* 0x000e220000000a00 */
[----:B------:R-:W-:Y:S01]  /*1d540*/  ULDC UR4, c[0x0][0x288] ;  /* 0x0000a20000047ab9 */ /* 0x000fe20000000800 */
[----:B------:R-:W-:Y:S02]  /*1d550*/  ISETP.NE.AND.EX P1, PT, RZ, UR7, PT, P2 ;  /* 0x00000007ff007c0c */ /* 0x000fe4000bf25320 */
[----:B------:R-:W-:-:S04]  /*1d560*/  ISETP.NE.AND.EX P2, PT, RZ, UR9, PT, P4 ;  /* 0x00000009ff007c0c */ /* 0x000fc8000bf45340 */
[----:B------:R-:W2:Y:S07]  /*1d570*/  @P3 LDG.E R6, desc[UR44][R8.64] ;  /* 0x0000002c08063981 */ /* 0x000eae000c1e1900 */
[----:B---3--:R3:W5:Y:S01]  /*1d580*/  @P1 LDG.E R11, desc[UR44][R4.64] ;  /* 0x0000002c040b1981 */ /* 0x008762000c1e1900 */
[----:B-1----:R-:W-:-:S05]  /*1d590*/  IMAD.WIDE R2, R19, 0x4, R2 ;  /* 0x0000000413027825 */ /* 0x002fca00078e0202 */
[----:B------:R3:W5:Y:S01]  /*1d5a0*/  @P2 LDG.E R0, desc[UR44][R2.64] ;  /* 0x0000002c02002981 */ /* 0x000762000c1e1900 */
[----:B0-----:R-:W-:-:S03]  /*1d5b0*/  @P0 IMAD.WIDE R12, R19, 0x4, R12 ;  /* 0x00000004130c0825 */ /* 0x001fc600078e020c */
[----:B--2---:R0:W-:Y:S02]  /*1d5c0*/  STL [R1+0x18], R6 ;  /* 0x0000180601007387 */ /* 0x0041e40000100800 */
[----:B0-----:R-:W-:Y:S01]  /*1d5d0*/  IMAD.U32 R6, RZ, RZ, UR4 ;  /* 0x00000004ff067e24 */ /* 0x001fe2000f8e00ff */
[----:B------:R-:W-:-:S05]  /*1d5e0*/  ULDC.64 UR4, c[0x0][0x418] ;  /* 0x0001060000047ab9 */ /* 0x000fca0000000a00 */
[----:B------:R-:W2:Y:S01]  /*1d5f0*/  @P0 LDG.E R6, desc[UR44][R12.64] ;  /* 0x0000002c0c060981 */ /* 0x000ea2000c1e1900 */
[----:B------:R-:W-:-:S03]  /*1d600*/  UISETP.NE.U32.AND UP0, UPT, UR4, URZ, UPT ;  /* 0x0000003f0400728c */ /* 0x000fc6000bf05070 */
[----:B------:R-:W-:Y:S01]  /*1d610*/  ULDC UR4, c[0x0][0x424] ;  /* 0x0001090000047ab9 */ /* 0x000fe20000000800 */
[----:B------:R-:W-:-:S03]  /*1d620*/  UISETP.NE.AND.EX UP0, UPT, UR5, URZ, UPT, UP0 ;  /* 0x0000003f0500728c */ /* 0x000fc6000bf05300 */
[----:B------:R-:W-:Y:S01]  /*1d630*/  ULDC UR5, c[0x0][0x2f0] ;  /* 0x0000bc0000057ab9 */ /* 0x000fe20000000800 */
[----:B------:R-:W-:-:S04]  /*1d640*/  USEL UR4, UR4, 0x1, UP0 ;  /* 0x0000000104047887 */ /* 0x000fc80008000000 */
[----:B------:R-:W-:-:S03]  /*1d650*/  UIMAD UR4, UR4, UR5, URZ ;  /* 0x00000005040472a4 */ /* 0x000fc6000f8e023f */
[----:B------:R-:W-:-:S03]  /*1d660*/  ULDC UR5, c[0x0][0x348] ;  /* 0x0000d20000057ab9 */ /* 0x000fc60000000800 */
[----:B------:R-:W-:Y:S01]  /*1d670*/  IMAD.U32 R10, RZ, RZ, UR4 ;  /* 0x00000004ff0a7e24 */ /* 0x000fe2000f8e00ff */
[----:B--2---:R0:W-:Y:S01]  /*1d680*/  STL [R1+0x14], R6 ;  /* 0x0000140601007387 */ /* 0x0041e20000100800 */
[----:B------:R-:W-:Y:S02]  /*1d690*/  IMAD.MOV.U32 R13, RZ, RZ, R6 ;  /* 0x000000ffff0d7224 */ /* 0x000fe400078e0006 */
[----:B0-----:R-:W-:Y:S01]  /*1d6a0*/  IMAD.U32 R6, RZ, RZ, UR5 ;  /* 0x00000005ff067e24 */ /* 0x001fe2000f8e00ff */
[----:B---3--:R-:W-:Y:S06]  /*1d6b0*/  @P0 BRA `(.L_x_1278) ;  /* 0x0000000000140947 */ /* 0x008fec0003800000 */
[----:B------:R-:W-:Y:S05]  /*1d6c0*/  @!P3 BRA `(.L_x_1278) ;  /* 0x000000000010b947 */ /* 0x000fea0003800000 */
[----:B------:R-:W2:Y:S04]  /*1d6d0*/  LDG.E R12, desc[UR44][R8.64] ;  /* 0x0000002c080c7981 */ /* 0x000ea8000c1e1900 */
[----:B------:R-:W2:Y:S02]  /*1d6e0*/  LDG.E R8, desc[UR44][R8.64+0x4] ;  /* 0x0000042c08087981 */ /* 0x000ea4000c1e1900 */
[----:B--2---:R-:W-:-:S05]  /*1d6f0*/  IMAD.IADD R13, R8, 0x1, -R12 ;  /* 0x00000001080d7824 */ /* 0x004fca00078e0a0c */
[----:B------:R0:W-:Y:S02]  /*1d700*/  STL [R1+0x14], R13 ;  /* 0x0000140d01007387 */ /* 0x0001e40000100800 */
.L_x_1278:
[----:B-----5:R-:W-:Y:S01]  /*1d710*/  IMAD.IADD R8, R11, 0x1, R7 ;  /* 0x000000010b087824 */ /* 0x020fe200078e0207 */
[----:B------:R-:W-:Y:S02]  /*1d720*/  ULDC.64 UR4, c[0x0][0xa20] ;  /* 0x0002880000047ab9 */ /* 0x000fe40000000a00 */
[----:B------:R-:W-:Y:S02]  /*1d730*/  ISETP.NE.U32.AND P0, PT, RZ, UR4, PT ;  /* 0x00000004ff007c0c */ /* 0x000fe4000bf05070 */
[----:B------:R1:W-:Y:S02]  /*1d740*/  STL [R1+0x4], R8 ;  /* 0x0000040801007387 */ /* 0x0003e40000100800 */
[----:B------:R-:W-:-:S13]  /*1d750*/  ISETP.NE.AND.EX P0, PT, RZ, UR5, PT, P0 ;  /* 0x00000005ff007c0c */ /* 0x000fda000bf05300 */
[----:B-1----:R-:W-:Y:S05]  /*1d760*/  @!P0 BRA `(.L_x_1279) ;  /* 0x0000000000108947 */ /* 0x002fea0003800000 */
[----:B------:R-:W1:Y:S02]  /*1d770*/  LDC.64 R10, c[0x0][0xa20] ;  /* 0x00028800ff0a7b82 */ /* 0x000e640000000a00 */
[----:B-1----:R-:W-:-:S06]  /*1d780*/  IMAD.WIDE R10, R19, 0x4, R10 ;  /* 0x00000004130a7825 */ /* 0x002fcc00078e020a */
[----:B------:R1:W5:Y:S01]  /*1d790*/  LDG.E R10, desc[UR44][R10.64] ;  /* 0x0000002c0a0a7981 */ /* 0x000362000c1e1900 */
[----:B------:R-:W-:Y:S05]  /*1d7a0*/  BRA `(.L_x_1280) ;  /* 0x0000000000107947 */ /* 0x000fea0003800000 */
.L_x_1279:
[----:B------:R-:W-:Y:S05]  /*1d7b0*/  @!P1 BRA `(.L_x_1280) ;  /* 0x00000000000c9947 */ /* 0x000fea0003800000 */
[----:B------:R-:W2:Y:S04]  /*1d7c0*/  LDG.E R10, desc[UR44][R4.64] ;  /* 0x0000002c040a7981 */ /* 0x000ea8000c1e1900 */
[----:B------:R-:W2:Y:S02]  /*1d7d0*/  LDG.E R4, desc[UR44][R4.64+0x4] ;  /* 0x0000042c04047981 */ /* 0x000ea4000c1e1900 */
[----:B--2---:R-:W-:-:S07]  /*1d7e0*/  IMAD.IADD R10, R4, 0x1, -R10 ;  /* 0x00000001040a7824 */ /* 0x004fce00078e0a0a */
.L_x_1280:
[----:B------:R-:W2:Y:S04]  /*1d7f0*/  @P2 LDG.E R4, desc[UR44][R2.64] ;  /* 0x0000002c02042981 */ /* 0x000ea8000c1e1900 */
[----:B------:R3:W2:Y:S01]  /*1d800*/  @P2 LDG.E R5, desc[UR44][R2.64+0x4] ;  /* 0x0000042c02052981 */ /* 0x0006a2000c1e1900 */
[----:B-----5:R-:W-:Y:S02]  /*1d810*/  IMAD.IADD R7, R10, 0x1, -R7 ;  /* 0x000000010a077824 */ /* 0x020fe400078e0a07 */
[----:B-1----:R-:W-:-:S04]  /*1d820*/  IMAD R11, R17, 0xc0, RZ ;  /* 0x000000c0110b7824 */ /* 0x002fc800078e02ff */
[----:B------:R-:W-:Y:S01]  /*1d830*/  VIADD R9, R11, 0xbf ;  /* 0x000000bf0b097836 */ /* 0x000fe20000000000 */
[----:B------:R1:W-:Y:S01]  /*1d840*/  STL [R1+0x10], R11 ;  /* 0x0000100b01007387 */ /* 0x0003e20000100800 */
[----:B---3--:R-:W3:Y:S02]  /*1d850*/  LDC R2, c[0x0][0x448] ;  /* 0x00011200ff027b82 */ /* 0x008ee40000000800 */
[----:B---3--:R-:W-:-:S13]  /*1d860*/  ISETP.NE.AND P1, PT, R2, 0x1, PT ;  /* 0x000000010200780c */ /* 0x008fda0003f25270 */
[----:B------:R-:W3:Y:S08]  /*1d870*/  @P1 LDC R2, c[0x0][0x44c] ;  /* 0x00011300ff021b82 */ /* 0x000ef00000000800 */
[----:B------:R-:W4:Y:S01]  /*1d880*/  @P1 LDC R3, c[0x0][0x450] ;  /* 0x00011400ff031b82 */ /* 0x000f220000000800 */
[----:B---3--:R-:W-:-:S05]  /*1d890*/  @P1 IMAD.HI.U32 R2, R9, R2, RZ ;  /* 0x0000000209021227 */ /* 0x008fca00078e00ff */
[----:B----4-:R-:W-:Y:S01]  /*1d8a0*/  @P1 SHF.R.U32.HI R9, RZ, R3, R2 ;  /* 0x00000003ff091219 */ /* 0x010fe20000011602 */
[----:B--2---:R-:W-:-:S04]  /*1d8b0*/  @P2 IMAD.IADD R6, R5, 0x1, -R4 ;  /* 0x0000000105062824 */ /* 0x004fc800078e0a04 */
[----:B------:R-:W-:-:S04]  /*1d8c0*/  IMAD.IADD R17, R7, 0x1, R6 ;  /* 0x0000000107117824 */ /* 0x000fc800078e0206 */
[C---:B------:R-:W-:Y:S01]  /*1d8d0*/  VIADD R20, R17.reuse, 0x9f ;  /* 0x0000009f11147836 */ /* 0x040fe20000000000 */
[----:B------:R-:W-:-:S03]  /*1d8e0*/  IADD3 R8, R17, 0x1, -R13 ;  /* 0x0000000111087810 */ /* 0x000fc60007ffe80d */
[----:B------:R-:W-:-:S04]  /*1d8f0*/  IMAD.HI R20, R20, 0x66666667, RZ ;  /* 0x6666666714147827 */ /* 0x000fc800078e02ff */
[----:B------:R-:W-:Y:S01]  /*1d900*/  IMAD.IADD R9, R8, 0x1, R9 ;  /* 0x0000000108097824 */ /* 0x000fe200078e0209 */
[----:B------:R-:W-:-:S04]  /*1d910*/  SHF.R.U32.HI R2, RZ, 0x1f, R20 ;  /* 0x0000001fff027819 */ /* 0x000fc80000011614 */
[----:B------:R-:W-:Y:S02]  /*1d920*/  LEA.HI.SX32 R20, R20, R2, 0x1a ;  /* 0x0000000214147211 */ /* 0x000fe400078fd2ff */
[----:B------:R-:W2:Y:S02]  /*1d930*/  LDC.64 R2, c[0x0][0x9e0] ;  /* 0x00027800ff027b82 */ /* 0x000ea40000000a00 */
[----:B--2---:R-:W-:Y:S01]  /*1d940*/  ISETP.GE.AND P3, PT, R3, 0x1, PT ;  /* 0x000000010300780c */ /* 0x004fe20003f66270 */
[----:B------:R-:W-:-:S12]  /*1d950*/  IMAD.IADD R2, R9, 0x1, R2 ;  /* 0x0000000109027824 */ /* 0x000fd800078e0202 */
[----:B-1----:R-:W-:Y:S05]  /*1d960*/  @!P3 BRA `(.L_x_1281) ;  /* 0x000000000048b947 */ /* 0x002fea0003800000 */
[C---:B------:R-:W-:Y:S01]  /*1d970*/  ISETP.GT.AND P0, PT, R9.reuse, RZ, PT ;  /* 0x000000ff0900720c */ /* 0x040fe20003f04270 */
[----:B------:R-:W-:Y:S01]  /*1d980*/  BSSY B0, `(.L_x_1282) ;  /* 0x000000e000007945 */ /* 0x000fe20003800000 */
[----:B------:R-:W-:-:S11]  /*1d990*/  VIADD R10, R9, 0xffffffff ;  /* 0xffffffff090a7836 */ /* 0x000fd60000000000 */
[----:B------:R-:W-:Y:S05]  /*1d9a0*/  @P0 BRA `(.L_x_1283) ;  /* 0x00000000001c0947 */ /* 0x000fea0003800000 */
[----:B------:R-:W-:Y:S01]  /*1d9b0*/  ISETP.NE.AND P0, PT, R3, 0x1, PT ;  /* 0x000000010300780c */ /* 0x000fe20003f05270 */
[----:B------:R-:W-:-:S12]  /*1d9c0*/  IMAD.MOV R9, RZ, RZ, -R9 ;  /* 0x000000ffff097224 */ /* 0x000fd800078e0a09 */
[----:B------:R-:W1:Y:S02]  /*1d9d0*/  @P0 LDC.64 R4, c[0x0][0x9e8] ;  /* 0x00027a00ff040b82 */ /* 0x000e640000000a00 */
[----:B-1----:R-:W-:-:S05]  /*1d9e0*/  @P0 IMAD.HI.U32 R4, R9, R4, RZ ;  /* 0x0000000409040227 */ /* 0x002fca00078e00ff */
[----:B------:R-:W-:-:S04]  /*1d9f0*/  @P0 SHF.R.U32.HI R9, RZ, R5, R4 ;  /* 0x00000005ff090219 */ /* 0x000fc80000011604 */
[----:B------:R-:W-:Y:S01]  /*1da00*/  LOP3.LUT R10, RZ, R9, RZ, 0x33, !PT ;  /* 0x00000009ff0a7212 */ /* 0x000fe200078e33ff */
[----:B------:R-:W-:Y:S06]  /*1da10*/  BRA `(.L_x_1284) ;  /* 0x0000000000107947 */ /* 0x000fec0003800000 */
.L_x_1283:
[----:B------:R-:W-:-:S13]  /*1da20*/  ISETP.NE.AND P0, PT, R3, 0x1, PT ;  /* 0x000000010300780c */ /* 0x000fda0003f05270 */
[----:B------:R-:W1:Y:S02]  /*1da30*/  @P0 LDC.64 R4, c[0x0][0x9e8] ;  /* 0x00027a00ff040b82 */ /* 0x000e640000000a00 */
[----:B-1----:R-:W-:-:S05]  /*1da40*/  @P0 IMAD.HI.U32 R4, R10, R4, RZ ;  /* 0x000000040a040227 */ /* 0x002fca00078e00ff */
[----:B------:R-:W-:-:S07]  /*1da50*/  @P0 SHF.R.U32.HI R10, RZ, R5, R4 ;  /* 0x00000005ff0a0219 */ /* 0x000fce0000011604 */
.L_x_1284:
[----:B------:R-:W-:Y:S05]  /*1da60*/  BSYNC B0 ;  /* 0x0000000000007941 */ /* 0x000fea0003800000 */
.L_x_1282:
[----:B------:R-:W-:-:S05]  /*1da70*/  IMAD R10, R10, R3, R3 ;  /* 0x000000030a0a7224 */ /* 0x000fca00078e0203 */
[----:B------:R-:W-:-:S07]  /*1da80*/  VIMNMX R2, R2, R10, PT ;  /* 0x0000000a02027248 */ /* 0x000fce0003fe0100 */
.L_x_1281:
[----:B------:R-:W1:Y:S01]  /*1da90*/  @P1 LDC R5, c[0x0][0x44c] ;  /* 0x00011300ff051b82 */ /* 0x000e620000000800 */
[----:B------:R-:W-:Y:S01]  /*1daa0*/  IMAD.MOV.U32 R4, RZ, RZ, R11 ;  /* 0x000000ffff047224 */ /* 0x000fe200078e000b */
[----:B------:R-:W-:Y:S01]  /*1dab0*/  ULDC UR4, c[0x0][0x9dc] ;  /* 0x0002770000047ab9 */ /* 0x000fe20000000800 */
[----:B------:R-:W-:-:S05]  /*1dac0*/  IMAD.IADD R17, R17, 0x1, -R13 ;  /* 0x0000000111117824 */ /* 0x000fca00078e0a0d */
[----:B------:R-:W2:Y:S01]  /*1dad0*/  @P1 LDC R9, c[0x0][0x450] ;  /* 0x00011400ff091b82 */ /* 0x000ea20000000800 */
[----:B-1----:R-:W-:-:S05]  /*1dae0*/  @P1 IMAD.HI.U32 R5, R11, R5, RZ ;  /* 0x000000050b051227 */ /* 0x002fca00078e00ff */
[----:B--2---:R-:W-:-:S05]  /*1daf0*/  @P1 SHF.R.U32.HI R4, RZ, R9, R5 ;  /* 0x00000009ff041219 */ /* 0x004fca0000011605 */
        /* <DEDUP_REMOVED lines=8> */
[----:B------:R-:W1:Y:S02]  /*1db80*/  @P0 LDC.64 R4, c[0x0][0x9e8] ;  /* 0x00027a00ff040b82 */ /* 0x000e640000000a00 */
[----:B-1----:R-:W-:-:S05]  /*1db90*/  @P0 IMAD.HI.U32 R4, R10, R4, RZ ;  /* 0x000000040a040227 */ /* 0x002fca00078e00ff */
[----:B------:R-:W-:-:S04]  /*1dba0*/  @P0 SHF.R.U32.HI R10, RZ, R5, R4 ;  /* 0x00000005ff0a0219 */ /* 0x000fc80000011604 */
[----:B------:R-:W-:Y:S01]  /*1dbb0*/  LOP3.LUT R10, RZ, R10, RZ, 0x33, !PT ;  /* 0x0000000aff0a7212 */ /* 0x000fe200078e33ff */
[----:B------:R-:W-:Y:S06]  /*1dbc0*/  BRA `(.L_x_1288) ;  /* 0x0000000000107947 */ /* 0x000fec0003800000 */
.L_x_1287:
[----:B------:R-:W-:-:S13]  /*1dbd0*/  ISETP.NE.AND P0, PT, R3, 0x1, PT ;  /* 0x000000010300780c */ /* 0x000fda0003f05270 */
[----:B------:R-:W1:Y:S02]  /*1dbe0*/  @P0 LDC.64 R4, c[0x0][0x9e8] ;  /* 0x00027a00ff040b82 */ /* 0x000e640000000a00 */
[----:B-1----:R-:W-:-:S05]  /*1dbf0*/  @P0 IMAD.HI.U32 R4, R10, R4, RZ ;  /* 0x000000040a040227 */ /* 0x002fca00078e00ff */
[----:B------:R-:W-:-:S07]  /*1dc00*/  @P0 SHF.R.U32.HI R10, RZ, R5, R4 ;  /* 0x00000005ff0a0219 */ /* 0x000fce0000011604 */
.L_x_1288:
[----:B------:R-:W-:Y:S05]  /*1dc10*/  BSYNC B0 ;  /* 0x0000000000007941 */ /* 0x000fea0003800000 */
.L_x_1286:
[----:B------:R-:W-:-:S05]  /*1dc20*/  IMAD R3, R10, R3, RZ ;  /* 0x000000030a037224 */ /* 0x000fca00078e02ff */
[----:B------:R-:W-:-:S07]  /*1dc30*/  VIMNMX R9, R9, R3, !PT ;  /* 0x0000000309097248 */ /* 0x000fce0007fe0100 */
.L_x_1285:
[----:B------:R-:W-:Y:S01]  /*1dc40*/  VIADD R2, R2, 0x9f ;  /* 0x0000009f02027836 */ /* 0x000fe20000000000 */
[----:B------:R-:W-:Y:S01]  /*1dc50*/  BSSY B0, `(.L_x_1289) ;  /* 0x00000dc000007945 */ /* 0x000fe20003800000 */
[----:B------:R-:W-:-:S04]  /*1dc60*/  IMAD.HI R9, R9, 0x66666667, RZ ;  /* 0x6666666709097827 */ /* 0x000fc800078e02ff */
[----:B------:R-:W-:-:S05]  /*1dc70*/  IMAD.HI R2, R2, 0x66666667, RZ ;  /* 0x6666666702027827 */ /* 0x000fca00078e02ff */
[----:B------:R-:W-:-:S04]  /*1dc80*/  SHF.R.U32.HI R3, RZ, 0x1f, R2 ;  /* 0x0000001fff037819 */ /* 0x000fc80000011602 */
[----:B------:R-:W-:Y:S02]  /*1dc90*/  LEA.HI.SX32 R2, R2, R3, 0x1a ;  /* 0x0000000302027211 */ /* 0x000fe400078fd2ff */
[----:B------:R-:W-:Y:S02]  /*1dca0*/  SHF.R.U32.HI R3, RZ, 0x1f, R9 ;  /* 0x0000001fff037819 */ /* 0x000fe40000011609 */
[----:B------:R-:W-:Y:S02]  /*1dcb0*/  VIMNMX R2, R20, R2, PT ;  /* 0x0000000214027248 */ /* 0x000fe40003fe0100 */
[----:B------:R-:W-:-:S04]  /*1dcc0*/  LEA.HI.SX32 R3, R9, R3, 0x1a ;  /* 0x0000000309037211 */ /* 0x000fc800078fd2ff */
[----:B------:R-:W-:-:S05]  /*1dcd0*/  VIMNMX R3, RZ, R3, !PT ;  /* 0x00000003ff037248 */ /* 0x000fca0007fe0100 */
        /* <DEDUP_REMOVED lines=15> */
[----:B------:R-:W-:Y:S01]  /*1ddd0*/  UMOV UR4, 0xffffffff ;  /* 0xffffffff00047882 */ /* 0x000fe20000000000 */
[----:B------:R-:W-:Y:S02]  /*1dde0*/  SEL R2, R19, RZ, !P2 ;  /* 0x000000ff13027207 */ /* 0x000fe40005000000 */
[----:B------:R-:W-:Y:S05]  /*1ddf0*/  BRA.DIV UR4, `(.L_x_1291) ;  /* 0x0000005204e87947 */ /* 0x000fea000b800000 */
[----:B------:R-:W1:Y:S02]  /*1de00*/  S2R R5, SR_TID.X ;  /* 0x0000000000057919 */ /* 0x000e640000002100 */
[----:B-1----:R-:W-:-:S04]  /*1de10*/  SHF.R.U32.HI R5, RZ, 0x5, R5 ;  /* 0x00000005ff057819 */ /* 0x002fc80000011605 */
[----:B------:R-:W-:-:S05]  /*1de20*/  LOP3.LUT R5, R5, 0x3, RZ, 0xc0, !PT ;  /* 0x0000000305057812 */ /* 0x000fca00078ec0ff */
[----:B------:R1:W2:Y:S02]  /*1de30*/  SHFL.IDX PT, R14, R5, RZ, 0x1f ;  /* 0x00001fff050e7589 */ /* 0x0002a400000e0000 */
.L_x_1430:
[----:B--2---:R-:W-:Y:S02]  /*1de40*/  ISETP.NE.AND P0, PT, R14, RZ, PT ;  /* 0x000000ff0e00720c */ /* 0x004fe40003f05270 */
[----:B------:R-:W-:-:S11]  /*1de50*/  PLOP3.LUT P6, PT, PT, PT, PT, 0x8, 0x0 ;  /* 0x000000000000781c */ /* 0x000fd60003fce170 */
[----:B------:R-:W-:Y:S05]  /*1de60*/  @P0 BRA `(.L_x_1292) ;  /* 0x00000000000c0947 */ /* 0x000fea0003800000 */
[----:B------:R-:W-:-:S03]  /*1de70*/  UMOV UR4, 0xffffffff ;  /* 0xffffffff00047882 */ /* 0x000fc60000000000 */
[----:B------:R-:W-:Y:S05]  /*1de80*/  BRA.DIV UR4, `(.L_x_1293) ;  /* 0x0000005204f87947 */ /* 0x000fea000b800000 */
[----:B------:R-:W-:-:S13]  /*1de90*/  ELECT P6, URZ, PT ;  /* 0x00000000003f782f */ /* 0x000fda00038c0000 */
.L_x_1292:
[----:B-1----:R-:W2:Y:S01]  /*1dea0*/  LDL R5, [R1+0x3c] ;  /* 0x00003c0001057983 */ /* 0x002ea20000100800 */
[----:B------:R-:W-:Y:S01]  /*1deb0*/  BSSY B1, `(.L_x_1294) ;  /* 0x0000008000017945 */ /* 0x000fe20003800000 */
[----:B--2---:R-:W-:-:S05]  /*1dec0*/  VIADD R5, R5, 0x1 ;  /* 0x0000000105057836 */ /* 0x004fca0000000000 */
[----:B------:R-:W-:-:S04]  /*1ded0*/  LEA.HI R6, R5, R5, RZ, 0x1 ;  /* 0x0000000505067211 */ /* 0x000fc800078f08ff */
[----:B------:R-:W-:-:S05]  /*1dee0*/  LOP3.LUT R6, R6, 0xfffffffe, RZ, 0xc0, !PT ;  /* 0xfffffffe06067812 */ /* 0x000fca00078ec0ff */
[----:B------:R-:W-:-:S05]  /*1def0*/  IMAD.IADD R5, R5, 0x1, -R6 ;  /* 0x0000000105057824 */ /* 0x000fca00078e0a06 */
[----:B------:R-:W-:-:S04]  /*1df00*/  SHF.L.U32 R5, R5, 0x1f, RZ ;  /* 0x0000001f05057819 */ /* 0x000fc800000006ff */
[----:B------:R-:W1:Y:S02]  /*1df10*/  SYNCS.PHASECHK.TRANS64.TRYWAIT P0, [R23+URZ+0x13220], R5 ;  /* 0x01322005170075a7 */ /* 0x000e64000800017f */
[----:B-1----:R-:W-:Y:S05]  /*1df20*/  @!P0 BRA `(.L_x_1295) ;  /* 0x0000005000f08947 */ /* 0x002fea0003800000 */
.L_x_1433:
[----:B------:R-:W-:Y:S05]  /*1df30*/  BSYNC B1 ;  /* 0x0000000000017941 */ /* 0x000fea0003800000 */
.L_x_1294:
[----:B------:R-:W-:Y:S04]  /*1df40*/  BSSY B1, `(.L_x_1296) ;  /* 0x000004d000017945 */ /* 0x000fe80003800000 */
[----:B------:R-:W-:Y:S05]  /*1df50*/  @!P6 BRA `(.L_x_1297) ;  /* 0x00000004002ce947 */ /* 0x000fea0003800000 */
[----:B------:R-:W2:Y:S01]  /*1df60*/  S2R R6, SR_TID.X ;  /* 0x0000000000067919 */ /* 0x000ea20000002100 */
[----:B-1----:R-:W-:Y:S01]  /*1df70*/  IMAD R5, R25, 0x8, R23 ;  /* 0x0000000819057824 */ /* 0x002fe200078e0217 */
[----:B------:R-:W-:Y:S01]  /*1df80*/  BSSY B2, `(.L_x_1298) ;  /* 0x0000006000027945 */ /* 0x000fe20003800000 */
[----:B--2---:R-:W-:Y:S02]  /*1df90*/  LOP3.LUT R7, R6, 0x7f, RZ, 0xc0, !PT ;  /* 0x0000007f06077812 */ /* 0x004fe400078ec0ff */
[----:B------:R-:W-:Y:S02]  /*1dfa0*/  SHF.L.U32 R6, R27, 0x1f, RZ ;  /* 0x0000001f1b067819 */ /* 0x000fe400000006ff */
[----:B------:R-:W-:Y:S02]  /*1dfb0*/  ISETP.NE.AND P1, PT, R7, RZ, PT ;  /* 0x000000ff0700720c */ /* 0x000fe40003f25270 */
[----:B------:R-:W1:Y:S02]  /*1dfc0*/  SYNCS.PHASECHK.TRANS64.TRYWAIT P0, [R5+URZ+0x132a0], R6 ;  /* 0x0132a006050075a7 */ /* 0x000e64000800017f */
[----:B-1----:R-:W-:Y:S09]  /*1dfd0*/  @!P0 BRA `(.L_x_1299) ;  /* 0x0000005000d88947 */ /* 0x002ff20003800000 */
.L_x_1434:
[----:B------:R-:W-:Y:S05]  /*1dfe0*/  BSYNC B2 ;  /* 0x0000000000027941 */ /* 0x000fea0003800000 */
.L_x_1298:
[----:B------:R-:W-:Y:S04]  /*1dff0*/  BSSY B2, `(.L_x_1300) ;  /* 0x0000009000027945 */ /* 0x000fe80003800000 */
        /* <DEDUP_REMOVED lines=8> */
.L_x_1301:
[----:B------:R-:W-:Y:S05]  /*1e080*/  BSYNC B2 ;  /* 0x0000000000027941 */ /* 0x000fea0003800000 */
.L_x_1300:
        /* <DEDUP_REMOVED lines=10> */
[----:B------:R-:W-:Y:S01]  /*1e130*/  VIADD R11, R7, 0xe000 ;  /* 0x0000e000070b7836 */ /* 0x000fe20000000000 */
[----:B------:R-:W-:-:S09]  /*1e140*/  UMOV UR7, 0x12f00000 ;  /* 0x12f0000000077882 */ /* 0x000fd20000000000 */
.L_x_1302:
        /* <DEDUP_REMOVED lines=9> */
[----:B--2---:R-:W-:Y:S05]  /*1e1e0*/  @P0 BRA.U.ANY `(.L_x_1302) ;  /* 0xfffffffd00d80947 */ /* 0x004fea000393ffff */
[----:B------:R-:W2:Y:S01]  /*1e1f0*/  SYNCS.PHASECHK.TRANS64.TRYWAIT P0, [R5+URZ+0x132c0], R6 ;  /* 0x0132c006050075a7 */ /* 0x000ea2000800017f */
[----:B------:R-:W-:Y:S04]  /*1e200*/  BSSY B2, `(.L_x_1303) ;  /* 0x0000002000027945 */ /* 0x000fe80003800000 */
[----:B--2---:R-:W-:Y:S05]  /*1e210*/  @!P0 BRA `(.L_x_1304) ;  /* 0x00000050005c8947 */ /* 0x004fea0003800000 */
.L_x_1435:
[----:B------:R-:W-:Y:S05]  /*1e220*/  BSYNC B2 ;  /* 0x0000000000027941 */ /* 0x000fea0003800000 */
.L_x_1303:
[----:B------:R-:W-:Y:S01]  /*1e230*/  BSSY B2, `(.L_x_1305) ;  /* 0x000000b000027945 */ /* 0x000fe20003800000 */
[----:B------:R-:W-:Y:S02]  /*1e240*/  IMAD.MOV.U32 R10, RZ, RZ, 0x0 ;  /* 0x00000000ff0a7424 */ /* 0x000fe400078e00ff */
[----:B------:R-:W-:Y:S01]  /*1e250*/  IMAD.MOV.U32 R11, RZ, RZ, 0x12f00000 ;  /* 0x12f00000ff0b7424 */ /* 0x000fe200078e00ff */
[----:B------:R-:W-:Y:S06]  /*1e260*/  @P1 BRA `(.L_x_1306) ;  /* 0x00000000001c1947 */ /* 0x000fec0003800000 */
[----:B0-----:R-:W0:Y:S01]  /*1e270*/  S2R R13, SR_TID.X ;  /* 0x00000000000d7919 */ /* 0x001e220000002100 */
[----:B-12---:R-:W-:-:S04]  /*1e280*/  IMAD.MOV.U32 R6, RZ, RZ, 0x2800 ;  /* 0x00002800ff067424 */ /* 0x006fc800078e00ff */
[----:B------:R3:W-:Y:S01]  /*1e290*/  SYNCS.ARRIVE.TRANS64 RZ, [R5+URZ+0x132b0], R6 ;  /* 0x0132b00605ff79a7 */ /* 0x0007e2000800003f */
[----:B0-----:R-:W-:-:S04]  /*1e2a0*/  LOP3.LUT R13, R13, 0x1f, RZ, 0xc0, !PT ;  /* 0x0000001f0d0d7812 */ /* 0x001fc800078ec0ff */
[----:B------:R-:W-:-:S13]  /*1e2b0*/  ISETP.NE.AND P0, PT, R13, RZ, PT ;  /* 0x000000ff0d00720c */ /* 0x000fda0003f05270 */
[----:B---3--:R-:W-:Y:S05]  /*1e2c0*/  @!P0 BRA `(.L_x_1306) ;  /* 0x0000000000048947 */ /* 0x008fea0003800000 */
[----:B------:R-:W-:Y:S01]  /*1e2d0*/  BPT.TRAP 0x1 ;  /* 0x000000040000795c */ /* 0x000fe20000300000 */
.L_x_1306:
[----:B------:R-:W-:Y:S05]  /*1e2e0*/  BSYNC B2 ;  /* 0x0000000000027941 */ /* 0x000fea0003800000 */
.L_x_1305:
[----:B------:R-:W-:Y:S01]  /*1e2f0*/  R2UR UR10, R12 ;  /* 0x000000000c0a72ca */ /* 0x000fe200000e0000 */
[----:B------:R-:W-:Y:S01]  /*1e300*/  UIADD3 UR4, UP0, UR38, 0x670, URZ ;  /* 0x0000067026047890 */ /* 0x000fe2000ff1e03f */
[----:B------:R-:W-:Y:S01]  /*1e310*/  R2UR UR6, R10 ;  /* 0x000000000a0672ca */ /* 0x000fe200000e0000 */
[----:B------:R-:W-:Y:S01]  /*1e320*/  VIADD R7, R7, 0x6000 ;  /* 0x0000600007077836 */ /* 0x000fe20000000000 */
[----:B------:R-:W-:Y:S01]  /*1e330*/  R2UR UR7, R11 ;  /* 0x000000000b0772ca */ /* 0x000fe200000e0000 */
[----:B-12---:R-:W-:Y:S01]  /*1e340*/  VIADD R5, R5, 0x132b0 ;  /* 0x000132b005057836 */ /* 0x006fe20000000000 */
[----:B------:R-:W-:Y:S01]  /*1e350*/  PLOP3.LUT P0, PT, PT, PT, PT, 0x80, 0x0 ;  /* 0x000000000000781c */ /* 0x000fe20003f0f070 */
[----:B------:R-:W-:-:S12]  /*1e360*/  UIADD3.X UR5, URZ, UR39, URZ, UP0, !UPT ;  /* 0x000000273f057290 */ /* 0x000fd800087fe43f */
.L_x_1307:
        /* <DEDUP_REMOVED lines=10> */
.L_x_1297:
[----:B------:R-:W-:Y:S05]  /*1e410*/  BSYNC B1 ;  /* 0x0000000000017941 */ /* 0x000fea0003800000 */
.L_x_1296:
[----:B------:R-:W-:Y:S01]  /*1e420*/  VIADD R3, R3, 0xfffffffe ;  /* 0xfffffffe03037836 */ /* 0x000fe20000000000 */
[----:B------:R-:W-:Y:S01]  /*1e430*/  PLOP3.LUT P0, PT, PT, PT, PT, 0x8, 0x0 ;  /* 0x000000000000781c */ /* 0x000fe20003f0e170 */
[----:B------:R-:W-:-:S03]  /*1e440*/  VIADD R25, R25, 0x1 ;  /* 0x0000000119197836 */ /* 0x000fc60000000000 */
[----:B------:R-:W-:Y:S02]  /*1e450*/  ISETP.GE.AND P2, PT, R3, R4, PT ;  /* 0x000000040300720c */ /* 0x000fe40003f46270 */
[----:B------:R-:W-:-:S04]  /*1e460*/  ISETP.NE.AND P1, PT, R25, 0x2, PT ;  /* 0x000000021900780c */ /* 0x000fc80003f25270 */
[----:B-1----:R-:W-:Y:S02]  /*1e470*/  SEL R5, RZ, 0x1, P1 ;  /* 0x00000001ff057807 */ /* 0x002fe40000800000 */
[----:B------:R-:W-:Y:S02]  /*1e480*/  SEL R25, R25, RZ, P1 ;  /* 0x000000ff19197207 */ /* 0x000fe40000800000 */
[----:B------:R-:W-:-:S03]  /*1e490*/  LOP3.LUT R27, R27, R5, RZ, 0x3c, !PT ;  /* 0x000000051b1b7212 */ /* 0x000fc600078e3cff */
[----:B------:R-:W-:Y:S05]  /*1e4a0*/  @!P2 BRA `(.L_x_1290) ;  /* 0x000000040058a947 */ /* 0x000fea0003800000 */
.L_x_1320:
[----:B------:R-:W-:Y:S05]  /*1e4b0*/  YIELD ;  /* 0x0000000000007946 */ /* 0x000fea0003800000 */
[----:B------:R-:W-:Y:S04]  /*1e4c0*/  BSSY B1, `(.L_x_1308) ;  /* 0x000004c000017945 */ /* 0x000fe80003800000 */
[----:B------:R-:W-:Y:S05]  /*1e4d0*/  @!P6 BRA `(.L_x_1309) ;  /* 0x000000040028e947 */ /* 0x000fea0003800000 */
[----:B------:R-:W1:Y:S01]  /*1e4e0*/  S2R R5, SR_TID.X ;  /* 0x0000000000057919 */ /* 0x000e620000002100 */
[----:B------:R-:W-:Y:S01]  /*1e4f0*/  SHF.L.U32 R6, R27, 0x1f, RZ ;  /* 0x0000001f1b067819 */ /* 0x000fe200000006ff */
[----:B------:R-:W-:Y:S01]  /*1e500*/  BSSY B2, `(.L_x_1310) ;  /* 0x0000006000027945 */ /* 0x000fe20003800000 */
[----:B-1----:R-:W-:Y:S01]  /*1e510*/  LOP3.LUT R7, R5, 0x7f, RZ, 0xc0, !PT ;  /* 0x0000007f05077812 */ /* 0x002fe200078ec0ff */
[----:B------:R-:W-:-:S03]  /*1e520*/  IMAD R5, R25, 0x8, R23 ;  /* 0x0000000819057824 */ /* 0x000fc600078e0217 */
[----:B------:R-:W-:Y:S01]  /*1e530*/  ISETP.NE.AND P2, PT, R7, RZ, PT ;  /* 0x000000ff0700720c */ /* 0x000fe20003f45270 */
[----:B------:R-:W1:Y:S02]  /*1e540*/  SYNCS.PHASECHK.TRANS64.TRYWAIT P1, [R5+URZ+0x132a0], R6 ;  /* 0x0132a006050075a7 */ /* 0x000e64000802017f */
[----:B-1----:R-:W-:Y:S10]  /*1e550*/  @!P1 BRA `(.L_x_1311) ;  /* 0x0000004c00a09947 */ /* 0x002ff40003800000 */
.L_x_1436:
[----:B------:R-:W-:Y:S05]  /*1e560*/  BSYNC B2 ;  /* 0x0000000000027941 */ /* 0x000fea0003800000 */
.L_x_1310:
        /* <DEDUP_REMOVED lines=9> */
.L_x_1313:
[----:B------:R-:W-:Y:S05]  /*1e600*/  BSYNC B2 ;  /* 0x0000000000027941 */ /* 0x000fea0003800000 */
.L_x_1312:
        /* <DEDUP_REMOVED lines=11> */
.L_x_1314:
        /* <DEDUP_REMOVED lines=13> */
.L_x_1437:
[----:B------:R-:W-:Y:S05]  /*1e790*/  BSYNC B2 ;  /* 0x0000000000027941 */ /* 0x000fea0003800000 */
.L_x_1315:
        /* <DEDUP_REMOVED lines=11> */
.L_x_1318:
[----:B------:R-:W-:Y:S05]  /*1e850*/  BSYNC B2 ;  /* 0x0000000000027941 */ /* 0x000fea0003800000 */
.L_x_1317:
        /* <DEDUP_REMOVED lines=8> */
.L_x_1319:
        /* <DEDUP_REMOVED lines=10> */
.L_x_1309:
[----:B------:R-:W-:Y:S05]  /*1e980*/  BSYNC B1 ;  /* 0x0000000000017941 */ /* 0x000fea0003800000 */
.L_x_1308:
[----:B------:R-:W-:Y:S01]  /*1e990*/  ISETP.GT.AND P2, PT, R3, R4, PT ;  /* 0x000000040300720c */ /* 0x000fe20003f44270 */
[----:B------:R-:W-:Y:S02]  /*1e9a0*/  VIADD R25, R25, 0x1 ;  /* 0x0000000119197836 */ /* 0x000fe40000000000 */
[----:B------:R-:W-:-:S03]  /*1e9b0*/  VIADD R3, R3, 0xffffffff ;  /* 0xffffffff03037836 */ /* 0x000fc60000000000 */
[----:B------:R-:W-:-:S04]  /*1e9c0*/  ISETP.NE.AND P1, PT, R25, 0x2, PT ;  /* 0x000000021900780c */ /* 0x000fc80003f25270 */
[----:B------:R-:W-:Y:S02]  /*1e9d0*/  SEL R5, RZ, 0x1, P1 ;  /* 0x00000001ff057807 */ /* 0x000fe40000800000 */
[----:B------:R-:W-:Y:S02]  /*1e9e0*/  SEL R25, R25, RZ, P1 ;  /* 0x000000ff19197207 */ /* 0x000fe40000800000 */
[----:B------:R-:W-:Y:S01]  /*1e9f0*/  LOP3.LUT R27, R27, R5, RZ, 0x3c, !PT ;  /* 0x000000051b1b7212 */ /* 0x000fe200078e3cff */
[----:B------:R-:W-:Y:S06]  /*1ea00*/  @P2 BRA `(.L_x_1320) ;  /* 0xfffffff800a82947 */ /* 0x000fec000383ffff */
.L_x_1290:
[----:B------:R-:W-:Y:S05]  /*1ea10*/  BSYNC B0 ;  /* 0x0000000000007941 */ /* 0x000fea0003800000 */
.L_x_1289:
[----:B------:R-:W2:Y:S01]  /*1ea20*/  LDL R7, [R1+0x10] ;  /* 0x0000100001077983 */ /* 0x000ea20000100800 */
[----:B------:R-:W1:Y:S01]  /*1ea30*/  LDC R0, c[0x0][0x448] ;  /* 0x00011200ff007b82 */ /* 0x000e620000000800 */
[----:B------:R-:W-:Y:S07]  /*1ea40*/  @!P0 WARPSYNC.ALL ;  /* 0x0000000000008948 */ /* 0x000fee0003800000 */
[----:B------:R-:W-:Y:S01]  /*1ea50*/  @!P0 BAR.SYNC.DEFER_BLOCKING 0xc, 0x200 ;  /* 0x0308000000008b1d */ /* 0x000fe20000010000 */
[----:B-1----:R-:W-:-:S13]  /*1ea60*/  ISETP.NE.AND P1, PT, R0, 0x1, PT ;  /* 0x000000010000780c */ /* 0x002fda0003f25270 */
[----:B------:R-:W1:Y:S08]  /*1ea70*/  @P1 LDC R3, c[0x0][0x44c] ;  /* 0x00011300ff031b82 */ /* 0x000e700000000800 */
[----:B------:R-:W3:Y:S01]  /*1ea80*/  @P1 LDC R0, c[0x0][0x450] ;  /* 0x00011400ff001b82 */ /* 0x000ee20000000800 */
[----:B--2---:R-:W-:-:S04]  /*1ea90*/  VIADD R2, R7, 0xbf ;  /* 0x000000bf07027836 */ /* 0x004fc80000000000 */
[----:B-1----:R-:W-:-:S05]  /*1eaa0*/  @P1 IMAD.HI.U32 R3, R2, R3, RZ ;  /* 0x0000000302031227 */ /* 0x002fca00078e00ff */
[----:B---3--:R-:W-:-:S05]  /*1eab0*/  @P1 SHF.R.U32.HI R2, RZ, R0, R3 ;  /* 0x00000000ff021219 */ /* 0x008fca0000011603 */
[----:B------:R-:W-:Y:S02]  /*1eac0*/  IMAD.IADD R8, R8, 0x1, R2 ;  /* 0x0000000108087824 */ /* 0x000fe400078e0202 */
[----:B------:R-:W1:Y:S02]  /*1ead0*/  LDC.64 R2, c[0x0][0x9e0] ;  /* 0x00027800ff027b82 */ /* 0x000e640000000a00 */
[----:B-1----:R-:W-:Y:S01]  /*1eae0*/  ISETP.GE.AND P2, PT, R3, 0x1, PT ;  /* 0x000000010300780c */ /* 0x002fe20003f46270 */
[----:B------:R-:W-:-:S12]  /*1eaf0*/  IMAD.IADD R2, R8, 0x1, R2 ;  /* 0x0000000108027824 */ /* 0x000fd800078e0202 */
[----:B------:R-:W-:Y:S05]  /*1eb00*/  @!P2 BRA `(.L_x_1321) ;  /* 0x000000000048a947 */ /* 0x000fea0003800000 */
        /* <DEDUP_REMOVED lines=11> */
.L_x_1323:
[----:B------:R-:W-:-:S13]  /*1ebc0*/  ISETP.NE.AND P0, PT, R3, 0x1, PT ;  /* 0x000000010300780c */ /* 0x000fda0003f05270 */
[----:B------:R-:W1:Y:S02]  /*1ebd0*/  @P0 LDC.64 R4, c[0x0][0x9e8] ;  /* 0x00027a00ff040b82 */ /* 0x000e640000000a00 */
[----:B-1----:R-:W-:-:S05]  /*1ebe0*/  @P0 IMAD.HI.U32 R4, R0, R4, RZ ;  /* 0x0000000400040227 */ /* 0x002fca00078e00ff */
[----:B------:R-:W-:-:S07]  /*1ebf0*/  @P0 SHF.R.U32.HI R0, RZ, R5, R4 ;  /* 0x00000005ff000219 */ /* 0x000fce0000011604 */
.L_x_1324:
[----:B------:R-:W-:Y:S05]  /*1ec00*/  BSYNC B0 ;  /* 0x0000000000007941 */ /* 0x000fea0003800000 */
.L_x_1322:
[----:B------:R-:W-:-:S05]  /*1ec10*/  IMAD R0, R0, R3, R3 ;  /* 0x0000000300007224 */ /* 0x000fca00078e0203 */
[----:B------:R-:W-:-:S07]  /*1ec20*/  VIMNMX R2, R2, R0, PT ;  /* 0x0000000002027248 */ /* 0x000fce0003fe0100 */
.L_x_1321:
[----:B------:R-:W-:Y:S01]  /*1ec30*/  VIADD R0, R2, 0x9f ;  /* 0x0000009f02007836 */ /* 0x000fe20000000000 */
[----:B------:R-:W-:Y:S01]  /*1ec40*/  ULDC UR4, c[0x0][0x9dc] ;  /* 0x0002770000047ab9 */ /* 0x000fe20000000800 */
[----:B------:R-:W-:Y:S02]  /*1ec50*/  IMAD.MOV.U32 R4, RZ, RZ, R7 ;  /* 0x000000ffff047224 */ /* 0x000fe400078e0007 */
[----:B------:R-:W-:-:S05]  /*1ec60*/  IMAD.HI R0, R0, 0x66666667, RZ ;  /* 0x6666666700007827 */ /* 0x000fca00078e02ff */
[----:B------:R-:W-:-:S04]  /*1ec70*/  SHF.R.U32.HI R2, RZ, 0x1f, R0 ;  /* 0x0000001fff027819 */ /* 0x000fc80000011600 */
[----:B------:R-:W-:Y:S02]  /*1ec80*/  LEA.HI.SX32 R2, R0, R2, 0x1a ;  /* 0x0000000200027211 */ /* 0x000fe400078fd2ff */
[----:B------:R-:W1:Y:S02]  /*1ec90*/  @P1 LDC R0, c[0x0][0x450] ;  /* 0x00011400ff001b82 */ /* 0x000e640000000800 */
[----:B------:R-:W-:-:S05]  /*1eca0*/  VIMNMX R6, R20, R2, PT ;  /* 0x0000000214067248 */ /* 0x000fca0003fe0100 */
[----:B------:R2:W-:Y:S01]  /*1ecb0*/  STL [R1+0x24], R6 ;  /* 0x0000240601007387 */ /* 0x0005e20000100800 */
[----:B------:R-:W3:Y:S02]  /*1ecc0*/  @P1 LDC R2, c[0x0][0x44c] ;  /* 0x00011300ff021b82 */ /* 0x000ee40000000800 */
[----:B---3--:R-:W-:-:S05]  /*1ecd0*/  @P1 IMAD.HI.U32 R2, R7, R2, RZ ;  /* 0x0000000207021227 */ /* 0x008fca00078e00ff */
[----:B-1----:R-:W-:-:S05]  /*1ece0*/  @P1 SHF.R.U32.HI R4, RZ, R0, R2 ;  /* 0x00000000ff041219 */ /* 0x002fca0000011602 */
[----:B------:R-:W-:-:S04]  /*1ecf0*/  IMAD.IADD R2, R17, 0x1, R4 ;  /* 0x0000000111027824 */ /* 0x000fc800078e0204 */
[----:B------:R-:W-:Y:S01]  /*1ed00*/  VIADD R0, R2, -UR4 ;  /* 0x8000000402007c36 */ /* 0x000fe20008000000 */
[----:B--2---:R-:W-:Y:S06]  /*1ed10*/  @!P2 BRA `(.L_x_1325) ;  /* 0x000000000044a947 */ /* 0x004fec0003800000 */
        /* <DEDUP_REMOVED lines=10> */
.L_x_1327:
[----:B------:R-:W-:-:S13]  /*1edc0*/  ISETP.NE.AND P0, PT, R3, 0x1, PT ;  /* 0x000000010300780c */ /* 0x000fda0003f05270 */
[----:B------:R-:W1:Y:S02]  /*1edd0*/  @P0 LDC.64 R4, c[0x0][0x9e8] ;  /* 0x00027a00ff040b82 */ /* 0x000e640000000a00 */
[----:B-1----:R-:W-:-:S05]  /*1ede0*/  @P0 IMAD.HI.U32 R4, R2, R4, RZ ;  /* 0x0000000402040227 */ /* 0x002fca00078e00ff */
[----:B------:R-:W-:-:S07]  /*1edf0*/  @P0 SHF.R.U32.HI R2, RZ, R5, R4 ;  /* 0x00000005ff020219 */ /* 0x000fce0000011604 */
.L_x_1328:
[----:B------:R-:W-:Y:S05]  /*1ee00*/  BSYNC B0 ;  /* 0x0000000000007941 */ /* 0x000fea0003800000 */
.L_x_1326:
[----:B------:R-:W-:-:S05]  /*1ee10*/  IMAD R3, R2, R3, RZ ;  /* 0x0000000302037224 */ /* 0x000fca00078e02ff */
[----:B------:R-:W-:-:S07]  /*1ee20*/  VIMNMX R0, R0, R3, !PT ;  /* 0x0000000300007248 */ /* 0x000fce0007fe0100 */
.L_x_1325:
[----:B------:R-:W-:-:S05]  /*1ee30*/  IMAD.HI R0, R0, 0x66666667, RZ ;  /* 0x6666666700007827 */ /* 0x000fca00078e02ff */
[----:B------:R-:W-:-:S04]  /*1ee40*/  SHF.R.U32.HI R3, RZ, 0x1f, R0 ;  /* 0x0000001fff037819 */ /* 0x000fc80000011600 */
[----:B------:R-:W-:-:S04]  /*1ee50*/  LEA.HI.SX32 R3, R0, R3, 0x1a ;  /* 0x0000000300037211 */ /* 0x000fc800078fd2ff */
[----:B------:R-:W-:-:S04]  /*1ee60*/  VIMNMX R2, RZ, R3, !PT ;  /* 0x00000003ff027248 */ /* 0x000fc80007fe0100 */
[----:B------:R-:W-:Y:S01]  /*1ee70*/  ISETP.GT.AND P0, PT, R6, R2, PT ;  /* 0x000000020600720c */ /* 0x000fe20003f04270 */
[----:B------:R1:W-:-:S12]  /*1ee80*/  STL [R1], R2 ;  /* 0x0000000201007387 */ /* 0x0003d80000100800 */
[----:B-1----:R-:W-:Y:S05]  /*1ee90*/  @P0 BRA `(.L_x_1329) ;  /* 0x0000000000440947 */ /* 0x002fea0003800000 */
[----:B------:R-:W1:Y:S02]  /*1eea0*/  S2R R2, SR_TID.X ;  /* 0x0000000000027919 */ /* 0x000e640000002100 */
[----:B-1----:R-:W-:-:S04]  /*1eeb0*/  LOP3.LUT R2, R2, 0x7f, RZ, 0xc0, !PT ;  /* 0x0000007f02027812 */ /* 0x002fc800078ec0ff */
[----:B------:R-:W-:-:S13]  /*1eec0*/  ISETP.NE.AND P0, PT, R2, RZ, PT ;  /* 0x000000ff0200720c */ /* 0x000fda0003f05270 */
        /* <DEDUP_REMOVED lines=10> */
[----:B------:R-:W1:Y:S01]  /*1ef70*/  POPC R7, R4 ;  /* 0x0000000400077309 */ /* 0x000e620000000000 */
[----:B--2---:R-:W1:Y:S02]  /*1ef80*/  SHFL.IDX PT, R0, R3, R0, 0x1f ;  /* 0x00001f0003007589 */ /* 0x004e6400000e0000 */
[----:B-1----:R-:W-:Y:S01]  /*1ef90*/  IADD3 R16, R0, UR36, R7 ;  /* 0x0000002400107c10 */ /* 0x002fe2000fffe007 */
[----:B------:R-:W-:Y:S06]  /*1efa0*/  BRA `(.L_x_1330) ;  /* 0x0000002800847947 */ /* 0x000fec0003800000 */
.L_x_1329:
        /* <DEDUP_REMOVED lines=17> */
[----:B0-----:R-:W-:-:S07]  /*1f0c0*/  IMAD.MOV.U32 R13, RZ, RZ, RZ ;  /* 0x000000ffff0d7224 */ /* 0x001fce00078e00ff */
[----:B------:R-:W-:-:S07]  /*1f0d0*/  LEPC R20, `(.L_x_1332) ;  /* 0x000000001014794e */ /* 0x000fce0000000000 */
[----:B-1----:R-:W-:Y:S05]  /*1f0e0*/  CALL.ABS.NOINC R2 ;  /* 0x0000000002007343 */ /* 0x002fea0003c00000 */
.L_x_1332:
[----:B------:R-:W-:Y:S05]  /*1f0f0*/  BSYNC B6 ;  /* 0x0000000000067941 */ /* 0x000fea0003800000 */
.L_x_1331:
        /* <DEDUP_REMOVED lines=22> */
.L_x_1334:
[----:B------:R-:W-:Y:S05]  /*1f260*/  BSYNC B6 ;  /* 0x0000000000067941 */ /* 0x000fea0003800000 */
.L_x_1333:
        /* <DEDUP_REMOVED lines=20> */
.L_x_1336:
[----:B------:R-:W-:Y:S05]  /*1f3b0*/  BSYNC B6 ;  /* 0x0000000000067941 */ /* 0x000fea0003800000 */
.L_x_1335:
        /* <DEDUP_REMOVED lines=19> */
.L_x_1338:
[----:B------:R-:W-:Y:S05]  /*1f4f0*/  BSYNC B6 ;  /* 0x0000000000067941 */ /* 0x000fea0003800000 */
.L_x_1337:
[----:B------:R-:W-:Y:S01]  /*1f500*/  ULDC.64 UR4, c[0x0][0x9f8] ;  /* 0x00027e0000047ab9 */ /* 0x000fe20000000a00 */
[----:B------:R-:W-:Y:S01]  /*1f510*/  IMAD.MOV.U32 R28, RZ, RZ, R19 ;  /* 0x000000ffff1c7224 */ /* 0x000fe200078e0013 */
[----:B------:R-:W-:-:S04]  /*1f520*/  ISETP.NE.U32.AND P0, PT, RZ, UR4, PT ;  /* 0x00000004ff007c0c */ /* 0x000fc8000bf05070 */
[----:B------:R-:W-:Y:S01]  /*1f530*/  ISETP.NE.AND.EX P0, PT, RZ, UR5, PT, P0 ;  /* 0x00000005ff007c0c */ /* 0x000fe2000bf05300 */
[----:B------:R-:W-:-:S12]  /*1f540*/  ULDC.64 UR4, c[0x0][0xa08] ;  /* 0x0002820000047ab9 */ /* 0x000fd80000000a00 */
[----:B------:R-:W1:Y:S02]  /*1f550*/  @P0 LDC.64 R2, c[0x0][0x9f8] ;  /* 0x00027e00ff020b82 */ /* 0x000e640000000a00 */
[----:B-1----:R-:W-:-:S05]  /*1f560*/  @P0 IMAD.WIDE R2, R19, 0x4, R2 ;  /* 0x0000000413020825 */ /* 0x002fca00078e0202 */
[----:B------:R1:W2:Y:S02]  /*1f570*/  @P0 LDG.E R28, desc[UR44][R2.64] ;  /* 0x0000002c021c0981 */ /* 0x0002a4000c1e1900 */
[----:B-1----:R-:W1:Y:S02]  /*1f580*/  LDC.64 R2, c[0x0][0x418] ;  /* 0x00010600ff027b82 */ /* 0x002e640000000a00 */
[----:B-1----:R-:W-:Y:S01]  /*1f590*/  LOP3.LUT P0, RZ, R2, UR4, RZ, 0xfc, !PT ;  /* 0x0000000402ff7c12 */ /* 0x002fe2000f80fcff */
[----:B------:R-:W-:-:S03]  /*1f5a0*/  UMOV UR4, 0xffffffff ;  /* 0xffffffff00047882 */ /* 0x000fc60000000000 */
[----:B------:R-:W-:Y:S02]  /*1f5b0*/  LOP3.LUT P0, RZ, R3, UR5, RZ, 0xfc, P0 ;  /* 0x0000000503ff7c12 */ /* 0x000fe4000800fcff */
[----:B--2---:R-:W-:Y:S02]  /*1f5c0*/  SHF.R.S32.HI R29, RZ, 0x1f, R28 ;  /* 0x0000001fff1d7819 */ /* 0x004fe4000001141c */
[----:B------:R-:W-:Y:S01]  /*1f5d0*/  SEL R17, R28, RZ, !P0 ;  /* 0x000000ff1c117207 */ /* 0x000fe20004000000 */
[----:B------:R-:W-:Y:S08]  /*1f5e0*/  BRA.DIV UR4, `(.L_x_1339) ;  /* 0x0000003e04a47947 */ /* 0x000ff0000b800000 */
[----:B------:R-:W1:Y:S02]  /*1f5f0*/  S2R R0, SR_TID.X ;  /* 0x0000000000007919 */ /* 0x000e640000002100 */
[----:B-1----:R-:W-:-:S04]  /*1f600*/  SHF.R.U32.HI R0, RZ, 0x5, R0 ;  /* 0x00000005ff007819 */ /* 0x002fc80000011600 */
[----:B------:R-:W-:-:S05]  /*1f610*/  LOP3.LUT R0, R0, 0x3, RZ, 0xc0, !PT ;  /* 0x0000000300007812 */ /* 0x000fca00078ec0ff */
[----:B------:R1:W2:Y:S02]  /*1f620*/  SHFL.IDX PT, R14, R0, RZ, 0x1f ;  /* 0x00001fff000e7589 */ /* 0x0002a400000e0000 */
.L_x_1440:
[----:B--2---:R-:W-:Y:S02]  /*1f630*/  ISETP.NE.AND P0, PT, R14, RZ, PT ;  /* 0x000000ff0e00720c */ /* 0x004fe40003f05270 */
[----:B------:R-:W-:Y:S02]  /*1f640*/  PLOP3.LUT P1, PT, PT, PT, PT, 0x8, 0x0 ;  /* 0x000000000000781c */ /* 0x000fe40003f2e170 */
[----:B------:R-:W-:-:S11]  /*1f650*/  LOP3.LUT R22, R22, 0xfffffffe, RZ, 0xc0, !PT ;  /* 0xfffffffe16167812 */ /* 0x000fd600078ec0ff */
[----:B------:R-:W-:Y:S01]  /*1f660*/  @P1 LOP3.LUT R22, R22, 0x1, RZ, 0xfc, !PT ;  /* 0x0000000116161812 */ /* 0x000fe200078efcff */
[----:B------:R-:W-:Y:S06]  /*1f670*/  @P0 BRA `(.L_x_1340) ;  /* 0x0000000400500947 */ /* 0x000fec0003800000 */
[----:B------:R-:W-:-:S03]  /*1f680*/  UMOV UR4, 0xffffffff ;  /* 0xffffffff00047882 */ /* 0x000fc60000000000 */
[----:B------:R-:W-:Y:S05]  /*1f690*/  BRA.DIV UR4, `(.L_x_1341) ;  /* 0x0000003e04ac7947 */ /* 0x000fea000b800000 */
[----:B------:R-:W-:-:S13]  /*1f6a0*/  ELECT P6, URZ, PT ;  /* 0x00000000003f782f */ /* 0x000fda00038c0000 */
.L_x_1443:
[----:B------:R-:W-:Y:S05]  /*1f6b0*/  @!P6 BRA `(.L_x_1340) ;  /* 0x000000040040e947 */ /* 0x000fea0003800000 */
[----:B-1----:R-:W2:Y:S01]  /*1f6c0*/  LDL R0, [R1+0x24] ;  /* 0x0000240001007983 */ /* 0x002ea20000100800 */
[----:B------:R-:W-:-:S04]  /*1f6d0*/  ISETP.NE.U32.AND P0, PT, R2, RZ, PT ;  /* 0x000000ff0200720c */ /* 0x000fc80003f05070 */
[----:B------:R-:W-:Y:S01]  /*1f6e0*/  ISETP.NE.AND.EX P0, PT, R3, RZ, PT, P0 ;  /* 0x000000ff0300720c */ /* 0x000fe20003f05300 */
[----:B--2---:R-:W-:-:S12]  /*1f6f0*/  VIADD R0, R0, 0xffffffff ;  /* 0xffffffff00007836 */ /* 0x004fd80000000000 */
        /* <DEDUP_REMOVED lines=15> */
[----:B------:R-:W-:-:S04]  /*1f7f0*/  LEA R2, P0, R4, R2, 0x2 ;  /* 0x0000000204027211 */ /* 0x000fc800078010ff */
[----:B------:R-:W-:-:S05]  /*1f800*/  LEA.HI.X R3, R4, R3, R5, 0x2, P0 ;  /* 0x0000000304037211 */ /* 0x000fca00000f1405 */
[----:B------:R1:W5:Y:S04]  /*1f810*/  LDG.E R17, desc[UR44][R2.64] ;  /* 0x0000002c02117981 */ /* 0x000368000c1e1900 */
.L_x_1342:
[----:B------:R-:W-:Y:S01]  /*1f820*/  IMAD R4, R24, 0x8, R23 ;  /* 0x0000000818047824 */ /* 0x000fe200078e0217 */
[----:B-1----:R-:W-:Y:S01]  /*1f830*/  SHF.L.U32 R3, R26, 0x1f, RZ ;  /* 0x0000001f1a037819 */ /* 0x002fe200000006ff */
[----:B------:R-:W1:Y:S03]  /*1f840*/  S2R R2, SR_TID.X ;  /* 0x0000000000027919 */ /* 0x000e660000002100 */
[----:B------:R-:W2:Y:S01]  /*1f850*/  SYNCS.PHASECHK.TRANS64.TRYWAIT P0, [R4+URZ+0x13280], R3 ;  /* 0x01328003040075a7 */ /* 0x000ea2000800017f */
[----:B-1----:R-:W-:-:S04]  /*1f860*/  LOP3.LUT R2, R2, 0x7f, RZ, 0xc0, !PT ;  /* 0x0000007f02027812 */ /* 0x002fc800078ec0ff */
[----:B------:R-:W-:Y:S01]  /*1f870*/  ISETP.NE.AND P1, PT, R2, RZ, PT ;  /* 0x000000ff0200720c */ /* 0x000fe20003f25270 */
[----:B--2---:R-:W-:-:S12]  /*1f880*/  @!P0 BRA `(.L_x_1343) ;  /* 0x0000003c00508947 */ /* 0x004fd80003800000 */
.L_x_1444:
        /* <DEDUP_REMOVED lines=8> */
.L_x_1344:
        /* <DEDUP_REMOVED lines=16> */
[----:B------:R-:W3:Y:S02]  /*1fa10*/  SYNCS.PHASECHK.TRANS64.TRYWAIT P0, [R4+URZ+0x13240], R3 ;  /* 0x01324003040075a7 */ /* 0x000ee4000800017f */
[----:B--23--:R-:W-:Y:S05]  /*1fa20*/  @!P0 BRA `(.L_x_1345) ;  /* 0x0000003800fc8947 */ /* 0x00cfea0003800000 */
.L_x_1445:
        /* <DEDUP_REMOVED lines=8> */
.L_x_1346:
        /* <DEDUP_REMOVED lines=8> */
[----:B------:R-:W-:Y:S01]  /*1fb30*/  R2UR UR13, R17 ;  /* 0x00000000110d72ca */ /* 0x000fe200000e0000 */
[----:B------:R-:W-:Y:S01]  /*1fb40*/  UMOV UR10, URZ ;  /* 0x0000003f000a7c82 */ /* 0x000fe20008000000 */
[----:B------:R-:W-:-:S02]  /*1fb50*/  PLOP3.LUT P0, PT, PT, PT, PT, 0x80, 0x0 ;  /* 0x000000000000781c */ /* 0x000fc40003f0f070 */
[----:B------:R-:W-:Y:S01]  /*1fb60*/  LOP3.LUT R22, R22, 0xfffffffe, RZ, 0xc0, !PT ;  /* 0xfffffffe16167812 */ /* 0x000fe200078ec0ff */
[----:B------:R-:W-:Y:S02]  /*1fb70*/  UIADD3 UR8, UR8, 0xe000, URZ ;  /* 0x0000e00008087890 */ /* 0x000fe4000fffe03f */
[----:B------:R-:W-:-:S08]  /*1fb80*/  UIADD3 UR9, UR9, 0x13230, URZ ;  /* 0x0001323009097890 */ /* 0x000fd0000fffe03f */
[----:B------:R-:W-:Y:S01]  /*1fb90*/  @P0 LOP3.LUT R22, R22, 0x1, RZ, 0xfc, !PT ;  /* 0x0000000116160812 */ /* 0x000fe200078efcff */
[----:B------:R3:W-:Y:S02]  /*1fba0*/  UTMALDG.4D [UR8], [UR4], desc[UR6] ;  /* 0x00000608040075b4 */ /* 0x0007e40008019000 */
[----:B---3--:R-:W-:-:S04]  /*1fbb0*/  NOP ;  /* 0x0000000000007918 */ /* 0x008fc80000000000 */
.L_x_1340:
[----:B-12---:R-:W2:Y:S01]  /*1fbc0*/  LDL.LU R3, [R1+0x18] ;  /* 0x0000180001037983 */ /* 0x006ea20000300800 */
[----:B------:R-:W-:Y:S05]  /*1fbd0*/  WARPSYNC.ALL ;  /* 0x0000000000007948 */ /* 0x000fea0003800000 */
[----:B------:R-:W-:Y:S01]  /*1fbe0*/  ULDC.64 UR4, c[0x0][0x298] ;  /* 0x0000a60000047ab9 */ /* 0x000fe20000000a00 */
[----:B------:R-:W-:Y:S01]  /*1fbf0*/  VIADD R0, R23, 0xb000 ;  /* 0x0000b00017007836 */ /* 0x000fe20000000000 */
[----:B------:R-:W-:Y:S01]  /*1fc00*/  ULDC.64 UR6, c[0x0][0xa00] ;  /* 0x0002800000067ab9 */ /* 0x000fe20000000a00 */
[----:B------:R-:W-:Y:S01]  /*1fc10*/  BSSY B6, `(.L_x_1347) ;  /* 0x0000024000067945 */ /* 0x000fe20003800000 */
[----:B------:R-:W-:Y:S01]  /*1fc20*/  BAR.SYNC.DEFER_BLOCKING 0x8, 0x200 ;  /* 0x0208000000007b1d */ /* 0x000fe20000010000 */
[----:B------:R-:W-:-:S02]  /*1fc30*/  ISETP.NE.U32.AND P0, PT, RZ, UR6, PT ;  /* 0x00000006ff007c0c */ /* 0x000fc4000bf05070 */
[----:B------:R-:W-:Y:S02]  /*1fc40*/  LOP3.LUT P1, RZ, R0, 0x1bf, RZ, 0xc0, !PT ;  /* 0x000001bf00ff7812 */ /* 0x000fe4000782c0ff */
[----:B------:R-:W-:Y:S02]  /*1fc50*/  ISETP.NE.AND.EX P0, PT, RZ, UR7, PT, P0 ;  /* 0x00000007ff007c0c */ /* 0x000fe4000bf05300 */
[----:B--2---:R-:W-:Y:S01]  /*1fc60*/  SHF.R.S32.HI R2, RZ, 0x1f, R3 ;  /* 0x0000001fff027819 */ /* 0x004fe20000011403 */
[----:B------:R-:W-:-:S04]  /*1fc70*/  IMAD.WIDE.U32 R4, R3, UR4, RZ ;  /* 0x0000000403047c25 */ /* 0x000fc8000f8e00ff */
[----:B------:R-:W-:Y:S01]  /*1fc80*/  IMAD R2, R2, UR4, RZ ;  /* 0x0000000402027c24 */ /* 0x000fe2000f8e02ff */
[----:B------:R-:W-:Y:S03]  /*1fc90*/  STL.64 [R1+0x28], R4 ;  /* 0x0000280401007387 */ /* 0x000fe60000100a00 */
[----:B------:R-:W-:Y:S01]  /*1fca0*/  IMAD R0, R3, UR5, R2 ;  /* 0x0000000503007c24 */ /* 0x000fe2000f8e0202 */
[----:B------:R-:W-:-:S03]  /*1fcb0*/  SHF.R.S32.HI R2, RZ, 0x1f, R19 ;  /* 0x0000001fff027819 */ /* 0x000fc60000011413 */
[----:B------:R-:W-:Y:S01]  /*1fcc0*/  IMAD.IADD R0, R5, 0x1, R0 ;  /* 0x0000000105007824 */ /* 0x000fe200078e0200 */
[----:B------:R-:W-:Y:S02]  /*1fcd0*/  SEL R3, R2, RZ, !P0 ;  /* 0x000000ff02037207 */ /* 0x000fe40004000000 */
[----:B------:R-:W-:Y:S02]  /*1fce0*/  SHF.R.S32.HI R2, RZ, 0x1f, R18 ;  /* 0x0000001fff027819 */ /* 0x000fe40000011412 */
[----:B------:R1:W-:Y:S04]  /*1fcf0*/  STL [R1+0x34], R0 ;  /* 0x0000340001007387 */ /* 0x0003e80000100800 */
[----:B------:R2:W-:Y:S01]  /*1fd00*/  STL [R1+0x44], R3 ;  /* 0x0000440301007387 */ /* 0x0005e20000100800 */
[----:B-1----:R-:W-:-:S05]  /*1fd10*/  SEL R0, R19, RZ, !P0 ;  /* 0x000000ff13007207 */ /* 0x002fca0004000000 */
[----:B------:R2:W-:Y:S04]  /*1fd20*/  STL [R1+0x18], R0 ;  /* 0x0000180001007387 */ /* 0x0005e80000100800 */
[----:B------:R2:W-:Y:S01]  /*1fd30*/  STL [R1+0x40], R2 ;  /* 0x0000400201007387 */ /* 0x0005e20000100800 */
[----:B------:R-:W-:Y:S05]  /*1fd40*/  @!P1 BRA `(.L_x_1348) ;  /* 0x0000000000409947 */ /* 0x000fea0003800000 */
[----:B--2---:R-:W-:Y:S01]  /*1fd50*/  MOV R2, 0x0 ;  /* 0x0000000000027802 */ /* 0x004fe20000000f00 */
        /* <DEDUP_REMOVED lines=15> */
.L_x_1348:
[----:B------:R-:W-:Y:S05]  /*1fe50*/  BSYNC B6 ;  /* 0x0000000000067941 */ /* 0x000fea0003800000 */
.L_x_1347:
[----:B--2---:R-:W2:Y:S01]  /*1fe60*/  LDL.LU R0, [R1+0x34] ;  /* 0x0000340001007983 */ /* 0x004ea20000300800 */
[----:B------:R-:W-:Y:S01]  /*1fe70*/  ULDC.64 UR4, c[0x0][0x2d8] ;  /* 0x0000b60000047ab9 */ /* 0x000fe20000000a00 */
[----:B------:R-:W1:Y:S01]  /*1fe80*/  LDC R9, c[0x0][0x448] ;  /* 0x00011200ff097b82 */ /* 0x000e620000000800 */
[----:B------:R-:W-:Y:S01]  /*1fe90*/  ULDC.64 UR6, c[0x0][0x2c8] ;  /* 0x0000b20000067ab9 */ /* 0x000fe20000000a00 */
[----:B------:R-:W2:Y:S01]  /*1fea0*/  LDL.LU.64 R2, [R1+0x28] ;  /* 0x0000280001027983 */ /* 0x000ea20000300a00 */
[----:B------:R-:W-:-:S03]  /*1feb0*/  ULDC.64 UR8, c[0x0][0x280] ;  /* 0x0000a00000087ab9 */ /* 0x000fc60000000a00 */
[----:B------:R-:W3:Y:S04]  /*1fec0*/  LDL.LU R20, [R1+0x40] ;  /* 0x0000400001147983 */ /* 0x000ee80000300800 */
[----:B------:R-:W4:Y:S04]  /*1fed0*/  LDL.LU R21, [R1+0x44] ;  /* 0x0000440001157983 */ /* 0x000f280000300800 */
[----:B------:R-:W4:Y:S04]  /*1fee0*/  LDL.LU R4, [R1+0x18] ;  /* 0x0000180001047983 */ /* 0x000f280000300800 */
[----:B------:R-:W4:Y:S01]  /*1fef0*/  LDL R12, [R1+0x10] ;  /* 0x00001000010c7983 */ /* 0x000f220000100800 */
[----:B-1----:R-:W-:-:S13]  /*1ff00*/  ISETP.NE.AND P1, PT, R9, 0x1, PT ;  /* 0x000000010900780c */ /* 0x002fda0003f25270 */
[----:B------:R-:W1:Y:S08]  /*1ff10*/  @P1 LDC R5, c[0x0][0x450] ;  /* 0x00011400ff051b82 */ /* 0x000e700000000800 */
[----:B------:R-:W0:Y:S01]  /*1ff20*/  @P1 LDC R8, c[0x0][0x450] ;  /* 0x00011400ff081b82 */ /* 0x000e220000000800 */
        /* <DEDUP_REMOVED lines=9> */
[----:B--2---:R-:W-:-:S04]  /*1ffc0*/  LOP3.LUT R20, R20, 0x7f, RZ, 0xc0, !PT ;  /* 0x0000007f14147812 */ /* 0x004fc800078ec0ff */
[----:B------:R-:W-:Y:S01]  /*1ffd0*/  SHF.R.U32.HI R20, RZ, 0x2, R20 ;  /* 0x00000002ff147819 */ /* 0x000fe20000011614 */
[----:B---3--:R-:W-:-:S05]  /*1ffe0*/  IMAD.SHL.U32 R6, R21, 0x20, RZ ;  /* 0x0000002015067824 */ /* 0x008fca00078e00ff */
[----:B------:R-:W-:Y:S02]  /*1fff0*/  LOP3.LUT R6, R20, 0x60, R6, 0xf8, !PT ;  /* 0x0000006014067812 */ /* 0x000fe400078ef806 */
[----:B------:R2:W5:Y:S01]  /*20000*/  LDL R20, [R1+0x30] ;  /* 0x0000300001147983 */ /* 0x0005620000100800 */
[C---:B------:R-:W-:Y:S02]  /*20010*/  IMAD R0, R4.reuse, UR5, R0 ;  /* 0x0000000504007c24 */ /* 0x040fe4000f8e0200 */
[----:B------:R-:W-:Y:S01]  /*20020*/  IMAD.WIDE.U32 R2, R4, UR4, R2 ;  /* 0x0000000404027c25 */ /* 0x000fe2000f8e0002 */
[----:B------:R-:W-:Y:S01]  /*20030*/  ULDC.64 UR4, c[0x0][0x2d0] ;  /* 0x0000b40000047ab9 */ /* 0x000fe20000000a00 */
[----:B------:R-:W3:Y:S02]  /*20040*/  @P1 LDC R4, c[0x0][0x44c] ;  /* 0x00011300ff041b82 */ /* 0x000ee40000000800 */
[----:B------:R-:W-:Y:S02]  /*20050*/  IMAD.IADD R6, R6, 0x1, R12 ;  /* 0x0000000106067824 */ /* 0x000fe400078e020c */
[----:B------:R-:W-:-:S02]  /*20060*/  IMAD.IADD R3, R3, 0x1, R0 ;  /* 0x0000000103037824 */ /* 0x000fc400078e0200 */
[----:B---3--:R-:W-:-:S04]  /*20070*/  @P1 IMAD.HI.U32 R0, R6, R4, RZ ;  /* 0x0000000406001227 */ /* 0x008fc800078e00ff */
[----:B------:R-:W-:Y:S01]  /*20080*/  IMAD.MOV.U32 R4, RZ, RZ, R6 ;  /* 0x000000ffff047224 */ /* 0x000fe200078e0006 */
[----:B-1----:R-:W-:-:S04]  /*20090*/  @P1 SHF.R.U32.HI R4, RZ, R5, R0 ;  /* 0x00000005ff041219 */ /* 0x002fc80000011600 */
[--C-:B------:R-:W-:Y:S01]  /*200a0*/  SHF.R.S32.HI R0, RZ, 0x1f, R4.reuse ;  /* 0x0000001fff007819 */ /* 0x100fe20000011404 */
[----:B------:R-:W-:-:S04]  /*200b0*/  IMAD.MOV R7, RZ, RZ, -R4 ;  /* 0x000000ffff077224 */ /* 0x000fc800078e0a04 */
[----:B------:R-:W-:-:S04]  /*200c0*/  IMAD R0, R0, UR4, RZ ;  /* 0x0000000400007c24 */ /* 0x000fc8000f8e02ff */
        /* <DEDUP_REMOVED lines=10> */
[----:B------:R-:W1:Y:S01]  /*20170*/  @P1 LDC R7, c[0x0][0x44c] ;  /* 0x00011300ff071b82 */ /* 0x000e620000000800 */
[----:B------:R-:W-:Y:S01]  /*20180*/  VIADD R5, R6, 0x80 ;  /* 0x0000008006057836 */ /* 0x000fe20000000000 */
[----:B------:R-:W3:Y:S03]  /*20190*/  S2R R10, SR_TID.X ;  /* 0x00000000000a7919 */ /* 0x000ee60000002100 */
[----:B------:R-:W-:Y:S02]  /*201a0*/  IMAD.MOV.U32 R6, RZ, RZ, R5 ;  /* 0x000000ffff067224 */ /* 0x000fe400078e0005 */
[----:B-1----:R-:W-:-:S05]  /*201b0*/  @P1 IMAD.HI.U32 R7, R5, R7, RZ ;  /* 0x0000000705071227 */ /* 0x002fca00078e00ff */
[----:B0-----:R-:W-:-:S05]  /*201c0*/  @P1 SHF.R.U32.HI R6, RZ, R8, R7 ;  /* 0x00000008ff061219 */ /* 0x001fca0000011607 */
        /* <DEDUP_REMOVED lines=8> */
[----:B---3--:R-:W-:Y:S02]  /*20250*/  IMAD.SHL.U32 R21, R10, 0x10, RZ ;  /* 0x000000100a157824 */ /* 0x008fe400078e00ff */
        /* <DEDUP_REMOVED lines=8> */
[----:B------:R-:W-:Y:S02]  /*202e0*/  IADD3.X R3, R3, UR9, R6, P1, !PT ;  /* 0x0000000903037c10 */ /* 0x000fe40008ffe406 */
[----:B--2---:R-:W-:Y:S09]  /*202f0*/  BRA.DIV UR4, `(.L_x_1349) ;  /* 0x0000003204dc7947 */ /* 0x004ff2000b800000 */
[----:B------:R-:W0:Y:S02]  /*20300*/  S2R R7, SR_TID.X ;  /* 0x0000000000077919 */ /* 0x000e240000002100 */
[----:B0-----:R-:W-:Y:S02]  /*20310*/  LOP3.LUT R8, R7, 0x7f, RZ, 0xc0, !PT ;  /* 0x0000007f07087812 */ /* 0x001fe400078ec0ff */
[----:B------:R-:W2:Y:S04]  /*20320*/  LDL.LU R7, [R1+0x14] ;  /* 0x0000140001077983 */ /* 0x000ea80000300800 */
[----:B------:R-:W3:Y:S01]  /*20330*/  LDL.LU R11, [R1+0x10] ;  /* 0x00001000010b7983 */ /* 0x000ee20000300800 */
[----:B------:R-:W-:-:S03]  /*20340*/  SHF.R.U32.HI R10, RZ, 0x2, R8 ;  /* 0x00000002ff0a7819 */ /* 0x000fc60000011608 */
[----:B------:R-:W-:Y:S01]  /*20350*/  SHFL.IDX PT, R8, R4, RZ, 0x1c1f ;  /* 0x001c1fff04087589 */ /* 0x000fe200000e0000 */
[----:B--2---:R-:W-:-:S03]  /*20360*/  IMAD R5, R7, R9, RZ ;  /* 0x0000000907057224 */ /* 0x004fc600078e02ff */
[----:B------:R-:W0:Y:S01]  /*20370*/  SHFL.IDX PT, R7, R0, RZ, 0x1c1f ;  /* 0x001c1fff00077589 */ /* 0x000e2200000e0000 */
[----:B---3--:R-:W-:-:S03]  /*20380*/  IMAD.IADD R6, R10, 0x1, R11 ;  /* 0x000000010a067824 */ /* 0x008fc600078e020b */
[----:B------:R-:W-:Y:S02]  /*20390*/  SHFL.IDX PT, R10, R3, RZ, 0x1c1f ;  /* 0x001c1fff030a7589 */ /* 0x000fe400000e0000 */
[----:B------:R-:W-:Y:S02]  /*203a0*/  ISETP.GE.AND P1, PT, R6, R5, PT ;  /* 0x000000050600720c */ /* 0x000fe40003f26270 */
[----:B------:R-:W-:Y:S11]  /*203b0*/  SHFL.IDX PT, R3, R3, 0x1, 0x1c1f ;  /* 0x003c1f0003037f89 */ /* 0x000ff600000e0000 */
[----:B0-----:R-:W-:-:S05]  /*203c0*/  @!P1 IADD3 R7, P2, R21, R7, RZ ;  /* 0x0000000715079210 */ /* 0x001fca0007f5e0ff */
[----:B------:R-:W-:-:S04]  /*203d0*/  @!P1 IMAD.X R8, RZ, RZ, R8, P2 ;  /* 0x000000ffff089224 */ /* 0x000fc800010e0608 */
[----:B------:R-:W-:Y:S02]  /*203e0*/  @!P1 IMAD.MOV.U32 R9, RZ, RZ, R8 ;  /* 0x000000ffff099224 */ /* 0x000fe400078e0008 */
[----:B------:R-:W-:Y:S02]  /*203f0*/  @!P1 IMAD.MOV.U32 R8, RZ, RZ, R7 ;  /* 0x000000ffff089224 */ /* 0x000fe400078e0007 */
[----:B------:R-:W-:-:S03]  /*20400*/  VIADD R7, R6, 0x20 ;  /* 0x0000002006077836 */ /* 0x000fc60000000000 */
[----:B-----5:R0:W-:Y:S02]  /*20410*/  @!P1 LDGSTS.E.BYPASS.LTC128B.128 [R20+0xb000], desc[UR44][R8.64], !P0 ;  /* 0x0b00000008149fae */ /* 0x0201e4000c101d6c */
[----:B------:R-:W-:Y:S02]  /*20420*/  ISETP.GE.AND P1, PT, R7, R5, PT ;  /* 0x000000050700720c */ /* 0x000fe40003f26270 */
[----:B------:R-:W-:Y:S04]  /*20430*/  SHFL.IDX PT, R7, R4, 0x1, 0x1c1f ;  /* 0x003c1f0004077f89 */ /* 0x000fe800000e0000 */
[----:B0-----:R-:W0:Y:S07]  /*20440*/  SHFL.IDX PT, R8, R0, 0x1, 0x1c1f ;  /* 0x003c1f0000087f89 */ /* 0x001e2e00000e0000 */
[----:B0-----:R-:W-:-:S05]  /*20450*/  @!P1 IADD3 R8, P2, R21, R8, RZ ;  /* 0x0000000815089210 */ /* 0x001fca0007f5e0ff */
[----:B------:R-:W-:-:S04]  /*20460*/  @!P1 IMAD.X R7, RZ, RZ, R7, P2 ;  /* 0x000000ffff079224 */ /* 0x000fc800010e0607 */
[----:B------:R-:W-:Y:S02]  /*20470*/  @!P1 IMAD.MOV.U32 R9, RZ, RZ, R7 ;  /* 0x000000ffff099224 */ /* 0x000fe400078e0007 */
[----:B------:R-:W-:-:S03]  /*20480*/  VIADD R7, R6, 0x40 ;  /* 0x0000004006077836 */ /* 0x000fc60000000000 */
[----:B------:R0:W-:Y:S02]  /*20490*/  @!P1 LDGSTS.E.BYPASS.LTC128B.128 [R20+0xb800], desc[UR44][R8.64], !P0 ;  /* 0x0b80000008149fae */ /* 0x0001e4000c101d6c */
[----:B------:R-:W-:Y:S02]  /*204a0*/  ISETP.GE.AND P1, PT, R7, R5, PT ;  /* 0x000000050700720c */ /* 0x000fe40003f26270 */
[----:B------:R-:W-:Y:S04]  /*204b0*/  SHFL.IDX PT, R7, R4, 0x2, 0x1c1f ;  /* 0x005c1f0004077f89 */ /* 0x000fe800000e0000 */
[----:B------:R-:W-:Y:S04]  /*204c0*/  SHFL.IDX PT, R4, R4, 0x3, 0x1c1f ;  /* 0x007c1f0004047f89 */ /* 0x000fe800000e0000 */
[----:B0-----:R-:W0:Y:S03]  /*204d0*/  SHFL.IDX PT, R8, R0, 0x2, 0x1c1f ;  /* 0x005c1f0000087f89 */ /* 0x001e2600000e0000 */
[----:B0-----:R-:W-:-:S05]  /*204e0*/  @!P1 IADD3 R8, P2, R21, R8, RZ ;  /* 0x0000000815089210 */ /* 0x001fca0007f5e0ff */
[----:B------:R-:W-:-:S04]  /*204f0*/  @!P1 IMAD.X R7, RZ, RZ, R7, P2 ;  /* 0x000000ffff079224 */ /* 0x000fc800010e0607 */
[----:B------:R-:W-:Y:S02]  /*20500*/  @!P1 IMAD.MOV.U32 R9, RZ, RZ, R7 ;  /* 0x000000ffff099224 */ /* 0x000fe400078e0007 */
[----:B------:R0:W1:Y:S04]  /*20510*/  SHFL.IDX PT, R7, R0, 0x3, 0x1c1f ;  /* 0x007c1f0000077f89 */ /* 0x00006800000e0000 */
[----:B------:R2:W-:Y:S01]  /*20520*/  @!P1 LDGSTS.E.BYPASS.LTC128B.128 [R20+0xc000], desc[UR44][R8.64], !P0 ;  /* 0x0c00000008149fae */ /* 0x0005e2000c101d6c */
[----:B0-----:R-:W-:-:S05]  /*20530*/  VIADD R0, R6, 0x80 ;  /* 0x0000008006007836 */ /* 0x001fca0000000000 */
[----:B------:R-:W-:Y:S01]  /*20540*/  ISETP.GE.AND P2, PT, R0, R5, PT ;  /* 0x000000050000720c */ /* 0x000fe20003f46270 */
[----:B------:R-:W-:-:S05]  /*20550*/  VIADD R0, R6, 0x60 ;  /* 0x0000006006007836 */ /* 0x000fca0000000000 */
[----:B------:R-:W-:Y:S02]  /*20560*/  ISETP.GE.AND P1, PT, R0, R5, PT ;  /* 0x000000050000720c */ /* 0x000fe40003f26270 */
[----:B------:R-:W0:Y:S04]  /*20570*/  SHFL.IDX PT, R0, R2, RZ, 0x1c1f ;  /* 0x001c1fff02007589 */ /* 0x000e2800000e0000 */
[----:B------:R-:W3:Y:S07]  /*20580*/  SHFL.IDX PT, R2, R2, 0x1, 0x1c1f ;  /* 0x003c1f0002027f89 */ /* 0x000eee00000e0000 */
[----:B-1----:R-:W-:-:S05]  /*20590*/  @!P1 IADD3 R7, P3, R21, R7, RZ ;  /* 0x0000000715079210 */ /* 0x002fca0007f7e0ff */
[----:B------:R-:W-:Y:S02]  /*205a0*/  @!P1 IMAD.X R4, RZ, RZ, R4, P3 ;  /* 0x000000ffff049224 */ /* 0x000fe400018e0604 */
[----:B--2---:R-:W-:Y:S02]  /*205b0*/  @!P1 IMAD.MOV.U32 R8, RZ, RZ, R7 ;  /* 0x000000ffff089224 */ /* 0x004fe400078e0007 */
[----:B------:R-:W-:-:S05]  /*205c0*/  @!P1 IMAD.MOV.U32 R9, RZ, RZ, R4 ;  /* 0x000000ffff099224 */ /* 0x000fca00078e0004 */
[----:B------:R1:W-:Y:S01]  /*205d0*/  @!P1 LDGSTS.E.BYPASS.LTC128B.128 [R20+0xc800], desc[UR44][R8.64], !P0 ;  /* 0x0c80000008149fae */ /* 0x0003e2000c101d6c */
[----:B0-----:R-:W-:-:S05]  /*205e0*/  @!P2 IADD3 R0, P1, R21, R0, RZ ;  /* 0x000000001500a210 */ /* 0x001fca0007f3e0ff */
[----:B-1----:R-:W-:-:S04]  /*205f0*/  @!P2 IMAD.X R8, RZ, RZ, R10, P1 ;  /* 0x000000ffff08a224 */ /* 0x002fc800008e060a */
[----:B------:R-:W-:Y:S02]  /*20600*/  @!P2 IMAD.MOV.U32 R9, RZ, RZ, R8 ;  /* 0x000000ffff09a224 */ /* 0x000fe400078e0008 */
[----:B------:R-:W-:-:S05]  /*20610*/  @!P2 IMAD.MOV.U32 R8, RZ, RZ, R0 ;  /* 0x000000ffff08a224 */ /* 0x000fca00078e0000 */
[----:B---3--:R0:W-:Y:S02]  /*20620*/  @!P2 LDGSTS.E.BYPASS.LTC128B.128 [R20+0xd000], desc[UR44][R8.64], !P0 ;  /* 0x0d0000000814afae */ /* 0x0081e4000c101d6c */
.L_x_1458:
        /* <DEDUP_REMOVED lines=10> */
.L_x_1350:
[----:B------:R-:W-:Y:S02]  /*206d0*/  PLOP3.LUT P1, PT, P1, P0, PT, 0xa2, 0x0 ;  /* 0x000000000000781c */ /* 0x000fe40000f21472 */
[----:B------:R-:W-:-:S08]  /*206e0*/  @P0 R2UR P1, UR4, R23 ;  /* 0x00000000170402ca */ /* 0x000fd00000020000 */
[----:B------:R-:W-:-:S05]  /*206f0*/  @P0 PLOP3.LUT P0, PT, P1, PT, PT, 0x80, 0x0 ;  /* 0x000000000000081c */ /* 0x000fca0000f0f070 */
[----:B------:R-:W-:Y:S01]  /*20700*/  @!P1 SYNCS.ARRIVE.TRANS64.RED.A0T1 RZ, [UR4+0x13200], RZ ;  /* 0x013200ffffff99a7 */ /* 0x000fe20008200404 */
[----:B------:R-:W-:Y:S07]  /*20710*/  @!P1 ARRIVES.LDGSTSBAR.64.TRANSCNT [UR4+0x13200] ;  /* 0x01320000ff0099b0 */ /* 0x000fee0008000a84 */
[----:B------:R-:W-:Y:S05]  /*20720*/  @P0 BRA.U.ANY `(.L_x_1350) ;  /* 0xfffffffd00e80947 */ /* 0x000fea000393ffff */
[----:B-1----:R-:W2:Y:S02]  /*20730*/  LDL.LU R2, [R1+0x3c] ;  /* 0x00003c0001027983 */ /* 0x002ea40000300800 */
        /* <DEDUP_REMOVED lines=11> */
.L_x_1459:
[----:B------:R-:W-:Y:S05]  /*207f0*/  BSYNC B0 ;  /* 0x0000000000007941 */ /* 0x000fea0003800000 */
.L_x_1351:
[----:B------:R-:W1:Y:S04]  /*20800*/  LDL.LU R3, [R1+0x24] ;  /* 0x0000240001037983 */ /* 0x000e680000300800 */
[----:B------:R-:W2:Y:S01]  /*20810*/  LDL R2, [R1] ;  /* 0x0000000001027983 */ /* 0x000ea20000100800 */
[----:B-1----:R-:W-:-:S05]  /*20820*/  VIADD R0, R3, 0xfffffffe ;  /* 0xfffffffe03007836 */ /* 0x002fca0000000000 */
[----:B--2---:R-:W-:-:S13]  /*20830*/  ISETP.GE.AND P0, PT, R0, R2, PT ;  /* 0x000000020000720c */ /* 0x004fda0003f06270 */
[----:B------:R-:W-:Y:S05]  /*20840*/  @!P0 BRA `(.L_x_1353) ;  /* 0x0000000800ec8947 */ /* 0x000fea0003800000 */
[----:B------:R-:W-:Y:S02]  /*20850*/  IMAD.MOV.U32 R6, RZ, RZ, R24 ;  /* 0x000000ffff067224 */ /* 0x000fe400078e0018 */
[----:B------:R-:W-:-:S07]  /*20860*/  IMAD.MOV.U32 R7, RZ, RZ, R26 ;  /* 0x000000ffff077224 */ /* 0x000fce00078e001a */
.L_x_1373:
        /* <DEDUP_REMOVED lines=10> */
[----:B0-----:R-:W-:Y:S01]  /*20910*/  IMAD.MOV.U32 R8, RZ, RZ, R0 ;  /* 0x000000ffff087224 */ /* 0x001fe200078e0000 */
        /* <DEDUP_REMOVED lines=20> */
.L_x_1356:
        /* <DEDUP_REMOVED lines=8> */
.L_x_1460:
[----:B------:R-:W-:Y:S05]  /*20ae0*/  BSYNC B1 ;  /* 0x0000000000017941 */ /* 0x000fea0003800000 */
.L_x_1357:
        /* <DEDUP_REMOVED lines=9> */
.L_x_1360:
[----:B------:R-:W-:Y:S05]  /*20b80*/  BSYNC B1 ;  /* 0x0000000000017941 */ /* 0x000fea0003800000 */
.L_x_1359:
[----:B------:R-:W2:Y:S01]  /*20b90*/  LDL R5, [R1+0x4] ;  /* 0x0000040001057983 */ /* 0x000ea20000100800 */
[----:B------:R-:W-:Y:S01]  /*20ba0*/  IMAD.MOV.U32 R10, RZ, RZ, RZ ;  /* 0x000000ffff0a7224 */ /* 0x000fe200078e00ff */
[----:B------:R-:W-:Y:S01]  /*20bb0*/  UIADD3 UR4, UP0, UR38, 0x470, URZ ;  /* 0x0000047026047890 */ /* 0x000fe2000ff1e03f */
[----:B------:R-:W-:Y:S01]  /*20bc0*/  IMAD R2, R24, 0x2800, R23 ;  /* 0x0000280018027824 */ /* 0x000fe200078e0217 */
[----:B------:R-:W-:Y:S01]  /*20bd0*/  PLOP3.LUT P0, PT, PT, PT, PT, 0x80, 0x0 ;  /* 0x000000000000781c */ /* 0x000fe20003f0f070 */
[----:B------:R-:W-:Y:S01]  /*20be0*/  UMOV UR6, 0x0 ;  /* 0x0000000000067882 */ /* 0x000fe20000000000 */
[----:B------:R-:W-:Y:S01]  /*20bf0*/  R2UR UR10, R10 ;  /* 0x000000000a0a72ca */ /* 0x000fe200000e0000 */
[----:B------:R-:W-:Y:S01]  /*20c00*/  VIADD R9, R2, 0x6000 ;  /* 0x0000600002097836 */ /* 0x000fe20000000000 */
[----:B------:R-:W-:Y:S01]  /*20c10*/  UIADD3.X UR5, URZ, UR39, URZ, UP0, !UPT ;  /* 0x000000273f057290 */ /* 0x000fe200087fe43f */
[----:B------:R-:W-:Y:S01]  /*20c20*/  UMOV UR7, 0x14f00000 ;  /* 0x14f0000000077882 */ /* 0x000fe20000000000 */
[----:B--2---:R-:W-:-:S02]  /*20c30*/  IMAD R5, R8, 0xa0, R5 ;  /* 0x000000a008057824 */ /* 0x004fc400078e0205 */
[----:B------:R-:W-:-:S09]  /*20c40*/  VIADD R8, R4, 0x13270 ;  /* 0x0001327004087836 */ /* 0x000fd20000000000 */
.L_x_1361:
        /* <DEDUP_REMOVED lines=13> */
.L_x_1461:
[----:B------:R-:W-:Y:S05]  /*20d20*/  BSYNC B1 ;  /* 0x0000000000017941 */ /* 0x000fea0003800000 */
.L_x_1362:
        /* <DEDUP_REMOVED lines=11> */
.L_x_1365:
[----:B------:R-:W-:Y:S05]  /*20de0*/  BSYNC B1 ;  /* 0x0000000000017941 */ /* 0x000fea0003800000 */
.L_x_1364:
        /* <DEDUP_REMOVED lines=8> */
.L_x_1366:
        /* <DEDUP_REMOVED lines=10> */
.L_x_1355:
[----:B------:R-:W-:Y:S05]  /*20f10*/  BSYNC B0 ;  /* 0x0000000000007941 */ /* 0x000fea0003800000 */
.L_x_1354:
[----:B------:R-:W2:Y:S02]  /*20f20*/  LDL R3, [R1+0x48] ;  /* 0x0000480001037983 */ /* 0x000ea40000100800 */
[----:B--2---:R-:W-:-:S13]  /*20f30*/  ISETP.NE.AND P0, PT, R3, 0x3, PT ;  /* 0x000000030300780c */ /* 0x004fda0003f05270 */
[----:B------:R-:W-:Y:S05]  /*20f40*/  @!P0 BRA `(.L_x_1367) ;  /* 0x0000000000048947 */ /* 0x000fea0003800000 */
[----:B------:R-:W-:Y:S01]  /*20f50*/  BPT.TRAP 0x1 ;  /* 0x000000040000795c */ /* 0x000fe20000300000 */
.L_x_1367:
        /* <DEDUP_REMOVED lines=8> */
.L_x_1462:
[----:B------:R-:W-:Y:S05]  /*20fe0*/  BSYNC B0 ;  /* 0x0000000000007941 */ /* 0x000fea0003800000 */
.L_x_1368:
[----:B------:R-:W-:Y:S05]  /*20ff0*/  @!P1 BRA `(.L_x_1370) ;  /* 0x0000000000049947 */ /* 0x000fea0003800000 */
[----:B------:R-:W-:Y:S01]  /*21000*/  BPT.TRAP 0x1 ;  /* 0x000000040000795c */ /* 0x000fe20000300000 */
.L_x_1370:
[----:B-1----:R-:W-:Y:S01]  /*21010*/  SHF.L.U32 R2, R7, 0x1f, RZ ;  /* 0x0000001f07027819 */ /* 0x002fe200000006ff */
[----:B------:R-:W-:-:S03]  /*21020*/  IMAD R10, R6, 0x2800, RZ ;  /* 0x00002800060a7824 */ /* 0x000fc600078e02ff */
[----:B------:R-:W1:Y:S02]  /*21030*/  SYNCS.PHASECHK.TRANS64.TRYWAIT P0, [R3+URZ+0x13260], R2 ;  /* 0x01326002030075a7 */ /* 0x000e64000800017f */
[----:B-1----:R-:W-:Y:S05]  /*21040*/  @!P0 BRA `(.L_x_1371) ;  /* 0x0000002c00c08947 */ /* 0x002fea0003800000 */
.L_x_1463:
[----:B------:R-:W1:Y:S04]  /*21050*/  LDL R4, [R1+0xc] ;  /* 0x00000c0001047983 */ /* 0x000e680000100800 */
[----:B------:R-:W2:Y:S01]  /*21060*/  LDL R11, [R1+0x8] ;  /* 0x00000800010b7983 */ /* 0x000ea20000100800 */
[----:B------:R-:W-:Y:S05]  /*21070*/  WARPSYNC.ALL ;  /* 0x0000000000007948 */ /* 0x000fea0003800000 */
[----:B-1----:R-:W-:-:S02]  /*21080*/  LOP3.LUT R2, R10, R4, RZ, 0xfc, !PT ;  /* 0x000000040a027212 */ /* 0x002fc400078efcff */
[----:B--2---:R-:W-:-:S03]  /*21090*/  LOP3.LUT R12, R10, R11, RZ, 0xfc, !PT ;  /* 0x0000000b0a0c7212 */ /* 0x004fc600078efcff */
[C---:B------:R-:W-:Y:S02]  /*210a0*/  IMAD.IADD R2, R23.reuse, 0x1, R2 ;  /* 0x0000000117027824 */ /* 0x040fe400078e0202 */
[----:B------:R-:W-:-:S03]  /*210b0*/  IMAD.IADD R12, R23, 0x1, R12 ;  /* 0x00000001170c7824 */ /* 0x000fc600078e020c */
[----:B------:R-:W0:Y:S02]  /*210c0*/  LDSM.16.MT88.4 R4, [R2+0x6000] ;  /* 0x006000000204783b */ /* 0x000e240000004200 */
        /* <DEDUP_REMOVED lines=37> */
.L_x_1372:
[----:B------:R-:W2:Y:S01]  /*21320*/  S2R R2, SR_TID.X ;  /* 0x0000000000027919 */ /* 0x000ea20000002100 */
[----:B-1----:R1:W-:Y:S01]  /*21330*/  SYNCS.ARRIVE.TRANS64.A1T0 RZ, [R3+URZ+0x13250], RZ ;  /* 0x013250ff03ff79a7 */ /* 0x0023e2000810003f */
[----:B--2---:R-:W-:Y:S02]  /*21340*/  LOP3.LUT R4, R2, 0x7f, RZ, 0xc0, !PT ;  /* 0x0000007f02047812 */ /* 0x004fe400078ec0ff */
[----:B------:R-:W2:Y:S01]  /*21350*/  LDL R2, [R1] ;  /* 0x0000000001027983 */ /* 0x000ea20000100800 */
[----:B------:R-:W-:Y:S01]  /*21360*/  IMAD.MOV.U32 R6, RZ, RZ, R24 ;  /* 0x000000ffff067224 */ /* 0x000fe200078e0018 */
[----:B------:R-:W-:Y:S01]  /*21370*/  BAR.SYNC.DEFER_BLOCKING 0x2, 0x80 ;  /* 0x0082000000007b1d */ /* 0x000fe20000010000 */
[----:B------:R-:W-:Y:S01]  /*21380*/  ISETP.NE.AND P0, PT, R4, RZ, PT ;  /* 0x000000ff0400720c */ /* 0x000fe20003f05270 */
[----:B------:R-:W-:-:S12]  /*21390*/  IMAD.MOV.U32 R7, RZ, RZ, R26 ;  /* 0x000000ffff077224 */ /* 0x000fd800078e001a */
[----:B-1----:R-:W-:-:S05]  /*213a0*/  @!P0 VIADD R3, R3, 0x13280 ;  /* 0x0001328003038836 */ /* 0x002fca0000000000 */
[----:B------:R-:W-:-:S04]  /*213b0*/  @!P0 PRMT R3, RZ, 0x654, R3 ;  /* 0x00000654ff038816 */ /* 0x000fc80000000003 */
[----:B------:R1:W-:Y:S01]  /*213c0*/  @!P0 SYNCS.ARRIVE.TRANS64.RED.A1T0 RZ, [R3+URZ], RZ ;  /* 0x000000ff03ff89a7 */ /* 0x0003e2000810043f */
[C---:B--2---:R-:W-:Y:S01]  /*213d0*/  ISETP.GT.AND P0, PT, R0.reuse, R2, PT ;  /* 0x000000020000720c */ /* 0x044fe20003f04270 */
[----:B------:R-:W-:-:S12]  /*213e0*/  VIADD R0, R0, 0xffffffff ;  /* 0xffffffff00007836 */ /* 0x000fd80000000000 */
[----:B-1----:R-:W-:Y:S05]  /*213f0*/  @P0 BRA `(.L_x_1373) ;  /* 0xfffffff4001c0947 */ /* 0x002fea000383ffff */
.L_x_1353:
        /* <DEDUP_REMOVED lines=18> */
[----:B-1----:R-:W-:-:S07]  /*21520*/  IADD3 R16, R0, UR36, R7 ;  /* 0x0000002400107c10 */ /* 0x002fce000fffe007 */
.L_x_1375:
[----:B------:R-:W-:Y:S05]  /*21530*/  BSYNC B0 ;  /* 0x0000000000007941 */ /* 0x000fea0003800000 */
.L_x_1374:
[----:B------:R-:W-:Y:S05]  /*21540*/  @!P2 BRA `(.L_x_1376) ;  /* 0x000000000004a947 */ /* 0x000fea0003800000 */
[----:B------:R-:W-:Y:S01]  /*21550*/  BPT.TRAP 0x1 ;  /* 0x000000040000795c */ /* 0x000fe20000300000 */
.L_x_1376:
        /* <DEDUP_REMOVED lines=8> */
.L_x_1464:
[----:B------:R-:W-:Y:S05]  /*215e0*/  BSYNC B0 ;  /* 0x0000000000007941 */ /* 0x000fea0003800000 */
.L_x_1377:
[----:B------:R-:W-:Y:S05]  /*215f0*/  @!P2 BRA `(.L_x_1379) ;  /* 0x000000000004a947 */ /* 0x000fea0003800000 */
[----:B------:R-:W-:Y:S01]  /*21600*/  BPT.TRAP 0x1 ;  /* 0x000000040000795c */ /* 0x000fe20000300000 */
.L_x_1379:
[----:B-1----:R-:W-:-:S04]  /*21610*/  SHF.L.U32 R0, R26, 0x1f, RZ ;  /* 0x0000001f1a007819 */ /* 0x002fc800000006ff */
[----:B------:R-:W1:Y:S02]  /*21620*/  SYNCS.PHASECHK.TRANS64.TRYWAIT P1, [R3+URZ+0x13260], R0 ;  /* 0x01326000030075a7 */ /* 0x000e64000802017f */
[----:B-1----:R-:W-:Y:S05]  /*21630*/  @!P1 BRA `(.L_x_1380) ;  /* 0x00000028006c9947 */ /* 0x002fea0003800000 */
.L_x_1465:
[----:B------:R-:W1:Y:S04]  /*21640*/  LDL R4, [R1+0xc] ;  /* 0x00000c0001047983 */ /* 0x000e680000100800 */
[----:B0-----:R-:W2:Y:S01]  /*21650*/  LDL R10, [R1+0x8] ;  /* 0x00000800010a7983 */ /* 0x001ea20000100800 */
[----:B------:R-:W-:Y:S01]  /*21660*/  IMAD R2, R24, 0x2800, RZ ;  /* 0x0000280018027824 */ /* 0x000fe200078e02ff */
        /* <DEDUP_REMOVED lines=43> */
.L_x_1381:
        /* <DEDUP_REMOVED lines=10> */
.L_x_1330:
[----:B------:R-:W-:-:S13]  /*219c0*/  LOP3.LUT P0, RZ, R22, 0x2, RZ, 0xc0, !PT ;  /* 0x0000000216ff7812 */ /* 0x000fda000780c0ff */
        /* <DEDUP_REMOVED lines=10> */
.L_x_1382:
[----:B------:R-:W1:Y:S01]  /*21a70*/  S2R R0, SR_TID.X ;  /* 0x0000000000007919 */ /* 0x000e620000002100 */
[----:B------:R-:W-:Y:S01]  /*21a80*/  UMOV UR4, 0xffffffff ;  /* 0xffffffff00047882 */ /* 0x000fe20000000000 */
[----:B-1----:R-:W-:-:S04]  /*21a90*/  LOP3.LUT R7, R0, 0x1f, RZ, 0xc0, !PT ;  /* 0x0000001f00077812 */ /* 0x002fc800078ec0ff */
[----:B------:R-:W-:Y:S01]  /*21aa0*/  ISETP.NE.AND P0, PT, R7, 0x1f, PT ;  /* 0x0000001f0700780c */ /* 0x000fe20003f05270 */
[----:B------:R-:W-:-:S12]  /*21ab0*/  BRA.DIV UR4, `(.L_x_1384) ;  /* 0x0000002604607947 */ /* 0x000fd8000b800000 */
[----:B------:R-:W-:Y:S01]  /*21ac0*/  IMAD.IADD R5, R19, 0x1, R7 ;  /* 0x0000000113057824 */ /* 0x000fe200078e0207 */
[----:B------:R-:W-:-:S04]  /*21ad0*/  ULDC UR4, c[0x0][0xc3c] ;  /* 0x00030f0000047ab9 */ /* 0x000fc80000000800 */
[----:B------:R-:W-:-:S13]  /*21ae0*/  ISETP.GE.OR P1, PT, R5, UR4, !P0 ;  /* 0x0000000405007c0c */ /* 0x000fda000c726670 */
[----:B0-----:R-:W0:Y:S02]  /*21af0*/  @!P1 LDC.64 R2, c[0x0][0xc80] ;  /* 0x00032000ff029b82 */ /* 0x001e240000000a00 */
[----:B0-----:R-:W-:-:S06]  /*21b00*/  @!P1 IMAD.WIDE R2, R5, 0x4, R2 ;  /* 0x0000000405029825 */ /* 0x001fcc00078e0202 */
[----:B------:R0:W2:Y:S01]  /*21b10*/  @!P1 LDG.E R3, desc[UR44][R2.64] ;  /* 0x0000002c02039981 */ /* 0x0000a2000c1e1900 */
[C---:B------:R-:W-:Y:S02]  /*21b20*/  ISETP.GE.U32.AND P2, PT, R7.reuse, 0x2, PT ;  /* 0x000000020700780c */ /* 0x040fe40003f46070 */
[C---:B------:R-:W-:Y:S01]  /*21b30*/  ISETP.GE.U32.AND P3, PT, R7.reuse, 0x4, PT ;  /* 0x000000040700780c */ /* 0x040fe20003f66070 */
[----:B------:R-:W-:Y:S01]  /*21b40*/  SHFL.IDX PT, R0, R16, RZ, 0x1f ;  /* 0x00001fff10007589 */ /* 0x000fe200000e0000 */
[C---:B------:R-:W-:Y:S02]  /*21b50*/  ISETP.GE.U32.AND P4, PT, R7.reuse, 0x8, PT ;  /* 0x000000080700780c */ /* 0x040fe40003f86070 */
[C---:B------:R-:W-:Y:S01]  /*21b60*/  ISETP.GE.U32.AND P5, PT, R7.reuse, 0x10, PT ;  /* 0x000000100700780c */ /* 0x040fe20003fa6070 */
[----:B------:R-:W-:Y:S01]  /*21b70*/  SHFL.IDX PT, R16, R16, 0x1, 0x1f ;  /* 0x00201f0010107f89 */ /* 0x000fe200000e0000 */
[----:B0-----:R-:W-:Y:S02]  /*21b80*/  IMAD.MOV.U32 R2, RZ, RZ, RZ ;  /* 0x000000ffff027224 */ /* 0x001fe400078e00ff */
[----:B--2---:R-:W-:Y:S01]  /*21b90*/  @!P1 IMAD.MOV.U32 R2, RZ, RZ, R3 ;  /* 0x000000ffff029224 */ /* 0x004fe200078e0003 */
[----:B------:R-:W-:-:S04]  /*21ba0*/  ISETP.NE.AND P1, PT, R7, RZ, PT ;  /* 0x000000ff0700720c */ /* 0x000fc80003f25270 */
        /* <DEDUP_REMOVED lines=16> */
.L_x_1475:
[----:B------:R-:W-:Y:S02]  /*21cb0*/  ULDC UR4, c[0x0][0xc38] ;  /* 0x00030e0000047ab9 */ /* 0x000fe40000000800 */
[----:B------:R-:W-:-:S04]  /*21cc0*/  IMAD.U32 R4, RZ, RZ, UR4 ;  /* 0x00000004ff047e24 */ /* 0x000fc8000f8e00ff */
[----:B-1----:R-:W-:-:S04]  /*21cd0*/  IMAD R5, R14, R4, RZ ;  /* 0x000000040e057224 */ /* 0x002fc800078e02ff */
[----:B------:R-:W-:-:S05]  /*21ce0*/  IMAD.IADD R16, R16, 0x1, R5 ;  /* 0x0000000110107824 */ /* 0x000fca00078e0205 */
[----:B------:R-:W-:-:S13]  /*21cf0*/  ISETP.GT.AND P6, PT, R16, R0, PT ;  /* 0x000000001000720c */ /* 0x000fda0003fc4270 */
[----:B------:R-:W-:Y:S05]  /*21d00*/  @P6 BRA `(.L_x_1385) ;  /* 0x00000000009c6947 */ /* 0x000fea0003800000 */
.L_x_1390:
        /* <DEDUP_REMOVED lines=14> */
.L_x_1388:
[----:B------:R-:W-:Y:S05]  /*21df0*/  BSYNC B0 ;  /* 0x0000000000007941 */ /* 0x000fea0003800000 */
.L_x_1387:
        /* <DEDUP_REMOVED lines=14> */
[----:B------:R-:W0:Y:S02]  /*21ee0*/  SHFL.UP PT, R14, R6, 0x10, RZ ;  /* 0x06000000060e7989 */ /* 0x000e2400000e00ff */
[----:B01----:R-:W-:-:S05]  /*21ef0*/  SEL R3, R14, RZ, P5 ;  /* 0x000000ff0e037207 */ /* 0x003fca0002800000 */
[----:B------:R-:W-:-:S05]  /*21f00*/  IMAD.IADD R3, R6, 0x1, R3 ;  /* 0x0000000106037824 */ /* 0x000fca00078e0203 */
[----:B------:R0:W1:Y:S02]  /*21f10*/  SHFL.IDX PT, R14, R3, 0x1f, 0x1f ;  /* 0x03e01f00030e7f89 */ /* 0x00006400000e0000 */
.L_x_1483:
[----:B------:R-:W-:Y:S02]  /*21f20*/  ULDC UR4, c[0x0][0xc38] ;  /* 0x00030e0000047ab9 */ /* 0x000fe40000000800 */
[----:B------:R-:W-:-:S04]  /*21f30*/  IMAD.U32 R4, RZ, RZ, UR4 ;  /* 0x00000004ff047e24 */ /* 0x000fc8000f8e00ff */
[----:B-1----:R-:W-:-:S04]  /*21f40*/  IMAD R5, R14, R4, RZ ;  /* 0x000000040e057224 */ /* 0x002fc800078e02ff */
[----:B------:R-:W-:-:S05]  /*21f50*/  IMAD.IADD R16, R5, 0x1, R16 ;  /* 0x0000000105107824 */ /* 0x000fca00078e0210 */
[----:B------:R-:W-:-:S13]  /*21f60*/  ISETP.GT.AND P6, PT, R16, R0, PT ;  /* 0x000000001000720c */ /* 0x000fda0003fc4270 */
[----:B------:R-:W-:Y:S05]  /*21f70*/  @!P6 BRA `(.L_x_1390) ;  /* 0xfffffffc0064e947 */ /* 0x000fea000383ffff */
.L_x_1385:
        /* <DEDUP_REMOVED lines=8> */
.L_x_1487:
[----:B------:R-:W-:Y:S01]  /*22000*/  ISETP.NE.AND P0, PT, R5, RZ, PT ;  /* 0x000000ff0500720c */ /* 0x000fe20003f05270 */
[----:B------:R-:W-:-:S12]  /*22010*/  IMAD.MOV.U32 R5, RZ, RZ, RZ ;  /* 0x000000ffff057224 */ /* 0x000fd800078e00ff */
[----:B------:R-:W-:Y:S05]  /*22020*/  @!P0 BRA `(.L_x_1392) ;  /* 0x0000000000108947 */ /* 0x000fea0003800000 */
[----:B------:R-:W-:Y:S01]  /*22030*/  UMOV UR4, 0xffffffff ;  /* 0xffffffff00047882 */ /* 0x000fe20000000000 */
[----:B------:R-:W-:Y:S02]  /*22040*/  VIADD R12, R6, 0xffffffff ;  /* 0xffffffff060c7836 */ /* 0x000fe40000000000 */
[----:B------:R-:W-:Y:S05]  /*22050*/  BRA.DIV UR4, `(.L_x_1393) ;  /* 0x0000002a04207947 */ /* 0x000fea000b800000 */
[----:B------:R3:W4:Y:S02]  /*22060*/  SHFL.IDX PT, R5, R3, R12, 0x1f ;  /* 0x00001f0c03057589 */ /* 0x00072400000e0000 */
.L_x_1392:
[----:B01-3--:R-:W0:Y:S01]  /*22070*/  LDC.64 R2, c[0x0][0xc90] ;  /* 0x00032400ff027b82 */ /* 0x00be220000000a00 */
[----:B------:R-:W-:-:S04]  /*22080*/  IMAD.IADD R19, R6, 0x1, R19 ;  /* 0x0000000106137824 */ /* 0x000fc800078e0213 */
[----:B0-----:R-:W-:-:S05]  /*22090*/  IMAD.WIDE R2, R19, 0x4, R2 ;  /* 0x0000000413027825 */ /* 0x001fca00078e0202 */
[----:B------:R-:W2:Y:S01]  /*220a0*/  LDG.E R7, desc[UR44][R2.64] ;  /* 0x0000002c02077981 */ /* 0x000ea2000c1e1900 */
[----:B----4-:R-:W-:-:S04]  /*220b0*/  IMAD R16, R5, R4, R16 ;  /* 0x0000000405107224 */ /* 0x010fc800078e0210 */
[----:B------:R-:W-:Y:S02]  /*220c0*/  IMAD.IADD R0, R0, 0x1, -R16 ;  /* 0x0000000100007824 */ /* 0x000fe400078e0a10 */
[----:B--2---:R-:W-:-:S05]  /*220d0*/  IMAD R6, R17, R7, RZ ;  /* 0x0000000711067224 */ /* 0x004fca00078e02ff */
[----:B------:R-:W-:-:S04]  /*220e0*/  IABS R8, R6 ;  /* 0x0000000600087213 */ /* 0x000fc80000000000 */
[----:B------:R-:W0:Y:S08]  /*220f0*/  I2F.RP R9, R8 ;  /* 0x0000000800097306 */ /* 0x000e300000209400 */
[----:B0-----:R-:W0:Y:S02]  /*22100*/  MUFU.RCP R9, R9 ;  /* 0x0000000900097308 */ /* 0x001e240000001000 */
[----:B0-----:R-:W-:-:S06]  /*22110*/  VIADD R10, R9, 0xffffffe ;  /* 0x0ffffffe090a7836 */ /* 0x001fcc0000000000 */
[----:B------:R-:W0:Y:S02]  /*22120*/  F2I.FTZ.U32.TRUNC.NTZ R3, R10 ;  /* 0x0000000a00037305 */ /* 0x000e24000021f000 */
[----:B0-----:R-:W-:-:S04]  /*22130*/  IMAD.MOV R2, RZ, RZ, -R3 ;  /* 0x000000ffff027224 */ /* 0x001fc800078e0a03 */
[----:B------:R-:W-:Y:S02]  /*22140*/  IMAD R5, R2, R8, RZ ;  /* 0x0000000802057224 */ /* 0x000fe400078e02ff */
[----:B------:R-:W-:-:S04]  /*22150*/  IMAD.MOV.U32 R2, RZ, RZ, RZ ;  /* 0x000000ffff027224 */ /* 0x000fc800078e00ff */
[----:B------:R-:W-:Y:S01]  /*22160*/  IMAD.HI.U32 R2, R3, R5, R2 ;  /* 0x0000000503027227 */ /* 0x000fe200078e0002 */
[----:B------:R-:W-:Y:S02]  /*22170*/  IABS R3, R0 ;  /* 0x0000000000037213 */ /* 0x000fe40000000000 */
[----:B------:R-:W-:-:S03]  /*22180*/  IABS R5, R6 ;  /* 0x0000000600057213 */ /* 0x000fc60000000000 */
[----:B------:R-:W-:-:S04]  /*22190*/  IMAD.HI.U32 R2, R2, R3, RZ ;  /* 0x0000000302027227 */ /* 0x000fc800078e00ff */
[----:B------:R-:W-:-:S04]  /*221a0*/  IMAD.MOV R5, RZ, RZ, -R5 ;  /* 0x000000ffff057224 */ /* 0x000fc800078e0a05 */
        /* <DEDUP_REMOVED lines=35> */
[C---:B------:R-:W-:Y:S01]  /*223e0*/  LOP3.LUT R2, R0.reuse, R4, RZ, 0x3c, !PT ;  /* 0x0000000400027212 */ /* 0x040fe200078e3cff */
[----:B------:R-:W-:-:S03]  /*223f0*/  IMAD.IADD R0, R0, 0x1, R5 ;  /* 0x0000000100007824 */ /* 0x000fc600078e0205 */
[----:B------:R-:W-:-:S07]  /*22400*/  ISETP.GE.AND P2, PT, R2, RZ, PT ;  /* 0x000000ff0200720c */ /* 0x000fce0003f46270 */
[----:B------:R-:W-:-:S06]  /*22410*/  @P0 VIADD R9, R9, 0x1 ;  /* 0x0000000109090836 */ /* 0x000fcc0000000000 */
[----:B------:R-:W-:Y:S01]  /*22420*/  @!P2 IMAD.MOV R9, RZ, RZ, -R9 ;  /* 0x000000ffff09a224 */ /* 0x000fe200078e0a09 */
[----:B------:R-:W-:Y:S01]  /*22430*/  @!P1 LOP3.LUT R9, RZ, R4, RZ, 0x33, !PT ;  /* 0x00000004ff099212 */ /* 0x000fe200078e33ff */
[----:B------:R-:W-:-:S04]  /*22440*/  IMAD.MOV R4, RZ, RZ, -R4 ;  /* 0x000000ffff047224 */ /* 0x000fc800078e0a04 */
[----:B------:R-:W-:Y:S01]  /*22450*/  IMAD R18, R9, R4, R0 ;  /* 0x0000000409127224 */ /* 0x000fe200078e0200 */
[----:B------:R-:W-:-:S05]  /*22460*/  LOP3.LUT R0, RZ, R9, RZ, 0x33, !PT ;  /* 0x00000009ff007212 */ /* 0x000fca00078e33ff */
[----:B------:R-:W-:Y:S01]  /*22470*/  IMAD.IADD R17, R17, 0x1, R0 ;  /* 0x0000000111117824 */ /* 0x000fe200078e0200 */
[----:B------:R-:W-:Y:S06]  /*22480*/  BRA `(.L_x_1394) ;  /* 0x00000000001c7947 */ /* 0x000fec0003800000 */
.L_x_1386:
[----:B------:R-:W-:Y:S01]  /*22490*/  UMOV UR4, URZ ;  /* 0x0000003f00047c82 */ /* 0x000fe20008000000 */
[----:B------:R-:W-:Y:S01]  /*224a0*/  UMOV UR5, URZ ;  /* 0x0000003f00057c82 */ /* 0x000fe20008000000 */
[----:B------:R-:W-:Y:S01]  /*224b0*/  ULDC UR6, c[0x0][0xc3c] ;  /* 0x00030f0000067ab9 */ /* 0x000fe20000000800 */
[----:B------:R-:W-:Y:S02]  /*224c0*/  IMAD.MOV.U32 R16, RZ, RZ, R0 ;  /* 0x000000ffff107224 */ /* 0x000fe400078e0000 */
[----:B------:R-:W-:Y:S02]  /*224d0*/  IMAD.U32 R17, RZ, RZ, UR4 ;  /* 0x00000004ff117e24 */ /* 0x000fe4000f8e00ff */
[----:B------:R-:W-:Y:S02]  /*224e0*/  IMAD.U32 R18, RZ, RZ, UR5 ;  /* 0x00000005ff127e24 */ /* 0x000fe4000f8e00ff */
[----:B------:R-:W-:-:S07]  /*224f0*/  IMAD.U32 R19, RZ, RZ, UR6 ;  /* 0x00000006ff137e24 */ /* 0x000fce000f8e00ff */
.L_x_1394:
        /* <DEDUP_REMOVED lines=10> */
.L_x_1383:
[----:B------:R-:W-:Y:S02]  /*225a0*/  ULDC UR4, c[0x0][0xc3c] ;  /* 0x00030f0000047ab9 */ /* 0x000fe40000000800 */
[----:B--2---:R-:W-:-:S13]  /*225b0*/  ISETP.GE.AND P0, PT, R19, UR4, PT ;  /* 0x0000000413007c0c */ /* 0x004fda000bf06270 */
[----:B------:R-:W-:Y:S05]  /*225c0*/  @!P0 BRA `(.L_x_1395) ;  /* 0xffffffac00748947 */ /* 0x000fea000383ffff */
[----:B------:R-:W-:Y:S05]  /*225d0*/  BSYNC B7 ;  /* 0x0000000000077941 */ /* 0x000fea0003800000 */
.L_x_1277:
        /* <DEDUP_REMOVED lines=12> */
.L_x_1490:
[----:B------:R-:W-:Y:S05]  /*226a0*/  BSYNC B0 ;  /* 0x0000000000007941 */ /* 0x000fea0003800000 */
.L_x_1396:
[----:B------:R-:W-:-:S03]  /*226b0*/  UMOV UR4, 0xffffffff ;  /* 0xffffffff00047882 */ /* 0x000fc60000000000 */
[----:B------:R-:W-:Y:S05]  /*226c0*/  BRA.DIV UR4, `(.L_x_1398) ;  /* 0x0000002204c07947 */ /* 0x000fea000b800000 */
[----:B0-----:R-:W0:Y:S02]  /*226d0*/  S2R R0, SR_TID.X ;  /* 0x0000000000007919 */ /* 0x001e240000002100 */
[----:B0-----:R-:W-:-:S04]  /*226e0*/  SHF.R.U32.HI R0, RZ, 0x5, R0 ;  /* 0x00000005ff007819 */ /* 0x001fc80000011600 */
[----:B------:R-:W-:-:S05]  /*226f0*/  LOP3.LUT R0, R0, 0x3, RZ, 0xc0, !PT ;  /* 0x0000000300007812 */ /* 0x000fca00078ec0ff */
[----:B------:R0:W2:Y:S02]  /*22700*/  SHFL.IDX PT, R14, R0, RZ, 0x1f ;  /* 0x00001fff000e7589 */ /* 0x0000a400000e0000 */
.L_x_1493:
[----:B--2---:R-:W-:-:S13]  /*22710*/  ISETP.NE.AND P0, PT, R14, RZ, PT ;  /* 0x000000ff0e00720c */ /* 0x004fda0003f05270 */
[----:B------:R-:W-:Y:S05]  /*22720*/  @P0 BRA `(.L_x_1093) ;  /* 0x0000000000a40947 */ /* 0x000fea0003800000 */
[----:B------:R-:W-:-:S03]  /*22730*/  UMOV UR4, 0xffffffff ;  /* 0xffffffff00047882 */ /* 0x000fc60000000000 */
[----:B------:R-:W-:Y:S05]  /*22740*/  BRA.DIV UR4, `(.L_x_1399) ;  /* 0x0000002204d47947 */ /* 0x000fea000b800000 */
[----:B------:R-:W-:-:S13]  /*22750*/  ELECT P6, URZ, PT ;  /* 0x00000000003f782f */ /* 0x000fda00038c0000 */
.L_x_1496:
[----:B------:R-:W-:Y:S05]  /*22760*/  @!P6 BRA `(.L_x_1093) ;  /* 0x000000000094e947 */ /* 0x000fea0003800000 */
[----:B0-----:R-:W2:Y:S02]  /*22770*/  LDL.LU R0, [R1+0x38] ;  /* 0x0000380001007983 */ /* 0x001ea40000300800 */
[----:B--2---:R-:W-:-:S04]  /*22780*/  LOP3.LUT R0, R0, 0x2, RZ, 0xfc, !PT ;  /* 0x0000000200007812 */ /* 0x004fc800078efcff */
[----:B------:R-:W-:-:S13]  /*22790*/  ISETP.NE.AND P0, PT, R0, 0x3, PT ;  /* 0x000000030000780c */ /* 0x000fda0003f05270 */
[----:B------:R-:W-:Y:S05]  /*227a0*/  @!P0 BRA `(.L_x_1400) ;  /* 0x0000000000048947 */ /* 0x000fea0003800000 */
[----:B------:R-:W-:Y:S01]  /*227b0*/  BPT.TRAP 0x1 ;  /* 0x000000040000795c */ /* 0x000fe20000300000 */
.L_x_1400:
        /* <DEDUP_REMOVED lines=12> */
.L_x_1497:
[----:B------:R-:W2:Y:S02]  /*22880*/  SYNCS.PHASECHK.TRANS64.TRYWAIT P1, [R3+URZ], R0 ;  /* 0x00000000030075a7 */ /* 0x000ea4000802017f */
[----:B--2---:R-:W-:Y:S05]  /*22890*/  @!P1 BRA `(.L_x_1402) ;  /* 0x0000002000b49947 */ /* 0x004fea0003800000 */
.L_x_1498:
[----:B------:R-:W-:Y:S05]  /*228a0*/  @!P0 BRA `(.L_x_1403) ;  /* 0x0000000000048947 */ /* 0x000fea0003800000 */
[----:B------:R-:W-:Y:S01]  /*228b0*/  BPT.TRAP 0x1 ;  /* 0x000000040000795c */ /* 0x000fe20000300000 */
.L_x_1403:
[----:B--2---:R-:W-:-:S04]  /*228c0*/  IMAD R3, R24, 0x8, R9 ;  /* 0x0000000818037824 */ /* 0x004fc800078e0209 */
[----:B------:R-:W2:Y:S02]  /*228d0*/  SYNCS.PHASECHK.TRANS64.TRYWAIT P1, [R3+URZ+0x13260], R2 ;  /* 0x01326002030075a7 */ /* 0x000ea4000802017f */
[----:B--2---:R-:W-:Y:S05]  /*228e0*/  @!P1 BRA `(.L_x_1404) ;  /* 0x0000002000b49947 */ /* 0x004fea0003800000 */
.L_x_1499:
[----:B------:R-:W-:Y:S05]  /*228f0*/  @!P0 BRA `(.L_x_1405) ;  /* 0x0000000000048947 */ /* 0x000fea0003800000 */
[----:B------:R-:W-:Y:S01]  /*22900*/  BPT.TRAP 0x1 ;  /* 0x000000040000795c */ /* 0x000fe20000300000 */
.L_x_1405:
[----:B------:R-:W-:-:S04]  /*22910*/  IMAD R5, R4, 0x8, R9 ;  /* 0x0000000804057824 */ /* 0x000fc800078e0209 */
[----:B------:R-:W4:Y:S02]  /*22920*/  SYNCS.PHASECHK.TRANS64.TRYWAIT P1, [R5+URZ+0x13260], R0 ;  /* 0x01326000050075a7 */ /* 0x000f24000802017f */
[----:B----4-:R-:W-:Y:S05]  /*22930*/  @!P1 BRA `(.L_x_1406) ;  /* 0x0000002000b49947 */ /* 0x010fea0003800000 */
.L_x_1500:
[----:B------:R-:W-:Y:S05]  /*22940*/  @!P0 BRA `(.L_x_1407) ;  /* 0x0000000000048947 */ /* 0x000fea0003800000 */
[----:B------:R-:W-:Y:S01]  /*22950*/  BPT.TRAP 0x1 ;  /* 0x000000040000795c */ /* 0x000fe20000300000 */
.L_x_1407:
[----:B------:R-:W5:Y:S02]  /*22960*/  SYNCS.PHASECHK.TRANS64.TRYWAIT P0, [R3+URZ+0x13280], R2 ;  /* 0x01328002030075a7 */ /* 0x000f64000800017f */
[----:B-----5:R-:W-:Y:S05]  /*22970*/  @!P0 BRA `(.L_x_1408) ;  /* 0x0000002000b88947 */ /* 0x020fea0003800000 */
.L_x_1409:
[----:B------:R0:W0:Y:S02]  /*22980*/  SYNCS.PHASECHK.TRANS64.TRYWAIT P0, [R5+URZ+0x13280], R0 ;  /* 0x01328000050075a7 */ /* 0x000024000800017f */
[----:B0-----:R-:W-:Y:S05]  /*22990*/  @!P0 NANOSLEEP.SYNCS 0x989680 ;  /* 0x009896800000895d */ /* 0x001fea0003900000 */
[----:B------:R-:W0:Y:S02]  /*229a0*/  @!P0 SYNCS.PHASECHK.TRANS64 P0, [R5+URZ+0x13280], R0 ;  /* 0x01328000050085a7 */ /* 0x000e24000800007f */
[----:B0-----:R-:W-:Y:S05]  /*229b0*/  @!P0 BRA `(.L_x_1409) ;  /* 0xfffffffc00f08947 */ /* 0x001fea000383ffff */
.L_x_1093:
[----:B------:R-:W-:Y:S05]  /*229c0*/  BSYNC B8 ;  /* 0x0000000000087941 */ /* 0x000fea0003800000 */
.L_x_1090:
[----:B------:R-:W-:Y:S05]  /*229d0*/  EXIT ;  /* 0x000000000000794d */ /* 0x000fea0003800000 */
.L_x_1117:
[----:B0-----:R0:W1:Y:S02]  /*229e0*/  SYNCS.PHASECHK.TRANS64.TRYWAIT P5, [R73+URZ+0x13290], R76 ;  /* 0x0132904c490075a7 */ /* 0x00106400080a017f */
[----:B-1----:R-:W-:Y:S05]  /*229f0*/  @!P5 NANOSLEEP.SYNCS 0x989680 ;  /* 0x009896800000d95d */ /* 0x002fea0003900000 */
[----:B------:R-:W1:Y:S02]  /*22a00*/  @!P5 SYNCS.PHASECHK.TRANS64 P5, [R73+URZ+0x13290], R76 ;  /* 0x0132904c4900d5a7 */ /* 0x000e6400080a007f */
[----:B-1----:R-:W-:Y:S05]  /*22a10*/  @!P5 BRA `(.L_x_1117) ;  /* 0xfffffffc00f0d947 */ /* 0x002fea000383ffff */
[----:B------:R-:W-:Y:S05]  /*22a20*/  BRA `(.L_x_1410) ;  /* 0xfffffdfc00d47947 */ /* 0x000fea000383ffff */
.L_x_1127:
[----:B0-----:R0:W1:Y:S02]  /*22a30*/  SYNCS.PHASECHK.TRANS64.TRYWAIT P5, [R73+URZ+0x13290], R76 ;  /* 0x0132904c490075a7 */ /* 0x00106400080a017f */
[----:B-1----:R-:W-:Y:S05]  /*22a40*/  @!P5 NANOSLEEP.SYNCS 0x989680 ;  /* 0x009896800000d95d */ /* 0x002fea0003900000 */
[----:B------:R-:W1:Y:S02]  /*22a50*/  @!P5 SYNCS.PHASECHK.TRANS64 P5, [R73+URZ+0x13290], R76 ;  /* 0x0132904c4900d5a7 */ /* 0x000e6400080a007f */
[----:B-1----:R-:W-:Y:S05]  /*22a60*/  @!P5 BRA `(.L_x_1127) ;  /* 0xfffffffc00f0d947 */ /* 0x002fea000383ffff */
[----:B------:R-:W-:Y:S05]  /*22a70*/  BRA `(.L_x_1411) ;  /* 0xfffffe0c00fc7947 */ /* 0x000fea000383ffff */
.L_x_1132:
[----:B0-----:R0:W1:Y:S02]  /*22a80*/  SYNCS.PHASECHK.TRANS64.TRYWAIT P1, [R73+URZ+0x13290], R76 ;  /* 0x0132904c490075a7 */ /* 0x001064000802017f */
[----:B-1----:R-:W-:Y:S05]  /*22a90*/  @!P1 NANOSLEEP.SYNCS 0x989680 ;  /* 0x009896800000995d */ /* 0x002fea0003900000 */
[----:B------:R-:W1:Y:S02]  /*22aa0*/  @!P1 SYNCS.PHASECHK.TRANS64 P1, [R73+URZ+0x13290], R76 ;  /* 0x0132904c490095a7 */ /* 0x000e64000802007f */
[----:B-1----:R-:W-:Y:S05]  /*22ab0*/  @!P1 BRA `(.L_x_1132) ;  /* 0xfffffffc00f09947 */ /* 0x002fea000383ffff */
[----:B------:R-:W-:Y:S05]  /*22ac0*/  BRA `(.L_x_1412) ;  /* 0xfffffe2000147947 */ /* 0x000fea000383ffff */
.L_x_1136:
[----:B--2---:R2:W0:Y:S02]  /*22ad0*/  SYNCS.PHASECHK.TRANS64.TRYWAIT P0, [R73+URZ+0x132b0], R76 ;  /* 0x0132b04c490075a7 */ /* 0x004424000800017f */
[----:B0-----:R-:W-:Y:S05]  /*22ae0*/  @!P0 NANOSLEEP.SYNCS 0x989680 ;  /* 0x009896800000895d */ /* 0x001fea0003900000 */
[----:B------:R-:W0:Y:S02]  /*22af0*/  @!P0 SYNCS.PHASECHK.TRANS64 P0, [R73+URZ+0x132b0], R76 ;  /* 0x0132b04c490085a7 */ /* 0x000e24000800007f */
[----:B0-----:R-:W-:Y:S05]  /*22b00*/  @!P0 BRA `(.L_x_1136) ;  /* 0xfffffffc00f08947 */ /* 0x001fea000383ffff */
[----:B------:R-:W-:Y:S05]  /*22b10*/  BRA `(.L_x_1413) ;  /* 0xfffffe2000887947 */ /* 0x000fea000383ffff */
.L_x_1162:
[----:B------:R-:W-:Y:S01]  /*22b20*/  BSSY B1, `(.L_x_1414) ;  /* 0x0000007000017945 */ /* 0x000fe20003800000 */
[----:B------:R-:W-:Y:S02]  /*22b30*/  IMAD.MOV.U32 R12, RZ, RZ, RZ ;  /* 0x000000ffff0c7224 */ /* 0x000fe400078e00ff */
[----:B------:R-:W-:Y:S02]  /*22b40*/  IMAD.MOV.U32 R11, RZ, RZ, 0x1e1f ;  /* 0x00001e1fff0b7424 */ /* 0x000fe400078e00ff */
[----:B------:R-:W-:-:S07]  /*22b50*/  IMAD.MOV.U32 R15, RZ, RZ, -0x1 ;  /* 0xffffffffff0f7424 */ /* 0x000fce00078e00ff */
[----:B------:R-:W-:Y:S05]  /*22b60*/  WARPSYNC.COLLECTIVE R15, `(.L_x_1415) ;  /* 0x000000000f087348 */ /* 0x000fea0003c00000 */
[----:B------:R0:W1:Y:S02]  /*22b70*/  SHFL.IDX P6, R14, R13, R12, R11 ;  /* 0x0000000c0d0e7389 */ /* 0x00006400000c000b */
[----:B01----:R-:W-:Y:S01]  /*22b80*/  ENDCOLLECTIVE ;  /* 0x000000000000791b */ /* 0x003fe20003800000 */
.L_x_1415:
[----:B------:R-:W-:Y:S05]  /*22b90*/  BSYNC B1 ;  /* 0x0000000000017941 */ /* 0x000fea0003800000 */
.L_x_1414:
[----:B------:R-:W-:Y:S02]  /*22ba0*/  IMAD.MOV.U32 R13, RZ, RZ, R3 ;  /* 0x000000ffff0d7224 */ /* 0x000fe400078e0003 */
[----:B------:R-:W-:Y:S02]  /*22bb0*/  IMAD.MOV.U32 R12, RZ, RZ, RZ ;  /* 0x000000ffff0c7224 */ /* 0x000fe400078e00ff */
[----:B------:R-:W-:Y:S02]  /*22bc0*/  IMAD.MOV.U32 R11, RZ, RZ, 0x1e1f ;  /* 0x00001e1fff0b7424 */ /* 0x000fe400078e00ff */
[----:B------:R-:W-:Y:S02]  /*22bd0*/  IMAD.MOV.U32 R15, RZ, RZ, -0x1 ;  /* 0xffffffffff0f7424 */ /* 0x000fe400078e00ff */
[----:B------:R-:W-:-:S07]  /*22be0*/  IMAD.MOV.U32 R0, RZ, RZ, R14 ;  /* 0x000000ffff007224 */ /* 0x000fce00078e000e */
[----:B------:R-:W-:Y:S05]  /*22bf0*/  WARPSYNC.COLLECTIVE R15, `(.L_x_1416) ;  /* 0x000000000f087348 */ /* 0x000fea0003c00000 */
[----:B------:R0:W1:Y:S02]  /*22c00*/  SHFL.IDX P6, R14, R13, R12, R11 ;  /* 0x0000000c0d0e7389 */ /* 0x00006400000c000b */
[----:B01----:R-:W-:Y:S01]  /*22c10*/  ENDCOLLECTIVE ;  /* 0x000000000000791b */ /* 0x003fe20003800000 */
.L_x_1416:
[----:B------:R-:W-:Y:S02]  /*22c20*/  IMAD.MOV.U32 R13, RZ, RZ, R4 ;  /* 0x000000ffff0d7224 */ /* 0x000fe400078e0004 */
[----:B------:R-:W-:-:S07]  /*22c30*/  IMAD.MOV.U32 R3, RZ, RZ, R14 ;  /* 0x000000ffff037224 */ /* 0x000fce00078e000e */
[----:B------:R-:W-:Y:S05]  /*22c40*/  WARPSYNC.COLLECTIVE R15, `(.L_x_1417) ;  /* 0x000000000f087348 */ /* 0x000fea0003c00000 */
[----:B------:R0:W1:Y:S02]  /*22c50*/  SHFL.IDX P6, R14, R13, R12, R11 ;  /* 0x0000000c0d0e7389 */ /* 0x00006400000c000b */
[----:B01----:R-:W-:Y:S01]  /*22c60*/  ENDCOLLECTIVE ;  /* 0x000000000000791b */ /* 0x003fe20003800000 */
.L_x_1417:
[----:B------:R-:W-:Y:S02]  /*22c70*/  IMAD.MOV.U32 R13, RZ, RZ, R5 ;  /* 0x000000ffff0d7224 */ /* 0x000fe400078e0005 */
[----:B------:R-:W-:-:S07]  /*22c80*/  IMAD.MOV.U32 R4, RZ, RZ, R14 ;  /* 0x000000ffff047224 */ /* 0x000fce00078e000e */
[----:B------:R-:W-:Y:S05]  /*22c90*/  WARPSYNC.COLLECTIVE R15, `(.L_x_1418) ;  /* 0x000000000f087348 */ /* 0x000fea0003c00000 */
[----:B------:R0:W1:Y:S02]  /*22ca0*/  SHFL.IDX P6, R14, R13, R12, R11 ;  /* 0x0000000c0d0e7389 */ /* 0x00006400000c000b */
[----:B01----:R-:W-:Y:S01]  /*22cb0*/  ENDCOLLECTIVE ;  /* 0x000000000000791b */ /* 0x003fe20003800000 */
.L_x_1418:
[----:B------:R-:W-:Y:S05]  /*22cc0*/  BRA `(.L_x_1419) ;  /* 0xfffffe3000e47947 */ /* 0x000fea000383ffff */
.L_x_1166:
[----:B-1----:R1:W2:Y:S02]  /*22cd0*/  SYNCS.PHASECHK.TRANS64.TRYWAIT P0, [R17+URZ+0x13200], R30 ;  /* 0x0132001e110075a7 */ /* 0x0022a4000800017f */
[----:B--2---:R-:W-:Y:S05]  /*22ce0*/  @!P0 NANOSLEEP.SYNCS 0x989680 ;  /* 0x009896800000895d */ /* 0x004fea0003900000 */
[----:B------:R-:W2:Y:S02]  /*22cf0*/  @!P0 SYNCS.PHASECHK.TRANS64 P0, [R17+URZ+0x13200], R30 ;  /* 0x0132001e110085a7 */ /* 0x000ea4000800007f */
[----:B--2---:R-:W-:Y:S05]  /*22d00*/  @!P0 BRA `(.L_x_1166) ;  /* 0xfffffffc00f08947 */ /* 0x004fea000383ffff */
[----:B------:R-:W-:Y:S05]  /*22d10*/  BRA `(.L_x_1420) ;  /* 0xfffffe34007c7947 */ /* 0x000fea000383ffff */
.L_x_1170:
[----:B------:R-:W-:Y:S01]  /*22d20*/  BSSY B1, `(.L_x_1421) ;  /* 0x0000007000017945 */ /* 0x000fe20003800000 */
[----:B------:R-:W-:Y:S02]  /*22d30*/  IMAD.MOV.U32 R12, RZ, RZ, RZ ;  /* 0x000000ffff0c7224 */ /* 0x000fe400078e00ff */
[----:B------:R-:W-:Y:S02]  /*22d40*/  IMAD.MOV.U32 R11, RZ, RZ, 0x1e1f ;  /* 0x00001e1fff0b7424 */ /* 0x000fe400078e00ff */
[----:B------:R-:W-:-:S07]  /*22d50*/  IMAD.MOV.U32 R15, RZ, RZ, -0x1 ;  /* 0xffffffffff0f7424 */ /* 0x000fce00078e00ff */
[----:B------:R-:W-:Y:S05]  /*22d60*/  WARPSYNC.COLLECTIVE R15, `(.L_x_1422) ;  /* 0x000000000f087348 */ /* 0x000fea0003c00000 */
[----:B------:R0:W1:Y:S02]  /*22d70*/  SHFL.IDX P6, R14, R13, R12, R11 ;  /* 0x0000000c0d0e7389 */ /* 0x00006400000c000b */
[----:B01----:R-:W-:Y:S01]  /*22d80*/  ENDCOLLECTIVE ;  /* 0x000000000000791b */ /* 0x003fe20003800000 */
.L_x_1422:
[----:B------:R-:W-:Y:S05]  /*22d90*/  BSYNC B1 ;  /* 0x0000000000017941 */ /* 0x000fea0003800000 */
.L_x_1421:
        /* <DEDUP_REMOVED lines=8> */
.L_x_1423:
[----:B------:R-:W-:Y:S02]  /*22e20*/  IMAD.MOV.U32 R13, RZ, RZ, R4 ;  /* 0x000000ffff0d7224 */ /* 0x000fe400078e0004 */
[----:B------:R-:W-:-:S07]  /*22e30*/  IMAD.MOV.U32 R3, RZ, RZ, R14 ;  /* 0x000000ffff037224 */ /* 0x000fce00078e000e */
[----:B------:R-:W-:Y:S05]  /*22e40*/  WARPSYNC.COLLECTIVE R15, `(.L_x_1424) ;  /* 0x000000000f087348 */ /* 0x000fea0003c00000 */
[----:B------:R0:W1:Y:S02]  /*22e50*/  SHFL.IDX P6, R14, R13, R12, R11 ;  /* 0x0000000c0d0e7389 */ /* 0x00006400000c000b */
[----:B01----:R-:W-:Y:S01]  /*22e60*/  ENDCOLLECTIVE ;  /* 0x000000000000791b */ /* 0x003fe20003800000 */
.L_x_1424:
[----:B------:R-:W-:Y:S02]  /*22e70*/  IMAD.MOV.U32 R13, RZ, RZ, R5 ;  /* 0x000000ffff0d7224 */ /* 0x000fe400078e0005 */
[----:B------:R-:W-:-:S07]  /*22e80*/  IMAD.MOV.U32 R4, RZ, RZ, R14 ;  /* 0x000000ffff047224 */ /* 0x000fce00078e000e */
[----:B------:R-:W-:Y:S05]  /*22e90*/  WARPSYNC.COLLECTIVE R15, `(.L_x_1425) ;  /* 0x000000000f087348 */ /* 0x000fea0003c00000 */
[----:B------:R0:W1:Y:S02]  /*22ea0*/  SHFL.IDX P6, R14, R13, R12, R11 ;  /* 0x0000000c0d0e7389 */ /* 0x00006400000c000b */
[----:B01----:R-:W-:Y:S01]  /*22eb0*/  ENDCOLLECTIVE ;  /* 0x000000000000791b */ /* 0x003fe20003800000 */
.L_x_1425:
[----:B------:R-:W-:Y:S05]  /*22ec0*/  BRA `(.L_x_1426) ;  /* 0xfffffe4400ac7947 */ /* 0x000fea000383ffff */
.L_x_1174:
[----:B-1----:R1:W2:Y:S02]  /*22ed0*/  SYNCS.PHASECHK.TRANS64.TRYWAIT P1, [R17+URZ+0x13200], R12 ;  /* 0x0132000c110075a7 */ /* 0x0022a4000802017f */
[----:B--2---:R-:W-:Y:S05]  /*22ee0*/  @!P1 NANOSLEEP.SYNCS 0x989680 ;  /* 0x009896800000995d */ /* 0x004fea0003900000 */
[----:B------:R-:W2:Y:S02]  /*22ef0*/  @!P1 SYNCS.PHASECHK.TRANS64 P1, [R17+URZ+0x13200], R12 ;  /* 0x0132000c110095a7 */ /* 0x000ea4000802007f */
[----:B--2---:R-:W-:Y:S05]  /*22f00*/  @!P1 BRA `(.L_x_1174) ;  /* 0xfffffffc00f09947 */ /* 0x004fea000383ffff */
[----:B------:R-:W-:Y:S05]  /*22f10*/  BRA `(.L_x_1427) ;  /* 0xfffffe4800387947 */ /* 0x000fea000383ffff */
.L_x_1178:
[----:B-1----:R1:W2:Y:S02]  /*22f20*/  SYNCS.PHASECHK.TRANS64.TRYWAIT P2, [R12+URZ+0x13230], R3 ;  /* 0x013230030c0075a7 */ /* 0x0022a4000804017f */
[----:B--2---:R-:W-:Y:S05]  /*22f30*/  @!P2 NANOSLEEP.SYNCS 0x989680 ;  /* 0x009896800000a95d */ /* 0x004fea0003900000 */
[----:B------:R-:W2:Y:S02]  /*22f40*/  @!P2 SYNCS.PHASECHK.TRANS64 P2, [R12+URZ+0x13230], R3 ;  /* 0x013230030c00a5a7 */ /* 0x000ea4000804007f */
[----:B--2---:R-:W-:Y:S05]  /*22f50*/  @!P2 BRA `(.L_x_1178) ;  /* 0xfffffffc00f0a947 */ /* 0x004fea000383ffff */
[----:B------:R-:W-:Y:S05]  /*22f60*/  BRA `(.L_x_1177) ;  /* 0xfffffe5800847947 */ /* 0x000fea000383ffff */
.L_x_1198:
[----:B-1----:R1:W2:Y:S02]  /*22f70*/  SYNCS.PHASECHK.TRANS64.TRYWAIT P2, [R8+URZ+0x13230], R11 ;  /* 0x0132300b080075a7 */ /* 0x0022a4000804017f */
[----:B--2---:R-:W-:Y:S05]  /*22f80*/  @!P2 NANOSLEEP.SYNCS 0x989680 ;  /* 0x009896800000a95d */ /* 0x004fea0003900000 */
[----:B------:R-:W2:Y:S02]  /*22f90*/  @!P2 SYNCS.PHASECHK.TRANS64 P2, [R8+URZ+0x13230], R11 ;  /* 0x0132300b0800a5a7 */ /* 0x000ea4000804007f */
[----:B--2---:R-:W-:Y:S05]  /*22fa0*/  @!P2 BRA `(.L_x_1198) ;  /* 0xfffffffc00f0a947 */ /* 0x004fea000383ffff */
[----:B------:R-:W-:Y:S05]  /*22fb0*/  BRA `(.L_x_1197) ;  /* 0xfffffea000e87947 */ /* 0x000fea000383ffff */
.L_x_1203:
[----:B-1----:R1:W2:Y:S02]  /*22fc0*/  SYNCS.PHASECHK.TRANS64.TRYWAIT P2, [R19+URZ+0x13250], R10 ;  /* 0x0132500a130075a7 */ /* 0x0022a4000804017f */
[----:B--2---:R-:W-:Y:S05]  /*22fd0*/  @!P2 NANOSLEEP.SYNCS 0x989680 ;  /* 0x009896800000a95d */ /* 0x004fea0003900000 */
[----:B------:R-:W2:Y:S02]  /*22fe0*/  @!P2 SYNCS.PHASECHK.TRANS64 P2, [R19+URZ+0x13250], R10 ;  /* 0x0132500a1300a5a7 */ /* 0x000ea4000804007f */
[----:B--2---:R-:W-:Y:S05]  /*22ff0*/  @!P2 BRA `(.L_x_1203) ;  /* 0xfffffffc00f0a947 */ /* 0x004fea000383ffff */
[----:B------:R-:W-:Y:S05]  /*23000*/  BRA `(.L_x_1202) ;  /* 0xfffffea800587947 */ /* 0x000fea000383ffff */
.L_x_1224:
[----:B-1----:R1:W2:Y:S02]  /*23010*/  SYNCS.PHASECHK.TRANS64.TRYWAIT P2, [R3+URZ+0x13230], R14 ;  /* 0x0132300e030075a7 */ /* 0x0022a4000804017f */
[----:B--2---:R-:W-:Y:S05]  /*23020*/  @!P2 NANOSLEEP.SYNCS 0x989680 ;  /* 0x009896800000a95d */ /* 0x004fea0003900000 */
[----:B------:R-:W2:Y:S02]  /*23030*/  @!P2 SYNCS.PHASECHK.TRANS64 P2, [R3+URZ+0x13230], R14 ;  /* 0x0132300e0300a5a7 */ /* 0x000ea4000804007f */
[----:B--2---:R-:W-:Y:S05]  /*23040*/  @!P2 BRA `(.L_x_1224) ;  /* 0xfffffffc00f0a947 */ /* 0x004fea000383ffff */
[----:B------:R-:W-:Y:S05]  /*23050*/  BRA `(.L_x_1223) ;  /* 0xfffffef000c07947 */ /* 0x000fea000383ffff */
.L_x_1229:
[----:B-1----:R1:W2:Y:S02]  /*23060*/  SYNCS.PHASECHK.TRANS64.TRYWAIT P2, [R14+URZ+0x13250], R3 ;  /* 0x013250030e0075a7 */ /* 0x0022a4000804017f */
[----:B--2---:R-:W-:Y:S05]  /*23070*/  @!P2 NANOSLEEP.SYNCS 0x989680 ;  /* 0x009896800000a95d */ /* 0x004fea0003900000 */
[----:B------:R-:W2:Y:S02]  /*23080*/  @!P2 SYNCS.PHASECHK.TRANS64 P2, [R14+URZ+0x13250], R3 ;  /* 0x013250030e00a5a7 */ /* 0x000ea4000804007f */
[----:B--2---:R-:W-:Y:S05]  /*23090*/  @!P2 BRA `(.L_x_1229) ;  /* 0xfffffffc00f0a947 */ /* 0x004fea000383ffff */
[----:B------:R-:W-:Y:S05]  /*230a0*/  BRA `(.L_x_1228) ;  /* 0xfffffef800307947 */ /* 0x000fea000383ffff */
.L_x_1238:
[----:B-1----:R1:W2:Y:S02]  /*230b0*/  SYNCS.PHASECHK.TRANS64.TRYWAIT P2, [R9+URZ+0x13230], R14 ;  /* 0x0132300e090075a7 */ /* 0x0022a4000804017f */
[----:B--2---:R-:W-:Y:S05]  /*230c0*/  @!P2 NANOSLEEP.SYNCS 0x989680 ;  /* 0x009896800000a95d */ /* 0x004fea0003900000 */
[----:B------:R-:W2:Y:S02]  /*230d0*/  @!P2 SYNCS.PHASECHK.TRANS64 P2, [R9+URZ+0x13230], R14 ;  /* 0x0132300e0900a5a7 */ /* 0x000ea4000804007f */
[----:B--2---:R-:W-:Y:S05]  /*230e0*/  @!P2 BRA `(.L_x_1238) ;  /* 0xfffffffc00f0a947 */ /* 0x004fea000383ffff */
[----:B------:R-:W-:Y:S05]  /*230f0*/  BRA `(.L_x_1237) ;  /* 0xffffff2000647947 */ /* 0x000fea000383ffff */
.L_x_1243:
[----:B-1----:R1:W2:Y:S02]  /*23100*/  SYNCS.PHASECHK.TRANS64.TRYWAIT P2, [R14+URZ+0x13250], R9 ;  /* 0x013250090e0075a7 */ /* 0x0022a4000804017f */
[----:B--2---:R-:W-:Y:S05]  /*23110*/  @!P2 NANOSLEEP.SYNCS 0x989680 ;  /* 0x009896800000a95d */ /* 0x004fea0003900000 */
[----:B------:R-:W2:Y:S02]  /*23120*/  @!P2 SYNCS.PHASECHK.TRANS64 P2, [R14+URZ+0x13250], R9 ;  /* 0x013250090e00a5a7 */ /* 0x000ea4000804007f */
[----:B--2---:R-:W-:Y:S05]  /*23130*/  @!P2 BRA `(.L_x_1243) ;  /* 0xfffffffc00f0a947 */ /* 0x004fea000383ffff */
[----:B------:R-:W-:Y:S05]  /*23140*/  BRA `(.L_x_1242) ;  /* 0xffffff2400d47947 */ /* 0x000fea000383ffff */
.L_x_1258:
[----:B-1----:R1:W2:Y:S02]  /*23150*/  SYNCS.PHASECHK.TRANS64.TRYWAIT P1, [R13+URZ+0x13250], R0 ;  /* 0x013250000d0075a7 */ /* 0x0022a4000802017f */
[----:B--2---:R-:W-:Y:S05]  /*23160*/  @!P1 NANOSLEEP.SYNCS 0x989680 ;  /* 0x009896800000995d */ /* 0x004fea0003900000 */
[----:B------:R-:W2:Y:S02]  /*23170*/  @!P1 SYNCS.PHASECHK.TRANS64 P1, [R13+URZ+0x13250], R0 ;  /* 0x013250000d0095a7 */ /* 0x000ea4000802007f */
[----:B--2---:R-:W-:Y:S05]  /*23180*/  @!P1 BRA `(.L_x_1258) ;  /* 0xfffffffc00f09947 */ /* 0x004fea000383ffff */
[----:B------:R-:W-:Y:S05]  /*23190*/  BRA `(.L_x_1257) ;  /* 0xffffff6c00387947 */ /* 0x000fea000383ffff */
.L_x_1291:
[----:B------:R-:W1:Y:S01]  /*231a0*/  S2R R10, SR_TID.X ;  /* 0x00000000000a7919 */ /* 0x000e620000002100 */
[----:B------:R-:W-:Y:S01]  /*231b0*/  BSSY B1, `(.L_x_1428) ;  /* 0x000000a000017945 */ /* 0x000fe20003800000 */
[----:B------:R-:W-:Y:S02]  /*231c0*/  IMAD.MOV.U32 R12, RZ, RZ, RZ ;  /* 0x000000ffff0c7224 */ /* 0x000fe400078e00ff */
[----:B------:R-:W-:Y:S02]  /*231d0*/  IMAD.MOV.U32 R11, RZ, RZ, 0x1f ;  /* 0x0000001fff0b7424 */ /* 0x000fe400078e00ff */
[----:B------:R-:W-:Y:S01]  /*231e0*/  IMAD.MOV.U32 R15, RZ, RZ, -0x1 ;  /* 0xffffffffff0f7424 */ /* 0x000fe200078e00ff */
[----:B-1----:R-:W-:-:S04]  /*231f0*/  SHF.R.U32.HI R10, RZ, 0x5, R10 ;  /* 0x00000005ff0a7819 */ /* 0x002fc8000001160a */
[----:B------:R-:W-:-:S05]  /*23200*/  LOP3.LUT R10, R10, 0x3, RZ, 0xc0, !PT ;  /* 0x000000030a0a7812 */ /* 0x000fca00078ec0ff */
[----:B0-----:R-:W-:-:S07]  /*23210*/  IMAD.MOV.U32 R13, RZ, RZ, R10 ;  /* 0x000000ffff0d7224 */ /* 0x001fce00078e000a */
[----:B------:R-:W-:Y:S05]  /*23220*/  WARPSYNC.COLLECTIVE R15, `(.L_x_1429) ;  /* 0x000000000f087348 */ /* 0x000fea0003c00000 */
[----:B------:R0:W1:Y:S02]  /*23230*/  SHFL.IDX P6, R14, R13, R12, R11 ;  /* 0x0000000c0d0e7389 */ /* 0x00006400000c000b */
[----:B01----:R-:W-:Y:S01]  /*23240*/  ENDCOLLECTIVE ;  /* 0x000000000000791b */ /* 0x003fe20003800000 */
.L_x_1429:
[----:B------:R-:W-:Y:S05]  /*23250*/  BSYNC B1 ;  /* 0x0000000000017941 */ /* 0x000fea0003800000 */
.L_x_1428:
[----:B------:R-:W-:Y:S05]  /*23260*/  BRA `(.L_x_1430) ;  /* 0xffffffa800f47947 */ /* 0x000fea000383ffff */
.L_x_1293:
[----:B------:R-:W-:Y:S01]  /*23270*/  BSSY B1, `(.L_x_1431) ;  /* 0x0000006000017945 */ /* 0x000fe20003800000 */
[----:B------:R-:W-:-:S07]  /*23280*/  IMAD.MOV.U32 R15, RZ, RZ, -0x1 ;  /* 0xffffffffff0f7424 */ /* 0x000fce00078e00ff */
[----:B01----:R-:W-:Y:S05]  /*23290*/  WARPSYNC.COLLECTIVE R15, `(.L_x_1432) ;  /* 0x000000000f0c7348 */ /* 0x003fea0003c00000 */
[----:B------:R-:W-:Y:S02]  /*232a0*/  ELECT P6, UR62, PT ;  /* 0x00000000003e782f */ /* 0x000fe400038c0000 */
[----:B------:R-:W-:Y:S01]  /*232b0*/  MOV R14, UR62 ;  /* 0x0000003e000e7c02 */ /* 0x000fe20008000f00 */
[----:B01----:R-:W-:Y:S10]  /*232c0*/  ENDCOLLECTIVE ;  /* 0x000000000000791b */ /* 0x003ff40003800000 */
.L_x_1432:
[----:B------:R-:W-:Y:S05]  /*232d0*/  BSYNC B1 ;  /* 0x0000000000017941 */ /* 0x000fea0003800000 */
.L_x_1431:
[----:B------:R-:W-:Y:S05]  /*232e0*/  BRA `(.L_x_1292) ;  /* 0xffffffa800ec7947 */ /* 0x000fea000383ffff */
.L_x_1295:
[----:B-1----:R1:W2:Y:S02]  /*232f0*/  SYNCS.PHASECHK.TRANS64.TRYWAIT P0, [R23+URZ+0x13220], R5 ;  /* 0x01322005170075a7 */ /* 0x0022a4000800017f */
[----:B--2---:R-:W-:Y:S05]  /*23300*/  @!P0 NANOSLEEP.SYNCS 0x989680 ;  /* 0x009896800000895d */ /* 0x004fea0003900000 */
[----:B------:R-:W2:Y:S02]  /*23310*/  @!P0 SYNCS.PHASECHK.TRANS64 P0, [R23+URZ+0x13220], R5 ;  /* 0x01322005170085a7 */ /* 0x000ea4000800007f */
[----:B--2---:R-:W-:Y:S05]  /*23320*/  @!P0 BRA `(.L_x_1295) ;  /* 0xfffffffc00f08947 */ /* 0x004fea000383ffff */
[----:B------:R-:W-:Y:S05]  /*23330*/  BRA `(.L_x_1433) ;  /* 0xffffffa800fc7947 */ /* 0x000fea000383ffff */
.L_x_1299:
[----:B-1----:R1:W2:Y:S02]  /*23340*/  SYNCS.PHASECHK.TRANS64.TRYWAIT P0, [R5+URZ+0x132a0], R6 ;  /* 0x0132a006050075a7 */ /* 0x0022a4000800017f */
[----:B--2---:R-:W-:Y:S05]  /*23350*/  @!P0 NANOSLEEP.SYNCS 0x989680 ;  /* 0x009896800000895d */ /* 0x004fea0003900000 */
[----:B------:R-:W2:Y:S02]  /*23360*/  @!P0 SYNCS.PHASECHK.TRANS64 P0, [R5+URZ+0x132a0], R6 ;  /* 0x0132a006050085a7 */ /* 0x000ea4000800007f */
[----:B--2---:R-:W-:Y:S05]  /*23370*/  @!P0 BRA `(.L_x_1299) ;  /* 0xfffffffc00f08947 */ /* 0x004fea000383ffff */
[----:B------:R-:W-:Y:S05]  /*23380*/  BRA `(.L_x_1434) ;  /* 0xffffffac00147947 */ /* 0x000fea000383ffff */
.L_x_1304:
[----:B--2---:R2:W3:Y:S02]  /*23390*/  SYNCS.PHASECHK.TRANS64.TRYWAIT P0, [R5+URZ+0x132c0], R6 ;  /* 0x0132c006050075a7 */ /* 0x0044e4000800017f */
[----:B---3--:R-:W-:Y:S05]  /*233a0*/  @!P0 NANOSLEEP.SYNCS 0x989680 ;  /* 0x009896800000895d */ /* 0x008fea0003900000 */
[----:B------:R-:W3:Y:S02]  /*233b0*/  @!P0 SYNCS.PHASECHK.TRANS64 P0, [R5+URZ+0x132c0], R6 ;  /* 0x0132c006050085a7 */ /* 0x000ee4000800007f */
[----:B---3--:R-:W-:Y:S05]  /*233c0*/  @!P0 BRA `(.L_x_1304) ;  /* 0xfffffffc00f08947 */ /* 0x008fea000383ffff */
[----:B------:R-:W-:Y:S05]  /*233d0*/  BRA `(.L_x_1435) ;  /* 0xffffffac00907947 */ /* 0x000fea000383ffff */
.L_x_1311:
[----:B-1----:R1:W2:Y:S02]  /*233e0*/  SYNCS.PHASECHK.TRANS64.TRYWAIT P1, [R5+URZ+0x132a0], R6 ;  /* 0x0132a006050075a7 */ /* 0x0022a4000802017f */
[----:B--2---:R-:W-:Y:S05]  /*233f0*/  @!P1 NANOSLEEP.SYNCS 0x989680 ;  /* 0x009896800000995d */ /* 0x004fea0003900000 */
[----:B------:R-:W2:Y:S02]  /*23400*/  @!P1 SYNCS.PHASECHK.TRANS64 P1, [R5+URZ+0x132a0], R6 ;  /* 0x0132a006050095a7 */ /* 0x000ea4000802007f */
[----:B--2---:R-:W-:Y:S05]  /*23410*/  @!P1 BRA `(.L_x_1311) ;  /* 0xfffffffc00f09947 */ /* 0x004fea000383ffff */
[----:B------:R-:W-:Y:S05]  /*23420*/  BRA `(.L_x_1436) ;  /* 0xffffffb0004c7947 */ /* 0x000fea000383ffff */
.L_x_1316:
[----:B--2---:R2:W3:Y:S02]  /*23430*/  SYNCS.PHASECHK.TRANS64.TRYWAIT P1, [R5+URZ+0x132c0], R6 ;  /* 0x0132c006050075a7 */ /* 0x0044e4000802017f */
[----:B---3--:R-:W-:Y:S05]  /*23440*/  @!P1 NANOSLEEP.SYNCS 0x989680 ;  /* 0x009896800000995d */ /* 0x008fea0003900000 */
[----:B------:R-:W3:Y:S02]  /*23450*/  @!P1 SYNCS.PHASECHK.TRANS64 P1, [R5+URZ+0x132c0], R6 ;  /* 0x0132c006050095a7 */ /* 0x000ee4000802007f */
[----:B---3--:R-:W-:Y:S05]  /*23460*/  @!P1 BRA `(.L_x_1316) ;  /* 0xfffffffc00f09947 */ /* 0x008fea000383ffff */
[----:B------:R-:W-:Y:S05]  /*23470*/  BRA `(.L_x_1437) ;  /* 0xffffffb000c47947 */ /* 0x000fea000383ffff */
.L_x_1339:
        /* <DEDUP_REMOVED lines=11> */
.L_x_1439:
[----:B------:R-:W-:Y:S05]  /*23530*/  BSYNC B0 ;  /* 0x0000000000007941 */ /* 0x000fea0003800000 */
.L_x_1438:
[----:B------:R-:W-:Y:S05]  /*23540*/  BRA `(.L_x_1440) ;  /* 0xffffffc000387947 */ /* 0x000fea000383ffff */
.L_x_1341:
[----:B------:R-:W-:Y:S01]  /*23550*/  BSSY B0, `(.L_x_1441) ;  /* 0x0000006000007945 */ /* 0x000fe20003800000 */
[----:B------:R-:W-:-:S07]  /*23560*/  IMAD.MOV.U32 R15, RZ, RZ, -0x1 ;  /* 0xffffffffff0f7424 */ /* 0x000fce00078e00ff */
[----:B01----:R-:W-:Y:S05]  /*23570*/  WARPSYNC.COLLECTIVE R15, `(.L_x_1442) ;  /* 0x000000000f0c7348 */ /* 0x003fea0003c00000 */
[----:B------:R-:W-:Y:S02]  /*23580*/  ELECT P6, UR62, PT ;  /* 0x00000000003e782f */ /* 0x000fe400038c0000 */
[----:B------:R-:W-:Y:S01]  /*23590*/  MOV R14, UR62 ;  /* 0x0000003e000e7c02 */ /* 0x000fe20008000f00 */
[----:B01----:R-:W-:Y:S10]  /*235a0*/  ENDCOLLECTIVE ;  /* 0x000000000000791b */ /* 0x003ff40003800000 */
.L_x_1442:
[----:B------:R-:W-:Y:S05]  /*235b0*/  BSYNC B0 ;  /* 0x0000000000007941 */ /* 0x000fea0003800000 */
.L_x_1441:
[----:B------:R-:W-:Y:S05]  /*235c0*/  BRA `(.L_x_1443) ;  /* 0xffffffc000387947 */ /* 0x000fea000383ffff */
.L_x_1343:
[----:B-1----:R1:W2:Y:S02]  /*235d0*/  SYNCS.PHASECHK.TRANS64.TRYWAIT P0, [R4+URZ+0x13280], R3 ;  /* 0x01328003040075a7 */ /* 0x0022a4000800017f */
[----:B--2---:R-:W-:Y:S05]  /*235e0*/  @!P0 NANOSLEEP.SYNCS 0x989680 ;  /* 0x009896800000895d */ /* 0x004fea0003900000 */
[----:B------:R-:W2:Y:S02]  /*235f0*/  @!P0 SYNCS.PHASECHK.TRANS64 P0, [R4+URZ+0x13280], R3 ;  /* 0x01328003040085a7 */ /* 0x000ea4000800007f */
[----:B--2---:R-:W-:Y:S05]  /*23600*/  @!P0 BRA `(.L_x_1343) ;  /* 0xfffffffc00f08947 */ /* 0x004fea000383ffff */
[----:B------:R-:W-:Y:S05]  /*23610*/  BRA `(.L_x_1444) ;  /* 0xffffffc0009c7947 */ /* 0x000fea000383ffff */
.L_x_1345:
[----:B--2---:R2:W3:Y:S02]  /*23620*/  SYNCS.PHASECHK.TRANS64.TRYWAIT P0, [R4+URZ+0x13240], R3 ;  /* 0x01324003040075a7 */ /* 0x0044e4000800017f */
[----:B---3--:R-:W-:Y:S05]  /*23630*/  @!P0 NANOSLEEP.SYNCS 0x989680 ;  /* 0x009896800000895d */ /* 0x008fea0003900000 */
[----:B------:R-:W3:Y:S02]  /*23640*/  @!P0 SYNCS.PHASECHK.TRANS64 P0, [R4+URZ+0x13240], R3 ;  /* 0x01324003040085a7 */ /* 0x000ee4000800007f */
[----:B---3--:R-:W-:Y:S05]  /*23650*/  @!P0 BRA `(.L_x_1345) ;  /* 0xfffffffc00f08947 */ /* 0x008fea000383ffff */
[----:B------:R-:W-:Y:S05]  /*23660*/  BRA `(.L_x_1445) ;  /* 0xffffffc000f07947 */ /* 0x000fea000383ffff */
.L_x_1349:
[----:B------:R-:W2:Y:S01]  /*23670*/  LDL.LU R11, [R1+0x14] ;  /* 0x00001400010b7983 */ /* 0x000ea20000300800 */
[----:B------:R-:W-:Y:S01]  /*23680*/  IMAD.MOV.U32 R6, RZ, RZ, R12 ;  /* 0x000000ffff067224 */ /* 0x000fe200078e000c */
[----:B------:R-:W-:Y:S01]  /*23690*/  LOP3.LUT R10, R10, 0x7f, RZ, 0xc0, !PT ;  /* 0x0000007f0a0a7812 */ /* 0x000fe200078ec0ff */
[----:B------:R-:W-:Y:S02]  /*236a0*/  IMAD.MOV.U32 R13, RZ, RZ, R4 ;  /* 0x000000ffff0d7224 */ /* 0x000fe400078e0004 */
[----:B------:R-:W-:Y:S01]  /*236b0*/  IMAD.MOV.U32 R12, RZ, RZ, RZ ;  /* 0x000000ffff0c7224 */ /* 0x000fe200078e00ff */
[----:B------:R-:W-:Y:S01]  /*236c0*/  SHF.R.U32.HI R10, RZ, 0x2, R10 ;  /* 0x00000002ff0a7819 */ /* 0x000fe2000001160a */
[----:B------:R-:W-:-:S04]  /*236d0*/  IMAD.MOV.U32 R15, RZ, RZ, -0x1 ;  /* 0xffffffffff0f7424 */ /* 0x000fc800078e00ff */
[----:B------:R-:W-:-:S04]  /*236e0*/  IMAD.IADD R6, R10, 0x1, R6 ;  /* 0x000000010a067824 */ /* 0x000fc800078e0206 */
[----:B------:R-:W-:Y:S02]  /*236f0*/  VIADD R10, R6, 0x20 ;  /* 0x00000020060a7836 */ /* 0x000fe40000000000 */
[----:B--2---:R-:W-:Y:S02]  /*23700*/  IMAD R5, R11, R9, RZ ;  /* 0x000000090b057224 */ /* 0x004fe400078e02ff */
[----:B------:R-:W-:-:S03]  /*23710*/  IMAD.MOV.U32 R11, RZ, RZ, 0x1c1f ;  /* 0x00001c1fff0b7424 */ /* 0x000fc600078e00ff */
[----:B------:R-:W-:-:S13]  /*23720*/  ISETP.GE.AND P1, PT, R6, R5, PT ;  /* 0x000000050600720c */ /* 0x000fda0003f26270 */
[----:B-----5:R-:W-:Y:S05]  /*23730*/  WARPSYNC.COLLECTIVE R15, `(.L_x_1446) ;  /* 0x000000000f087348 */ /* 0x020fea0003c00000 */
[----:B------:R0:W1:Y:S02]  /*23740*/  SHFL.IDX P6, R14, R13, R12, R11 ;  /* 0x0000000c0d0e7389 */ /* 0x00006400000c000b */
[----:B01---5:R-:W-:Y:S01]  /*23750*/  ENDCOLLECTIVE ;  /* 0x000000000000791b */ /* 0x023fe20003800000 */
.L_x_1446:
[----:B------:R-:W-:Y:S02]  /*23760*/  IMAD.MOV.U32 R13, RZ, RZ, R0 ;  /* 0x000000ffff0d7224 */ /* 0x000fe400078e0000 */
[----:B------:R-:W-:-:S07]  /*23770*/  IMAD.MOV.U32 R8, RZ, RZ, R14 ;  /* 0x000000ffff087224 */ /* 0x000fce00078e000e */
[----:B------:R-:W-:Y:S05]  /*23780*/  WARPSYNC.COLLECTIVE R15, `(.L_x_1447) ;  /* 0x000000000f087348 */ /* 0x000fea0003c00000 */
[----:B------:R0:W1:Y:S02]  /*23790*/  SHFL.IDX P6, R14, R13, R12, R11 ;  /* 0x0000000c0d0e7389 */ /* 0x00006400000c000b */
[----:B01----:R-:W-:Y:S01]  /*237a0*/  ENDCOLLECTIVE ;  /* 0x000000000000791b */ /* 0x003fe20003800000 */
.L_x_1447:
[----:B------:R-:W-:Y:S02]  /*237b0*/  IMAD.MOV.U32 R13, RZ, RZ, R4 ;  /* 0x000000ffff0d7224 */ /* 0x000fe400078e0004 */
[----:B------:R-:W-:Y:S02]  /*237c0*/  IMAD.MOV.U32 R12, RZ, RZ, 0x1 ;  /* 0x00000001ff0c7424 */ /* 0x000fe400078e00ff */
[----:B------:R-:W-:-:S07]  /*237d0*/  IMAD.MOV.U32 R7, RZ, RZ, R14 ;  /* 0x000000ffff077224 */ /* 0x000fce00078e000e */
[----:B------:R-:W-:Y:S05]  /*237e0*/  WARPSYNC.COLLECTIVE R15, `(.L_x_1448) ;  /* 0x000000000f087348 */ /* 0x000fea0003c00000 */
[----:B------:R0:W1:Y:S02]  /*237f0*/  SHFL.IDX P6, R14, R13, R12, R11 ;  /* 0x0000000c0d0e7389 */ /* 0x00006400000c000b */
[----:B01----:R-:W-:Y:S01]  /*23800*/  ENDCOLLECTIVE ;  /* 0x000000000000791b */ /* 0x003fe20003800000 */
.L_x_1448:
[----:B------:R-:W-:-:S05]  /*23810*/  @!P1 IADD3 R7, P2, R21, R7, RZ ;  /* 0x0000000715079210 */ /* 0x000fca0007f5e0ff */
[----:B------:R-:W-:-:S04]  /*23820*/  @!P1 IMAD.X R8, RZ, RZ, R8, P2 ;  /* 0x000000ffff089224 */ /* 0x000fc800010e0608 */
[----:B------:R-:W-:Y:S02]  /*23830*/  @!P1 IMAD.MOV.U32 R9, RZ, RZ, R8 ;  /* 0x000000ffff099224 */ /* 0x000fe400078e0008 */
[----:B------:R-:W-:Y:S02]  /*23840*/  IMAD.MOV.U32 R13, RZ, RZ, R0 ;  /* 0x000000ffff0d7224 */ /* 0x000fe400078e0000 */
[----:B------:R-:W-:-:S05]  /*23850*/  @!P1 IMAD.MOV.U32 R8, RZ, RZ, R7 ;  /* 0x000000ffff089224 */ /* 0x000fca00078e0007 */
[----:B------:R-:W-:Y:S01]  /*23860*/  @!PT LDS RZ, [RZ] ;  /* 0x00000000fffff984 */ /* 0x000fe20000000800 */
[----:B------:R-:W-:Y:S01]  /*23870*/  @!PT LDS RZ, [RZ] ;  /* 0x00000000fffff984 */ /* 0x000fe20000000800 */
[----:B------:R-:W-:Y:S01]  /*23880*/  @!PT LDS RZ, [RZ] ;  /* 0x00000000fffff984 */ /* 0x000fe20000000800 */
[----:B------:R0:W-:Y:S01]  /*23890*/  @!P1 LDGSTS.E.BYPASS.LTC128B.128 [R20+0xb000], desc[UR44][R8.64], !P0 ;  /* 0x0b00000008149fae */ /* 0x0001e2000c101d6c */
[----:B------:R-:W-:Y:S01]  /*238a0*/  ISETP.GE.AND P1, PT, R10, R5, PT ;  /* 0x000000050a00720c */ /* 0x000fe20003f26270 */
[----:B------:R-:W-:-:S12]  /*238b0*/  IMAD.MOV.U32 R7, RZ, RZ, R14 ;  /* 0x000000ffff077224 */ /* 0x000fd800078e000e */
[----:B0-----:R-:W-:Y:S05]  /*238c0*/  WARPSYNC.COLLECTIVE R15, `(.L_x_1449) ;  /* 0x000000000f087348 */ /* 0x001fea0003c00000 */
[----:B------:R1:W2:Y:S02]  /*238d0*/  SHFL.IDX P6, R14, R13, R12, R11 ;  /* 0x0000000c0d0e7389 */ /* 0x0002a400000c000b */
[----:B012---:R-:W-:Y:S01]  /*238e0*/  ENDCOLLECTIVE ;  /* 0x000000000000791b */ /* 0x007fe20003800000 */
.L_x_1449:
[----:B------:R-:W-:Y:S02]  /*238f0*/  IMAD.MOV.U32 R13, RZ, RZ, R4 ;  /* 0x000000ffff0d7224 */ /* 0x000fe400078e0004 */
[----:B------:R-:W-:Y:S02]  /*23900*/  IMAD.MOV.U32 R12, RZ, RZ, 0x2 ;  /* 0x00000002ff0c7424 */ /* 0x000fe400078e00ff */
[----:B------:R-:W-:-:S07]  /*23910*/  IMAD.MOV.U32 R8, RZ, RZ, R14 ;  /* 0x000000ffff087224 */ /* 0x000fce00078e000e */
[----:B------:R-:W-:Y:S05]  /*23920*/  WARPSYNC.COLLECTIVE R15, `(.L_x_1450) ;  /* 0x000000000f087348 */ /* 0x000fea0003c00000 */
[----:B------:R0:W1:Y:S02]  /*23930*/  SHFL.IDX P6, R14, R13, R12, R11 ;  /* 0x0000000c0d0e7389 */ /* 0x00006400000c000b */
[----:B01----:R-:W-:Y:S01]  /*23940*/  ENDCOLLECTIVE ;  /* 0x000000000000791b */ /* 0x003fe20003800000 */
.L_x_1450:
[----:B------:R-:W-:-:S05]  /*23950*/  @!P1 IADD3 R8, P2, R21, R8, RZ ;  /* 0x0000000815089210 */ /* 0x000fca0007f5e0ff */
[----:B------:R-:W-:-:S04]  /*23960*/  @!P1 IMAD.X R7, RZ, RZ, R7, P2 ;  /* 0x000000ffff079224 */ /* 0x000fc800010e0607 */
[----:B------:R-:W-:Y:S02]  /*23970*/  @!P1 IMAD.MOV.U32 R9, RZ, RZ, R7 ;  /* 0x000000ffff099224 */ /* 0x000fe400078e0007 */
[----:B------:R-:W-:Y:S02]  /*23980*/  VIADD R7, R6, 0x40 ;  /* 0x0000004006077836 */ /* 0x000fe40000000000 */
[----:B------:R-:W-:Y:S01]  /*23990*/  IMAD.MOV.U32 R13, RZ, RZ, R0 ;  /* 0x000000ffff0d7224 */ /* 0x000fe200078e0000 */
[----:B------:R-:W-:Y:S01]  /*239a0*/  @!PT LDS RZ, [RZ] ;  /* 0x00000000fffff984 */ /* 0x000fe20000000800 */
[----:B------:R-:W-:Y:S01]  /*239b0*/  @!PT LDS RZ, [RZ] ;  /* 0x00000000fffff984 */ /* 0x000fe20000000800 */
[----:B------:R-:W-:Y:S01]  /*239c0*/  @!PT LDS RZ, [RZ] ;  /* 0x00000000fffff984 */ /* 0x000fe20000000800 */
[----:B------:R0:W-:Y:S02]  /*239d0*/  @!P1 LDGSTS.E.BYPASS.LTC128B.128 [R20+0xb800], desc[UR44][R8.64], !P0 ;  /* 0x0b80000008149fae */ /* 0x0001e4000c101d6c */
[----:B------:R-:W-:Y:S01]  /*239e0*/  ISETP.GE.AND P1, PT, R7, R5, PT ;  /* 0x000000050700720c */ /* 0x000fe20003f26270 */
[----:B------:R-:W-:-:S12]  /*239f0*/  IMAD.MOV.U32 R7, RZ, RZ, R14 ;  /* 0x000000ffff077224 */ /* 0x000fd800078e000e */
[----:B0-----:R-:W-:Y:S05]  /*23a00*/  WARPSYNC.COLLECTIVE R15, `(.L_x_1451) ;  /* 0x000000000f087348 */ /* 0x001fea0003c00000 */
[----:B------:R1:W2:Y:S02]  /*23a10*/  SHFL.IDX P6, R14, R13, R12, R11 ;  /* 0x0000000c0d0e7389 */ /* 0x0002a400000c000b */
[----:B012---:R-:W-:Y:S01]  /*23a20*/  ENDCOLLECTIVE ;  /* 0x000000000000791b */ /* 0x007fe20003800000 */
.L_x_1451:
[----:B------:R-:W-:Y:S02]  /*23a30*/  IMAD.MOV.U32 R13, RZ, RZ, R4 ;  /* 0x000000ffff0d7224 */ /* 0x000fe400078e0004 */
[----:B------:R-:W-:Y:S02]  /*23a40*/  IMAD.MOV.U32 R12, RZ, RZ, 0x3 ;  /* 0x00000003ff0c7424 */ /* 0x000fe400078e00ff */
[----:B------:R-:W-:-:S07]  /*23a50*/  IMAD.MOV.U32 R8, RZ, RZ, R14 ;  /* 0x000000ffff087224 */ /* 0x000fce00078e000e */
[----:B------:R-:W-:Y:S05]  /*23a60*/  WARPSYNC.COLLECTIVE R15, `(.L_x_1452) ;  /* 0x000000000f087348 */ /* 0x000fea0003c00000 */
[----:B------:R0:W1:Y:S02]  /*23a70*/  SHFL.IDX P6, R14, R13, R12, R11 ;  /* 0x0000000c0d0e7389 */ /* 0x00006400000c000b */
[----:B01----:R-:W-:Y:S01]  /*23a80*/  ENDCOLLECTIVE ;  /* 0x000000000000791b */ /* 0x003fe20003800000 */
.L_x_1452:
[----:B------:R-:W-:-:S05]  /*23a90*/  @!P1 IADD3 R8, P2, R21, R8, RZ ;  /* 0x0000000815089210 */ /* 0x000fca0007f5e0ff */
[----:B------:R-:W-:-:S04]  /*23aa0*/  @!P1 IMAD.X R7, RZ, RZ, R7, P2 ;  /* 0x000000ffff079224 */ /* 0x000fc800010e0607 */
        /* <DEDUP_REMOVED lines=12> */
.L_x_1453:
[----:B------:R-:W-:Y:S02]  /*23b70*/  IMAD.MOV.U32 R13, RZ, RZ, R3 ;  /* 0x000000ffff0d7224 */ /* 0x000fe400078e0003 */
[----:B------:R-:W-:Y:S02]  /*23b80*/  IMAD.MOV.U32 R12, RZ, RZ, RZ ;  /* 0x000000ffff0c7224 */ /* 0x000fe400078e00ff */
[----:B------:R-:W-:-:S07]  /*23b90*/  IMAD.MOV.U32 R7, RZ, RZ, R14 ;  /* 0x000000ffff077224 */ /* 0x000fce00078e000e */
[----:B------:R-:W-:Y:S05]  /*23ba0*/  WARPSYNC.COLLECTIVE R15, `(.L_x_1454) ;  /* 0x000000000f087348 */ /* 0x000fea0003c00000 */
[----:B------:R0:W1:Y:S02]  /*23bb0*/  SHFL.IDX P6, R14, R13, R12, R11 ;  /* 0x0000000c0d0e7389 */ /* 0x00006400000c000b */
[----:B01----:R-:W-:Y:S01]  /*23bc0*/  ENDCOLLECTIVE ;  /* 0x000000000000791b */ /* 0x003fe20003800000 */
.L_x_1454:
[----:B------:R-:W-:-:S05]  /*23bd0*/  @!P1 IADD3 R7, P3, R21, R7, RZ ;  /* 0x0000000715079210 */ /* 0x000fca0007f7e0ff */
[----:B------:R-:W-:Y:S02]  /*23be0*/  @!P1 IMAD.X R4, RZ, RZ, R4, P3 ;  /* 0x000000ffff049224 */ /* 0x000fe400018e0604 */
[----:B------:R-:W-:Y:S02]  /*23bf0*/  @!P1 IMAD.MOV.U32 R8, RZ, RZ, R7 ;  /* 0x000000ffff089224 */ /* 0x000fe400078e0007 */
        /* <DEDUP_REMOVED lines=12> */
.L_x_1455:
[----:B------:R-:W-:Y:S02]  /*23cc0*/  IMAD.MOV.U32 R13, RZ, RZ, R3 ;  /* 0x000000ffff0d7224 */ /* 0x000fe400078e0003 */
[----:B------:R-:W-:Y:S02]  /*23cd0*/  IMAD.MOV.U32 R12, RZ, RZ, 0x1 ;  /* 0x00000001ff0c7424 */ /* 0x000fe400078e00ff */
[----:B------:R-:W-:-:S07]  /*23ce0*/  IMAD.MOV.U32 R0, RZ, RZ, R14 ;  /* 0x000000ffff007224 */ /* 0x000fce00078e000e */
[----:B------:R-:W-:Y:S05]  /*23cf0*/  WARPSYNC.COLLECTIVE R15, `(.L_x_1456) ;  /* 0x000000000f087348 */ /* 0x000fea0003c00000 */
[----:B------:R0:W1:Y:S02]  /*23d00*/  SHFL.IDX P6, R14, R13, R12, R11 ;  /* 0x0000000c0d0e7389 */ /* 0x00006400000c000b */
[----:B01----:R-:W-:Y:S01]  /*23d10*/  ENDCOLLECTIVE ;  /* 0x000000000000791b */ /* 0x003fe20003800000 */
.L_x_1456:
        /* <DEDUP_REMOVED lines=13> */
.L_x_1457:
[----:B------:R-:W-:Y:S01]  /*23df0*/  IMAD.MOV.U32 R2, RZ, RZ, R14 ;  /* 0x000000ffff027224 */ /* 0x000fe200078e000e */
[----:B------:R-:W-:Y:S06]  /*23e00*/  BRA `(.L_x_1458) ;  /* 0xffffffc800087947 */ /* 0x000fec000383ffff */
.L_x_1352:
[----:B-1----:R1:W2:Y:S02]  /*23e10*/  SYNCS.PHASECHK.TRANS64.TRYWAIT P0, [R23+URZ+0x13220], R0 ;  /* 0x01322000170075a7 */ /* 0x0022a4000800017f */
[----:B--2---:R-:W-:Y:S05]  /*23e20*/  @!P0 NANOSLEEP.SYNCS 0x989680 ;  /* 0x009896800000895d */ /* 0x004fea0003900000 */
[----:B------:R-:W2:Y:S02]  /*23e30*/  @!P0 SYNCS.PHASECHK.TRANS64 P0, [R23+URZ+0x13220], R0 ;  /* 0x01322000170085a7 */ /* 0x000ea4000800007f */
[----:B--2---:R-:W-:Y:S05]  /*23e40*/  @!P0 BRA `(.L_x_1352) ;  /* 0xfffffffc00f08947 */ /* 0x004fea000383ffff */
[----:B------:R-:W-:Y:S05]  /*23e50*/  BRA `(.L_x_1459) ;  /* 0xffffffc800647947 */ /* 0x000fea000383ffff */
.L_x_1358:
[----:B0-----:R0:W1:Y:S02]  /*23e60*/  SYNCS.PHASECHK.TRANS64.TRYWAIT P0, [R4+URZ+0x13280], R3 ;  /* 0x01328003040075a7 */ /* 0x001064000800017f */
[----:B-1----:R-:W-:Y:S05]  /*23e70*/  @!P0 NANOSLEEP.SYNCS 0x989680 ;  /* 0x009896800000895d */ /* 0x002fea0003900000 */
[----:B------:R-:W1:Y:S02]  /*23e80*/  @!P0 SYNCS.PHASECHK.TRANS64 P0, [R4+URZ+0x13280], R3 ;  /* 0x01328003040085a7 */ /* 0x000e64000800007f */
[----:B-1----:R-:W-:Y:S05]  /*23e90*/  @!P0 BRA `(.L_x_1358) ;  /* 0xfffffffc00f08947 */ /* 0x002fea000383ffff */
[----:B------:R-:W-:Y:S05]  /*23ea0*/  BRA `(.L_x_1460) ;  /* 0xffffffcc000c7947 */ /* 0x000fea000383ffff */
.L_x_1363:
[----:B-1----:R1:W2:Y:S02]  /*23eb0*/  SYNCS.PHASECHK.TRANS64.TRYWAIT P0, [R4+URZ+0x13240], R3 ;  /* 0x01324003040075a7 */ /* 0x0022a4000800017f */
[----:B--2---:R-:W-:Y:S05]  /*23ec0*/  @!P0 NANOSLEEP.SYNCS 0x989680 ;  /* 0x009896800000895d */ /* 0x004fea0003900000 */
[----:B------:R-:W2:Y:S02]  /*23ed0*/  @!P0 SYNCS.PHASECHK.TRANS64 P0, [R4+URZ+0x13240], R3 ;  /* 0x01324003040085a7 */ /* 0x000ea4000800007f */
[----:B--2---:R-:W-:Y:S05]  /*23ee0*/  @!P0 BRA `(.L_x_1363) ;  /* 0xfffffffc00f08947 */ /* 0x004fea000383ffff */
[----:B------:R-:W-:Y:S05]  /*23ef0*/  BRA `(.L_x_1461) ;  /* 0xffffffcc00887947 */ /* 0x000fea000383ffff */
.L_x_1369:
[----:B-1----:R1:W2:Y:S02]  /*23f00*/  SYNCS.PHASECHK.TRANS64.TRYWAIT P0, [R3+URZ+0x13270], R2 ;  /* 0x01327002030075a7 */ /* 0x0022a4000800017f */
[----:B--2---:R-:W-:Y:S05]  /*23f10*/  @!P0 NANOSLEEP.SYNCS 0x989680 ;  /* 0x009896800000895d */ /* 0x004fea0003900000 */
[----:B------:R-:W2:Y:S02]  /*23f20*/  @!P0 SYNCS.PHASECHK.TRANS64 P0, [R3+URZ+0x13270], R2 ;  /* 0x01327002030085a7 */ /* 0x000ea4000800007f */
[----:B--2---:R-:W-:Y:S05]  /*23f30*/  @!P0 BRA `(.L_x_1369) ;  /* 0xfffffffc00f08947 */ /* 0x004fea000383ffff */
[----:B------:R-:W-:Y:S05]  /*23f40*/  BRA `(.L_x_1462) ;  /* 0xffffffd000247947 */ /* 0x000fea000383ffff */
.L_x_1371:
[----:B-1----:R1:W2:Y:S02]  /*23f50*/  SYNCS.PHASECHK.TRANS64.TRYWAIT P0, [R3+URZ+0x13260], R2 ;  /* 0x01326002030075a7 */ /* 0x0022a4000800017f */
[----:B--2---:R-:W-:Y:S05]  /*23f60*/  @!P0 NANOSLEEP.SYNCS 0x989680 ;  /* 0x009896800000895d */ /* 0x004fea0003900000 */
[----:B------:R-:W2:Y:S02]  /*23f70*/  @!P0 SYNCS.PHASECHK.TRANS64 P0, [R3+URZ+0x13260], R2 ;  /* 0x01326002030085a7 */ /* 0x000ea4000800007f */
[----:B--2---:R-:W-:Y:S05]  /*23f80*/  @!P0 BRA `(.L_x_1371) ;  /* 0xfffffffc00f08947 */ /* 0x004fea000383ffff */
[----:B------:R-:W-:Y:S05]  /*23f90*/  BRA `(.L_x_1463) ;  /* 0xffffffd0002c7947 */ /* 0x000fea000383ffff */
.L_x_1378:
[----:B-1----:R1:W2:Y:S02]  /*23fa0*/  SYNCS.PHASECHK.TRANS64.TRYWAIT P1, [R3+URZ+0x13270], R0 ;  /* 0x01327000030075a7 */ /* 0x0022a4000802017f */
[----:B--2---:R-:W-:Y:S05]  /*23fb0*/  @!P1 NANOSLEEP.SYNCS 0x989680 ;  /* 0x009896800000995d */ /* 0x004fea0003900000 */
[----:B------:R-:W2:Y:S02]  /*23fc0*/  @!P1 SYNCS.PHASECHK.TRANS64 P1, [R3+URZ+0x13270], R0 ;  /* 0x01327000030095a7 */ /* 0x000ea4000802007f */
[----:B--2---:R-:W-:Y:S05]  /*23fd0*/  @!P1 BRA `(.L_x_1378) ;  /* 0xfffffffc00f09947 */ /* 0x004fea000383ffff */
[----:B------:R-:W-:Y:S05]  /*23fe0*/  BRA `(.L_x_1464) ;  /* 0xffffffd4007c7947 */ /* 0x000fea000383ffff */
.L_x_1380:
[----:B-1----:R1:W2:Y:S02]  /*23ff0*/  SYNCS.PHASECHK.TRANS64.TRYWAIT P1, [R3+URZ+0x13260], R0 ;  /* 0x01326000030075a7 */ /* 0x0022a4000802017f */
[----:B--2---:R-:W-:Y:S05]  /*24000*/  @!P1 NANOSLEEP.SYNCS 0x989680 ;  /* 0x009896800000995d */ /* 0x004fea0003900000 */
[----:B------:R-:W2:Y:S02]  /*24010*/  @!P1 SYNCS.PHASECHK.TRANS64 P1, [R3+URZ+0x13260], R0 ;  /* 0x01326000030095a7 */ /* 0x000ea4000802007f */
[----:B--2---:R-:W-:Y:S05]  /*24020*/  @!P1 BRA `(.L_x_1380) ;  /* 0xfffffffc00f09947 */ /* 0x004fea000383ffff */
[----:B------:R-:W-:Y:S05]  /*24030*/  BRA `(.L_x_1465) ;  /* 0xffffffd400807947 */ /* 0x000fea000383ffff */
.L_x_1384:
[----:B------:R-:W-:Y:S01]  /*24040*/  BSSY B0, `(.L_x_1466) ;  /* 0x0000008000007945 */ /* 0x000fe20003800000 */
[----:B0-----:R-:W-:Y:S02]  /*24050*/  IMAD.MOV.U32 R13, RZ, RZ, R16 ;  /* 0x000000ffff0d7224 */ /* 0x001fe400078e0010 */
[----:B------:R-:W-:Y:S02]  /*24060*/  IMAD.MOV.U32 R12, RZ, RZ, RZ ;  /* 0x000000ffff0c7224 */ /* 0x000fe400078e00ff */
[----:B------:R-:W-:Y:S02]  /*24070*/  IMAD.MOV.U32 R11, RZ, RZ, 0x1f ;  /* 0x0000001fff0b7424 */ /* 0x000fe400078e00ff */
[----:B------:R-:W-:-:S07]  /*24080*/  IMAD.MOV.U32 R15, RZ, RZ, -0x1 ;  /* 0xffffffffff0f7424 */ /* 0x000fce00078e00ff */
[----:B------:R-:W-:Y:S05]  /*24090*/  WARPSYNC.COLLECTIVE R15, `(.L_x_1467) ;  /* 0x000000000f087348 */ /* 0x000fea0003c00000 */
[----:B------:R0:W1:Y:S02]  /*240a0*/  SHFL.IDX P6, R14, R13, R12, R11 ;  /* 0x0000000c0d0e7389 */ /* 0x00006400000c000b */
[----:B01----:R-:W-:Y:S01]  /*240b0*/  ENDCOLLECTIVE ;  /* 0x000000000000791b */ /* 0x003fe20003800000 */
.L_x_1467:
[----:B------:R-:W-:Y:S05]  /*240c0*/  BSYNC B0 ;  /* 0x0000000000007941 */ /* 0x000fea0003800000 */
.L_x_1466:
[----:B------:R-:W-:Y:S02]  /*240d0*/  IMAD.MOV.U32 R13, RZ, RZ, R16 ;  /* 0x000000ffff0d7224 */ /* 0x000fe400078e0010 */
[----:B------:R-:W-:Y:S02]  /*240e0*/  IMAD.MOV.U32 R12, RZ, RZ, 0x1 ;  /* 0x00000001ff0c7424 */ /* 0x000fe400078e00ff */
[----:B------:R-:W-:Y:S02]  /*240f0*/  IMAD.MOV.U32 R11, RZ, RZ, 0x1f ;  /* 0x0000001fff0b7424 */ /* 0x000fe400078e00ff */
[----:B------:R-:W-:Y:S02]  /*24100*/  IMAD.MOV.U32 R15, RZ, RZ, -0x1 ;  /* 0xffffffffff0f7424 */ /* 0x000fe400078e00ff */
[----:B------:R-:W-:Y:S02]  /*24110*/  IMAD.IADD R5, R19, 0x1, R7 ;  /* 0x0000000113057824 */ /* 0x000fe400078e0207 */
[----:B------:R-:W-:-:S07]  /*24120*/  IMAD.MOV.U32 R0, RZ, RZ, R14 ;  /* 0x000000ffff007224 */ /* 0x000fce00078e000e */
[----:B------:R-:W-:Y:S05]  /*24130*/  WARPSYNC.COLLECTIVE R15, `(.L_x_1468) ;  /* 0x000000000f087348 */ /* 0x000fea0003c00000 */
[----:B------:R0:W1:Y:S02]  /*24140*/  SHFL.IDX P6, R14, R13, R12, R11 ;  /* 0x0000000c0d0e7389 */ /* 0x00006400000c000b */
[----:B01----:R-:W-:Y:S01]  /*24150*/  ENDCOLLECTIVE ;  /* 0x000000000000791b */ /* 0x003fe20003800000 */
.L_x_1468:
[----:B------:R-:W-:Y:S02]  /*24160*/  ULDC UR4, c[0x0][0xc3c] ;  /* 0x00030f0000047ab9 */ /* 0x000fe40000000800 */
[----:B------:R-:W-:-:S13]  /*24170*/  ISETP.GE.OR P1, PT, R5, UR4, !P0 ;  /* 0x0000000405007c0c */ /* 0x000fda000c726670 */
[----:B------:R-:W0:Y:S01]  /*24180*/  @!P1 LDC.64 R2, c[0x0][0xc80] ;  /* 0x00032000ff029b82 */ /* 0x000e220000000a00 */
[----:B------:R-:W-:Y:S02]  /*24190*/  IMAD.MOV.U32 R11, RZ, RZ, RZ ;  /* 0x000000ffff0b7224 */ /* 0x000fe400078e00ff */
        /* <DEDUP_REMOVED lines=14> */
.L_x_1469:
[----:B------:R-:W-:Y:S01]  /*24280*/  IMAD.MOV.U32 R12, RZ, RZ, 0x2 ;  /* 0x00000002ff0c7424 */ /* 0x000fe200078e00ff */
[----:B------:R-:W-:-:S05]  /*24290*/  SEL R5, R14, RZ, P1 ;  /* 0x000000ff0e057207 */ /* 0x000fca0000800000 */
[----:B------:R-:W-:-:S04]  /*242a0*/  IMAD.IADD R4, R2, 0x1, R5 ;  /* 0x0000000102047824 */ /* 0x000fc800078e0205 */
[----:B------:R-:W-:-:S07]  /*242b0*/  IMAD.MOV.U32 R13, RZ, RZ, R4 ;  /* 0x000000ffff0d7224 */ /* 0x000fce00078e0004 */
[----:B------:R-:W-:Y:S05]  /*242c0*/  WARPSYNC.COLLECTIVE R15, `(.L_x_1470) ;  /* 0x000000000f087348 */ /* 0x000fea0003c00000 */
[----:B------:R0:W1:Y:S02]  /*242d0*/  SHFL.UP P6, R14, R13, R12, R11 ;  /* 0x0400000c0d0e7389 */ /* 0x00006400000c000b */
[----:B01----:R-:W-:Y:S01]  /*242e0*/  ENDCOLLECTIVE ;  /* 0x000000000000791b */ /* 0x003fe20003800000 */
.L_x_1470:
[----:B------:R-:W-:Y:S01]  /*242f0*/  IMAD.MOV.U32 R12, RZ, RZ, 0x4 ;  /* 0x00000004ff0c7424 */ /* 0x000fe200078e00ff */
[----:B------:R-:W-:-:S05]  /*24300*/  SEL R5, R14, RZ, P2 ;  /* 0x000000ff0e057207 */ /* 0x000fca0001000000 */
[----:B------:R-:W-:-:S04]  /*24310*/  IMAD.IADD R5, R4, 0x1, R5 ;  /* 0x0000000104057824 */ /* 0x000fc800078e0205 */
[----:B------:R-:W-:-:S07]  /*24320*/  IMAD.MOV.U32 R13, RZ, RZ, R5 ;  /* 0x000000ffff0d7224 */ /* 0x000fce00078e0005 */
[----:B------:R-:W-:Y:S05]  /*24330*/  WARPSYNC.COLLECTIVE R15, `(.L_x_1471) ;  /* 0x000000000f087348 */ /* 0x000fea0003c00000 */
[----:B------:R0:W1:Y:S02]  /*24340*/  SHFL.UP P6, R14, R13, R12, R11 ;  /* 0x0400000c0d0e7389 */ /* 0x00006400000c000b */
[----:B01----:R-:W-:Y:S01]  /*24350*/  ENDCOLLECTIVE ;  /* 0x000000000000791b */ /* 0x003fe20003800000 */
.L_x_1471:
[----:B------:R-:W-:Y:S01]  /*24360*/  IMAD.MOV.U32 R12, RZ, RZ, 0x8 ;  /* 0x00000008ff0c7424 */ /* 0x000fe200078e00ff */
[----:B------:R-:W-:-:S05]  /*24370*/  SEL R6, R14, RZ, P3 ;  /* 0x000000ff0e067207 */ /* 0x000fca0001800000 */
[----:B------:R-:W-:-:S04]  /*24380*/  IMAD.IADD R6, R5, 0x1, R6 ;  /* 0x0000000105067824 */ /* 0x000fc800078e0206 */
[----:B------:R-:W-:-:S07]  /*24390*/  IMAD.MOV.U32 R13, RZ, RZ, R6 ;  /* 0x000000ffff0d7224 */ /* 0x000fce00078e0006 */
[----:B------:R-:W-:Y:S05]  /*243a0*/  WARPSYNC.COLLECTIVE R15, `(.L_x_1472) ;  /* 0x000000000f087348 */ /* 0x000fea0003c00000 */
[----:B------:R0:W1:Y:S02]  /*243b0*/  SHFL.UP P6, R14, R13, R12, R11 ;  /* 0x0400000c0d0e7389 */ /* 0x00006400000c000b */
[----:B01----:R-:W-:Y:S01]  /*243c0*/  ENDCOLLECTIVE ;  /* 0x000000000000791b */ /* 0x003fe20003800000 */
.L_x_1472:
[----:B------:R-:W-:Y:S01]  /*243d0*/  IMAD.MOV.U32 R12, RZ, RZ, 0x10 ;  /* 0x00000010ff0c7424 */ /* 0x000fe200078e00ff */
[----:B------:R-:W-:-:S05]  /*243e0*/  SEL R3, R14, RZ, P4 ;  /* 0x000000ff0e037207 */ /* 0x000fca0002000000 */
[----:B------:R-:W-:-:S04]  /*243f0*/  IMAD.IADD R4, R6, 0x1, R3 ;  /* 0x0000000106047824 */ /* 0x000fc800078e0203 */
[----:B------:R-:W-:-:S07]  /*24400*/  IMAD.MOV.U32 R13, RZ, RZ, R4 ;  /* 0x000000ffff0d7224 */ /* 0x000fce00078e0004 */
[----:B------:R-:W-:Y:S05]  /*24410*/  WARPSYNC.COLLECTIVE R15, `(.L_x_1473) ;  /* 0x000000000f087348 */ /* 0x000fea0003c00000 */
[----:B------:R0:W1:Y:S02]  /*24420*/  SHFL.UP P6, R14, R13, R12, R11 ;  /* 0x0400000c0d0e7389 */ /* 0x00006400000c000b */
[----:B01----:R-:W-:Y:S01]  /*24430*/  ENDCOLLECTIVE ;  /* 0x000000000000791b */ /* 0x003fe20003800000 */
.L_x_1473:
        /* <DEDUP_REMOVED lines=8> */
.L_x_1474:
[----:B------:R-:W-:Y:S05]  /*244c0*/  BRA `(.L_x_1475) ;  /* 0xffffffd400f87947 */ /* 0x000fea000383ffff */
.L_x_1389:
[----:B------:R-:W-:Y:S01]  /*244d0*/  BSSY B0, `(.L_x_1476) ;  /* 0x0000008000007945 */ /* 0x000fe20003800000 */
[----:B-----5:R-:W-:Y:S02]  /*244e0*/  IMAD.MOV.U32 R13, RZ, RZ, R2 ;  /* 0x000000ffff0d7224 */ /* 0x020fe400078e0002 */
[----:B------:R-:W-:Y:S02]  /*244f0*/  IMAD.MOV.U32 R12, RZ, RZ, 0x1 ;  /* 0x00000001ff0c7424 */ /* 0x000fe400078e00ff */
[----:B------:R-:W-:Y:S02]  /*24500*/  IMAD.MOV.U32 R11, RZ, RZ, RZ ;  /* 0x000000ffff0b7224 */ /* 0x000fe400078e00ff */
[----:B------:R-:W-:-:S07]  /*24510*/  IMAD.MOV.U32 R15, RZ, RZ, -0x1 ;  /* 0xffffffffff0f7424 */ /* 0x000fce00078e00ff */
[----:B01----:R-:W-:Y:S05]  /*24520*/  WARPSYNC.COLLECTIVE R15, `(.L_x_1477) ;  /* 0x000000000f087348 */ /* 0x003fea0003c00000 */
[----:B------:R2:W3:Y:S02]  /*24530*/  SHFL.UP P6, R14, R13, R12, R11 ;  /* 0x0400000c0d0e7389 */ /* 0x0004e400000c000b */
[----:B0123--:R-:W-:Y:S01]  /*24540*/  ENDCOLLECTIVE ;  /* 0x000000000000791b */ /* 0x00ffe20003800000 */
.L_x_1477:
[----:B------:R-:W-:Y:S05]  /*24550*/  BSYNC B0 ;  /* 0x0000000000007941 */ /* 0x000fea0003800000 */
.L_x_1476:
[----:B------:R-:W-:Y:S01]  /*24560*/  SEL R13, R14, RZ, P1 ;  /* 0x000000ff0e0d7207 */ /* 0x000fe20000800000 */
[----:B------:R-:W-:Y:S02]  /*24570*/  IMAD.MOV.U32 R12, RZ, RZ, 0x2 ;  /* 0x00000002ff0c7424 */ /* 0x000fe400078e00ff */
[----:B------:R-:W-:Y:S02]  /*24580*/  IMAD.MOV.U32 R11, RZ, RZ, RZ ;  /* 0x000000ffff0b7224 */ /* 0x000fe400078e00ff */
[----:B------:R-:W-:Y:S02]  /*24590*/  IMAD.IADD R13, R2, 0x1, R13 ;  /* 0x00000001020d7824 */ /* 0x000fe400078e020d */
[----:B------:R-:W-:-:S07]  /*245a0*/  IMAD.MOV.U32 R15, RZ, RZ, -0x1 ;  /* 0xffffffffff0f7424 */ /* 0x000fce00078e00ff */
[----:B------:R-:W-:Y:S05]  /*245b0*/  WARPSYNC.COLLECTIVE R15, `(.L_x_1478) ;  /* 0x000000000f087348 */ /* 0x000fea0003c00000 */
[----:B------:R0:W1:Y:S02]  /*245c0*/  SHFL.UP P6, R14, R13, R12, R11 ;  /* 0x0400000c0d0e7389 */ /* 0x00006400000c000b */
[----:B01----:R-:W-:Y:S01]  /*245d0*/  ENDCOLLECTIVE ;  /* 0x000000000000791b */ /* 0x003fe20003800000 */
.L_x_1478:
[----:B------:R-:W-:Y:S01]  /*245e0*/  IMAD.MOV.U32 R12, RZ, RZ, 0x4 ;  /* 0x00000004ff0c7424 */ /* 0x000fe200078e00ff */
[----:B------:R-:W-:-:S05]  /*245f0*/  SEL R4, R14, RZ, P2 ;  /* 0x000000ff0e047207 */ /* 0x000fca0001000000 */
[----:B------:R-:W-:-:S04]  /*24600*/  IMAD.IADD R4, R13, 0x1, R4 ;  /* 0x000000010d047824 */ /* 0x000fc800078e0204 */
[----:B------:R-:W-:-:S07]  /*24610*/  IMAD.MOV.U32 R13, RZ, RZ, R4 ;  /* 0x000000ffff0d7224 */ /* 0x000fce00078e0004 */
[----:B------:R-:W-:Y:S05]  /*24620*/  WARPSYNC.COLLECTIVE R15, `(.L_x_1479) ;  /* 0x000000000f087348 */ /* 0x000fea0003c00000 */
[----:B------:R0:W1:Y:S02]  /*24630*/  SHFL.UP P6, R14, R13, R12, R11 ;  /* 0x0400000c0d0e7389 */ /* 0x00006400000c000b */
[----:B01----:R-:W-:Y:S01]  /*24640*/  ENDCOLLECTIVE ;  /* 0x000000000000791b */ /* 0x003fe20003800000 */
.L_x_1479:
[----:B------:R-:W-:Y:S01]  /*24650*/  IMAD.MOV.U32 R12, RZ, RZ, 0x8 ;  /* 0x00000008ff0c7424 */ /* 0x000fe200078e00ff */
[----:B------:R-:W-:-:S05]  /*24660*/  SEL R5, R14, RZ, P3 ;  /* 0x000000ff0e057207 */ /* 0x000fca0001800000 */
[----:B------:R-:W-:-:S04]  /*24670*/  IMAD.IADD R5, R4, 0x1, R5 ;  /* 0x0000000104057824 */ /* 0x000fc800078e0205 */
[----:B------:R-:W-:-:S07]  /*24680*/  IMAD.MOV.U32 R13, RZ, RZ, R5 ;  /* 0x000000ffff0d7224 */ /* 0x000fce00078e0005 */
[----:B------:R-:W-:Y:S05]  /*24690*/  WARPSYNC.COLLECTIVE R15, `(.L_x_1480) ;  /* 0x000000000f087348 */ /* 0x000fea0003c00000 */
[----:B------:R0:W1:Y:S02]  /*246a0*/  SHFL.UP P6, R14, R13, R12, R11 ;  /* 0x0400000c0d0e7389 */ /* 0x00006400000c000b */
[----:B01----:R-:W-:Y:S01]  /*246b0*/  ENDCOLLECTIVE ;  /* 0x000000000000791b */ /* 0x003fe20003800000 */
.L_x_1480:
[----:B------:R-:W-:Y:S01]  /*246c0*/  IMAD.MOV.U32 R12, RZ, RZ, 0x10 ;  /* 0x00000010ff0c7424 */ /* 0x000fe200078e00ff */
[----:B------:R-:W-:-:S05]  /*246d0*/  SEL R6, R14, RZ, P4 ;  /* 0x000000ff0e067207 */ /* 0x000fca0002000000 */
[----:B------:R-:W-:-:S04]  /*246e0*/  IMAD.IADD R6, R5, 0x1, R6 ;  /* 0x0000000105067824 */ /* 0x000fc800078e0206 */
[----:B------:R-:W-:-:S07]  /*246f0*/  IMAD.MOV.U32 R13, RZ, RZ, R6 ;  /* 0x000000ffff0d7224 */ /* 0x000fce00078e0006 */
[----:B------:R-:W-:Y:S05]  /*24700*/  WARPSYNC.COLLECTIVE R15, `(.L_x_1481) ;  /* 0x000000000f087348 */ /* 0x000fea0003c00000 */
[----:B------:R0:W1:Y:S02]  /*24710*/  SHFL.UP P6, R14, R13, R12, R11 ;  /* 0x0400000c0d0e7389 */ /* 0x00006400000c000b */
[----:B01----:R-:W-:Y:S01]  /*24720*/  ENDCOLLECTIVE ;  /* 0x000000000000791b */ /* 0x003fe20003800000 */
.L_x_1481:
        /* <DEDUP_REMOVED lines=8> */
.L_x_1482:
[----:B------:R-:W-:Y:S05]  /*247b0*/  BRA `(.L_x_1483) ;  /* 0xffffffd400d87947 */ /* 0x000fea000383ffff */
.L_x_1391:
[----:B------:R-:W-:Y:S01]  /*247c0*/  BSSY B0, `(.L_x_1484) ;  /* 0x0000006000007945 */ /* 0x000fe20003800000 */
[----:B------:R-:W-:Y:S01]  /*247d0*/  PLOP3.LUT P6, PT, P6, PT, PT, 0x8, 0x0 ;  /* 0x000000000000781c */ /* 0x000fe200037ce170 */
[----:B------:R-:W-:-:S12]  /*247e0*/  IMAD.MOV.U32 R15, RZ, RZ, -0x1 ;  /* 0xffffffffff0f7424 */ /* 0x000fd800078e00ff */
[----:B0-----:R-:W-:Y:S05]  /*247f0*/  WARPSYNC.COLLECTIVE R15, `(.L_x_1485) ;  /* 0x000000000f087348 */ /* 0x001fea0003c00000 */
[----:B------:R-:W-:Y:S01]  /*24800*/  VOTE.ANY R14, PT, P6 ;  /* 0x00000000000e7806 */ /* 0x000fe200030e0100 */
[----:B0-----:R-:W-:Y:S06]  /*24810*/  ENDCOLLECTIVE ;  /* 0x000000000000791b */ /* 0x001fec0003800000 */
.L_x_1485:
[----:B------:R-:W-:Y:S05]  /*24820*/  BSYNC B0 ;  /* 0x0000000000007941 */ /* 0x000fea0003800000 */
.L_x_1484:
[----:B------:R-:W-:Y:S02]  /*24830*/  IMAD.MOV.U32 R5, RZ, RZ, R14 ;  /* 0x000000ffff057224 */ /* 0x000fe400078e000e */
[----:B------:R-:W-:Y:S02]  /*24840*/  IMAD.MOV.U32 R13, RZ, RZ, R2 ;  /* 0x000000ffff0d7224 */ /* 0x000fe400078e0002 */
[----:B------:R-:W0:Y:S01]  /*24850*/  POPC R6, R5 ;  /* 0x0000000500067309 */ /* 0x000e220000000000 */
[----:B------:R-:W-:Y:S02]  /*24860*/  IMAD.MOV.U32 R11, RZ, RZ, 0x1f ;  /* 0x0000001fff0b7424 */ /* 0x000fe400078e00ff */
[----:B------:R-:W-:Y:S02]  /*24870*/  IMAD.MOV.U32 R15, RZ, RZ, -0x1 ;  /* 0xffffffffff0f7424 */ /* 0x000fe400078e00ff */
[----:B0-----:R-:W-:-:S07]  /*24880*/  IMAD.MOV.U32 R12, RZ, RZ, R6 ;  /* 0x000000ffff0c7224 */ /* 0x001fce00078e0006 */
[----:B------:R-:W-:Y:S05]  /*24890*/  WARPSYNC.COLLECTIVE R15, `(.L_x_1486) ;  /* 0x000000000f087348 */ /* 0x000fea0003c00000 */
[----:B------:R0:W1:Y:S02]  /*248a0*/  SHFL.IDX P6, R14, R13, R12, R11 ;  /* 0x0000000c0d0e7389 */ /* 0x00006400000c000b */
[----:B01----:R-:W-:Y:S01]  /*248b0*/  ENDCOLLECTIVE ;  /* 0x000000000000791b */ /* 0x003fe20003800000 */
.L_x_1486:
[----:B------:R-:W-:Y:S01]  /*248c0*/  IMAD.MOV.U32 R17, RZ, RZ, R14 ;  /* 0x000000ffff117224 */ /* 0x000fe200078e000e */
[----:B------:R-:W-:Y:S06]  /*248d0*/  BRA `(.L_x_1487) ;  /* 0xffffffd400c87947 */ /* 0x000fec000383ffff */
.L_x_1393:
[----:B------:R-:W-:Y:S01]  /*248e0*/  BSSY B0, `(.L_x_1488) ;  /* 0x0000007000007945 */ /* 0x000fe20003800000 */
[----:B------:R-:W-:Y:S02]  /*248f0*/  IMAD.MOV.U32 R13, RZ, RZ, R3 ;  /* 0x000000ffff0d7224 */ /* 0x000fe400078e0003 */
[----:B------:R-:W-:Y:S02]  /*24900*/  IMAD.MOV.U32 R11, RZ, RZ, 0x1f ;  /* 0x0000001fff0b7424 */ /* 0x000fe400078e00ff */
[----:B------:R-:W-:-:S07]  /*24910*/  IMAD.MOV.U32 R15, RZ, RZ, -0x1 ;  /* 0xffffffffff0f7424 */ /* 0x000fce00078e00ff */
[----:B012---:R-:W-:Y:S05]  /*24920*/  WARPSYNC.COLLECTIVE R15, `(.L_x_1489) ;  /* 0x000000000f087348 */ /* 0x007fea0003c00000 */
[----:B------:R3:W4:Y:S02]  /*24930*/  SHFL.IDX P6, R14, R13, R12, R11 ;  /* 0x0000000c0d0e7389 */ /* 0x00072400000c000b */
[----:B01234-:R-:W-:Y:S01]  /*24940*/  ENDCOLLECTIVE ;  /* 0x000000000000791b */ /* 0x01ffe20003800000 */
.L_x_1489:
[----:B------:R-:W-:Y:S05]  /*24950*/  BSYNC B0 ;  /* 0x0000000000007941 */ /* 0x000fea0003800000 */
.L_x_1488:
[----:B------:R-:W-:Y:S01]  /*24960*/  IMAD.MOV.U32 R5, RZ, RZ, R14 ;  /* 0x000000ffff057224 */ /* 0x000fe200078e000e */
[----:B------:R-:W-:Y:S06]  /*24970*/  BRA `(.L_x_1392) ;  /* 0xffffffd400bc7947 */ /* 0x000fec000383ffff */
.L_x_1397:
[----:B0-----:R0:W2:Y:S02]  /*24980*/  SYNCS.PHASECHK.TRANS64.TRYWAIT P0, [R9+URZ+0x13220], R0 ;  /* 0x01322000090075a7 */ /* 0x0010a4000800017f */
[----:B--2---:R-:W-:Y:S05]  /*24990*/  @!P0 NANOSLEEP.SYNCS 0x989680 ;  /* 0x009896800000895d */ /* 0x004fea0003900000 */
[----:B------:R-:W2:Y:S02]  /*249a0*/  @!P0 SYNCS.PHASECHK.TRANS64 P0, [R9+URZ+0x13220], R0 ;  /* 0x01322000090085a7 */ /* 0x000ea4000800007f */
[----:B--2---:R-:W-:Y:S05]  /*249b0*/  @!P0 BRA `(.L_x_1397) ;  /* 0xfffffffc00f08947 */ /* 0x004fea000383ffff */
[----:B------:R-:W-:Y:S05]  /*249c0*/  BRA `(.L_x_1490) ;  /* 0xffffffdc00347947 */ /* 0x000fea000383ffff */
.L_x_1398:
        /* <DEDUP_REMOVED lines=8> */
[----:B01-3--:R-:W-:Y:S05]  /*24a50*/  WARPSYNC.COLLECTIVE R15, `(.L_x_1492) ;  /* 0x000000000f087348 */ /* 0x00bfea0003c00000 */
[----:B------:R2:W4:Y:S02]  /*24a60*/  SHFL.IDX P6, R14, R13, R12, R11 ;  /* 0x0000000c0d0e7389 */ /* 0x00052400000c000b */
[----:B01234-:R-:W-:Y:S01]  /*24a70*/  ENDCOLLECTIVE ;  /* 0x000000000000791b */ /* 0x01ffe20003800000 */
.L_x_1492:
[----:B------:R-:W-:Y:S05]  /*24a80*/  BSYNC B0 ;  /* 0x0000000000007941 */ /* 0x000fea0003800000 */
.L_x_1491:
[----:B------:R-:W-:Y:S05]  /*24a90*/  BRA `(.L_x_1493) ;  /* 0xffffffdc001c7947 */ /* 0x000fea000383ffff */
.L_x_1399:
[----:B------:R-:W-:Y:S01]  /*24aa0*/  BSSY B0, `(.L_x_1494) ;  /* 0x0000006000007945 */ /* 0x000fe20003800000 */
[----:B------:R-:W-:-:S07]  /*24ab0*/  IMAD.MOV.U32 R15, RZ, RZ, -0x1 ;  /* 0xffffffffff0f7424 */ /* 0x000fce00078e00ff */
[----:B01-3--:R-:W-:Y:S05]  /*24ac0*/  WARPSYNC.COLLECTIVE R15, `(.L_x_1495) ;  /* 0x000000000f0c7348 */ /* 0x00bfea0003c00000 */
[----:B------:R-:W-:Y:S02]  /*24ad0*/  ELECT P6, UR62, PT ;  /* 0x00000000003e782f */ /* 0x000fe400038c0000 */
[----:B------:R-:W-:Y:S01]  /*24ae0*/  MOV R14, UR62 ;  /* 0x0000003e000e7c02 */ /* 0x000fe20008000f00 */
[----:B01-3--:R-:W-:Y:S10]  /*24af0*/  ENDCOLLECTIVE ;  /* 0x000000000000791b */ /* 0x00bff40003800000 */
.L_x_1495:
[----:B------:R-:W-:Y:S05]  /*24b00*/  BSYNC B0 ;  /* 0x0000000000007941 */ /* 0x000fea0003800000 */
.L_x_1494:
[----:B------:R-:W-:Y:S05]  /*24b10*/  BRA `(.L_x_1496) ;  /* 0xffffffdc00107947 */ /* 0x000fea000383ffff */
.L_x_1401:
[----:B0-----:R0:W2:Y:S02]  /*24b20*/  SYNCS.PHASECHK.TRANS64.TRYWAIT P1, [R7+URZ], R2 ;  /* 0x00000002070075a7 */ /* 0x0010a4000802017f */
[----:B--2---:R-:W-:Y:S05]  /*24b30*/  @!P1 NANOSLEEP.SYNCS 0x989680 ;  /* 0x009896800000995d */ /* 0x004fea0003900000 */
[----:B------:R-:W2:Y:S02]  /*24b40*/  @!P1 SYNCS.PHASECHK.TRANS64 P1, [R7+URZ], R2 ;  /* 0x00000002070095a7 */ /* 0x000ea4000802007f */
[----:B--2---:R-:W-:Y:S05]  /*24b50*/  @!P1 BRA `(.L_x_1401) ;  /* 0xfffffffc00f09947 */ /* 0x004fea000383ffff */
[----:B------:R-:W-:Y:S05]  /*24b60*/  BRA `(.L_x_1497) ;  /* 0xffffffdc00447947 */ /* 0x000fea000383ffff */
.L_x_1402:
[----:B--2---:R2:W4:Y:S02]  /*24b70*/  SYNCS.PHASECHK.TRANS64.TRYWAIT P1, [R3+URZ], R0 ;  /* 0x00000000030075a7 */ /* 0x004524000802017f */
[----:B----4-:R-:W-:Y:S05]  /*24b80*/  @!P1 NANOSLEEP.SYNCS 0x989680 ;  /* 0x009896800000995d */ /* 0x010fea0003900000 */
[----:B------:R-:W4:Y:S02]  /*24b90*/  @!P1 SYNCS.PHASECHK.TRANS64 P1, [R3+URZ], R0 ;  /* 0x00000000030095a7 */ /* 0x000f24000802007f */
[----:B----4-:R-:W-:Y:S05]  /*24ba0*/  @!P1 BRA `(.L_x_1402) ;  /* 0xfffffffc00f09947 */ /* 0x010fea000383ffff */
[----:B------:R-:W-:Y:S05]  /*24bb0*/  BRA `(.L_x_1498) ;  /* 0xffffffdc00387947 */ /* 0x000fea000383ffff */
.L_x_1404:
[----:B--2---:R2:W4:Y:S02]  /*24bc0*/  SYNCS.PHASECHK.TRANS64.TRYWAIT P1, [R3+URZ+0x13260], R2 ;  /* 0x01326002030075a7 */ /* 0x004524000802017f */
[----:B----4-:R-:W-:Y:S05]  /*24bd0*/  @!P1 NANOSLEEP.SYNCS 0x989680 ;  /* 0x009896800000995d */ /* 0x010fea0003900000 */
[----:B------:R-:W4:Y:S02]  /*24be0*/  @!P1 SYNCS.PHASECHK.TRANS64 P1, [R3+URZ+0x13260], R2 ;  /* 0x01326002030095a7 */ /* 0x000f24000802007f */
[----:B----4-:R-:W-:Y:S05]  /*24bf0*/  @!P1 BRA `(.L_x_1404) ;  /* 0xfffffffc00f09947 */ /* 0x010fea000383ffff */
[----:B------:R-:W-:Y:S05]  /*24c00*/  BRA `(.L_x_1499) ;  /* 0xffffffdc00387947 */ /* 0x000fea000383ffff */
.L_x_1406:
[----:B----4-:R4:W0:Y:S02]  /*24c10*/  SYNCS.PHASECHK.TRANS64.TRYWAIT P1, [R5+URZ+0x13260], R0 ;  /* 0x01326000050075a7 */ /* 0x010824000802017f */
[----:B0-----:R-:W-:Y:S05]  /*24c20*/  @!P1 NANOSLEEP.SYNCS 0x989680 ;  /* 0x009896800000995d */ /* 0x001fea0003900000 */
[----:B------:R-:W0:Y:S02]  /*24c30*/  @!P1 SYNCS.PHASECHK.TRANS64 P1, [R5+URZ+0x13260], R0 ;  /* 0x01326000050095a7 */ /* 0x000e24000802007f */
[----:B0-----:R-:W-:Y:S05]  /*24c40*/  @!P1 BRA `(.L_x_1406) ;  /* 0xfffffffc00f09947 */ /* 0x001fea000383ffff */
[----:B------:R-:W-:Y:S05]  /*24c50*/  BRA `(.L_x_1500) ;  /* 0xffffffdc00387947 */ /* 0x000fea000383ffff */
.L_x_1408:
[----:B------:R0:W0:Y:S02]  /*24c60*/  SYNCS.PHASECHK.TRANS64.TRYWAIT P0, [R3+URZ+0x13280], R2 ;  /* 0x01328002030075a7 */ /* 0x000024000800017f */
[----:B0-----:R-:W-:Y:S05]  /*24c70*/  @!P0 NANOSLEEP.SYNCS 0x989680 ;  /* 0x009896800000895d */ /* 0x001fea0003900000 */
[----:B------:R-:W0:Y:S02]  /*24c80*/  @!P0 SYNCS.PHASECHK.TRANS64 P0, [R3+URZ+0x13280], R2 ;  /* 0x01328002030085a7 */ /* 0x000e24000800007f */
[----:B0-----:R-:W-:Y:S05]  /*24c90*/  @!P0 BRA `(.L_x_1408) ;  /* 0xfffffffc00f08947 */ /* 0x001fea000383ffff */
[----:B------:R-:W-:Y:S05]  /*24ca0*/  BRA `(.L_x_1409) ;  /* 0xffffffdc00347947 */ /* 0x000fea000383ffff */
.L_x_1501:
        /* <DEDUP_REMOVED lines=13> */
.L_x_2201:


//--------------------- .text._ZN7cutlass13device_kernelIN5flash11enable_sm90INS1_16FlashAttnFwdSm90INS1_25CollectiveMainloopFwdSm90ILi2EN4cute5tupleIJNS5_1CILi1EEES8_S8_EEENS6_IJNS7_ILi192EEENS7_ILi160EEENS7_ILi64EEEEEELi64ENS_12float_e4m3_tEfNS_4arch4Sm90ELb1ELb0ELb1ELb0ELb0ELb0ELb0ELb1ELb1ELb1ELb0ELb0EEENS1_21CollectiveEpilogueFwdINS6_IJSA_SC_SB_EEES9_NS_10bfloat16_tESG_Li384ELb0ELb1ELb0ELb1EEENS1_30DynamicPersistentTileSchedulerILi384ELi128ELb0ELb1ELb1EEEEEEEEEvNT_6ParamsE --------------------------
	.section	.text._ZN7cutlass13device_kernelIN5flash11enable_sm90INS1_16FlashAttnFwdSm90INS1_25CollectiveMainloopFwdSm90ILi2EN4cute5tupleIJNS5_1CILi1EEES8_S8_EEENS6_IJNS7_ILi192EEENS7_ILi160EEENS7_ILi64EEEEEELi64ENS_12float_e4m3_tEfNS_4arch4Sm90ELb1ELb0ELb1ELb0ELb0ELb0ELb0ELb1ELb1ELb1ELb0ELb0EEENS1_21CollectiveEpilogueFwdINS6_IJSA_SC_SB_EEES9_NS_10bfloat16_tESG_Li384ELb0ELb1ELb0ELb1EEENS1_30DynamicPersistentTileSchedulerILi384ELi128ELb0ELb1ELb1EEEEEEEEEvNT_6ParamsE,"ax",@progbits
	.align	128
.text._ZN7cutlass13device_kernelIN5flash11enable_sm90INS1_16FlashAttnFwdSm90INS1_25CollectiveMainloopFwdSm90ILi2EN4cute5tupleIJNS5_1CILi1EEES8_S8_EEENS6_IJNS7_ILi192EEENS7_ILi160EEENS7_ILi64EEEEEELi64ENS_12float_e4m3_tEfNS_4arch4Sm90ELb1ELb0ELb1ELb0ELb0ELb0ELb0ELb1ELb1ELb1ELb0ELb0EEENS1_21CollectiveEpilogueFwdINS6_IJSA_SC_SB_EEES9_NS_10bfloat16_tESG_Li384ELb0ELb1ELb0ELb1EEENS1_30DynamicPersistentTileSchedulerILi384ELi128ELb0ELb1ELb1EEEEEEEEEvNT_6ParamsE:
        .type           _ZN7cutlass13device_kernelIN5flash11enable_sm90INS1_16FlashAttnFwdSm90INS1_25CollectiveMainloopFwdSm90ILi2EN4cute5tupleIJNS5_1CILi1EEES8_S8_EEENS6_IJNS7_ILi192EEENS7_ILi160EEENS7_ILi64EEEEEELi64ENS_12float_e4m3_tEfNS_4arch4Sm90ELb1ELb0ELb1ELb0ELb0ELb0ELb0ELb1ELb1ELb1ELb0ELb0EEENS1_21CollectiveEpilogueFwdINS6_IJSA_SC_SB_EEES9_NS_10bfloat16_tESG_Li384ELb0ELb1ELb0ELb1EEENS1_30DynamicPersistentTileSchedulerILi384ELi128ELb0ELb1ELb1EEEEEEEEEvNT_6ParamsE,@function
        .size           _ZN7cutlass13device_kernelIN5flash11enable_sm90INS1_16FlashAttnFwdSm90INS1_25CollectiveMainloopFwdSm90ILi2EN4cute5tupleIJNS5_1CILi1EEES8_S8_EEENS6_IJNS7_ILi192EEENS7_ILi160EEENS7_ILi64EEEEEELi64ENS_12float_e4m3_tEfNS_4arch4Sm90ELb1ELb0ELb1ELb0ELb0ELb0ELb0ELb1ELb1ELb1ELb0ELb0EEENS1_21CollectiveEpilogueFwdINS6_IJSA_SC_SB_EEES9_NS_10bfloat16_tESG_Li384ELb0ELb1ELb0ELb1EEENS1_30DynamicPersistentTileSchedulerILi384ELi128ELb0ELb1ELb1EEEEEEEEEvNT_6ParamsE,(.L_x_2202 - _ZN7cutlass13device_kernelIN5flash11enable_sm90INS1_16FlashAttnFwdSm90INS1_25CollectiveMainloopFwdSm90ILi2EN4cute5tupleIJNS5_1CILi1EEES8_S8_EEENS6_IJNS7_ILi192EEENS7_ILi160EEENS7_ILi64EEEEEELi64ENS_12float_e4m3_tEfNS_4arch4Sm90ELb1ELb0ELb1ELb0ELb0ELb0ELb0ELb1ELb1ELb1ELb0ELb0EEENS1_21CollectiveEpilogueFwdINS6_IJSA_SC_SB_EEES9_NS_10bfloat16_tESG_Li384ELb0ELb1ELb0ELb1EEENS1_30DynamicPersistentTileSchedulerILi384ELi128ELb0ELb1ELb1EEEEEEEEEvNT_6ParamsE)
        .other          _ZN7cutlass13device_kernelIN5flash11enable_sm90INS1_16FlashAttnFwdSm90INS1_25CollectiveMainloopFwdSm90ILi2EN4cute5tupleIJNS5_1CILi1EEES8_S8_EEENS6_IJNS7_ILi192EEENS7_ILi160EEENS7_ILi64EEEEEELi64ENS_12float_e4m3_tEfNS_4arch4Sm90ELb1ELb0ELb1ELb0ELb0ELb0ELb0ELb1ELb1ELb1ELb0ELb0EEENS1_21CollectiveEpilogueFwdINS6_IJSA_SC_SB_EEES9_NS_10bfloat16_tESG_Li384ELb0ELb1ELb0ELb1EEENS1_30DynamicPersistentTileSchedulerILi384ELi128ELb0ELb1ELb1EEEEEEEEEvNT_6ParamsE,@"STO_CUDA_ENTRY STV_DEFAULT"
_ZN7cutlass13device_kernelIN5flash11enable_sm90INS1_16FlashAttnFwdSm90INS1_25CollectiveMainloopFwdSm90ILi2EN4cute5tupleIJNS5_1CILi1EEES8_S8_EEENS6_IJNS7_ILi192EEENS7_ILi160EEENS7_ILi64EEEEEELi64ENS_12float_e4m3_tEfNS_4arch4Sm90ELb1ELb0ELb1ELb0ELb0ELb0ELb0ELb1ELb1ELb1ELb0ELb0EEENS1_21CollectiveEpilogueFwdINS6_IJSA_SC_SB_EEES9_NS_10bfloat16_tESG_Li384ELb0ELb1ELb0ELb1EEENS1_30DynamicPersistentTileSchedulerILi384ELi128ELb0ELb1ELb1EEEEEEEEEvNT_6ParamsE:
        /* <DEDUP_REMOVED lines=18> */
.L_x_1503:
[----:B------:R-:W-:Y:S05]  /*0120*/  BSYNC B0 ;  /* 0x0000000000007941 */ /* 0x000fea0003800000 */
.L_x_1502:
        /* <DEDUP_REMOVED lines=41> */
.L_x_1504:
        /* <DEDUP_REMOVED lines=22> */
.L_x_1505:
        /* <DEDUP_REMOVED lines=18> */
.L_x_1506:
        /* <DEDUP_REMOVED lines=22> */
.L_x_1507:
        /* <DEDUP_REMOVED lines=22> */
.L_x_1508:
[----:B------:R-:W-:Y:S01]  /*0900*/  PLOP3.LUT P0, PT, PT, PT, UP0, 0x80, 0x0 ;  /* 0x000000000000781c */ /* 0x000fe20003f0f008 */
[----:B------:R-:W-:Y:S01]  /*0910*/  UMOV UR38, 0x1 ;  /* 0x0000000100267882 */ /* 0x000fe20000000000 */
[----:B------:R-:W-:Y:S01]  /*0920*/  NOP ;  /* 0x0000000000007918 */ /* 0x000fe20000000000 */
[----:B------:R-:W-:Y:S01]  /*0930*/  USEL UR38, UR38, 0x2, !UP0 ;  /* 0x0000000226267887 */ /* 0x000fe2000c000000 */
[----:B------:R-:W-:Y:S01]  /*0940*/  ULDC.64 UR46, c[0x0][0x208] ;  /* 0x00008200002e7ab9 */ /* 0x000fe20000000a00 */
[----:B012-4-:R-:W-:Y:S08]  /*0950*/  BAR.SYNC.DEFER_BLOCKING 0x0 ;  /* 0x0000000000007b1d */ /* 0x017ff00000010000 */
[----:B------:R-:W-:Y:S05]  /*0960*/  @!P0 BRA `(.L_x_1509) ;  /* 0x000000c800588947 */ /* 0x000fea0003800000 */
.L_x_1510:
        /* <DEDUP_REMOVED lines=10> */
[----:B------:R-:W0:Y:S01]  /*0a10*/  S2R R2, SR_TID.X ;  /* 0x0000000000027919 */ /* 0x000e220000002100 */
[----:B------:R-:W-:Y:S01]  /*0a20*/  ULOP3.LUT UR40, UR38, 0x1, URZ, 0xfc, !UPT ;  /* 0x0000000126287892 */ /* 0x000fe2000f8efc3f */
[----:B------:R-:W-:Y:S01]  /*0a30*/  UMOV UR36, URZ ;  /* 0x0000003f00247c82 */ /* 0x000fe20008000000 */
[----:B------:R-:W-:Y:S01]  /*0a40*/  UMOV UR37, URZ ;  /* 0x0000003f00257c82 */ /* 0x000fe20008000000 */
[----:B------:R-:W-:Y:S01]  /*0a50*/  UMOV UR39, URZ ;  /* 0x0000003f00277c82 */ /* 0x000fe20008000000 */
[----:B0-----:R-:W-:-:S05]  /*0a60*/  VIADD R10, R2, 0xffffff80 ;  /* 0xffffff80020a7836 */ /* 0x001fca0000000000 */
[----:B------:R-:W-:-:S04]  /*0a70*/  SHF.R.S32.HI R0, RZ, 0x1f, R10 ;  /* 0x0000001fff007819 */ /* 0x000fc8000001140a */
[CC--:B------:R-:W-:Y:S02]  /*0a80*/  LEA.HI R156, R0.reuse, R10.reuse, RZ, 0x7 ;  /* 0x0000000a009c7211 */ /* 0x0c0fe400078f38ff */
[CC--:B------:R-:W-:Y:S02]  /*0a90*/  LEA.HI R2, R0.reuse, R10.reuse, RZ, 0x4 ;  /* 0x0000000a00027211 */ /* 0x0c0fe400078f20ff */
[----:B------:R-:W-:Y:S02]  /*0aa0*/  LEA.HI R3, R0, R10, RZ, 0x5 ;  /* 0x0000000a00037211 */ /* 0x000fe400078f28ff */
[----:B------:R-:W-:Y:S02]  /*0ab0*/  LOP3.LUT R23, R156, 0xffffff80, RZ, 0xc0, !PT ;  /* 0xffffff809c177812 */ /* 0x000fe400078ec0ff */
[----:B------:R-:W-:Y:S01]  /*0ac0*/  SHF.R.S32.HI R5, RZ, 0x4, R2 ;  /* 0x00000004ff057819 */ /* 0x000fe20000011402 */
[----:B------:R-:W-:Y:S01]  /*0ad0*/  IMAD.SHL.U32 R4, R3, 0x20, RZ ;  /* 0x0000002003047824 */ /* 0x000fe200078e00ff */
[----:B------:R-:W-:Y:S01]  /*0ae0*/  LOP3.LUT R3, R2, 0x3fffff0, RZ, 0xc0, !PT ;  /* 0x03fffff002037812 */ /* 0x000fe200078ec0ff */
[----:B------:R-:W-:Y:S01]  /*0af0*/  IMAD.IADD R23, R10, 0x1, -R23 ;  /* 0x000000010a177824 */ /* 0x000fe200078e0a17 */
[----:B------:R-:W-:-:S02]  /*0b00*/  LEA.HI R2, R2, R5, RZ, 0x1 ;  /* 0x0000000502027211 */ /* 0x000fc400078f08ff */
[----:B------:R-:W-:Y:S01]  /*0b10*/  LOP3.LUT R4, R4, 0xfffffc00, RZ, 0xc0, !PT ;  /* 0xfffffc0004047812 */ /* 0x000fe200078ec0ff */
[----:B------:R-:W-:Y:S01]  /*0b20*/  IMAD.IADD R3, R10, 0x1, -R3 ;  /* 0x000000010a037824 */ /* 0x000fe200078e0a03 */
[----:B------:R-:W-:Y:S02]  /*0b30*/  SHF.R.S32.HI R6, RZ, 0x1f, R23 ;  /* 0x0000001fff067819 */ /* 0x000fe40000011417 */
[----:B------:R-:W-:Y:S01]  /*0b40*/  LOP3.LUT R2, R2, 0x1ffffffe, RZ, 0xc0, !PT ;  /* 0x1ffffffe02027812 */ /* 0x000fe200078ec0ff */
[----:B------:R-:W-:Y:S01]  /*0b50*/  IMAD R3, R3, 0x40, R4 ;  /* 0x0000004003037824 */ /* 0x000fe200078e0204 */
[----:B------:R-:W-:Y:S02]  /*0b60*/  LEA.HI R4, R6, R23, RZ, 0x2 ;  /* 0x0000001706047211 */ /* 0x000fe400078f10ff */
[----:B------:R-:W-:Y:S01]  /*0b70*/  LEA.HI R7, R0, R10, RZ, 0x2 ;  /* 0x0000000a00077211 */ /* 0x000fe200078f10ff */
[----:B------:R-:W-:Y:S01]  /*0b80*/  IMAD.IADD R2, R5, 0x1, -R2 ;  /* 0x0000000105027824 */ /* 0x000fe200078e0a02 */
[----:B------:R-:W-:-:S02]  /*0b90*/  SHF.R.S32.HI R5, RZ, 0x2, R4 ;  /* 0x00000002ff057819 */ /* 0x000fc40000011404 */
[----:B------:R-:W-:Y:S01]  /*0ba0*/  SHF.R.S32.HI R8, RZ, 0x1f, R4 ;  /* 0x0000001fff087819 */ /* 0x000fe20000011404 */
[----:B------:R-:W-:Y:S01]  /*0bb0*/  IMAD R2, R2, 0x8, R3 ;  /* 0x0000000802027824 */ /* 0x000fe200078e0203 */
[----:B------:R-:W-:Y:S02]  /*0bc0*/  SHF.R.S32.HI R156, RZ, 0x7, R156 ;  /* 0x00000007ff9c7819 */ /* 0x000fe4000001149c */
[----:B------:R-:W-:Y:S02]  /*0bd0*/  LOP3.LUT R7, R7, 0xfffffffc, RZ, 0xc0, !PT ;  /* 0xfffffffc07077812 */ /* 0x000fe400078ec0ff */
[----:B------:R-:W-:Y:S01]  /*0be0*/  LEA.HI R8, R8, R5, RZ, 0x3 ;  /* 0x0000000508087211 */ /* 0x000fe200078f18ff */
[----:B------:R0:W-:Y:S01]  /*0bf0*/  STL [R1], R2 ;  /* 0x0000000201007387 */ /* 0x0001e20000100800 */
[----:B------:R-:W-:Y:S01]  /*0c00*/  LEA.HI R0, R0, R10, RZ, 0x3 ;  /* 0x0000000a00007211 */ /* 0x000fe200078f18ff */
[----:B------:R-:W-:Y:S01]  /*0c10*/  IMAD.IADD R7, R10, 0x1, -R7 ;  /* 0x000000010a077824 */ /* 0x000fe200078e0a07 */
[----:B------:R-:W-:-:S02]  /*0c20*/  LOP3.LUT R8, R8, 0xfffffff8, RZ, 0xc0, !PT ;  /* 0xfffffff808087812 */ /* 0x000fc400078ec0ff */
[----:B------:R-:W-:Y:S02]  /*0c30*/  LEA.HI R6, R6, R23, RZ, 0x5 ;  /* 0x0000001706067211 */ /* 0x000fe400078f28ff */
[----:B------:R-:W-:Y:S01]  /*0c40*/  LOP3.LUT R18, R0, 0xfffffff8, RZ, 0xc0, !PT ;  /* 0xfffffff800127812 */ /* 0x000fe200078ec0ff */
[----:B------:R-:W-:Y:S01]  /*0c50*/  IMAD.IADD R5, R5, 0x1, -R8 ;  /* 0x0000000105057824 */ /* 0x000fe200078e0a08 */
[----:B------:R-:W-:Y:S01]  /*0c60*/  LEA.HI R9, R7, R7, RZ, 0x1 ;  /* 0x0000000707097211 */ /* 0x000fe200078f08ff */
[----:B0-----:R-:W-:Y:S01]  /*0c70*/  IMAD.HI R2, R156, 0x55555556, RZ ;  /* 0x555555569c027827 */ /* 0x001fe200078e02ff */
[----:B------:R-:W-:Y:S02]  /*0c80*/  SHF.R.S32.HI R6, RZ, 0x5, R6 ;  /* 0x00000005ff067819 */ /* 0x000fe40000011406 */
[----:B------:R-:W-:Y:S01]  /*0c90*/  LOP3.LUT R16, R4, 0x7ffffffc, RZ, 0xc0, !PT ;  /* 0x7ffffffc04107812 */ /* 0x000fe200078ec0ff */
[----:B------:R-:W-:Y:S01]  /*0ca0*/  IMAD.IADD R18, R10, 0x1, -R18 ;  /* 0x000000010a127824 */ /* 0x000fe200078e0a12 */
[----:B------:R-:W-:Y:S01]  /*0cb0*/  LEA.HI R3, R2, R2, RZ, 0x1 ;  /* 0x0000000202037211 */ /* 0x000fe200078f08ff */
[----:B------:R-:W-:Y:S01]  /*0cc0*/  IMAD R6, R6, 0x10, R5 ;  /* 0x0000001006067824 */ /* 0x000fe200078e0205 */
[----:B------:R-:W-:Y:S01]  /*0cd0*/  LOP3.LUT R2, R9, 0x1ffffffe, RZ, 0xc0, !PT ;  /* 0x1ffffffe09027812 */ /* 0x000fe200078ec0ff */
[----:B------:R-:W-:Y:S01]  /*0ce0*/  IMAD.SHL.U32 R19, R18, 0x8, RZ ;  /* 0x0000000812137824 */ /* 0x000fe200078e00ff */
[----:B------:R-:W-:Y:S01]  /*0cf0*/  SHF.R.S32.HI R22, RZ, 0x3, R0 ;  /* 0x00000003ff167819 */ /* 0x000fe20000011400 */
[----:B------:R-:W-:-:S02]  /*0d00*/  IMAD R3, R3, -0x3, R156 ;  /* 0xfffffffd03037824 */ /* 0x000fc400078e029c */
[----:B------:R-:W-:Y:S01]  /*0d10*/  IMAD.IADD R2, R7, 0x1, -R2 ;  /* 0x0000000107027824 */ /* 0x000fe200078e0a02 */
[----:B------:R-:W-:Y:S01]  /*0d20*/  SHF.R.S32.HI R0, RZ, 0x1f, R19 ;  /* 0x0000001fff007819 */ /* 0x000fe20000011413 */
[----:B------:R-:W-:Y:S02]  /*0d30*/  IMAD R157, R3, 0x40, R6 ;  /* 0x00000040039d7824 */ /* 0x000fe400078e0206 */
[----:B------:R-:W-:Y:S02]  /*0d40*/  IMAD.IADD R16, R23, 0x1, -R16 ;  /* 0x0000000117107824 */ /* 0x000fe400078e0a10 */
[----:B------:R-:W-:-:S07]  /*0d50*/  IMAD R17, R2, 0x8, R157 ;  /* 0x0000000802117824 */ /* 0x000fce00078e029d */
.L_x_1552:
        /* <DEDUP_REMOVED lines=21> */
.L_x_1511:
[----:B------:R-:W-:Y:S01]  /*0eb0*/  ULDC UR8, c[0x0][0xc54] ;  /* 0x0003150000087ab9 */ /* 0x000fe20000000800 */
[----:B------:R-:W-:Y:S01]  /*0ec0*/  UMOV UR4, UR9 ;  /* 0x0000000900047c82 */ /* 0x000fe20008000000 */
[----:B------:R-:W-:-:S11]  /*0ed0*/  UISETP.NE.AND UP0, UPT, UR8, 0x1, UPT ;  /* 0x000000010800788c */ /* 0x000fd6000bf05270 */
[----:B------:R-:W-:Y:S02]  /*0ee0*/  @UP0 ULDC.64 UR10, c[0x0][0xc58] ;  /* 0x00031600000a0ab9 */ /* 0x000fe40000000a00 */
[----:B------:R-:W-:-:S04]  /*0ef0*/  UIMAD.WIDE.U32 UR6, UR9, UR10, URZ ;  /* 0x0000000a090672a5 */ /* 0x000fc8000f8e003f */
[----:B------:R-:W-:-:S04]  /*0f00*/  @UP0 USHF.R.U32.HI UR4, URZ, UR11, UR7 ;  /* 0x0000000b3f040299 */ /* 0x000fc80008011607 */
[----:B------:R-:W-:-:S12]  /*0f10*/  UIMAD UR6, UR4, UR8, URZ ;  /* 0x00000008040672a4 */ /* 0x000fd8000f8e023f */
.L_x_1512:
[----:B------:R-:W-:Y:S01]  /*0f20*/  ULOP3.LUT UR4, URZ, UR4, URZ, 0x33, !UPT ;  /* 0x000000043f047292 */ /* 0x000fe2000f8e333f */
[----:B------:R-:W-:Y:S01]  /*0f30*/  PLOP3.LUT P0, PT, PT, PT, PT, 0x80, 0x0 ;  /* 0x000000000000781c */ /* 0x000fe20003f0f070 */
[----:B------:R-:W-:Y:S01]  /*0f40*/  UIADD3 UR10, UR9, -UR6, URZ ;  /* 0x80000006090a7290 */ /* 0x000fe2000fffe03f */
[----:B------:R-:W-:Y:S01]  /*0f50*/  IMAD.MOV.U32 R0, RZ, RZ, RZ ;  /* 0x000000ffff007224 */ /* 0x000fe200078e00ff */
[----:B------:R-:W-:Y:S01]  /*0f60*/  ULDC UR7, c[0x0][0x448] ;  /* 0x0001120000077ab9 */ /* 0x000fe20000000800 */
[----:B------:R-:W-:Y:S01]  /*0f70*/  ULDC UR6, c[0x0][0xc3c] ;  /* 0x00030f0000067ab9 */ /* 0x000fe20000000800 */
[----:B------:R-:W-:Y:S01]  /*0f80*/  UISETP.NE.AND UP2, UPT, UR7, 0x1, UPT ;  /* 0x000000010700788c */ /* 0x000fe2000bf45270 */
[----:B------:R-:W-:Y:S01]  /*0f90*/  IMAD.MOV.U32 R2, RZ, RZ, RZ ;  /* 0x000000ffff027224 */ /* 0x000fe200078e00ff */
[----:B------:R-:W-:Y:S01]  /*0fa0*/  UIADD3 UR4, UR4, UR6, URZ ;  /* 0x0000000604047290 */ /* 0x000fe2000fffe03f */
[----:B------:R-:W-:Y:S01]  /*0fb0*/  CS2R R54, SRZ ;  /* 0x0000000000367805 */ /* 0x000fe2000001ff00 */
[----:B------:R-:W-:Y:S01]  /*0fc0*/  ULDC.64 UR12, c[0x0][0x418] ;  /* 0x00010600000c7ab9 */ /* 0x000fe20000000a00 */
[----:B------:R-:W-:Y:S01]  /*0fd0*/  ULDC UR48, c[0x0][0x424] ;  /* 0x0001090000307ab9 */ /* 0x000fe20000000800 */
[----:B------:R-:W-:Y:S01]  /*0fe0*/  UISETP.NE.U32.AND UP0, UPT, UR12, URZ, UPT ;  /* 0x0000003f0c00728c */ /* 0x000fe2000bf05070 */
[----:B------:R-:W-:Y:S01]  /*0ff0*/  CS2R R6, SRZ ;  /* 0x0000000000067805 */ /* 0x000fe2000001ff00 */
[----:B------:R-:W-:Y:S01]  /*1000*/  UIMAD UR41, UR4, 0xc0, URZ ;  /* 0x000000c0042978a4 */ /* 0x000fe2000f8e023f */
[----:B------:R-:W-:Y:S01]  /*1010*/  CS2R R52, SRZ ;  /* 0x0000000000347805 */ /* 0x000fe2000001ff00 */
[----:B------:R-:W-:Y:S01]  /*1020*/  UISETP.NE.AND.EX UP0, UPT, UR13, URZ, UPT, UP0 ;  /* 0x0000003f0d00728c */ /* 0x000fe2000bf05300 */
[----:B------:R-:W-:Y:S01]  /*1030*/  CS2R R8, SRZ ;  /* 0x0000000000087805 */ /* 0x000fe2000001ff00 */
[----:B------:R-:W-:Y:S01]  /*1040*/  UIADD3 UR4, UR41, 0xbf, URZ ;  /* 0x000000bf29047890 */ /* 0x000fe2000fffe03f */
[----:B------:R-:W-:Y:S01]  /*1050*/  CS2R R46, SRZ ;  /* 0x00000000002e7805 */ /* 0x000fe2000001ff00 */
[----:B------:R-:W-:Y:S01]  /*1060*/  ULDC UR8, c[0x0][0x288] ;  /* 0x0000a20000087ab9 */ /* 0x000fe20000000800 */
[----:B------:R-:W-:Y:S01]  /*1070*/  @UP2 ULDC UR6, c[0x0][0x44c] ;  /* 0x0001130000062ab9 */ /* 0x000fe20000000800 */
[----:B------:R-:W-:Y:S01]  /*1080*/  UIADD3 UR8, -UR8, 0xa0, URZ ;  /* 0x000000a008087890 */ /* 0x000fe2000fffe13f */
[----:B------:R-:W-:Y:S01]  /*1090*/  CS2R R10, SRZ ;  /* 0x00000000000a7805 */ /* 0x000fe2000001ff00 */
[----:B------:R-:W-:Y:S01]  /*10a0*/  UIMAD.WIDE.U32 UR6, UR4, UR6, URZ ;  /* 0x00000006040672a5 */ /* 0x000fe2000f8e003f */
[----:B------:R-:W-:Y:S01]  /*10b0*/  CS2R R44, SRZ ;  /* 0x00000000002c7805 */ /* 0x000fe2000001ff00 */
[----:B------:R-:W-:Y:S01]  /*10c0*/  USEL UR48, UR48, 0x1, UP0 ;  /* 0x0000000130307887 */ /* 0x000fe20008000000 */
[----:B------:R-:W-:Y:S01]  /*10d0*/  CS2R R12, SRZ ;  /* 0x00000000000c7805 */ /* 0x000fe2000001ff00 */
[----:B------:R-:W-:Y:S01]  /*10e0*/  ULDC UR9, c[0x0][0x2f0] ;  /* 0x0000bc0000097ab9 */ /* 0x000fe20000000800 */
[----:B------:R-:W-:Y:S01]  /*10f0*/  @UP2 ULDC UR12, c[0x0][0x450] ;  /* 0x00011400000c2ab9 */ /* 0x000fe20000000800 */
[----:B------:R-:W-:Y:S01]  /*1100*/  UIMAD UR8, UR48, UR9, UR8 ;  /* 0x00000009300872a4 */ /* 0x000fe2000f8e0208 */
[----:B------:R-:W-:Y:S01]  /*1110*/  CS2R R38, SRZ ;  /* 0x0000000000267805 */ /* 0x000fe2000001ff00 */
[----:B------:R-:W-:Y:S01]  /*1120*/  @UP2 USHF.R.U32.HI UR4, URZ, UR12, UR7 ;  /* 0x0000000c3f042299 */ /* 0x000fe20008011607 */
[----:B------:R-:W-:Y:S01]  /*1130*/  CS2R R14, SRZ ;  /* 0x00000000000e7805 */ /* 0x000fe2000001ff00 */
[----:B------:R-:W-:Y:S01]  /*1140*/  UIMAD UR6, UR48, UR9, 0x9f ;  /* 0x0000009f300674a4 */ /* 0x000fe2000f8e0209 */
[----:B------:R-:W-:Y:S01]  /*1150*/  CS2R R36, SRZ ;  /* 0x0000000000247805 */ /* 0x000fe2000001ff00 */
[----:B------:R-:W-:Y:S01]  /*1160*/  UIADD3 UR8, UR8, UR4, URZ ;  /* 0x0000000408087290 */ /* 0x000fe2000fffe03f */
[----:B------:R-:W-:Y:S01]  /*1170*/  CS2R R20, SRZ ;  /* 0x0000000000147805 */ /* 0x000fe2000001ff00 */
[----:B------:R-:W-:Y:S01]  /*1180*/  UIMAD.WIDE UR6, UR6, 0x66666667, URZ ;  /* 0x66666667060678a5 */ /* 0x000fe2000f8e023f */
[----:B------:R-:W-:Y:S01]  /*1190*/  CS2R R30, SRZ ;  /* 0x00000000001e7805 */ /* 0x000fe2000001ff00 */
[----:B------:R-:W-:Y:S01]  /*11a0*/  UIMAD.WIDE UR8, UR8, 0x66666667, URZ ;  /* 0x66666667080878a5 */ /* 0x000fe2000f8e023f */
[----:B------:R-:W-:Y:S01]  /*11b0*/  CS2R R24, SRZ ;  /* 0x0000000000187805 */ /* 0x000fe2000001ff00 */
[----:B------:R-:W-:Y:S01]  /*11c0*/  ULDC UR11, c[0x0][0xc54] ;  /* 0x00031500000b7ab9 */ /* 0x000fe20000000800 */
[----:B------:R-:W-:Y:S01]  /*11d0*/  USHF.R.U32.HI UR4, URZ, 0x1f, UR7 ;  /* 0x0000001f3f047899 */ /* 0x000fe20008011607 */
[----:B------:R-:W-:Y:S01]  /*11e0*/  CS2R R28, SRZ ;  /* 0x00000000001c7805 */ /* 0x000fe2000001ff00 */
[----:B------:R-:W-:Y:S01]  /*11f0*/  UIMAD UR11, UR5, UR11, UR10 ;  /* 0x0000000b050b72a4 */ /* 0x000fe2000f8e020a */
[----:B------:R-:W-:Y:S01]  /*1200*/  CS2R R56, SRZ ;  /* 0x0000000000387805 */ /* 0x000fe2000001ff00 */
[----:B------:R-:W-:-:S02]  /*1210*/  USHF.R.U32.HI UR5, URZ, 0x1f, UR9 ;  /* 0x0000001f3f057899 */ /* 0x000fc40008011609 */
[----:B------:R-:W-:Y:S02]  /*1220*/  ULEA.HI.SX32 UR7, UR7, UR4, 0x1a ;  /* 0x0000000407077291 */ /* 0x000fe4000f8fd23f */
[----:B------:R-:W-:Y:S01]  /*1230*/  ULEA.HI.SX32 UR9, UR9, UR5, 0x1a ;  /* 0x0000000509097291 */ /* 0x000fe2000f8fd23f */
[----:B------:R-:W-:Y:S01]  /*1240*/  ULDC UR43, c[0x0][0xc48] ;  /* 0x00031200002b7ab9 */ /* 0x000fe20000000800 */
[----:B------:R-:W-:Y:S02]  /*1250*/  UMOV UR42, UR11 ;  /* 0x0000000b002a7c82 */ /* 0x000fe40008000000 */
[----:B------:R-:W-:Y:S02]  /*1260*/  UISETP.LT.AND UP0, UPT, UR7, UR9, UPT ;  /* 0x000000090700728c */ /* 0x000fe4000bf01270 */
[----:B------:R-:W-:Y:S02]  /*1270*/  UISETP.NE.AND UP1, UPT, UR43, 0x1, UPT ;  /* 0x000000012b00788c */ /* 0x000fe4000bf25270 */
[----:B------:R-:W-:-:S04]  /*1280*/  USEL UR49, UR7, UR9, UP0 ;  /* 0x0000000907317287 */ /* 0x000fc80008000000 */
[----:B------:R-:W-:-:S05]  /*1290*/  UISETP.GE.AND UP0, UPT, UR49, 0x1, UPT ;  /* 0x000000013100788c */ /* 0x000fca000bf06270 */
[----:B------:R-:W-:Y:S01]  /*12a0*/  @UP1 ULDC UR10, c[0x0][0xc4c] ;  /* 0x00031300000a1ab9 */ /* 0x000fe20000000800 */
[----:B------:R-:W-:Y:S01]  /*12b0*/  PLOP3.LUT P1, PT, PT, PT, UP0, 0x80, 0x0 ;  /* 0x000000000000781c */ /* 0x000fe20003f2f008 */
[----:B------:R-:W-:Y:S01]  /*12c0*/  UIMAD.WIDE.U32 UR4, UR11, UR10, URZ ;  /* 0x0000000a0b0472a5 */ /* 0x000fe2000f8e003f */
[----:B------:R-:W-:-:S03]  /*12d0*/  @UP1 ULDC UR6, c[0x0][0xc50] ;  /* 0x0003140000061ab9 */ /* 0x000fc60000000800 */
[----:B------:R-:W-:-:S04]  /*12e0*/  @UP1 USHF.R.U32.HI UR42, URZ, UR6, UR5 ;  /* 0x000000063f2a1299 */ /* 0x000fc80008011605 */
[----:B------:R-:W-:-:S04]  /*12f0*/  UIADD3 UR4, -UR42, URZ, URZ ;  /* 0x0000003f2a047290 */ /* 0x000fc8000fffe13f */
[----:B------:R-:W-:Y:S01]  /*1300*/  UIMAD UR43, UR43, UR4, UR11 ;  /* 0x000000042b2b72a4 */ /* 0x000fe2000f8e020b */
[----:B------:R-:W-:Y:S11]  /*1310*/  @!P1 BRA `(.L_x_1513) ;  /* 0x000000a400c89947 */ /* 0x000ff60003800000 */
        /* <DEDUP_REMOVED lines=31> */
.L_x_1514:
        /* <DEDUP_REMOVED lines=37> */
[----:B------:R-:W-:Y:S01]  /*1760*/  MOV R2, UR6 ;  /* 0x0000000600027c02 */ /* 0x000fe20008000f00 */
        /* <DEDUP_REMOVED lines=18> */
.L_x_1629:
[----:B------:R-:W-:Y:S05]  /*1890*/  @!P0 BRA `(.L_x_1516) ;  /* 0x0000000000048947 */ /* 0x000fea0003800000 */
[----:B------:R-:W-:Y:S01]  /*18a0*/  BPT.TRAP 0x1 ;  /* 0x000000040000795c */ /* 0x000fe20000300000 */
.L_x_1516:
[----:B------:R-:W-:Y:S02]  /*18b0*/  IMAD.U32 R2, RZ, RZ, UR39 ;  /* 0x00000027ff027e24 */ /* 0x000fe4000f8e00ff */
[----:B0-----:R-:W-:-:S03]  /*18c0*/  IMAD.U32 R3, RZ, RZ, UR37 ;  /* 0x00000025ff037e24 */ /* 0x001fc6000f8e00ff */
[----:B------:R-:W-:Y:S02]  /*18d0*/  LEA R2, R2, UR45, 0x3 ;  /* 0x0000002d02027c11 */ /* 0x000fe4000f8e18ff */
[----:B------:R-:W-:-:S04]  /*18e0*/  SHF.L.U32 R3, R3, 0x1f, RZ ;  /* 0x0000001f03037819 */ /* 0x000fc800000006ff */
[----:B------:R0:W1:Y:S01]  /*18f0*/  SYNCS.PHASECHK.TRANS64.TRYWAIT P1, [R2+URZ+0x13230], R3 ;  /* 0x01323003020075a7 */ /* 0x000062000802017f */
[----:B------:R-:W-:Y:S05]  /*1900*/  @!P0 BRA `(.L_x_1517) ;  /* 0x0000000000048947 */ /* 0x000fea0003800000 */
[----:B------:R-:W-:Y:S01]  /*1910*/  BPT.TRAP 0x1 ;  /* 0x000000040000795c */ /* 0x000fe20000300000 */
.L_x_1517:
[----:B-1----:R-:W-:Y:S05]  /*1920*/  @P1 BRA `(.L_x_1518) ;  /* 0x0000000000081947 */ /* 0x002fea0003800000 */
[----:B------:R-:W1:Y:S02]  /*1930*/  SYNCS.PHASECHK.TRANS64.TRYWAIT P1, [R2+URZ+0x13230], R3 ;  /* 0x01323003020075a7 */ /* 0x000e64000802017f */
[----:B-1----:R-:W-:Y:S05]  /*1940*/  @!P1 BRA `(.L_x_1519) ;  /* 0x000000f000209947 */ /* 0x002fea0003800000 */
.L_x_1518:
[----:B------:R-:W2:Y:S01]  /*1950*/  S2R R5, SR_TID.X ;  /* 0x0000000000057919 */ /* 0x000ea20000002100 */
[----:B------:R-:W-:-:S04]  /*1960*/  UIADD3 UR4, UR45, 0xe000, URZ ;  /* 0x0000e0002d047890 */ /* 0x000fc8000fffe03f */
[----:B------:R-:W-:-:S04]  /*1970*/  USHF.R.U32.HI UR4, URZ, 0x4, UR4 ;  /* 0x000000043f047899 */ /* 0x000fc80008011604 */
[----:B------:R-:W-:-:S06]  /*1980*/  ULOP3.LUT UR4, UR4, 0x3fff, URZ, 0xc0, !UPT ;  /* 0x00003fff04047892 */ /* 0x000fcc000f8ec03f */
[----:B------:R-:W-:Y:S01]  /*1990*/  IMAD.U32 R4, RZ, RZ, UR4 ;  /* 0x00000004ff047e24 */ /* 0x000fe2000f8e00ff */
        /* <DEDUP_REMOVED lines=9> */
[----:B------:R-:W-:Y:S01]  /*1a30*/  ULDC UR20, c[0x0][0x988] ;  /* 0x0002620000147ab9 */ /* 0x000fe20000000800 */
[----:B------:R-:W-:Y:S01]  /*1a40*/  UIADD3 UR24, UR49, -0x2, URZ ;  /* 0xfffffffe31187890 */ /* 0x000fe2000fffe03f */
[----:B------:R-:W-:-:S05]  /*1a50*/  IMAD.U32 R106, RZ, RZ, UR20 ;  /* 0x00000014ff6a7e24 */ /* 0x000fca000f8e00ff */
        /* <DEDUP_REMOVED lines=28> */
[----:B------:R-:W-:Y:S01]  /*1c20*/  ULDC UR13, c[0x0][0x288] ;  /* 0x0000a200000d7ab9 */ /* 0x000fe20000000800 */
[----:B------:R-:W-:Y:S02]  /*1c30*/  WARPGROUP.DEPBAR.LE gsb0, 0x0 ;  /* 0x00008000000079c5 */ /* 0x000fe40000010000 */
[----:B------:R-:W-:-:S06]  /*1c40*/  WARPGROUP.ARRIVE ;  /* 0x00000000000079c5 */ /* 0x000fcc0000000000 */
[----:B------:R-:W-:Y:S01]  /*1c50*/  QGMMA.64x32x32.F32.E4M3.E4M3 R24, gdesc[UR8], RZ, !UPT, gsb0 ;  /* 0x00600000081879f3 */ /* 0x000fe2000c0008ff */
[----:B------:R-:W-:Y:S01]  /*1c60*/  ULDC UR11, c[0x0][0x2f0] ;  /* 0x0000bc00000b7ab9 */ /* 0x000fe20000000800 */
[----:B------:R-:W-:Y:S01]  /*1c70*/  UMOV UR10, UR41 ;  /* 0x00000029000a7c82 */ /* 0x000fe20008000000 */
        /* <DEDUP_REMOVED lines=8> */
[C---:B01----:R-:W-:Y:S01]  /*1d00*/  FMUL.FTZ R3, R0.reuse, R88 ;  /* 0x0000005800037220 */ /* 0x043fe20000410000 */
[C---:B------:R-:W-:Y:S01]  /*1d10*/  FMUL.FTZ R5, R0.reuse, R89 ;  /* 0x0000005900057220 */ /* 0x040fe20000410000 */
[C---:B------:R-:W-:Y:S01]  /*1d20*/  FMUL.FTZ R88, R0.reuse, R90 ;  /* 0x0000005a00587220 */ /* 0x040fe20000410000 */
[C---:B------:R-:W-:Y:S01]  /*1d30*/  FMUL.FTZ R89, R0.reuse, R91 ;  /* 0x0000005b00597220 */ /* 0x040fe20000410000 */
[----:B------:R-:W-:Y:S01]  /*1d40*/  QGMMA.64x32x32.F32.E4M3.E4M3 R72, gdesc[UR4], R72, gsb0 ;  /* 0x00600000044879f3 */ /* 0x000fe20008000848 */
[----:B------:R-:W-:Y:S01]  /*1d50*/  UIADD3 UR6, UR12, 0x102, URZ ;  /* 0x000001020c067890 */ /* 0x000fe2000fffe03f */
[C---:B------:R-:W-:Y:S01]  /*1d60*/  FMUL.FTZ R90, R0.reuse, R94 ;  /* 0x0000005e005a7220 */ /* 0x040fe20000410000 */
[----:B------:R-:W-:Y:S01]  /*1d70*/  UMOV UR7, 0x80000020 ;  /* 0x8000002000077882 */ /* 0x000fe20000000000 */
        /* <DEDUP_REMOVED lines=11> */
[----:B------:R-:W-:-:S05]  /*1e30*/  FMUL.FTZ R11, R0, R101 ;  /* 0x00000065000b7220 */ /* 0x000fca0000410000 */
[----:B------:R-:W2:Y:S08]  /*1e40*/  MUFU.TANH R90, R90 ;  /* 0x0000005a005a7308 */ /* 0x000eb00000002400 */
[----:B------:R-:W3:Y:S08]  /*1e50*/  MUFU.TANH R91, R91 ;  /* 0x0000005b005b7308 */ /* 0x000ef00000002400 */
[----:B------:R-:W4:Y:S08]  /*1e60*/  MUFU.TANH R92, R92 ;  /* 0x0000005c005c7308 */ /* 0x000f300000002400 */
[----:B------:R-:W5:Y:S08]  /*1e70*/  MUFU.TANH R93, R93 ;  /* 0x0000005d005d7308 */ /* 0x000f700000002400 */
[----:B------:R-:W5:Y:S01]  /*1e80*/  MUFU.TANH R94, R94 ;  /* 0x0000005e005e7308 */ /* 0x000f620000002400 */
[----:B------:R-:W-:-:S02]  /*1e90*/  WARPGROUP.DEPBAR.LE gsb0, 0x0 ;  /* 0x00008000000079c5 */ /* 0x000fc40000010000 */
[----:B------:R-:W-:Y:S01]  /*1ea0*/  WARPGROUP.ARRIVE ;  /* 0x00000000000079c5 */ /* 0x000fe20000000000 */
[C---:B------:R-:W-:Y:S01]  /*1eb0*/  FMUL.FTZ R21, R0.reuse, R81 ;  /* 0x0000005100157220 */ /* 0x040fe20000410000 */
[----:B------:R-:W-:Y:S02]  /*1ec0*/  VIADD R81, R17, UR41 ;  /* 0x0000002911517c36 */ /* 0x000fe40008000000 */
[C---:B------:R-:W-:Y:S01]  /*1ed0*/  FMUL.FTZ R96, R0.reuse, R74 ;  /* 0x0000004a00607220 */ /* 0x040fe20000410000 */
[C---:B------:R-:W-:Y:S01]  /*1ee0*/  FMUL.FTZ R15, R0.reuse, R77 ;  /* 0x0000004d000f7220 */ /* 0x040fe20000410000 */
[C---:B------:R-:W-:Y:S01]  /*1ef0*/  FMUL.FTZ R77, R0.reuse, R86 ;  /* 0x00000056004d7220 */ /* 0x040fe20000410000 */
[----:B------:R-:W-:Y:S01]  /*1f00*/  QGMMA.64x32x32.F32.E4M3.E4M3 R56, gdesc[UR4], R56, gsb0 ;  /* 0x00600000043879f3 */ /* 0x000fe20008000838 */
[----:B------:R-:W-:Y:S01]  /*1f10*/  ULDC UR7, c[0x0][0x448] ;  /* 0x0001120000077ab9 */ /* 0x000fe20000000800 */
[----:B------:R-:W-:Y:S01]  /*1f20*/  UIADD3 UR6, UR12, 0x182, URZ ;  /* 0x000001820c067890 */ /* 0x000fe2000fffe03f */
[C---:B------:R-:W-:Y:S01]  /*1f30*/  FMUL.FTZ R13, R0.reuse, R73 ;  /* 0x00000049000d7220 */ /* 0x040fe20000410000 */
[----:B------:R-:W-:Y:S01]  /*1f40*/  UISETP.NE.AND UP0, UPT, UR7, 0x1, UPT ;  /* 0x000000010700788c */ /* 0x000fe2000bf05270 */
[C---:B------:R-:W-:Y:S01]  /*1f50*/  FMUL.FTZ R20, R0.reuse, R80 ;  /* 0x0000005000147220 */ /* 0x040fe20000410000 */
[C---:B------:R-:W-:Y:S01]  /*1f60*/  FMUL.FTZ R73, R0.reuse, R85 ;  /* 0x0000005500497220 */ /* 0x040fe20000410000 */
[----:B------:R-:W-:Y:S01]  /*1f70*/  UMOV UR7, 0x80000020 ;  /* 0x8000002000077882 */ /* 0x000fe20000000000 */
[C---:B------:R-:W-:Y:S01]  /*1f80*/  FMUL.FTZ R85, R0.reuse, R75 ;  /* 0x0000004b00557220 */ /* 0x040fe20000410000 */
[C---:B------:R-:W-:Y:S01]  /*1f90*/  FMUL.FTZ R80, R0.reuse, R79 ;  /* 0x0000004f00507220 */ /* 0x040fe20000410000 */
[----:B------:R-:W-:Y:S01]  /*1fa0*/  PLOP3.LUT P2, PT, PT, PT, UP0, 0x80, 0x0 ;  /* 0x000000000000781c */ /* 0x000fe20003f4f008 */
[C---:B------:R-:W-:Y:S01]  /*1fb0*/  FMUL.FTZ R79, R0.reuse, R82 ;  /* 0x00000052004f7220 */ /* 0x040fe20000410000 */
[C---:B------:R-:W-:Y:S01]  /*1fc0*/  FMUL.FTZ R75, R0.reuse, R87 ;  /* 0x00000057004b7220 */ /* 0x040fe20000410000 */
[----:B------:R-:W-:Y:S01]  /*1fd0*/  FMUL.FTZ R12, R0, R72 ;  /* 0x00000048000c7220 */ /* 0x000fe20000410000 */
[----:B------:R-:W-:-:S02]  /*1fe0*/  IMAD.U32 R87, RZ, RZ, UR11 ;  /* 0x0000000bff577e24 */ /* 0x000fc4000f8e00ff */
[C---:B------:R-:W-:Y:S01]  /*1ff0*/  FMUL.FTZ R72, R0.reuse, R84 ;  /* 0x0000005400487220 */ /* 0x040fe20000410000 */
[C---:B------:R-:W-:Y:S01]  /*2000*/  FMUL.FTZ R84, R0.reuse, R78 ;  /* 0x0000004e00547220 */ /* 0x040fe20000410000 */
[C---:B------:R-:W-:Y:S01]  /*2010*/  FMUL.FTZ R78, R0.reuse, R83 ;  /* 0x00000053004e7220 */ /* 0x040fe20000410000 */
[----:B------:R-:W-:Y:S01]  /*2020*/  FMUL.FTZ R14, R0, R76 ;  /* 0x0000004c000e7220 */ /* 0x000fe20000410000 */
[----:B------:R-:W5:Y:S08]  /*2030*/  MUFU.TANH R95, R95 ;  /* 0x0000005f005f7308 */ /* 0x000f700000002400 */
[----:B------:R-:W5:Y:S08]  /*2040*/  MUFU.TANH R96, R96 ;  /* 0x0000006000607308 */ /* 0x000f700000002400 */
[----:B------:R-:W5:Y:S08]  /*2050*/  MUFU.TANH R85, R85 ;  /* 0x0000005500557308 */ /* 0x000f700000002400 */
[----:B------:R-:W5:Y:S08]  /*2060*/  MUFU.TANH R84, R84 ;  /* 0x0000005400547308 */ /* 0x000f700000002400 */
[----:B------:R-:W5:Y:S08]  /*2070*/  MUFU.TANH R80, R80 ;  /* 0x0000005000507308 */ /* 0x000f700000002400 */
[----:B------:R-:W5:Y:S01]  /*2080*/  MUFU.TANH R79, R79 ;  /* 0x0000004f004f7308 */ /* 0x000f620000002400 */
        /* <DEDUP_REMOVED lines=8> */
[----:B------:R-:W-:Y:S01]  /*2110*/  @UP0 ULDC UR6, c[0x0][0x44c] ;  /* 0x0001130000060ab9 */ /* 0x000fe20000000800 */
[C---:B------:R-:W-:Y:S01]  /*2120*/  FMUL.FTZ R63, R0.reuse, R66 ;  /* 0x00000042003f7220 */ /* 0x040fe20000410000 */
[----:B------:R-:W-:Y:S01]  /*2130*/  @P2 IMAD.HI.U32 R57, R81, UR6, RZ ;  /* 0x0000000651392c27 */ /* 0x000fe2000f8e00ff */
[----:B------:R-:W-:Y:S01]  /*2140*/  @UP0 ULDC UR6, c[0x0][0x450] ;  /* 0x0001140000060ab9 */ /* 0x000fe20000000800 */
[----:B------:R-:W5:Y:S02]  /*2150*/  MUFU.TANH R78, R78 ;  /* 0x0000004e004e7308 */ /* 0x000f640000002400 */
[C---:B------:R-:W-:Y:S01]  /*2160*/  FMUL.FTZ R58, R0.reuse, R58 ;  /* 0x0000003a003a7220 */ /* 0x040fe20000410000 */
[C---:B------:R-:W-:Y:S01]  /*2170*/  FMUL.FTZ R70, R0.reuse, R70 ;  /* 0x0000004600467220 */ /* 0x040fe20000410000 */
[----:B------:R-:W-:Y:S01]  /*2180*/  @P2 SHF.R.U32.HI R81, RZ, UR6, R57 ;  /* 0x00000006ff512c19 */ /* 0x000fe20008011639 */
[----:B------:R-:W-:Y:S01]  /*2190*/  UIMAD UR6, UR49, -0xa0, URZ ;  /* 0xffffff60310678a4 */ /* 0x000fe2000f8e023f */
[C---:B------:R-:W-:Y:S01]  /*21a0*/  FMUL.FTZ R56, R0.reuse, R56 ;  /* 0x0000003800387220 */ /* 0x040fe20000410000 */
[C---:B------:R-:W-:Y:S01]  /*21b0*/  FMUL.FTZ R60, R0.reuse, R60 ;  /* 0x0000003c003c7220 */ /* 0x040fe20000410000 */
[C---:B------:R-:W-:Y:S01]  /*21c0*/  FMUL.FTZ R61, R0.reuse, R61 ;  /* 0x0000003d003d7220 */ /* 0x040fe20000410000 */
[----:B------:R-:W0:Y:S01]  /*21d0*/  SHFL.IDX PT, R57, R81, 0x1, 0x1c1f ;  /* 0x003c1f0051397f89 */ /* 0x000e2200000e0000 */
[----:B------:R-:W-:Y:S01]  /*21e0*/  UIADD3 UR7, UR6, 0xa1, URZ ;  /* 0x000000a106077890 */ /* 0x000fe2000fffe03f */
[----:B------:R-:W5:Y:S01]  /*21f0*/  MUFU.TANH R77, R77 ;  /* 0x0000004d004d7308 */ /* 0x000f620000002400 */
[----:B------:R-:W-:Y:S01]  /*2200*/  UIMAD UR6, UR48, UR11, UR6 ;  /* 0x0000000b300672a4 */ /* 0x000fe2000f8e0206 */
[C---:B------:R-:W-:Y:S01]  /*2210*/  FMUL.FTZ R64, R0.reuse, R64 ;  /* 0x0000004000407220 */ /* 0x040fe20000410000 */
[C---:B------:R-:W-:Y:S01]  /*2220*/  FMUL.FTZ R65, R0.reuse, R65 ;  /* 0x0000004100417220 */ /* 0x040fe20000410000 */
[C---:B------:R-:W-:Y:S01]  /*2230*/  FMUL.FTZ R68, R0.reuse, R68 ;  /* 0x0000004400447220 */ /* 0x040fe20000410000 */
[----:B------:R-:W-:Y:S01]  /*2240*/  IMAD.U32 R67, RZ, RZ, UR7 ;  /* 0x00000007ff437e24 */ /* 0x000fe2000f8e00ff */
[----:B------:R-:W-:Y:S01]  /*2250*/  UIADD3 UR6, UR6, 0xa0, URZ ;  /* 0x000000a006067890 */ /* 0x000fe2000fffe03f */
[----:B------:R-:W-:Y:S01]  /*2260*/  FMUL.FTZ R69, R0, R69 ;  /* 0x0000004500457220 */ /* 0x000fe20000410000 */
[----:B------:R-:W-:Y:S01]  /*2270*/  UMOV UR7, 0x80000020 ;  /* 0x8000002000077882 */ /* 0x000fe20000000000 */
[----:B------:R-:W-:Y:S01]  /*2280*/  IMAD R82, R16, -0x2, R67 ;  /* 0xfffffffe10527824 */ /* 0x000fe200078e0243 */
[----:B------:R-:W5:Y:S01]  /*2290*/  MUFU.TANH R75, R75 ;  /* 0x0000004b004b7308 */ /* 0x000f620000002400 */
[----:B------:R-:W-:Y:S01]  /*22a0*/  UIMAD UR11, UR48, UR11, -UR13 ;  /* 0x0000000b300b72a4 */ /* 0x000fe2000f8e0a0d */
[----:B------:R-:W-:Y:S01]  /*22b0*/  IMAD.U32 R83, RZ, RZ, UR6 ;  /* 0x00000006ff537e24 */ /* 0x000fe2000f8e00ff */
[----:B------:R-:W-:Y:S01]  /*22c0*/  UIADD3 UR6, UR12, 0x202, URZ ;  /* 0x000002020c067890 */ /* 0x000fe2000fffe03f */
[----:B------:R-:W-:-:S02]  /*22d0*/  IMAD R82, R87, UR48, R82 ;  /* 0x0000003057527c24 */ /* 0x000fc4000f8e0252 */
[----:B------:R-:W-:Y:S01]  /*22e0*/  FMUL.FTZ R87, R0, R71 ;  /* 0x0000004700577220 */ /* 0x000fe20000410000 */
[----:B------:R-:W-:Y:S01]  /*22f0*/  IMAD R83, R16, -0x2, R83 ;  /* 0xfffffffe10537824 */ /* 0x000fe200078e0253 */
[----:B------:R-:W-:Y:S01]  /*2300*/  @UP0 ULDC UR12, c[0x0][0x450] ;  /* 0x00011400000c0ab9 */ /* 0x000fe20000000800 */
[----:B------:R-:W5:Y:S01]  /*2310*/  MUFU.TANH R58, R58 ;  /* 0x0000003a003a7308 */ /* 0x000f620000002400 */
[----:B0-----:R-:W-:-:S04]  /*2320*/  IADD3 R66, R57, -UR13, R82 ;  /* 0x8000000d39427c10 */ /* 0x001fc8000fffe052 */
[----:B------:R-:W-:-:S03]  /*2330*/  VIMNMX R57, R83, R66, PT ;  /* 0x0000004253397248 */ /* 0x000fc60003fe0100 */
[----:B------:R-:W0:Y:S01]  /*2340*/  MUFU.TANH R76, R76 ;  /* 0x0000004c004c7308 */ /* 0x000e220000002400 */
[C---:B------:R-:W-:Y:S02]  /*2350*/  ISETP.GT.AND P5, PT, R57.reuse, RZ, PT ;  /* 0x000000ff3900720c */ /* 0x040fe40003fa4270 */
[C---:B------:R-:W-:Y:S02]  /*2360*/  ISETP.GT.AND P6, PT, R57.reuse, 0x1, PT ;  /* 0x000000013900780c */ /* 0x040fe40003fc4270 */
[----:B------:R-:W-:-:S03]  /*2370*/  ISETP.GT.AND P3, PT, R57, 0x8, PT ;  /* 0x000000083900780c */ /* 0x000fc60003f64270 */
[----:B------:R-:W0:Y:S01]  /*2380*/  MUFU.TANH R59, R59 ;  /* 0x0000003b003b7308 */ /* 0x000e220000002400 */
[----:B------:R-:W-:Y:S02]  /*2390*/  FSEL R88, R88, -INF , P5 ;  /* 0xff80000058587808 */ /* 0x000fe40002800000 */
[----:B-1----:R-:W-:Y:S02]  /*23a0*/  FSEL R98, R89, -INF , P6 ;  /* 0xff80000059627808 */ /* 0x002fe40003000000 */
[----:B------:R-:W-:Y:S02]  /*23b0*/  ISETP.GT.AND P4, PT, R57, 0x9, PT ;  /* 0x000000093900780c */ /* 0x000fe40003f84270 */
[----:B--2---:R-:W-:Y:S01]  /*23c0*/  FSEL R90, R90, -INF , P3 ;  /* 0xff8000005a5a7808 */ /* 0x004fe20001800000 */
[----:B------:R-:W1:Y:S01]  /*23d0*/  MUFU.TANH R62, R62 ;  /* 0x0000003e003e7308 */ /* 0x000e620000002400 */
[----:B------:R-:W-:Y:S01]  /*23e0*/  FMNMX.FTZ R67, R88, R98, !PT ;  /* 0x0000006258437209 */ /* 0x000fe20007810000 */
[----:B------:R-:W-:-:S02]  /*23f0*/  WARPGROUP.DEPBAR.LE gsb0, 0x0 ;  /* 0x00008000000079c5 */ /* 0x000fc40000010000 */
[----:B------:R-:W-:Y:S01]  /*2400*/  ISETP.GT.AND P5, PT, R57, 0x10, PT ;  /* 0x000000103900780c */ /* 0x000fe20003fa4270 */
[----:B------:R-:W-:Y:S01]  /*2410*/  WARPGROUP.ARRIVE ;  /* 0x00000000000079c5 */ /* 0x000fe20000000000 */
[----:B---3--:R-:W-:Y:S01]  /*2420*/  FSEL R100, R91, -INF , P4 ;  /* 0xff8000005b647808 */ /* 0x008fe20002000000 */
[----:B------:R-:W-:Y:S01]  /*2430*/  FMUL.FTZ R42, R0, R42 ;  /* 0x0000002a002a7220 */ /* 0x000fe20000410000 */
[----:B------:R-:W-:Y:S01]  /*2440*/  FMNMX.FTZ R67, R90, R67, !PT ;  /* 0x000000435a437209 */ /* 0x000fe20007810000 */
[----:B------:R-:W-:Y:S01]  /*2450*/  FMUL.FTZ R43, R0, R43 ;  /* 0x0000002b002b7220 */ /* 0x000fe20000410000 */
[C---:B------:R-:W-:Y:S01]  /*2460*/  ISETP.GT.AND P3, PT, R57.reuse, 0x11, PT ;  /* 0x000000113900780c */ /* 0x040fe20003f64270 */
[----:B------:R-:W-:Y:S01]  /*2470*/  QGMMA.64x32x32.F32.E4M3.E4M3 R24, gdesc[UR4], R24, gsb0 ;  /* 0x00600000041879f3 */ /* 0x000fe20008000818 */
[----:B----4-:R-:W-:Y:S01]  /*2480*/  FSEL R104, R92, -INF , P5 ;  /* 0xff8000005c687808 */ /* 0x010fe20002800000 */
[----:B------:R2:W-:Y:S01]  /*2490*/  MUFU.TANH R89, R42 ;  /* 0x0000002a00597308 */ /* 0x0005e20000002400 */
[----:B------:R-:W-:Y:S01]  /*24a0*/  FMNMX.FTZ R67, R100, R67, !PT ;  /* 0x0000004364437209 */ /* 0x000fe20007810000 */
[C---:B------:R-:W-:Y:S01]  /*24b0*/  FMUL.FTZ R46, R0.reuse, R46 ;  /* 0x0000002e002e7220 */ /* 0x040fe20000410000 */
[----:B------:R-:W-:Y:S01]  /*24c0*/  ISETP.GT.AND P4, PT, R57, 0x18, PT ;  /* 0x000000183900780c */ /* 0x000fe20003f84270 */
[C---:B------:R-:W-:Y:S01]  /*24d0*/  FMUL.FTZ R50, R0.reuse, R50 ;  /* 0x0000003200327220 */ /* 0x040fe20000410000 */
[----:B-----5:R-:W-:Y:S01]  /*24e0*/  FSEL R102, R93, -INF , P3 ;  /* 0xff8000005d667808 */ /* 0x020fe20001800000 */
[----:B------:R-:W-:Y:S01]  /*24f0*/  FMUL.FTZ R47, R0, R47 ;  /* 0x0000002f002f7220 */ /* 0x000fe20000410000 */
[----:B------:R-:W-:Y:S01]  /*2500*/  FMNMX.FTZ R67, R104, R67, !PT ;  /* 0x0000004368437209 */ /* 0x000fe20007810000 */
[----:B------:R3:W-:Y:S01]  /*2510*/  MUFU.TANH R91, R43 ;  /* 0x0000002b005b7308 */ /* 0x0007e20000002400 */
[C---:B------:R-:W-:Y:S01]  /*2520*/  ISETP.GT.AND P3, PT, R57.reuse, 0x19, PT ;  /* 0x000000193900780c */ /* 0x040fe20003f64270 */
[----:B------:R-:W-:Y:S01]  /*2530*/  FMUL.FTZ R51, R0, R51 ;  /* 0x0000003300337220 */ /* 0x000fe20000410000 */
[----:B------:R-:W-:Y:S01]  /*2540*/  FSEL R92, R94, -INF , P4 ;  /* 0xff8000005e5c7808 */ /* 0x000fe20002000000 */
[----:B------:R-:W-:Y:S01]  /*2550*/  FMUL.FTZ R54, R0, R54 ;  /* 0x0000003600367220 */ /* 0x000fe20000410000 */
[----:B------:R-:W-:Y:S01]  /*2560*/  FMNMX.FTZ R67, R102, R67, !PT ;  /* 0x0000004366437209 */ /* 0x000fe20007810000 */
[C---:B------:R-:W-:Y:S01]  /*2570*/  FMUL.FTZ R40, R0.reuse, R40 ;  /* 0x0000002800287220 */ /* 0x040fe20000410000 */
[----:B------:R-:W-:Y:S01]  /*2580*/  ISETP.GT.AND P4, PT, R57, 0x20, PT ;  /* 0x000000203900780c */ /* 0x000fe20003f84270 */
[----:B------:R-:W-:Y:S01]  /*2590*/  MUFU.TANH R71, R70 ;  /* 0x0000004600477308 */ /* 0x000fe20000002400 */
[----:B------:R-:W-:Y:S01]  /*25a0*/  FSEL R94, R95, -INF , P3 ;  /* 0xff8000005f5e7808 */ /* 0x000fe20001800000 */
[----:B------:R-:W-:Y:S01]  /*25b0*/  FMUL.FTZ R41, R0, R41 ;  /* 0x0000002900297220 */ /* 0x000fe20000410000 */
[----:B------:R-:W-:Y:S01]  /*25c0*/  FMNMX.FTZ R67, R92, R67, !PT ;  /* 0x000000435c437209 */ /* 0x000fe20007810000 */
[----:B------:R-:W-:Y:S01]  /*25d0*/  @UP0 ULDC UR6, c[0x0][0x44c] ;  /* 0x0001130000060ab9 */ /* 0x000fe20000000800 */
[C---:B------:R-:W-:Y:S01]  /*25e0*/  ISETP.GT.AND P3, PT, R57.reuse, 0x21, PT ;  /* 0x000000213900780c */ /* 0x040fe20003f64270 */
[----:B------:R-:W-:Y:S01]  /*25f0*/  UIMAD.WIDE.U32 UR6, UR41, UR6, URZ ;  /* 0x00000006290672a5 */ /* 0x000fe2000f8e003f */
[----:B------:R-:W-:Y:S01]  /*2600*/  FSEL R96, R96, -INF , P4 ;  /* 0xff80000060607808 */ /* 0x000fe20002000000 */
[----:B------:R-:W4:Y:S01]  /*2610*/  MUFU.TANH R63, R63 ;  /* 0x0000003f003f7308 */ /* 0x000f220000002400 */
[----:B------:R-:W-:Y:S01]  /*2620*/  FMNMX.FTZ R67, R94, R67, !PT ;  /* 0x000000435e437209 */ /* 0x000fe20007810000 */
[----:B------:R-:W-:Y:S01]  /*2630*/  @UP0 USHF.R.U32.HI UR10, URZ, UR12, UR7 ;  /* 0x0000000c3f0a0299 */ /* 0x000fe20008011607 */
[----:B------:R-:W-:-:S02]  /*2640*/  ISETP.GT.AND P4, PT, R57, 0x28, PT ;  /* 0x000000283900780c */ /* 0x000fc40003f84270 */
[----:B------:R-:W-:Y:S01]  /*2650*/  FSEL R85, R85, -INF , P3 ;  /* 0xff80000055557808 */ /* 0x000fe20001800000 */
[----:B------:R-:W-:Y:S01]  /*2660*/  UIADD3 UR6, UR11, UR10, URZ ;  /* 0x0000000a0b067290 */ /* 0x000fe2000fffe03f */
[----:B--2---:R-:W-:Y:S01]  /*2670*/  FMNMX.FTZ R42, R96, R67, !PT ;  /* 0x00000043602a7209 */ /* 0x004fe20007810000 */
[----:B------:R-:W2:Y:S01]  /*2680*/  MUFU.TANH R86, R86 ;  /* 0x0000005600567308 */ /* 0x000ea20000002400 */
[----:B------:R-:W-:Y:S01]  /*2690*/  ISETP.GT.AND P3, PT, R57, 0x29, PT ;  /* 0x000000293900780c */ /* 0x000fe20003f64270 */
[----:B------:R-:W-:Y:S01]  /*26a0*/  UIMAD.WIDE UR6, UR6, 0x66666667, URZ ;  /* 0x66666667060678a5 */ /* 0x000fe2000f8e023f */
[----:B------:R-:W-:Y:S02]  /*26b0*/  FSEL R84, R84, -INF , P4 ;  /* 0xff80000054547808 */ /* 0x000fe40002000000 */
[----:B---3--:R-:W-:Y:S01]  /*26c0*/  FMNMX.FTZ R43, R85, R42, !PT ;  /* 0x0000002a552b7209 */ /* 0x008fe20007810000 */
[----:B------:R-:W-:Y:S01]  /*26d0*/  USHF.R.U32.HI UR6, URZ, 0x1f, UR7 ;  /* 0x0000001f3f067899 */ /* 0x000fe20008011607 */
[----:B------:R-:W-:Y:S01]  /*26e0*/  ISETP.GT.AND P4, PT, R57, 0x30, PT ;  /* 0x000000303900780c */ /* 0x000fe20003f84270 */
[----:B------:R3:W-:Y:S01]  /*26f0*/  MUFU.TANH R93, R46 ;  /* 0x0000002e005d7308 */ /* 0x0007e20000002400 */
[----:B------:R-:W-:Y:S01]  /*2700*/  FSEL R80, R80, -INF , P3 ;  /* 0xff80000050507808 */ /* 0x000fe20001800000 */
[----:B------:R-:W-:Y:S01]  /*2710*/  ULEA.HI.SX32 UR6, UR7, UR6, 0x1a ;  /* 0x0000000607067291 */ /* 0x000fe2000f8fd23f */
[----:B------:R-:W-:-:S02]  /*2720*/  FMNMX.FTZ R43, R84, R43, !PT ;  /* 0x0000002b542b7209 */ /* 0x000fc40007810000 */
[----:B------:R-:W-:Y:S01]  /*2730*/  ISETP.GT.AND P3, PT, R57, 0x31, PT ;  /* 0x000000313900780c */ /* 0x000fe20003f64270 */
[----:B------:R-:W-:Y:S01]  /*2740*/  UISETP.LT.AND UP1, UPT, URZ, UR6, UPT ;  /* 0x000000063f00728c */ /* 0x000fe2000bf21270 */
[----:B------:R-:W-:Y:S01]  /*2750*/  FSEL R79, R79, -INF , P4 ;  /* 0xff8000004f4f7808 */ /* 0x000fe20002000000 */
[----:B------:R-:W-:Y:S01]  /*2760*/  MUFU.TANH R97, R50 ;  /* 0x0000003200617308 */ /* 0x000fe20000002400 */
[----:B------:R-:W-:Y:S01]  /*2770*/  FMNMX.FTZ R42, R80, R43, !PT ;  /* 0x0000002b502a7209 */ /* 0x000fe20007810000 */
[----:B---3--:R-:W-:Y:S01]  /*2780*/  FMUL.FTZ R46, R0, R55 ;  /* 0x00000037002e7220 */ /* 0x008fe20000410000 */
[----:B------:R-:W-:Y:S01]  /*2790*/  ISETP.GT.AND P4, PT, R57, 0x38, PT ;  /* 0x000000383900780c */ /* 0x000fe20003f84270 */
[----:B------:R-:W-:Y:S01]  /*27a0*/  USEL UR23, URZ, UR6, !UP1 ;  /* 0x000000063f177287 */ /* 0x000fe2000c800000 */
[----:B------:R-:W-:Y:S02]  /*27b0*/  FSEL R78, R78, -INF , P3 ;  /* 0xff8000004e4e7808 */ /* 0x000fe40001800000 */
[----:B------:R-:W-:Y:S01]  /*27c0*/  FMNMX.FTZ R43, R79, R42, !PT ;  /* 0x0000002a4f2b7209 */ /* 0x000fe20007810000 */
[----:B------:R-:W3:Y:S01]  /*27d0*/  MUFU.TANH R87, R87 ;  /* 0x0000005700577308 */ /* 0x000ee20000002400 */
[----:B------:R-:W-:Y:S01]  /*27e0*/  ISETP.GT.AND P3, PT, R57, 0x39, PT ;  /* 0x000000393900780c */ /* 0x000fe20003f64270 */
[----:B------:R-:W-:-:S02]  /*27f0*/  WARPGROUP.DEPBAR.LE gsb0, 0x0 ;  /* 0x00008000000079c5 */ /* 0x000fc40000010000 */
[----:B------:R-:W-:Y:S01]  /*2800*/  FSEL R77, R77, -INF , P4 ;  /* 0xff8000004d4d7808 */ /* 0x000fe20002000000 */
[----:B------:R-:W-:Y:S01]  /*2810*/  FMUL.FTZ R24, R0, R24 ;  /* 0x0000001800187220 */ /* 0x000fe20000410000 */
[----:B------:R-:W-:Y:S01]  /*2820*/  FMNMX.FTZ R42, R78, R43, !PT ;  /* 0x0000002b4e2a7209 */ /* 0x000fe20007810000 */
[C---:B------:R-:W-:Y:S01]  /*2830*/  FMUL.FTZ R25, R0.reuse, R25 ;  /* 0x0000001900197220 */ /* 0x040fe20000410000 */
[----:B------:R-:W-:Y:S01]  /*2840*/  ISETP.GT.AND P4, PT, R57, 0x40, PT ;  /* 0x000000403900780c */ /* 0x000fe20003f84270 */
[----:B------:R5:W3:Y:S01]  /*2850*/  MUFU.TANH R95, R47 ;  /* 0x0000002f005f7308 */ /* 0x000ae20000002400 */
[----:B------:R-:W-:Y:S01]  /*2860*/  FSEL R70, R75, -INF , P3 ;  /* 0xff8000004b467808 */ /* 0x000fe20001800000 */
[C---:B------:R-:W-:Y:S01]  /*2870*/  FMUL.FTZ R28, R0.reuse, R28 ;  /* 0x0000001c001c7220 */ /* 0x040fe20000410000 */
[----:B------:R-:W-:Y:S01]  /*2880*/  FMNMX.FTZ R43, R77, R42, !PT ;  /* 0x0000002a4d2b7209 */ /* 0x000fe20007810000 */
[----:B------:R-:W-:Y:S01]  /*2890*/  FMUL.FTZ R29, R0, R29 ;  /* 0x0000001d001d7220 */ /* 0x000fe20000410000 */
[C---:B------:R-:W-:Y:S01]  /*28a0*/  ISETP.GT.AND P3, PT, R57.reuse, 0x41, PT ;  /* 0x000000413900780c */ /* 0x040fe20003f64270 */
[----:B------:R-:W-:Y:S01]  /*28b0*/  UISETP.GE.AND UP1, UPT, UR24, UR23, UPT ;  /* 0x000000171800728c */ /* 0x000fe2000bf26270 */
[----:B------:R-:W-:Y:S01]  /*28c0*/  FSEL R67, R58, -INF , P4 ;  /* 0xff8000003a437808 */ /* 0x000fe20002000000 */
[----:B------:R2:W3:Y:S01]  /*28d0*/  MUFU.TANH R99, R51 ;  /* 0x0000003300637308 */ /* 0x0004e20000002400 */
[----:B------:R-:W-:Y:S01]  /*28e0*/  FMNMX.FTZ R42, R70, R43, !PT ;  /* 0x0000002b462a7209 */ /* 0x000fe20007810000 */
[----:B-----5:R-:W-:Y:S01]  /*28f0*/  FMUL.FTZ R47, R0, R26 ;  /* 0x0000001a002f7220 */ /* 0x020fe20000410000 */
[----:B------:R-:W-:-:S02]  /*2900*/  ISETP.GT.AND P4, PT, R57, 0x48, PT ;  /* 0x000000483900780c */ /* 0x000fc40003f84270 */
[----:B0-----:R-:W-:Y:S02]  /*2910*/  FSEL R66, R76, -INF , P3 ;  /* 0xff8000004c427808 */ /* 0x001fe40001800000 */
[----:B------:R-:W-:Y:S01]  /*2920*/  FMNMX.FTZ R43, R67, R42, !PT ;  /* 0x0000002a432b7209 */ /* 0x000fe20007810000 */
[----:B------:R0:W5:Y:S01]  /*2930*/  MUFU.TANH R75, R54 ;  /* 0x00000036004b7308 */ /* 0x0001620000002400 */
[----:B------:R-:W-:Y:S02]  /*2940*/  ISETP.GT.AND P3, PT, R57, 0x49, PT ;  /* 0x000000493900780c */ /* 0x000fe40003f64270 */
[----:B------:R-:W-:Y:S02]  /*2950*/  FSEL R55, R59, -INF , P4 ;  /* 0xff8000003b377808 */ /* 0x000fe40002000000 */
[----:B------:R-:W-:Y:S02]  /*2960*/  FMNMX.FTZ R50, R66, R43, !PT ;  /* 0x0000002b42327209 */ /* 0x000fe40007810000 */
[----:B------:R-:W-:Y:S01]  /*2970*/  ISETP.GT.AND P4, PT, R57, 0x50, PT ;  /* 0x000000503900780c */ /* 0x000fe20003f84270 */
[----:B------:R3:W5:Y:S01]  /*2980*/  MUFU.TANH R76, R46 ;  /* 0x0000002e004c7308 */ /* 0x0007620000002400 */
[----:B-1----:R-:W-:-:S02]  /*2990*/  FSEL R42, R62, -INF , P3 ;  /* 0xff8000003e2a7808 */ /* 0x002fc40001800000 */
[----:B------:R-:W-:Y:S01]  /*29a0*/  FMNMX.FTZ R43, R55, R50, !PT ;  /* 0x00000032372b7209 */ /* 0x000fe20007810000 */
[----:B------:R-:W-:Y:S01]  /*29b0*/  FMUL.FTZ R50, R0, R27 ;  /* 0x0000001b00327220 */ /* 0x000fe20000410000 */
[----:B------:R-:W-:Y:S02]  /*29c0*/  ISETP.GT.AND P3, PT, R57, 0x51, PT ;  /* 0x000000513900780c */ /* 0x000fe40003f64270 */
[----:B----4-:R-:W-:Y:S01]  /*29d0*/  FSEL R26, R63, -INF , P4 ;  /* 0xff8000003f1a7808 */ /* 0x010fe20002000000 */
[----:B------:R1:W4:Y:S01]  /*29e0*/  MUFU.TANH R101, R47 ;  /* 0x0000002f00657308 */ /* 0x0003220000002400 */
[----:B--2---:R-:W-:Y:S02]  /*29f0*/  FMNMX.FTZ R51, R42, R43, !PT ;  /* 0x0000002b2a337209 */ /* 0x004fe40007810000 */
[----:B------:R-:W-:Y:S02]  /*2a00*/  ISETP.GT.AND P4, PT, R57, 0x58, PT ;  /* 0x000000583900780c */ /* 0x000fe40003f84270 */
[----:B------:R-:W-:-:S02]  /*2a10*/  FSEL R43, R86, -INF , P3 ;  /* 0xff800000562b7808 */ /* 0x000fc40001800000 */
[----:B0-----:R-:W-:Y:S01]  /*2a20*/  FMNMX.FTZ R54, R26, R51, !PT ;  /* 0x000000331a367209 */ /* 0x001fe20007810000 */
[C---:B------:R-:W-:Y:S01]  /*2a30*/  FMUL.FTZ R51, R0.reuse, R30 ;  /* 0x0000001e00337220 */ /* 0x040fe20000410000 */
[----:B------:R-:W-:Y:S01]  /*2a40*/  ISETP.GT.AND P3, PT, R57, 0x59, PT ;  /* 0x000000593900780c */ /* 0x000fe20003f64270 */
[----:B------:R0:W2:Y:S01]  /*2a50*/  MUFU.TANH R86, R50 ;  /* 0x0000003200567308 */ /* 0x0000a20000002400 */
[----:B------:R-:W-:Y:S02]  /*2a60*/  FSEL R27, R71, -INF , P4 ;  /* 0xff800000471b7808 */ /* 0x000fe40002000000 */
[----:B------:R-:W-:Y:S02]  /*2a70*/  FMNMX.FTZ R54, R43, R54, !PT ;  /* 0x000000362b367209 */ /* 0x000fe40007810000 */
[----:B------:R-:W-:Y:S02]  /*2a80*/  ISETP.GT.AND P4, PT, R57, 0x60, PT ;  /* 0x000000603900780c */ /* 0x000fe40003f84270 */
[----:B---3--:R-:W-:Y:S01]  /*2a90*/  FSEL R46, R87, -INF , P3 ;  /* 0xff800000572e7808 */ /* 0x008fe20001800000 */
[----:B------:R-:W-:Y:S01]  /*2aa0*/  MUFU.TANH R3, R3 ;  /* 0x0000000300037308 */ /* 0x000fe20000002400 */
[----:B------:R-:W-:Y:S01]  /*2ab0*/  FMNMX.FTZ R59, R27, R54, !PT ;  /* 0x000000361b3b7209 */ /* 0x000fe20007810000 */
[----:B------:R-:W-:Y:S01]  /*2ac0*/  FMUL.FTZ R54, R0, R31 ;  /* 0x0000001f00367220 */ /* 0x000fe20000410000 */
[----:B------:R-:W-:-:S02]  /*2ad0*/  ISETP.GT.AND P3, PT, R57, 0x61, PT ;  /* 0x000000613900780c */ /* 0x000fc40003f64270 */
[----:B------:R-:W-:Y:S02]  /*2ae0*/  FSEL R30, R89, -INF , P4 ;  /* 0xff800000591e7808 */ /* 0x000fe40002000000 */
[----:B------:R-:W-:Y:S01]  /*2af0*/  FMNMX.FTZ R59, R46, R59, !PT ;  /* 0x0000003b2e3b7209 */ /* 0x000fe20007810000 */
[----:B------:R3:W2:Y:S01]  /*2b00*/  MUFU.TANH R87, R51 ;  /* 0x0000003300577308 */ /* 0x0006a20000002400 */
[----:B------:R-:W-:Y:S02]  /*2b10*/  ISETP.GT.AND P4, PT, R57, 0x68, PT ;  /* 0x000000683900780c */ /* 0x000fe40003f84270 */
[----:B-1----:R-:W-:Y:S02]  /*2b20*/  FSEL R47, R91, -INF , P3 ;  /* 0xff8000005b2f7808 */ /* 0x002fe40001800000 */
[----:B------:R-:W-:Y:S02]  /*2b30*/  FMNMX.FTZ R58, R30, R59, !PT ;  /* 0x0000003b1e3a7209 */ /* 0x000fe40007810000 */
[----:B------:R-:W-:Y:S01]  /*2b40*/  ISETP.GT.AND P3, PT, R57, 0x69, PT ;  /* 0x000000693900780c */ /* 0x000fe20003f64270 */
[----:B------:R5:W1:Y:S01]  /*2b50*/  MUFU.TANH R89, R54 ;  /* 0x0000003600597308 */ /* 0x000a620000002400 */
[----:B------:R-:W-:-:S02]  /*2b60*/  FSEL R31, R93, -INF , P4 ;  /* 0xff8000005d1f7808 */ /* 0x000fc40002000000 */
[----:B------:R-:W-:Y:S02]  /*2b70*/  FMNMX.FTZ R58, R47, R58, !PT ;  /* 0x0000003a2f3a7209 */ /* 0x000fe40007810000 */
[----:B------:R-:W-:Y:S02]  /*2b80*/  ISETP.GT.AND P4, PT, R57, 0x70, PT ;  /* 0x000000703900780c */ /* 0x000fe40003f84270 */
[----:B0-----:R-:W-:Y:S01]  /*2b90*/  FSEL R50, R95, -INF , P3 ;  /* 0xff8000005f327808 */ /* 0x001fe20001800000 */
[----:B------:R-:W-:Y:S01]  /*2ba0*/  MUFU.TANH R5, R5 ;  /* 0x0000000500057308 */ /* 0x000fe20000002400 */
[----:B------:R-:W-:Y:S01]  /*2bb0*/  FMNMX.FTZ R59, R31, R58, !PT ;  /* 0x0000003a1f3b7209 */ /* 0x000fe20007810000 */
[----:B------:R-:W-:Y:S01]  /*2bc0*/  FMUL.FTZ R58, R0, R34 ;  /* 0x00000022003a7220 */ /* 0x000fe20000410000 */
[----:B------:R-:W-:Y:S02]  /*2bd0*/  ISETP.GT.AND P3, PT, R57, 0x71, PT ;  /* 0x000000713900780c */ /* 0x000fe40003f64270 */
[----:B---3--:R-:W-:-:S02]  /*2be0*/  FSEL R51, R97, -INF , P4 ;  /* 0xff80000061337808 */ /* 0x008fc40002000000 */
[----:B------:R-:W-:Y:S01]  /*2bf0*/  FMNMX.FTZ R62, R50, R59, !PT ;  /* 0x0000003b323e7209 */ /* 0x000fe20007810000 */
[----:B------:R-:W-:Y:S01]  /*2c00*/  FMUL.FTZ R59, R0, R35 ;  /* 0x00000023003b7220 */ /* 0x000fe20000410000 */
[----:B------:R-:W-:Y:S01]  /*2c10*/  ISETP.GT.AND P4, PT, R57, 0x78, PT ;  /* 0x000000783900780c */ /* 0x000fe20003f84270 */
[----:B------:R2:W0:Y:S01]  /*2c20*/  MUFU.TANH R91, R58 ;  /* 0x0000003a005b7308 */ /* 0x0004220000002400 */
[----:B------:R-:W-:Y:S02]  /*2c30*/  FSEL R34, R99, -INF , P3 ;  /* 0xff80000063227808 */ /* 0x000fe40001800000 */
[----:B------:R-:W-:Y:S02]  /*2c40*/  FMNMX.FTZ R63, R51, R62, !PT ;  /* 0x0000003e333f7209 */ /* 0x000fe40007810000 */
[----:B------:R-:W-:Y:S02]  /*2c50*/  ISETP.GT.AND P3, PT, R57, 0x79, PT ;  /* 0x000000793900780c */ /* 0x000fe40003f64270 */
[----:B-----5:R-:W-:Y:S01]  /*2c60*/  FSEL R54, R75, -INF , P4 ;  /* 0xff8000004b367808 */ /* 0x020fe20002000000 */
[----:B------:R1:W3:Y:S01]  /*2c70*/  MUFU.TANH R93, R59 ;  /* 0x0000003b005d7308 */ /* 0x0002e20000002400 */
[----:B------:R-:W-:-:S02]  /*2c80*/  FMNMX.FTZ R63, R34, R63, !PT ;  /* 0x0000003f223f7209 */ /* 0x000fc40007810000 */
[C---:B------:R-:W-:Y:S02]  /*2c90*/  ISETP.GT.AND P4, PT, R57.reuse, 0x80, PT ;  /* 0x000000803900780c */ /* 0x040fe40003f84270 */
[----:B------:R-:W-:Y:S01]  /*2ca0*/  FSEL R35, R76, -INF , P3 ;  /* 0xff8000004c237808 */ /* 0x000fe20001800000 */
[----:B------:R-:W-:Y:S01]  /*2cb0*/  FMUL.FTZ R76, R0, R44 ;  /* 0x0000002c004c7220 */ /* 0x000fe20000410000 */
[----:B------:R-:W-:Y:S01]  /*2cc0*/  FMNMX.FTZ R62, R54, R63, !PT ;  /* 0x0000003f363e7209 */ /* 0x000fe20007810000 */
[----:B------:R-:W-:Y:S01]  /*2cd0*/  FMUL.FTZ R63, R0, R38 ;  /* 0x00000026003f7220 */ /* 0x000fe20000410000 */
[----:B------:R-:W-:Y:S01]  /*2ce0*/  ISETP.GT.AND P3, PT, R57, 0x81, PT ;  /* 0x000000813900780c */ /* 0x000fe20003f64270 */
[----:B------:R-:W-:Y:S01]  /*2cf0*/  MUFU.TANH R6, R6 ;  /* 0x0000000600067308 */ /* 0x000fe20000002400 */
[----:B----4-:R-:W-:Y:S02]  /*2d00*/  FSEL R38, R101, -INF , P4 ;  /* 0xff80000065267808 */ /* 0x010fe40002000000 */
[----:B------:R-:W-:-:S02]  /*2d10*/  FMNMX.FTZ R71, R35, R62, !PT ;  /* 0x0000003e23477209 */ /* 0x000fc40007810000 */
[C---:B------:R-:W-:Y:S02]  /*2d20*/  ISETP.GT.AND P4, PT, R57.reuse, 0x88, PT ;  /* 0x000000883900780c */ /* 0x040fe40003f84270 */
[----:B--2---:R-:W-:Y:S01]  /*2d30*/  FSEL R58, R86, -INF , P3 ;  /* 0xff800000563a7808 */ /* 0x004fe20001800000 */
[----:B------:R0:W2:Y:S01]  /*2d40*/  MUFU.TANH R95, R63 ;  /* 0x0000003f005f7308 */ /* 0x0000a20000002400 */
[----:B------:R-:W-:Y:S01]  /*2d50*/  FMNMX.FTZ R75, R38, R71, !PT ;  /* 0x00000047264b7209 */ /* 0x000fe20007810000 */
[----:B------:R-:W-:Y:S01]  /*2d60*/  FMUL.FTZ R71, R0, R39 ;  /* 0x0000002700477220 */ /* 0x000fe20000410000 */
[----:B------:R-:W-:Y:S02]  /*2d70*/  ISETP.GT.AND P3, PT, R57, 0x89, PT ;  /* 0x000000893900780c */ /* 0x000fe40003f64270 */
[----:B------:R-:W-:Y:S02]  /*2d80*/  FSEL R62, R87, -INF , P4 ;  /* 0xff800000573e7808 */ /* 0x000fe40002000000 */
[----:B------:R-:W-:Y:S01]  /*2d90*/  FMNMX.FTZ R75, R58, R75, !PT ;  /* 0x0000004b3a4b7209 */ /* 0x000fe20007810000 */
[----:B------:R4:W5:Y:S01]  /*2da0*/  MUFU.TANH R87, R71 ;  /* 0x0000004700577308 */ /* 0x0009620000002400 */
[----:B------:R-:W-:-:S02]  /*2db0*/  ISETP.GT.AND P4, PT, R57, 0x90, PT ;  /* 0x000000903900780c */ /* 0x000fc40003f84270 */
[----:B-1----:R-:W-:Y:S02]  /*2dc0*/  FSEL R59, R89, -INF , P3 ;  /* 0xff800000593b7808 */ /* 0x002fe40001800000 */
[----:B------:R-:W-:Y:S01]  /*2dd0*/  FMNMX.FTZ R86, R62, R75, !PT ;  /* 0x0000004b3e567209 */ /* 0x000fe20007810000 */
[C---:B------:R-:W-:Y:S01]  /*2de0*/  FMUL.FTZ R75, R0.reuse, R48 ;  /* 0x00000030004b7220 */ /* 0x040fe20000410000 */
[----:B------:R-:W-:Y:S01]  /*2df0*/  ISETP.GT.AND P3, PT, R57, 0x91, PT ;  /* 0x000000913900780c */ /* 0x000fe20003f64270 */
[C---:B------:R-:W-:Y:S01]  /*2e00*/  FMUL.FTZ R48, R0.reuse, R49 ;  /* 0x0000003100307220 */ /* 0x040fe20000410000 */
[----:B0-----:R-:W-:Y:S01]  /*2e10*/  FSEL R63, R91, -INF , P4 ;  /* 0xff8000005b3f7808 */ /* 0x001fe20002000000 */
[C---:B----4-:R-:W-:Y:S01]  /*2e20*/  FMUL.FTZ R71, R0.reuse, R45 ;  /* 0x0000002d00477220 */ /* 0x050fe20000410000 */
[----:B------:R-:W-:Y:S01]  /*2e30*/  FMNMX.FTZ R86, R59, R86, !PT ;  /* 0x000000563b567209 */ /* 0x000fe20007810000 */
[----:B------:R-:W-:Y:S01]  /*2e40*/  SHFL.IDX PT, R91, R81, RZ, 0x1c1f ;  /* 0x001c1fff515b7589 */ /* 0x000fe200000e0000 */
[----:B------:R-:W-:Y:S01]  /*2e50*/  ISETP.GT.AND P4, PT, R57, 0x98, PT ;  /* 0x000000983900780c */ /* 0x000fe20003f84270 */
[C---:B------:R-:W-:Y:S01]  /*2e60*/  FMUL.FTZ R49, R0.reuse, R52 ;  /* 0x0000003400317220 */ /* 0x040fe20000410000 */
[----:B---3--:R-:W-:Y:S01]  /*2e70*/  FSEL R39, R93, -INF , P3 ;  /* 0xff8000005d277808 */ /* 0x008fe20001800000 */
[C---:B------:R-:W-:Y:S01]  /*2e80*/  FMUL.FTZ R52, R0.reuse, R53 ;  /* 0x0000003500347220 */ /* 0x040fe20000410000 */
[----:B------:R-:W-:Y:S01]  /*2e90*/  FMNMX.FTZ R86, R63, R86, !PT ;  /* 0x000000563f567209 */ /* 0x000fe20007810000 */
[C---:B------:R-:W-:Y:S01]  /*2ea0*/  FMUL.FTZ R53, R0.reuse, R32 ;  /* 0x0000002000357220 */ /* 0x040fe20000410000 */
[----:B------:R-:W-:Y:S01]  /*2eb0*/  ISETP.GT.AND P3, PT, R57, 0x99, PT ;  /* 0x000000993900780c */ /* 0x000fe20003f64270 */
[----:B------:R-:W-:Y:S01]  /*2ec0*/  FMUL.FTZ R32, R0, R33 ;  /* 0x0000002100207220 */ /* 0x000fe20000410000 */
[----:B--2---:R-:W-:Y:S01]  /*2ed0*/  FSEL R45, R95, -INF , P4 ;  /* 0xff8000005f2d7808 */ /* 0x004fe20002000000 */
[----:B------:R-:W0:Y:S01]  /*2ee0*/  MUFU.TANH R7, R7 ;  /* 0x0000000700077308 */ /* 0x000e220000002400 */
[----:B------:R-:W-:-:S02]  /*2ef0*/  FMNMX.FTZ R86, R39, R86, !PT ;  /* 0x0000005627567209 */ /* 0x000fc40007810000 */
[----:B-----5:R-:W-:Y:S02]  /*2f00*/  FSEL R44, R87, -INF , P3 ;  /* 0xff800000572c7808 */ /* 0x020fe40001800000 */
[----:B------:R-:W-:-:S03]  /*2f10*/  FMNMX.FTZ R57, R45, R86, !PT ;  /* 0x000000562d397209 */ /* 0x000fc60007810000 */
[----:B------:R-:W1:Y:S01]  /*2f20*/  MUFU.TANH R8, R8 ;  /* 0x0000000800087308 */ /* 0x000e620000002400 */
[----:B------:R-:W-:-:S05]  /*2f30*/  FMNMX.FTZ R57, R44, R57, !PT ;  /* 0x000000392c397209 */ /* 0x000fca0007810000 */
[----:B------:R-:W2:Y:S02]  /*2f40*/  SHFL.BFLY PT, R86, R57, 0x2, 0x1f ;  /* 0x0c401f0039567f89 */ /* 0x000ea400000e0000 */
[----:B------:R-:W3:Y:S08]  /*2f50*/  MUFU.TANH R9, R9 ;  /* 0x0000000900097308 */ /* 0x000ef00000002400 */
[----:B------:R-:W4:Y:S08]  /*2f60*/  MUFU.TANH R10, R10 ;  /* 0x0000000a000a7308 */ /* 0x000f300000002400 */
[----:B------:R-:W5:Y:S01]  /*2f70*/  MUFU.TANH R11, R11 ;  /* 0x0000000b000b7308 */ /* 0x000f620000002400 */
[----:B--2---:R-:W-:-:S07]  /*2f80*/  FMNMX.FTZ R86, R57, R86, !PT ;  /* 0x0000005639567209 */ /* 0x004fce0007810000 */
[----:B------:R-:W2:Y:S01]  /*2f90*/  MUFU.TANH R12, R12 ;  /* 0x0000000c000c7308 */ /* 0x000ea20000002400 */
[----:B------:R-:W0:Y:S07]  /*2fa0*/  SHFL.BFLY PT, R57, R86, 0x1, 0x1f ;  /* 0x0c201f0056397f89 */ /* 0x000e2e00000e0000 */
[----:B------:R-:W2:Y:S08]  /*2fb0*/  MUFU.TANH R13, R13 ;  /* 0x0000000d000d7308 */ /* 0x000eb00000002400 */
[----:B------:R-:W2:Y:S08]  /*2fc0*/  MUFU.TANH R14, R14 ;  /* 0x0000000e000e7308 */ /* 0x000eb00000002400 */
[----:B------:R-:W2:Y:S01]  /*2fd0*/  MUFU.TANH R15, R15 ;  /* 0x0000000f000f7308 */ /* 0x000ea20000002400 */
[----:B0-----:R-:W-:Y:S01]  /*2fe0*/  FMNMX.FTZ R57, R86, R57, !PT ;  /* 0x0000003956397209 */ /* 0x001fe20007810000 */
[C---:B------:R-:W-:Y:S01]  /*2ff0*/  FMUL.FTZ R86, R0.reuse, R36 ;  /* 0x0000002400567220 */ /* 0x040fe20000410000 */
[----:B------:R-:W-:-:S02]  /*3000*/  FMUL.FTZ R36, R0, R37 ;  /* 0x0000002500247220 */ /* 0x000fc40000410000 */
[C---:B------:R-:W-:Y:S01]  /*3010*/  FSETP.NEU.FTZ.AND P3, PT, R57.reuse, -INF , PT ;  /* 0xff8000003900780b */ /* 0x040fe20003f7d000 */
[----:B------:R-:W-:-:S02]  /*3020*/  FFMA.FTZ R33, R57, R106, -8 ;  /* 0xc100000039217423 */ /* 0x000fc4000001006a */
[----:B------:R-:W0:Y:S03]  /*3030*/  MUFU.TANH R20, R20 ;  /* 0x0000001400147308 */ /* 0x000e260000002400 */
[----:B------:R-:W-:-:S05]  /*3040*/  FSEL R33, R33, RZ, P3 ;  /* 0x000000ff21217208 */ /* 0x000fca0001800000 */
[----:B------:R-:W0:Y:S01]  /*3050*/  MUFU.TANH R21, R21 ;  /* 0x0000001500157308 */ /* 0x000e220000002400 */
[----:B------:R-:W-:-:S01]  /*3060*/  FFMA.FTZ R37, R88, UR20, -R33 ;  /* 0x0000001458257c23 */ /* 0x000fc20008010821 */
[--C-:B------:R-:W-:Y:S01]  /*3070*/  FFMA.FTZ R88, R98, UR20, -R33.reuse ;  /* 0x0000001462587c23 */ /* 0x100fe20008010821 */
[----:B------:R-:W-:Y:S02]  /*3080*/  VIADD R98, R82, -UR13 ;  /* 0x8000000d52627c36 */ /* 0x000fe40008000000 */
[--C-:B------:R-:W-:Y:S01]  /*3090*/  FFMA.FTZ R89, R92, UR20, -R33.reuse ;  /* 0x000000145c597c23 */ /* 0x100fe20008010821 */
[----:B------:R-:W-:-:S01]  /*30a0*/  FFMA.FTZ R93, R96, UR20, -R33 ;  /* 0x00000014605d7c23 */ /* 0x000fc20008010821 */
[--C-:B------:R-:W-:Y:S01]  /*30b0*/  FFMA.FTZ R95, R85, UR20, -R33.reuse ;  /* 0x00000014555f7c23 */ /* 0x100fe20008010821 */
[----:B------:R-:W-:-:S01]  /*30c0*/  FFMA.FTZ R97, R84, UR20, -R33 ;  /* 0x0000001454617c23 */ /* 0x000fc20008010821 */
[----:B------:R-:W-:Y:S01]  /*30d0*/  VIADDMNMX R91, R91, R98, R83, PT ;  /* 0x000000625b5b7246 */ /* 0x000fe20003800153 */
[----:B------:R-:W0:Y:S01]  /*30e0*/  MUFU.TANH R72, R72 ;  /* 0x0000004800487308 */ /* 0x000e220000002400 */
[----:B------:R-:W-:-:S01]  /*30f0*/  FFMA.FTZ R87, R90, UR20, -R33 ;  /* 0x000000145a577c23 */ /* 0x000fc20008010821 */
[--C-:B------:R-:W-:Y:S01]  /*3100*/  FFMA.FTZ R90, R100, UR20, -R33.reuse ;  /* 0x00000014645a7c23 */ /* 0x100fe20008010821 */
[C---:B------:R-:W-:Y:S01]  /*3110*/  ISETP.GT.AND P3, PT, R91.reuse, RZ, PT ;  /* 0x000000ff5b00720c */ /* 0x040fe20003f64270 */
[--C-:B------:R-:W-:Y:S01]  /*3120*/  FFMA.FTZ R104, R104, UR20, -R33.reuse ;  /* 0x0000001468687c23 */ /* 0x100fe20008010821 */
[C---:B------:R-:W-:Y:S01]  /*3130*/  ISETP.GT.AND P4, PT, R91.reuse, 0x1, PT ;  /* 0x000000015b00780c */ /* 0x040fe20003f84270 */
[--C-:B------:R-:W-:Y:S01]  /*3140*/  FFMA.FTZ R81, R102, UR20, -R33.reuse ;  /* 0x0000001466517c23 */ /* 0x100fe20008010821 */
[----:B------:R-:W-:Y:S01]  /*3150*/  ISETP.GT.AND P5, PT, R91, 0x8, PT ;  /* 0x000000085b00780c */ /* 0x000fe20003fa4270 */
[----:B------:R-:W0:Y:S01]  /*3160*/  MUFU.TANH R73, R73 ;  /* 0x0000004900497308 */ /* 0x000e220000002400 */
[----:B------:R-:W-:Y:S01]  /*3170*/  FSEL R3, R3, -INF , P3 ;  /* 0xff80000003037808 */ /* 0x000fe20001800000 */
[--C-:B------:R-:W-:Y:S01]  /*3180*/  FFMA.FTZ R94, R94, UR20, -R33.reuse ;  /* 0x000000145e5e7c23 */ /* 0x100fe20008010821 */
[----:B------:R-:W-:Y:S01]  /*3190*/  FSEL R92, R5, -INF , P4 ;  /* 0xff800000055c7808 */ /* 0x000fe20002000000 */
[--C-:B------:R-:W-:Y:S01]  /*31a0*/  FFMA.FTZ R79, R79, UR20, -R33.reuse ;  /* 0x000000144f4f7c23 */ /* 0x100fe20008010821 */
[----:B------:R-:W-:Y:S01]  /*31b0*/  ISETP.GT.AND P3, PT, R91, 0x9, PT ;  /* 0x000000095b00780c */ /* 0x000fe20003f64270 */
[--C-:B------:R-:W-:Y:S01]  /*31c0*/  FFMA.FTZ R77, R77, UR20, -R33.reuse ;  /* 0x000000144d4d7c23 */ /* 0x100fe20008010821 */
[----:B------:R-:W-:Y:S01]  /*31d0*/  FSEL R6, R6, -INF , P5 ;  /* 0xff80000006067808 */ /* 0x000fe20002800000 */
[----:B------:R5:W-:Y:S01]  /*31e0*/  MUFU.EX2 R5, R89 ;  /* 0x0000005900057308 */ /* 0x000be20000000800 */
[----:B------:R-:W-:Y:S01]  /*31f0*/  FMNMX.FTZ R83, R3, R92, !PT ;  /* 0x0000005c03537209 */ /* 0x000fe20007810000 */
[--C-:B------:R-:W-:Y:S01]  /*3200*/  FFMA.FTZ R70, R70, UR20, -R33.reuse ;  /* 0x0000001446467c23 */ /* 0x100fe20008010821 */
[----:B------:R-:W-:Y:S01]  /*3210*/  ISETP.GT.AND P4, PT, R91, 0x10, PT ;  /* 0x000000105b00780c */ /* 0x000fe20003f84270 */
[--C-:B------:R-:W-:Y:S01]  /*3220*/  FFMA.FTZ R67, R67, UR20, -R33.reuse ;  /* 0x0000001443437c23 */ /* 0x100fe20008010821 */
[----:B------:R-:W-:Y:S01]  /*3230*/  FSEL R7, R7, -INF , P3 ;  /* 0xff80000007077808 */ /* 0x000fe20001800000 */
[--C-:B------:R-:W-:Y:S01]  /*3240*/  FFMA.FTZ R66, R66, UR20, -R33.reuse ;  /* 0x0000001442427c23 */ /* 0x100fe20008010821 */
[----:B------:R-:W-:Y:S01]  /*3250*/  FMNMX.FTZ R98, R6, R83, !PT ;  /* 0x0000005306627209 */ /* 0x000fe20007810000 */
[----:B------:R-:W0:Y:S01]  /*3260*/  MUFU.TANH R56, R56 ;  /* 0x0000003800387308 */ /* 0x000e220000002400 */
[----:B------:R-:W-:Y:S01]  /*3270*/  ISETP.GT.AND P3, PT, R91, 0x11, PT ;  /* 0x000000115b00780c */ /* 0x000fe20003f64270 */
[--C-:B------:R-:W-:Y:S01]  /*3280*/  FFMA.FTZ R55, R55, UR20, -R33.reuse ;  /* 0x0000001437377c23 */ /* 0x100fe20008010821 */
[----:B-1----:R-:W-:Y:S01]  /*3290*/  FSEL R8, R8, -INF , P4 ;  /* 0xff80000008087808 */ /* 0x002fe20002000000 */
[--C-:B------:R-:W-:Y:S01]  /*32a0*/  FFMA.FTZ R42, R42, UR20, -R33.reuse ;  /* 0x000000142a2a7c23 */ /* 0x100fe20008010821 */
[----:B------:R-:W-:Y:S01]  /*32b0*/  FMNMX.FTZ R83, R7, R98, !PT ;  /* 0x0000006207537209 */ /* 0x000fe20007810000 */
[--C-:B------:R-:W-:Y:S01]  /*32c0*/  FFMA.FTZ R26, R26, UR20, -R33.reuse ;  /* 0x000000141a1a7c23 */ /* 0x100fe20008010821 */
[----:B------:R-:W-:Y:S01]  /*32d0*/  ISETP.GT.AND P4, PT, R91, 0x18, PT ;  /* 0x000000185b00780c */ /* 0x000fe20003f84270 */
[----:B------:R-:W1:Y:S01]  /*32e0*/  MUFU.TANH R74, R74 ;  /* 0x0000004a004a7308 */ /* 0x000e620000002400 */
[----:B---3--:R-:W-:Y:S01]  /*32f0*/  FSEL R9, R9, -INF , P3 ;  /* 0xff80000009097808 */ /* 0x008fe20001800000 */
[--C-:B------:R-:W-:Y:S01]  /*3300*/  FFMA.FTZ R43, R43, UR20, -R33.reuse ;  /* 0x000000142b2b7c23 */ /* 0x100fe20008010821 */
[----:B------:R-:W-:Y:S01]  /*3310*/  FMNMX.FTZ R96, R8, R83, !PT ;  /* 0x0000005308607209 */ /* 0x000fe20007810000 */
[--C-:B------:R-:W-:Y:S01]  /*3320*/  FFMA.FTZ R31, R31, UR20, -R33.reuse ;  /* 0x000000141f1f7c23 */ /* 0x100fe20008010821 */
[----:B------:R-:W-:Y:S01]  /*3330*/  ISETP.GT.AND P3, PT, R91, 0x19, PT ;  /* 0x000000195b00780c */ /* 0x000fe20003f64270 */
[--C-:B------:R-:W-:Y:S01]  /*3340*/  FFMA.FTZ R35, R35, UR20, -R33.reuse ;  /* 0x0000001423237c23 */ /* 0x100fe20008010821 */
[----:B----4-:R-:W-:Y:S01]  /*3350*/  FSEL R10, R10, -INF , P4 ;  /* 0xff8000000a0a7808 */ /* 0x010fe20002000000 */
[----:B------:R-:W-:Y:S01]  /*3360*/  MUFU.EX2 R83, R93 ;  /* 0x0000005d00537308 */ /* 0x000fe20000000800 */
[----:B-----5:R-:W-:Y:S01]  /*3370*/  FMNMX.FTZ R89, R9, R96, !PT ;  /* 0x0000006009597209 */ /* 0x020fe20007810000 */
[--C-:B------:R-:W-:Y:S01]  /*3380*/  FFMA.FTZ R38, R38, UR20, -R33.reuse ;  /* 0x0000001426267c23 */ /* 0x100fe20008010821 */
[----:B------:R-:W-:Y:S01]  /*3390*/  ISETP.GT.AND P4, PT, R91, 0x20, PT ;  /* 0x000000205b00780c */ /* 0x000fe20003f84270 */
[--C-:B------:R-:W-:Y:S01]  /*33a0*/  FFMA.FTZ R59, R59, UR20, -R33.reuse ;  /* 0x000000143b3b7c23 */ /* 0x100fe20008010821 */
[----:B------:R-:W-:Y:S01]  /*33b0*/  FSEL R11, R11, -INF , P3 ;  /* 0xff8000000b0b7808 */ /* 0x000fe20001800000 */
[--C-:B------:R-:W-:Y:S01]  /*33c0*/  FFMA.FTZ R39, R39, UR20, -R33.reuse ;  /* 0x0000001427277c23 */ /* 0x100fe20008010821 */
[----:B------:R-:W-:Y:S01]  /*33d0*/  FMNMX.FTZ R96, R10, R89, !PT ;  /* 0x000000590a607209 */ /* 0x000fe20007810000 */
[----:B------:R-:W3:Y:S01]  /*33e0*/  MUFU.TANH R60, R60 ;  /* 0x0000003c003c7308 */ /* 0x000ee20000002400 */
[----:B------:R-:W-:Y:S01]  /*33f0*/  ISETP.GT.AND P3, PT, R91, 0x21, PT ;  /* 0x000000215b00780c */ /* 0x000fe20003f64270 */
[--C-:B------:R-:W-:Y:S01]  /*3400*/  FFMA.FTZ R45, R45, UR20, -R33.reuse ;  /* 0x000000142d2d7c23 */ /* 0x100fe20008010821 */
[----:B--2---:R-:W-:Y:S01]  /*3410*/  FSEL R85, R12, -INF , P4 ;  /* 0xff8000000c557808 */ /* 0x004fe20002000000 */
[----:B------:R-:W-:Y:S01]  /*3420*/  FFMA.FTZ R44, R44, UR20, -R33 ;  /* 0x000000142c2c7c23 */ /* 0x000fe20008010821 */
[----:B------:R-:W-:-:S02]  /*3430*/  FMNMX.FTZ R96, R11, R96, !PT ;  /* 0x000000600b607209 */ /* 0x000fc40007810000 */
[----:B------:R-:W-:Y:S01]  /*3440*/  ISETP.GT.AND P4, PT, R91, 0x28, PT ;  /* 0x000000285b00780c */ /* 0x000fe20003f84270 */
[----:B------:R2:W-:Y:S01]  /*3450*/  MUFU.EX2 R12, R95 ;  /* 0x0000005f000c7308 */ /* 0x0005e20000000800 */
[----:B------:R-:W-:Y:S02]  /*3460*/  FSEL R13, R13, -INF , P3 ;  /* 0xff8000000d0d7808 */ /* 0x000fe40001800000 */
[----:B------:R-:W-:Y:S02]  /*3470*/  FMNMX.FTZ R96, R85, R96, !PT ;  /* 0x0000006055607209 */ /* 0x000fe40007810000 */
[----:B------:R-:W-:Y:S02]  /*3480*/  ISETP.GT.AND P3, PT, R91, 0x29, PT ;  /* 0x000000295b00780c */ /* 0x000fe40003f64270 */
[----:B------:R-:W-:Y:S01]  /*3490*/  FSEL R84, R14, -INF , P4 ;  /* 0xff8000000e547808 */ /* 0x000fe20002000000 */
[----:B------:R-:W4:Y:S01]  /*34a0*/  MUFU.TANH R61, R61 ;  /* 0x0000003d003d7308 */ /* 0x000f220000002400 */
[----:B------:R-:W-:Y:S01]  /*34b0*/  FMNMX.FTZ R89, R13, R96, !PT ;  /* 0x000000600d597209 */ /* 0x000fe20007810000 */
[----:B--2---:R-:W-:Y:S01]  /*34c0*/  FFMA.FTZ R95, R80, UR20, -R33 ;  /* 0x00000014505f7c23 */ /* 0x004fe20008010821 */
[----:B------:R-:W-:-:S02]  /*34d0*/  ISETP.GT.AND P4, PT, R91, 0x30, PT ;  /* 0x000000305b00780c */ /* 0x000fc40003f84270 */
[----:B------:R-:W-:Y:S02]  /*34e0*/  FSEL R15, R15, -INF , P3 ;  /* 0xff8000000f0f7808 */ /* 0x000fe40001800000 */
[----:B------:R-:W-:Y:S01]  /*34f0*/  FMNMX.FTZ R80, R84, R89, !PT ;  /* 0x0000005954507209 */ /* 0x000fe20007810000 */
[----:B------:R-:W2:Y:S01]  /*3500*/  MUFU.TANH R64, R64 ;  /* 0x0000004000407308 */ /* 0x000ea20000002400 */
[----:B------:R-:W-:Y:S02]  /*3510*/  ISETP.GT.AND P3, PT, R91, 0x31, PT ;  /* 0x000000315b00780c */ /* 0x000fe40003f64270 */
[----:B0-----:R-:W-:Y:S02]  /*3520*/  FSEL R20, R20, -INF , P4 ;  /* 0xff80000014147808 */ /* 0x001fe40002000000 */
[----:B------:R-:W-:Y:S02]  /*3530*/  FMNMX.FTZ R93, R15, R80, !PT ;  /* 0x000000500f5d7209 */ /* 0x000fe40007810000 */
[----:B------:R-:W-:Y:S01]  /*3540*/  ISETP.GT.AND P4, PT, R91, 0x38, PT ;  /* 0x000000385b00780c */ /* 0x000fe20003f84270 */
[----:B------:R0:W-:Y:S01]  /*3550*/  MUFU.EX2 R89, R95 ;  /* 0x0000005f00597308 */ /* 0x0001e20000000800 */
[----:B------:R-:W-:-:S02]  /*3560*/  FSEL R21, R21, -INF , P3 ;  /* 0xff80000015157808 */ /* 0x000fc40001800000 */
[----:B------:R-:W-:Y:S02]  /*3570*/  FMNMX.FTZ R80, R20, R93, !PT ;  /* 0x0000005d14507209 */ /* 0x000fe40007810000 */
[----:B------:R-:W-:Y:S02]  /*3580*/  ISETP.GT.AND P3, PT, R91, 0x39, PT ;  /* 0x000000395b00780c */ /* 0x000fe40003f64270 */
[----:B------:R-:W-:Y:S01]  /*3590*/  FSEL R72, R72, -INF , P4 ;  /* 0xff80000048487808 */ /* 0x000fe20002000000 */
[----:B------:R-:W5:Y:S01]  /*35a0*/  MUFU.TANH R65, R65 ;  /* 0x0000004100417308 */ /* 0x000f620000002400 */
[----:B------:R-:W-:Y:S01]  /*35b0*/  FMNMX.FTZ R93, R21, R80, !PT ;  /* 0x00000050155d7209 */ /* 0x000fe20007810000 */
[----:B0-----:R-:W-:Y:S01]  /*35c0*/  FFMA.FTZ R95, R78, UR20, -R33 ;  /* 0x000000144e5f7c23 */ /* 0x001fe20008010821 */
[----:B------:R-:W-:Y:S02]  /*35d0*/  ISETP.GT.AND P4, PT, R91, 0x40, PT ;  /* 0x000000405b00780c */ /* 0x000fe40003f84270 */
[----:B------:R-:W-:-:S02]  /*35e0*/  FSEL R73, R73, -INF , P3 ;  /* 0xff80000049497808 */ /* 0x000fc40001800000 */
[----:B------:R-:W-:Y:S01]  /*35f0*/  FMNMX.FTZ R80, R72, R93, !PT ;  /* 0x0000005d48507209 */ /* 0x000fe20007810000 */
[----:B------:R-:W0:Y:S01]  /*3600*/  MUFU.TANH R68, R68 ;  /* 0x0000004400447308 */ /* 0x000e220000002400 */
[----:B------:R-:W-:Y:S02]  /*3610*/  ISETP.GT.AND P3, PT, R91, 0x41, PT ;  /* 0x000000415b00780c */ /* 0x000fe40003f64270 */
[----:B------:R-:W-:Y:S02]  /*3620*/  FSEL R78, R56, -INF , P4 ;  /* 0xff800000384e7808 */ /* 0x000fe40002000000 */
[----:B------:R-:W-:Y:S02]  /*3630*/  FMNMX.FTZ R93, R73, R80, !PT ;  /* 0x00000050495d7209 */ /* 0x000fe40007810000 */
[----:B------:R-:W-:Y:S01]  /*3640*/  ISETP.GT.AND P4, PT, R91, 0x48, PT ;  /* 0x000000485b00780c */ /* 0x000fe20003f84270 */
[----:B------:R-:W0:Y:S01]  /*3650*/  MUFU.TANH R69, R69 ;  /* 0x0000004500457308 */ /* 0x000e220000002400 */
[----:B-1----:R-:W-:-:S02]  /*3660*/  FSEL R74, R74, -INF , P3 ;  /* 0xff8000004a4a7808 */ /* 0x002fc40001800000 */
[----:B------:R-:W-:Y:S02]  /*3670*/  FMNMX.FTZ R93, R78, R93, !PT ;  /* 0x0000005d4e5d7209 */ /* 0x000fe40007810000 */
[C---:B------:R-:W-:Y:S02]  /*3680*/  ISETP.GT.AND P3, PT, R91.reuse, 0x49, PT ;  /* 0x000000495b00780c */ /* 0x040fe40003f64270 */
[----:B---3--:R-:W-:Y:S01]  /*3690*/  FSEL R60, R60, -INF , P4 ;  /* 0xff8000003c3c7808 */ /* 0x008fe20002000000 */
[----:B------:R-:W1:Y:S01]  /*36a0*/  MUFU.TANH R40, R40 ;  /* 0x0000002800287308 */ /* 0x000e620000002400 */
[----:B------:R-:W-:Y:S02]  /*36b0*/  FMNMX.FTZ R93, R74, R93, !PT ;  /* 0x0000005d4a5d7209 */ /* 0x000fe40007810000 */
[----:B------:R-:W-:Y:S02]  /*36c0*/  ISETP.GT.AND P4, PT, R91, 0x50, PT ;  /* 0x000000505b00780c */ /* 0x000fe40003f84270 */
[----:B----4-:R-:W-:-:S02]  /*36d0*/  FSEL R61, R61, -INF , P3 ;  /* 0xff8000003d3d7808 */ /* 0x010fc40001800000 */
[----:B------:R-:W-:Y:S01]  /*36e0*/  FMNMX.FTZ R80, R60, R93, !PT ;  /* 0x0000005d3c507209 */ /* 0x000fe20007810000 */
[----:B------:R-:W3:Y:S01]  /*36f0*/  MUFU.TANH R41, R41 ;  /* 0x0000002900297308 */ /* 0x000ee20000002400 */
[----:B------:R-:W-:Y:S02]  /*3700*/  ISETP.GT.AND P3, PT, R91, 0x51, PT ;  /* 0x000000515b00780c */ /* 0x000fe40003f64270 */
[----:B--2---:R-:W-:Y:S02]  /*3710*/  FSEL R64, R64, -INF , P4 ;  /* 0xff80000040407808 */ /* 0x004fe40002000000 */
[----:B------:R-:W-:Y:S02]  /*3720*/  FMNMX.FTZ R93, R61, R80, !PT ;  /* 0x000000503d5d7209 */ /* 0x000fe40007810000 */
[----:B------:R-:W-:Y:S01]  /*3730*/  ISETP.GT.AND P4, PT, R91, 0x58, PT ;  /* 0x000000585b00780c */ /* 0x000fe20003f84270 */
[----:B------:R-:W2:Y:S01]  /*3740*/  MUFU.TANH R76, R76 ;  /* 0x0000004c004c7308 */ /* 0x000ea20000002400 */
[----:B-----5:R-:W-:-:S02]  /*3750*/  FSEL R65, R65, -INF , P3 ;  /* 0xff80000041417808 */ /* 0x020fc40001800000 */
[----:B------:R-:W-:Y:S02]  /*3760*/  FMNMX.FTZ R80, R64, R93, !PT ;  /* 0x0000005d40507209 */ /* 0x000fe40007810000 */
[----:B------:R-:W-:Y:S02]  /*3770*/  ISETP.GT.AND P3, PT, R91, 0x59, PT ;  /* 0x000000595b00780c */ /* 0x000fe40003f64270 */
[----:B0-----:R-:W-:Y:S01]  /*3780*/  FSEL R68, R68, -INF , P4 ;  /* 0xff80000044447808 */ /* 0x001fe20002000000 */
[----:B------:R-:W0:Y:S01]  /*3790*/  MUFU.TANH R71, R71 ;  /* 0x0000004700477308 */ /* 0x000e220000002400 */
[----:B------:R-:W-:Y:S02]  /*37a0*/  FMNMX.FTZ R93, R65, R80, !PT ;  /* 0x00000050415d7209 */ /* 0x000fe40007810000 */
[----:B------:R-:W-:Y:S02]  /*37b0*/  ISETP.GT.AND P4, PT, R91, 0x60, PT ;  /* 0x000000605b00780c */ /* 0x000fe40003f84270 */
[----:B------:R-:W-:-:S02]  /*37c0*/  FSEL R69, R69, -INF , P3 ;  /* 0xff80000045457808 */ /* 0x000fc40001800000 */
[----:B------:R-:W-:Y:S01]  /*37d0*/  FMNMX.FTZ R80, R68, R93, !PT ;  /* 0x0000005d44507209 */ /* 0x000fe20007810000 */
[----:B------:R-:W4:Y:S01]  /*37e0*/  MUFU.TANH R75, R75 ;  /* 0x0000004b004b7308 */ /* 0x000f220000002400 */
[----:B------:R-:W-:Y:S02]  /*37f0*/  ISETP.GT.AND P3, PT, R91, 0x61, PT ;  /* 0x000000615b00780c */ /* 0x000fe40003f64270 */
[----:B-1----:R-:W-:Y:S02]  /*3800*/  FSEL R40, R40, -INF , P4 ;  /* 0xff80000028287808 */ /* 0x002fe40002000000 */
[----:B------:R-:W-:Y:S02]  /*3810*/  FMNMX.FTZ R93, R69, R80, !PT ;  /* 0x00000050455d7209 */ /* 0x000fe40007810000 */
[----:B------:R-:W-:Y:S01]  /*3820*/  ISETP.GT.AND P4, PT, R91, 0x68, PT ;  /* 0x000000685b00780c */ /* 0x000fe20003f84270 */
[----:B------:R-:W1:Y:S01]  /*3830*/  MUFU.TANH R48, R48 ;  /* 0x0000003000307308 */ /* 0x000e620000002400 */
[----:B---3--:R-:W-:-:S02]  /*3840*/  FSEL R41, R41, -INF , P3 ;  /* 0xff80000029297808 */ /* 0x008fc40001800000 */
[----:B------:R-:W-:Y:S02]  /*3850*/  FMNMX.FTZ R80, R40, R93, !PT ;  /* 0x0000005d28507209 */ /* 0x000fe40007810000 */
[----:B------:R-:W-:Y:S02]  /*3860*/  ISETP.GT.AND P3, PT, R91, 0x69, PT ;  /* 0x000000695b00780c */ /* 0x000fe40003f64270 */
[----:B--2---:R-:W-:Y:S01]  /*3870*/  FSEL R76, R76, -INF , P4 ;  /* 0xff8000004c4c7808 */ /* 0x004fe20002000000 */
[----:B------:R-:W2:Y:S01]  /*3880*/  MUFU.TANH R49, R49 ;  /* 0x0000003100317308 */ /* 0x000ea20000002400 */
[----:B------:R-:W-:Y:S02]  /*3890*/  FMNMX.FTZ R93, R41, R80, !PT ;  /* 0x00000050295d7209 */ /* 0x000fe40007810000 */
[----:B------:R-:W-:Y:S02]  /*38a0*/  ISETP.GT.AND P4, PT, R91, 0x70, PT ;  /* 0x000000705b00780c */ /* 0x000fe40003f84270 */
[----:B0-----:R-:W-:-:S02]  /*38b0*/  FSEL R71, R71, -INF , P3 ;  /* 0xff80000047477808 */ /* 0x001fc40001800000 */
[----:B------:R-:W-:Y:S01]  /*38c0*/  FMNMX.FTZ R80, R76, R93, !PT ;  /* 0x0000005d4c507209 */ /* 0x000fe20007810000 */
[----:B------:R-:W0:Y:S01]  /*38d0*/  MUFU.TANH R52, R52 ;  /* 0x0000003400347308 */ /* 0x000e220000002400 */
[----:B------:R-:W-:Y:S02]  /*38e0*/  ISETP.GT.AND P3, PT, R91, 0x71, PT ;  /* 0x000000715b00780c */ /* 0x000fe40003f64270 */
[----:B----4-:R-:W-:Y:S02]  /*38f0*/  FSEL R75, R75, -INF , P4 ;  /* 0xff8000004b4b7808 */ /* 0x010fe40002000000 */
[----:B------:R-:W-:Y:S02]  /*3900*/  FMNMX.FTZ R80, R71, R80, !PT ;  /* 0x0000005047507209 */ /* 0x000fe40007810000 */
[----:B------:R-:W-:Y:S01]  /*3910*/  ISETP.GT.AND P4, PT, R91, 0x78, PT ;  /* 0x000000785b00780c */ /* 0x000fe20003f84270 */
[----:B------:R-:W3:Y:S01]  /*3920*/  MUFU.TANH R24, R24 ;  /* 0x0000001800187308 */ /* 0x000ee20000002400 */
[----:B-1----:R-:W-:-:S02]  /*3930*/  FSEL R48, R48, -INF , P3 ;  /* 0xff80000030307808 */ /* 0x002fc40001800000 */
[----:B------:R-:W-:Y:S02]  /*3940*/  FMNMX.FTZ R93, R75, R80, !PT ;  /* 0x000000504b5d7209 */ /* 0x000fe40007810000 */
[----:B------:R-:W-:Y:S02]  /*3950*/  ISETP.GT.AND P3, PT, R91, 0x79, PT ;  /* 0x000000795b00780c */ /* 0x000fe40003f64270 */
[----:B--2---:R-:W-:Y:S01]  /*3960*/  FSEL R49, R49, -INF , P4 ;  /* 0xff80000031317808 */ /* 0x004fe20002000000 */
[----:B------:R-:W-:Y:S01]  /*3970*/  MUFU.TANH R25, R25 ;  /* 0x0000001900197308 */ /* 0x000fe20000002400 */
[----:B------:R-:W-:Y:S02]  /*3980*/  FMNMX.FTZ R80, R48, R93, !PT ;  /* 0x0000005d30507209 */ /* 0x000fe40007810000 */
[----:B------:R-:W-:Y:S02]  /*3990*/  ISETP.GT.AND P4, PT, R91, 0x80, PT ;  /* 0x000000805b00780c */ /* 0x000fe40003f84270 */
[----:B0-----:R-:W-:-:S02]  /*39a0*/  FSEL R52, R52, -INF , P3 ;  /* 0xff80000034347808 */ /* 0x001fc40001800000 */
[----:B------:R-:W-:Y:S01]  /*39b0*/  FMNMX.FTZ R93, R49, R80, !PT ;  /* 0x00000050315d7209 */ /* 0x000fe20007810000 */
[----:B------:R-:W0:Y:S01]  /*39c0*/  MUFU.TANH R28, R28 ;  /* 0x0000001c001c7308 */ /* 0x000e220000002400 */
[----:B------:R-:W-:Y:S02]  /*39d0*/  ISETP.GT.AND P3, PT, R91, 0x81, PT ;  /* 0x000000815b00780c */ /* 0x000fe40003f64270 */
[----:B---3--:R-:W-:Y:S01]  /*39e0*/  FSEL R80, R24, -INF , P4 ;  /* 0xff80000018507808 */ /* 0x008fe20002000000 */
[----:B------:R-:W-:-:S01]  /*39f0*/  FFMA.FTZ R24, R27, UR20, -R33 ;  /* 0x000000141b187c23 */ /* 0x000fc20008010821 */
[----:B------:R-:W-:Y:S01]  /*3a00*/  ISETP.GT.AND P4, PT, R91, 0x88, PT ;  /* 0x000000885b00780c */ /* 0x000fe20003f84270 */
[----:B------:R-:W-:-:S02]  /*3a10*/  FFMA.FTZ R27, R46, UR20, -R33 ;  /* 0x000000142e1b7c23 */ /* 0x000fc40008010821 */
[----:B------:R-:W1:Y:S08]  /*3a20*/  MUFU.TANH R29, R29 ;  /* 0x0000001d001d7308 */ /* 0x000e700000002400 */
[----:B------:R-:W2:Y:S01]  /*3a30*/  MUFU.TANH R53, R53 ;  /* 0x0000003500357308 */ /* 0x000ea20000002400 */
[----:B0-----:R-:W-:-:S02]  /*3a40*/  FSEL R28, R28, -INF , P4 ;  /* 0xff8000001c1c7808 */ /* 0x001fc40002000000 */
[----:B------:R-:W-:-:S05]  /*3a50*/  ISETP.GT.AND P4, PT, R91, 0x90, PT ;  /* 0x000000905b00780c */ /* 0x000fca0003f84270 */
[----:B------:R0:W-:Y:S08]  /*3a60*/  MUFU.EX2 R56, R95 ;  /* 0x0000005f00387308 */ /* 0x0001f00000000800 */
[----:B------:R-:W3:Y:S01]  /*3a70*/  MUFU.TANH R32, R32 ;  /* 0x0000002000207308 */ /* 0x000ee20000002400 */
[----:B0-----:R-:W-:Y:S02]  /*3a80*/  FMNMX.FTZ R95, R52, R93, !PT ;  /* 0x0000005d345f7209 */ /* 0x001fe40007810000 */
[----:B------:R-:W-:-:S02]  /*3a90*/  FSEL R93, R25, -INF , P3 ;  /* 0xff800000195d7808 */ /* 0x000fc40001800000 */
[----:B------:R-:W-:Y:S02]  /*3aa0*/  FMNMX.FTZ R96, R80, R95, !PT ;  /* 0x0000005f50607209 */ /* 0x000fe40007810000 */
[----:B------:R-:W-:Y:S01]  /*3ab0*/  ISETP.GT.AND P3, PT, R91, 0x89, PT ;  /* 0x000000895b00780c */ /* 0x000fe20003f64270 */
[----:B------:R-:W0:Y:S01]  /*3ac0*/  MUFU.TANH R86, R86 ;  /* 0x0000005600567308 */ /* 0x000e220000002400 */
[----:B------:R-:W-:Y:S02]  /*3ad0*/  FMNMX.FTZ R25, R93, R96, !PT ;  /* 0x000000605d197209 */ /* 0x000fe40007810000 */
[----:B-1----:R-:W-:Y:S02]  /*3ae0*/  FSEL R29, R29, -INF , P3 ;  /* 0xff8000001d1d7808 */ /* 0x002fe40001800000 */
[----:B------:R-:W-:Y:S01]  /*3af0*/  FMNMX.FTZ R46, R28, R25, !PT ;  /* 0x000000191c2e7209 */ /* 0x000fe20007810000 */
[--C-:B------:R-:W-:Y:S01]  /*3b00*/  FFMA.FTZ R25, R30, UR20, -R33.reuse ;  /* 0x000000141e197c23 */ /* 0x100fe20008010821 */
[----:B------:R-:W-:Y:S01]  /*3b10*/  ISETP.GT.AND P3, PT, R91, 0x91, PT ;  /* 0x000000915b00780c */ /* 0x000fe20003f64270 */
[----:B------:R-:W1:Y:S01]  /*3b20*/  MUFU.TANH R36, R36 ;  /* 0x0000002400247308 */ /* 0x000e620000002400 */
[----:B--2---:R-:W-:Y:S01]  /*3b30*/  FSEL R53, R53, -INF , P4 ;  /* 0xff80000035357808 */ /* 0x004fe20002000000 */
[--C-:B------:R-:W-:Y:S01]  /*3b40*/  FFMA.FTZ R30, R47, UR20, -R33.reuse ;  /* 0x000000142f1e7c23 */ /* 0x100fe20008010821 */
[----:B------:R-:W-:Y:S01]  /*3b50*/  FMNMX.FTZ R46, R29, R46, !PT ;  /* 0x0000002e1d2e7209 */ /* 0x000fe20007810000 */
[--C-:B------:R-:W-:Y:S01]  /*3b60*/  FFMA.FTZ R47, R34, UR20, -R33.reuse ;  /* 0x00000014222f7c23 */ /* 0x100fe20008010821 */
[----:B------:R-:W-:Y:S01]  /*3b70*/  ISETP.GT.AND P4, PT, R91, 0x98, PT ;  /* 0x000000985b00780c */ /* 0x000fe20003f84270 */
[--C-:B------:R-:W-:Y:S01]  /*3b80*/  FFMA.FTZ R34, R54, UR20, -R33.reuse ;  /* 0x0000001436227c23 */ /* 0x100fe20008010821 */
[----:B---3--:R-:W-:Y:S01]  /*3b90*/  FSEL R32, R32, -INF , P3 ;  /* 0xff80000020207808 */ /* 0x008fe20001800000 */
[--C-:B------:R-:W-:Y:S01]  /*3ba0*/  FFMA.FTZ R54, R63, UR20, -R33.reuse ;  /* 0x000000143f367c23 */ /* 0x100fe20008010821 */
[----:B------:R-:W-:Y:S01]  /*3bb0*/  FMNMX.FTZ R95, R53, R46, !PT ;  /* 0x0000002e355f7209 */ /* 0x000fe20007810000 */
[--C-:B------:R-:W-:Y:S01]  /*3bc0*/  FFMA.FTZ R46, R51, UR20, -R33.reuse ;  /* 0x00000014332e7c23 */ /* 0x100fe20008010821 */
[----:B------:R-:W-:Y:S01]  /*3bd0*/  ISETP.GT.AND P3, PT, R91, 0x99, PT ;  /* 0x000000995b00780c */ /* 0x000fe20003f64270 */
[----:B------:R-:W-:Y:S01]  /*3be0*/  FFMA.FTZ R51, R58, UR20, -R33 ;  /* 0x000000143a337c23 */ /* 0x000fe20008010821 */
[----:B0-----:R-:W-:Y:S01]  /*3bf0*/  FSEL R86, R86, -INF , P4 ;  /* 0xff80000056567808 */ /* 0x001fe20002000000 */
[----:B------:R-:W-:Y:S01]  /*3c00*/  IMAD.U32 R63, RZ, RZ, UR20 ;  /* 0x00000014ff3f7e24 */ /* 0x000fe2000f8e00ff */
[----:B------:R-:W-:Y:S01]  /*3c10*/  FMNMX.FTZ R95, R32, R95, !PT ;  /* 0x0000005f205f7209 */ /* 0x000fe20007810000 */
[----:B------:R-:W-:Y:S01]  /*3c20*/  MUFU.EX2 R37, R37 ;  /* 0x0000002500257308 */ /* 0x000fe20000000800 */
[----:B-1----:R-:W-:-:S02]  /*3c30*/  FSEL R91, R36, -INF , P3 ;  /* 0xff800000245b7808 */ /* 0x002fc40001800000 */
[----:B------:R-:W-:-:S04]  /*3c40*/  FMNMX.FTZ R36, R86, R95, !PT ;  /* 0x0000005f56247209 */ /* 0x000fc80007810000 */
[----:B------:R-:W-:Y:S01]  /*3c50*/  FMNMX.FTZ R95, R91, R36, !PT ;  /* 0x000000245b5f7209 */ /* 0x000fe20007810000 */
[----:B------:R-:W-:-:S01]  /*3c60*/  FFMA.FTZ R36, R50, UR20, -R33 ;  /* 0x0000001432247c23 */ /* 0x000fc20008010821 */
[----:B------:R-:W-:Y:S01]  /*3c70*/  FFMA.FTZ R50, R62, UR20, -R33 ;  /* 0x000000143e327c23 */ /* 0x000fe20008010821 */
[----:B------:R-:W-:Y:S02]  /*3c80*/  MUFU.EX2 R88, R88 ;  /* 0x0000005800587308 */ /* 0x000fe40000000800 */
[----:B------:R-:W0:Y:S06]  /*3c90*/  SHFL.BFLY PT, R96, R95, 0x2, 0x1f ;  /* 0x0c401f005f607f89 */ /* 0x000e2c00000e0000 */
[----:B------:R-:W-:Y:S08]  /*3ca0*/  MUFU.EX2 R87, R87 ;  /* 0x0000005700577308 */ /* 0x000ff00000000800 */
[----:B------:R-:W1:Y:S08]  /*3cb0*/  MUFU.EX2 R90, R90 ;  /* 0x0000005a005a7308 */ /* 0x000e700000000800 */
[----:B------:R-:W-:Y:S01]  /*3cc0*/  MUFU.EX2 R82, R104 ;  /* 0x0000006800527308 */ /* 0x000fe20000000800 */
[----:B0-----:R-:W-:-:S05]  /*3cd0*/  FMNMX.FTZ R96, R95, R96, !PT ;  /* 0x000000605f607209 */ /* 0x001fca0007810000 */
[----:B------:R-:W0:Y:S02]  /*3ce0*/  SHFL.BFLY PT, R95, R96, 0x1, 0x1f ;  /* 0x0c201f00605f7f89 */ /* 0x000e2400000e0000 */
[----:B------:R-:W-:Y:S01]  /*3cf0*/  MUFU.EX2 R81, R81 ;  /* 0x0000005100517308 */ /* 0x000fe20000000800 */
[----:B-1----:R-:W-:-:S04]  /*3d00*/  F2FP.SATFINITE.E4M3.F32.PACK_AB_MERGE_C R153, R90, R87, RZ ;  /* 0x000000575a99723e */ /* 0x002fc800048070ff */
[----:B------:R-:W-:-:S03]  /*3d10*/  F2FP.SATFINITE.E4M3.F32.PACK_AB_MERGE_C R153, R88, R37, R153 ;  /* 0x000000255899723e */ /* 0x000fc60004807099 */
[----:B------:R-:W1:Y:S08]  /*3d20*/  MUFU.EX2 R94, R94 ;  /* 0x0000005e005e7308 */ /* 0x000e700000000800 */
[----:B------:R-:W2:Y:S01]  /*3d30*/  MUFU.EX2 R14, R97 ;  /* 0x00000061000e7308 */ /* 0x000ea20000000800 */
[----:B0-----:R-:W-:-:S07]  /*3d40*/  FMNMX.FTZ R58, R96, R95, !PT ;  /* 0x0000005f603a7209 */ /* 0x001fce0007810000 */
[----:B------:R-:W-:Y:S01]  /*3d50*/  MUFU.EX2 R79, R79 ;  /* 0x0000004f004f7308 */ /* 0x000fe20000000800 */
[----:B-1----:R-:W-:Y:S02]  /*3d60*/  F2FP.SATFINITE.E4M3.F32.PACK_AB_MERGE_C R155, R94, R5, RZ ;  /* 0x000000055e9b723e */ /* 0x002fe400048070ff */
[C---:B------:R-:W-:Y:S01]  /*3d70*/  FSETP.NEU.FTZ.AND P3, PT, R58.reuse, -INF , PT ;  /* 0xff8000003a00780b */ /* 0x040fe20003f7d000 */
[----:B------:R-:W-:-:S01]  /*3d80*/  FFMA.FTZ R62, R58, R63, -8 ;  /* 0xc10000003a3e7423 */ /* 0x000fc2000001003f */
[----:B------:R-:W-:-:S03]  /*3d90*/  F2FP.SATFINITE.E4M3.F32.PACK_AB_MERGE_C R155, R81, R82, R155 ;  /* 0x00000052519b723e */ /* 0x000fc6000480709b */
[----:B------:R-:W-:Y:S01]  /*3da0*/  MUFU.EX2 R77, R77 ;  /* 0x0000004d004d7308 */ /* 0x000fe20000000800 */
[----:B------:R-:W-:Y:S02]  /*3db0*/  FSEL R33, R62, RZ, P3 ;  /* 0x000000ff3e217208 */ /* 0x000fe40001800000 */
[----:B--2---:R-:W-:Y:S02]  /*3dc0*/  F2FP.SATFINITE.E4M3.F32.PACK_AB_MERGE_C R149, R89, R14, RZ ;  /* 0x0000000e5995723e */ /* 0x004fe400048070ff */
[----:B------:R-:W-:Y:S01]  /*3dd0*/  PLOP3.LUT P3, PT, PT, PT, UP1, 0x80, 0x0 ;  /* 0x000000000000781c */ /* 0x000fe20003f6f018 */
        /* <DEDUP_REMOVED lines=24> */
[--C-:B------:R-:W-:Y:S01]  /*3f60*/  FFMA.FTZ R8, R85, UR20, -R33.reuse ;  /* 0x0000001455087c23 */ /* 0x100fe20008010821 */
[----:B------:R-:W-:-:S01]  /*3f70*/  FFMA.FTZ R74, R61, UR20, -R33 ;  /* 0x000000143d4a7c23 */ /* 0x000fc20008010821 */
[----:B------:R-:W-:Y:S01]  /*3f80*/  FFMA.FTZ R61, R65, UR20, -R33 ;  /* 0x00000014413d7c23 */ /* 0x000fe20008010821 */
[----:B------:R-:W-:-:S01]  /*3f90*/  FADD.FTZ R85, R87, R78 ;  /* 0x0000004e57557221 */ /* 0x000fc20000010000 */
[--C-:B------:R-:W-:Y:S01]  /*3fa0*/  FFMA.FTZ R65, R69, UR20, -R33.reuse ;  /* 0x0000001445417c23 */ /* 0x100fe20008010821 */
[----:B------:R-:W-:-:S01]  /*3fb0*/  FFMA.FTZ R71, R71, UR20, -R33 ;  /* 0x0000001447477c23 */ /* 0x000fc20008010821 */
[----:B------:R-:W2:Y:S01]  /*3fc0*/  MUFU.EX2 R92, R92 ;  /* 0x0000005c005c7308 */ /* 0x000ea20000000800 */
[----:B0-----:R-:W-:-:S01]  /*3fd0*/  FADD.FTZ R68, R3, R62 ;  /* 0x0000003e03447221 */ /* 0x001fc20000010000 */
[----:B------:R-:W-:Y:S01]  /*3fe0*/  FADD.FTZ R85, R90, R85 ;  /* 0x000000555a557221 */ /* 0x000fe20000010000 */
[----:B------:R-:W-:-:S01]  /*3ff0*/  FFMA.FTZ R41, R41, UR20, -R33 ;  /* 0x0000001429297c23 */ /* 0x000fc20008010821 */
[----:B------:R-:W-:Y:S01]  /*4000*/  FFMA.FTZ R75, R75, UR20, -R33 ;  /* 0x000000144b4b7c23 */ /* 0x000fe20008010821 */
[----:B------:R-:W-:Y:S01]  /*4010*/  F2FP.SATFINITE.E4M3.F32.PACK_AB_MERGE_C R149, R12, R83, R149 ;  /* 0x000000530c95723e */ /* 0x000fe20004807095 */
[----:B------:R-:W-:Y:S01]  /*4020*/  FADD.FTZ R98, R82, R85 ;  /* 0x0000005552627221 */ /* 0x000fe20000010000 */
[----:B------:R-:W-:-:S01]  /*4030*/  FFMA.FTZ R52, R52, UR20, -R33 ;  /* 0x0000001434347c23 */ /* 0x000fc20008010821 */
[----:B------:R-:W0:Y:S01]  /*4040*/  MUFU.EX2 R6, R6 ;  /* 0x0000000600067308 */ /* 0x000e220000000800 */
[----:B-1----:R-:W-:-:S01]  /*4050*/  FADD.FTZ R69, R63, R68 ;  /* 0x000000443f457221 */ /* 0x002fc20000010000 */
[----:B------:R-:W-:Y:S01]  /*4060*/  FFMA.FTZ R68, R40, UR20, -R33 ;  /* 0x0000001428447c23 */ /* 0x000fe20008010821 */
[----:B------:R-:W-:-:S02]  /*4070*/  @!P1 VIADD R40, R2, 0x13240 ;  /* 0x0001324002289836 */ /* 0x000fc40000000000 */
[----:B------:R-:W-:Y:S01]  /*4080*/  FADD.FTZ R98, R81, R98 ;  /* 0x0000006251627221 */ /* 0x000fe20000010000 */
[----:B------:R-:W-:-:S01]  /*4090*/  FFMA.FTZ R80, R80, UR20, -R33 ;  /* 0x0000001450507c23 */ /* 0x000fc20008010821 */
[--C-:B------:R-:W-:Y:S01]  /*40a0*/  FFMA.FTZ R93, R93, UR20, -R33.reuse ;  /* 0x000000145d5d7c23 */ /* 0x100fe20008010821 */
[----:B------:R-:W-:-:S01]  /*40b0*/  FFMA.FTZ R53, R53, UR20, -R33 ;  /* 0x0000001435357c23 */ /* 0x000fc20008010821 */
[----:B------:R-:W1:Y:S01]  /*40c0*/  MUFU.EX2 R7, R7 ;  /* 0x0000000700077308 */ /* 0x000e620000000800 */
[----:B--2---:R-:W-:-:S01]  /*40d0*/  FADD.FTZ R69, R92, R69 ;  /* 0x000000455c457221 */ /* 0x004fc20000010000 */
[----:B------:R-:W-:Y:S01]  /*40e0*/  @!P1 PRMT R40, RZ, 0x654, R40 ;  /* 0x00000654ff289816 */ /* 0x000fe20000000028 */
[----:B------:R-:W-:-:S01]  /*40f0*/  FADD.FTZ R85, R5, R98 ;  /* 0x0000006205557221 */ /* 0x000fc20000010000 */
[----:B------:R-:W-:Y:S01]  /*4100*/  F2FP.SATFINITE.E4M3.F32.PACK_AB_MERGE_C R63, R92, R63, RZ ;  /* 0x0000003f5c3f723e */ /* 0x000fe200048070ff */
[----:B------:R-:W-:-:S01]  /*4110*/  FFMA.FTZ R32, R32, UR20, -R33 ;  /* 0x0000001420207c23 */ /* 0x000fc20008010821 */
[----:B------:R2:W-:Y:S01]  /*4120*/  @!P1 SYNCS.ARRIVE.TRANS64.RED.A1T0 RZ, [R40+URZ], RZ ;  /* 0x000000ff28ff99a7 */ /* 0x0005e2000810043f */
[----:B------:R-:W-:-:S01]  /*4130*/  FFMA.FTZ R86, R86, UR20, -R33 ;  /* 0x0000001456567c23 */ /* 0x000fc20008010821 */
[----:B------:R-:W3:Y:S01]  /*4140*/  MUFU.EX2 R10, R10 ;  /* 0x0000000a000a7308 */ /* 0x000ee20000000800 */
[----:B0-----:R-:W-:-:S01]  /*4150*/  FADD.FTZ R78, R6, R69 ;  /* 0x00000045064e7221 */ /* 0x001fc20000010000 */
[----:B------:R-:W-:Y:S01]  /*4160*/  F2FP.SATFINITE.E4M3.F32.PACK_AB_MERGE_C R152, R62, R3, R63 ;  /* 0x000000033e98723e */ /* 0x000fe2000480703f */
[----:B--2---:R-:W-:-:S01]  /*4170*/  FFMA.FTZ R40, R76, UR20, -R33 ;  /* 0x000000144c287c23 */ /* 0x004fc20008010821 */
[----:B------:R-:W-:-:S04]  /*4180*/  FADD.FTZ R76, R94, R85 ;  /* 0x000000555e4c7221 */ /* 0x000fc80000010000 */
[----:B------:R-:W0:Y:S01]  /*4190*/  MUFU.EX2 R95, R95 ;  /* 0x0000005f005f7308 */ /* 0x000e220000000800 */
[----:B-1----:R-:W-:-:S01]  /*41a0*/  FADD.FTZ R69, R7, R78 ;  /* 0x0000004e07457221 */ /* 0x002fc20000010000 */
[----:B------:R-:W-:-:S04]  /*41b0*/  FADD.FTZ R85, R83, R76 ;  /* 0x0000004c53557221 */ /* 0x000fc80000010000 */
[----:B------:R-:W-:Y:S02]  /*41c0*/  FADD.FTZ R85, R12, R85 ;  /* 0x000000550c557221 */ /* 0x000fe40000010000 */
[----:B------:R-:W1:Y:S02]  /*41d0*/  MUFU.EX2 R8, R8 ;  /* 0x0000000800087308 */ /* 0x000e640000000800 */
[----:B------:R-:W-:-:S04]  /*41e0*/  FADD.FTZ R78, R14, R85 ;  /* 0x000000550e4e7221 */ /* 0x000fc80000010000 */
[----:B------:R-:W-:Y:S02]  /*41f0*/  FADD.FTZ R78, R89, R78 ;  /* 0x0000004e594e7221 */ /* 0x000fe40000010000 */
[----:B------:R-:W2:Y:S08]  /*4200*/  MUFU.EX2 R9, R9 ;  /* 0x0000000900097308 */ /* 0x000eb00000000800 */
[----:B------:R-:W4:Y:S08]  /*4210*/  MUFU.EX2 R13, R13 ;  /* 0x0000000d000d7308 */ /* 0x000f300000000800 */
[----:B------:R3:W-:Y:S08]  /*4220*/  MUFU.EX2 R2, R68 ;  /* 0x0000004400027308 */ /* 0x0007f00000000800 */
[----:B------:R-:W5:Y:S01]  /*4230*/  MUFU.EX2 R84, R84 ;  /* 0x0000005400547308 */ /* 0x000f620000000800 */
[----:B---3--:R-:W-:-:S04]  /*4240*/  FADD.FTZ R68, R10, R69 ;  /* 0x000000450a447221 */ /* 0x008fc80000010000 */
[----:B0-----:R-:W-:Y:S01]  /*4250*/  FADD.FTZ R69, R95, R68 ;  /* 0x000000445f457221 */ /* 0x001fe20000010000 */
[----:B------:R-:W-:-:S01]  /*4260*/  FFMA.FTZ R68, R48, UR20, -R33 ;  /* 0x0000001430447c23 */ /* 0x000fc20008010821 */
[----:B------:R-:W-:Y:S01]  /*4270*/  FFMA.FTZ R48, R49, UR20, -R33 ;  /* 0x0000001431307c23 */ /* 0x000fe20008010821 */
[----:B------:R-:W0:Y:S01]  /*4280*/  MUFU.EX2 R11, R11 ;  /* 0x0000000b000b7308 */ /* 0x000e220000000800 */
[----:B-1----:R-:W-:-:S01]  /*4290*/  FADD.FTZ R76, R8, R69 ;  /* 0x00000045084c7221 */ /* 0x002fc20000010000 */
[----:B------:R-:W-:-:S03]  /*42a0*/  F2FP.SATFINITE.E4M3.F32.PACK_AB_MERGE_C R95, R95, R10, RZ ;  /* 0x0000000a5f5f723e */ /* 0x000fc600048070ff */
[----:B--2---:R-:W-:Y:S01]  /*42b0*/  FADD.FTZ R76, R9, R76 ;  /* 0x0000004c094c7221 */ /* 0x004fe20000010000 */
[----:B------:R-:W-:Y:S02]  /*42c0*/  F2FP.SATFINITE.E4M3.F32.PACK_AB_MERGE_C R154, R7, R6, R95 ;  /* 0x00000006079a723e */ /* 0x000fe4000480705f */
[----:B------:R-:W1:Y:S01]  /*42d0*/  MUFU.EX2 R20, R20 ;  /* 0x0000001400147308 */ /* 0x000e620000000800 */
[----:B----4-:R-:W-:-:S01]  /*42e0*/  FADD.FTZ R69, R13, R76 ;  /* 0x0000004c0d457221 */ /* 0x010fc20000010000 */
[----:B------:R-:W-:-:S03]  /*42f0*/  FFMA.FTZ R76, R28, UR20, -R33 ;  /* 0x000000141c4c7c23 */ /* 0x000fc60008010821 */
[----:B-----5:R-:W-:Y:S01]  /*4300*/  FADD.FTZ R98, R84, R69 ;  /* 0x0000004554627221 */ /* 0x020fe20000010000 */
[----:B------:R-:W-:-:S01]  /*4310*/  FADD.FTZ R69, R79, R78 ;  /* 0x0000004e4f457221 */ /* 0x000fc20000010000 */
[----:B------:R-:W-:Y:S01]  /*4320*/  FFMA.FTZ R78, R29, UR20, -R33 ;  /* 0x000000141d4e7c23 */ /* 0x000fe20008010821 */
[----:B------:R-:W2:Y:S01]  /*4330*/  MUFU.EX2 R21, R21 ;  /* 0x0000001500157308 */ /* 0x000ea20000000800 */
[----:B0-----:R-:W-:-:S01]  /*4340*/  FADD.FTZ R29, R11, R98 ;  /* 0x000000620b1d7221 */ /* 0x001fc20000010000 */
[----:B------:R-:W-:Y:S01]  /*4350*/  FADD.FTZ R100, R56, R69 ;  /* 0x0000004538647221 */ /* 0x000fe20000010000 */
[----:B------:R-:W-:Y:S01]  /*4360*/  F2FP.SATFINITE.E4M3.F32.PACK_AB_MERGE_C R84, R84, R13, RZ ;  /* 0x0000000d5454723e */ /* 0x000fe200048070ff */
[----:B------:R-:W-:-:S03]  /*4370*/  FFMA.FTZ R33, R91, UR20, -R33 ;  /* 0x000000145b217c23 */ /* 0x000fc60008010821 */
[----:B------:R-:W-:Y:S01]  /*4380*/  F2FP.SATFINITE.E4M3.F32.PACK_AB_MERGE_C R148, R9, R8, R84 ;  /* 0x000000080994723e */ /* 0x000fe20004807054 */
[----:B------:R-:W0:Y:S01]  /*4390*/  MUFU.EX2 R70, R70 ;  /* 0x0000004600467308 */ /* 0x000e220000000800 */
[----:B-1----:R-:W-:-:S07]  /*43a0*/  FADD.FTZ R98, R20, R29 ;  /* 0x0000001d14627221 */ /* 0x002fce0000010000 */
[----:B------:R-:W1:Y:S01]  /*43b0*/  MUFU.EX2 R96, R96 ;  /* 0x0000006000607308 */ /* 0x000e620000000800 */
[----:B--2---:R-:W-:-:S07]  /*43c0*/  FADD.FTZ R69, R21, R98 ;  /* 0x0000006215457221 */ /* 0x004fce0000010000 */
[----:B------:R-:W-:Y:S01]  /*43d0*/  MUFU.EX2 R67, R67 ;  /* 0x0000004300437308 */ /* 0x000fe20000000800 */
[----:B0-----:R-:W-:-:S04]  /*43e0*/  F2FP.SATFINITE.E4M3.F32.PACK_AB_MERGE_C R151, R70, R77, RZ ;  /* 0x0000004d4697723e */ /* 0x001fc800048070ff */
[----:B------:R-:W-:-:S03]  /*43f0*/  F2FP.SATFINITE.E4M3.F32.PACK_AB_MERGE_C R151, R56, R79, R151 ;  /* 0x0000004f3897723e */ /* 0x000fc60004807097 */
[----:B------:R-:W0:Y:S01]  /*4400*/  MUFU.EX2 R15, R15 ;  /* 0x0000000f000f7308 */ /* 0x000e220000000800 */
[----:B-1----:R-:W-:-:S01]  /*4410*/  FADD.FTZ R90, R96, R69 ;  /* 0x00000045605a7221 */ /* 0x002fc20000010000 */
[----:B------:R-:W-:-:S04]  /*4420*/  F2FP.SATFINITE.E4M3.F32.PACK_AB_MERGE_C R96, R96, R21, RZ ;  /* 0x000000156060723e */ /* 0x000fc800048070ff */
[----:B------:R-:W-:Y:S02]  /*4430*/  F2FP.SATFINITE.E4M3.F32.PACK_AB_MERGE_C R150, R20, R11, R96 ;  /* 0x0000000b1496723e */ /* 0x000fe40004807060 */
[----:B------:R-:W-:Y:S08]  /*4440*/  MUFU.EX2 R66, R66 ;  /* 0x0000004200427308 */ /* 0x000ff00000000800 */
[----:B------:R-:W1:Y:S01]  /*4450*/  MUFU.EX2 R72, R72 ;  /* 0x0000004800487308 */ /* 0x000e620000000800 */
[----:B0-----:R-:W-:-:S07]  /*4460*/  FADD.FTZ R5, R15, R90 ;  /* 0x0000005a0f057221 */ /* 0x001fce0000010000 */
[----:B------:R-:W-:Y:S08]  /*4470*/  MUFU.EX2 R55, R55 ;  /* 0x0000003700377308 */ /* 0x000ff00000000800 */
[----:B------:R0:W-:Y:S01]  /*4480*/  MUFU.EX2 R49, R71 ;  /* 0x0000004700317308 */ /* 0x0001e20000000800 */
[----:B-1----:R-:W-:-:S07]  /*4490*/  FADD.FTZ R14, R72, R5 ;  /* 0x00000005480e7221 */ /* 0x002fce0000010000 */
[----:B------:R-:W1:Y:S01]  /*44a0*/  MUFU.EX2 R73, R73 ;  /* 0x0000004900497308 */ /* 0x000e620000000800 */
[----:B0-----:R-:W-:-:S04]  /*44b0*/  FADD.FTZ R71, R77, R100 ;  /* 0x000000644d477221 */ /* 0x001fc80000010000 */
[----:B------:R-:W-:-:S03]  /*44c0*/  FADD.FTZ R98, R70, R71 ;  /* 0x0000004746627221 */ /* 0x000fc60000010000 */
[----:B------:R-:W0:Y:S01]  /*44d0*/  MUFU.EX2 R42, R42 ;  /* 0x0000002a002a7308 */ /* 0x000e220000000800 */
[----:B------:R-:W-:-:S07]  /*44e0*/  FADD.FTZ R69, R67, R98 ;  /* 0x0000006243457221 */ /* 0x000fce0000010000 */
[----:B------:R-:W2:Y:S01]  /*44f0*/  MUFU.EX2 R74, R74 ;  /* 0x0000004a004a7308 */ /* 0x000ea20000000800 */
[----:B-1----:R-:W-:-:S07]  /*4500*/  FADD.FTZ R5, R73, R14 ;  /* 0x0000000e49057221 */ /* 0x002fce0000010000 */
[----:B------:R-:W-:Y:S01]  /*4510*/  MUFU.EX2 R26, R26 ;  /* 0x0000001a001a7308 */ /* 0x000fe20000000800 */
[----:B0-----:R-:W-:-:S04]  /*4520*/  F2FP.SATFINITE.E4M3.F32.PACK_AB_MERGE_C R145, R42, R55, RZ ;  /* 0x000000372a91723e */ /* 0x001fc800048070ff */
[----:B------:R-:W-:-:S03]  /*4530*/  F2FP.SATFINITE.E4M3.F32.PACK_AB_MERGE_C R145, R66, R67, R145 ;  /* 0x000000434291723e */ /* 0x000fc60004807091 */
[----:B------:R-:W0:Y:S01]  /*4540*/  MUFU.EX2 R60, R60 ;  /* 0x0000003c003c7308 */ /* 0x000e220000000800 */
[----:B--2---:R-:W-:-:S04]  /*4550*/  F2FP.SATFINITE.E4M3.F32.PACK_AB_MERGE_C R73, R74, R73, RZ ;  /* 0x000000494a49723e */ /* 0x004fc800048070ff */
[----:B------:R-:W-:-:S03]  /*4560*/  F2FP.SATFINITE.E4M3.F32.PACK_AB_MERGE_C R144, R72, R15, R73 ;  /* 0x0000000f4890723e */ /* 0x000fc60004807049 */
[----:B------:R-:W1:Y:S08]  /*4570*/  MUFU.EX2 R43, R43 ;  /* 0x0000002b002b7308 */ /* 0x000e700000000800 */
[----:B------:R2:W-:Y:S08]  /*4580*/  MUFU.EX2 R29, R68 ;  /* 0x00000044001d7308 */ /* 0x0005f00000000800 */
[----:B------:R-:W3:Y:S01]  /*4590*/  MUFU.EX2 R61, R61 ;  /* 0x0000003d003d7308 */ /* 0x000ee20000000800 */
[----:B--2---:R-:W-:-:S04]  /*45a0*/  FADD.FTZ R68, R66, R69 ;  /* 0x0000004542447221 */ /* 0x004fc80000010000 */
[----:B------:R-:W-:Y:S01]  /*45b0*/  FADD.FTZ R71, R55, R68 ;  /* 0x0000004437477221 */ /* 0x000fe20000010000 */
[----:B------:R-:W-:-:S02]  /*45c0*/  FADD.FTZ R55, R74, R5 ;  /* 0x000000054a377221 */ /* 0x000fc40000010000 */
[----:B------:R-:W2:Y:S01]  /*45d0*/  MUFU.EX2 R24, R24 ;  /* 0x0000001800187308 */ /* 0x000ea20000000800 */
[----:B------:R-:W-:-:S01]  /*45e0*/  FADD.FTZ R71, R42, R71 ;  /* 0x000000472a477221 */ /* 0x000fc20000010000 */
[----:B0-----:R-:W-:-:S03]  /*45f0*/  FADD.FTZ R10, R60, R55 ;  /* 0x000000373c0a7221 */ /* 0x001fc60000010000 */
[----:B------:R-:W-:-:S03]  /*4600*/  FADD.FTZ R14, R26, R71 ;  /* 0x000000471a0e7221 */ /* 0x000fc60000010000 */
[----:B------:R-:W0:Y:S01]  /*4610*/  MUFU.EX2 R64, R64 ;  /* 0x0000004000407308 */ /* 0x000e220000000800 */
[----:B-1----:R-:W-:-:S01]  /*4620*/  FADD.FTZ R21, R43, R14 ;  /* 0x0000000e2b157221 */ /* 0x002fc20000010000 */
[----:B---3--:R-:W-:-:S06]  /*4630*/  FADD.FTZ R13, R61, R10 ;  /* 0x0000000a3d0d7221 */ /* 0x008fcc0000010000 */
[----:B------:R-:W1:Y:S01]  /*4640*/  MUFU.EX2 R27, R27 ;  /* 0x0000001b001b7308 */ /* 0x000e620000000800 */
[----:B--2---:R-:W-:-:S07]  /*4650*/  FADD.FTZ R42, R24, R21 ;  /* 0x00000015182a7221 */ /* 0x004fce0000010000 */
[----:B------:R-:W2:Y:S01]  /*4660*/  MUFU.EX2 R65, R65 ;  /* 0x0000004100417308 */ /* 0x000ea20000000800 */
[----:B0-----:R-:W-:-:S07]  /*4670*/  FADD.FTZ R14, R64, R13 ;  /* 0x0000000d400e7221 */ /* 0x001fce0000010000 */
[----:B------:R-:W0:Y:S01]  /*4680*/  MUFU.EX2 R25, R25 ;  /* 0x0000001900197308 */ /* 0x000e220000000800 */
[----:B-1----:R-:W-:-:S01]  /*4690*/  FADD.FTZ R42, R27, R42 ;  /* 0x0000002a1b2a7221 */ /* 0x002fc20000010000 */
[----:B------:R-:W-:-:S04]  /*46a0*/  F2FP.SATFINITE.E4M3.F32.PACK_AB_MERGE_C R24, R27, R24, RZ ;  /* 0x000000181b18723e */ /* 0x000fc800048070ff */
[----:B------:R-:W-:Y:S02]  /*46b0*/  F2FP.SATFINITE.E4M3.F32.PACK_AB_MERGE_C R147, R43, R26, R24 ;  /* 0x0000001a2b93723e */ /* 0x000fe40004807018 */
[----:B------:R-:W1:Y:S01]  /*46c0*/  MUFU.EX2 R30, R30 ;  /* 0x0000001e001e7308 */ /* 0x000e620000000800 */
[C---:B--2---:R-:W-:Y:S01]  /*46d0*/  F2FP.SATFINITE.E4M3.F32.PACK_AB_MERGE_C R64, R65.reuse, R64, RZ ;  /* 0x000000404140723e */ /* 0x044fe200048070ff */
[----:B------:R-:W-:-:S03]  /*46e0*/  FADD.FTZ R65, R65, R14 ;  /* 0x0000000e41417221 */ /* 0x000fc60000010000 */
[----:B------:R-:W-:Y:S01]  /*46f0*/  F2FP.SATFINITE.E4M3.F32.PACK_AB_MERGE_C R146, R61, R60, R64 ;  /* 0x0000003c3d92723e */ /* 0x000fe20004807040 */
[----:B------:R-:W-:-:S02]  /*4700*/  FADD.FTZ R14, R2, R65 ;  /* 0x00000041020e7221 */ /* 0x000fc40000010000 */
[----:B------:R-:W2:Y:S01]  /*4710*/  MUFU.EX2 R41, R41 ;  /* 0x0000002900297308 */ /* 0x000ea20000000800 */
[----:B0-----:R-:W-:-:S01]  /*4720*/  FADD.FTZ R13, R25, R42 ;  /* 0x0000002a190d7221 */ /* 0x001fc20000010000 */
[----:B------:R-:W-:-:S06]  /*4730*/  CS2R R42, SRZ ;  /* 0x00000000002a7805 */ /* 0x000fcc000001ff00 */
        /* <DEDUP_REMOVED lines=8> */
[----:B------:R-:W-:-:S03]  /*47c0*/  F2FP.SATFINITE.E4M3.F32.PACK_AB_MERGE_C R40, R49, R40, RZ ;  /* 0x000000283128723e */ /* 0x000fc600048070ff */
[----:B------:R-:W-:Y:S01]  /*47d0*/  FADD.FTZ R49, R49, R12 ;  /* 0x0000000c31317221 */ /* 0x000fe20000010000 */
[----:B------:R-:W-:Y:S02]  /*47e0*/  F2FP.SATFINITE.E4M3.F32.PACK_AB_MERGE_C R140, R41, R2, R40 ;  /* 0x00000002298c723e */ /* 0x000fe40004807028 */
[----:B------:R-:W-:Y:S01]  /*47f0*/  CS2R R40, SRZ ;  /* 0x0000000000287805 */ /* 0x000fe2000001ff00 */
[----:B------:R-:W1:Y:S01]  /*4800*/  MUFU.EX2 R28, R75 ;  /* 0x0000004b001c7308 */ /* 0x000e620000000800 */
[----:B--2---:R-:W-:-:S01]  /*4810*/  FADD.FTZ R27, R36, R27 ;  /* 0x0000001b241b7221 */ /* 0x004fc20000010000 */
[----:B------:R-:W-:Y:S02]  /*4820*/  F2FP.SATFINITE.E4M3.F32.PACK_AB_MERGE_C R31, R36, R31, RZ ;  /* 0x0000001f241f723e */ /* 0x000fe400048070ff */
[----:B------:R-:W-:Y:S02]  /*4830*/  CS2R R36, SRZ ;  /* 0x0000000000247805 */ /* 0x000fe4000001ff00 */
[----:B------:R-:W-:-:S02]  /*4840*/  F2FP.SATFINITE.E4M3.F32.PACK_AB_MERGE_C R141, R30, R25, R31 ;  /* 0x000000191e8d723e */ /* 0x000fc4000480701f */
[----:B------:R-:W-:Y:S01]  /*4850*/  CS2R R30, SRZ ;  /* 0x00000000001e7805 */ /* 0x000fe2000001ff00 */
[----:B------:R-:W2:Y:S01]  /*4860*/  MUFU.EX2 R47, R47 ;  /* 0x0000002f002f7308 */ /* 0x000ea20000000800 */
[----:B0-----:R-:W-:-:S01]  /*4870*/  FADD.FTZ R14, R46, R27 ;  /* 0x0000001b2e0e7221 */ /* 0x001fc20000010000 */
[----:B------:R-:W-:-:S06]  /*4880*/  CS2R R26, SRZ ;  /* 0x00000000001a7805 */ /* 0x000fcc000001ff00 */
[----:B------:R-:W-:Y:S01]  /*4890*/  MUFU.EX2 R34, R34 ;  /* 0x0000002200227308 */ /* 0x000fe20000000800 */
[----:B-1----:R-:W-:-:S04]  /*48a0*/  FADD.FTZ R12, R28, R49 ;  /* 0x000000311c0c7221 */ /* 0x002fc80000010000 */
[----:B------:R-:W-:-:S03]  /*48b0*/  FADD.FTZ R21, R29, R12 ;  /* 0x0000000c1d157221 */ /* 0x000fc60000010000 */
[----:B------:R-:W0:Y:S01]  /*48c0*/  MUFU.EX2 R35, R35 ;  /* 0x0000002300237308 */ /* 0x000e220000000800 */
[----:B--2---:R-:W-:-:S07]  /*48d0*/  FADD.FTZ R25, R47, R14 ;  /* 0x0000000e2f197221 */ /* 0x004fce0000010000 */
[----:B------:R-:W1:Y:S08]  /*48e0*/  MUFU.EX2 R48, R48 ;  /* 0x0000003000307308 */ /* 0x000e700000000800 */
[----:B------:R-:W2:Y:S01]  /*48f0*/  MUFU.EX2 R69, R52 ;  /* 0x0000003400457308 */ /* 0x000ea20000000800 */
[----:B0-----:R-:W-:Y:S01]  /*4900*/  F2FP.SATFINITE.E4M3.F32.PACK_AB_MERGE_C R14, R35, R34, RZ ;  /* 0x00000022230e723e */ /* 0x001fe200048070ff */
[----:B------:R-:W-:Y:S01]  /*4910*/  FADD.FTZ R34, R34, R25 ;  /* 0x0000001922227221 */ /* 0x000fe20000010000 */
[----:B------:R-:W-:-:S02]  /*4920*/  CS2R R24, SRZ ;  /* 0x0000000000187805 */ /* 0x000fc4000001ff00 */
[----:B------:R-:W-:Y:S01]  /*4930*/  F2FP.SATFINITE.E4M3.F32.PACK_AB_MERGE_C R143, R47, R46, R14 ;  /* 0x0000002e2f8f723e */ /* 0x000fe2000480700e */
[----:B------:R-:W-:-:S01]  /*4940*/  FADD.FTZ R35, R35, R34 ;  /* 0x0000002223237221 */ /* 0x000fc20000010000 */
[----:B------:R-:W-:Y:S01]  /*4950*/  CS2R R46, SRZ ;  /* 0x00000000002e7805 */ /* 0x000fe2000001ff00 */
[----:B------:R-:W-:Y:S01]  /*4960*/  MUFU.EX2 R50, R50 ;  /* 0x0000003200327308 */ /* 0x000fe20000000800 */
[----:B-1----:R-:W-:-:S07]  /*4970*/  FADD.FTZ R12, R48, R21 ;  /* 0x00000015300c7221 */ /* 0x002fce0000010000 */
[----:B------:R-:W0:Y:S01]  /*4980*/  MUFU.EX2 R59, R59 ;  /* 0x0000003b003b7308 */ /* 0x000e220000000800 */
[----:B--2---:R-:W-:-:S01]  /*4990*/  FADD.FTZ R12, R69, R12 ;  /* 0x0000000c450c7221 */ /* 0x004fc20000010000 */
[----:B------:R-:W-:-:S04]  /*49a0*/  F2FP.SATFINITE.E4M3.F32.PACK_AB_MERGE_C R48, R69, R48, RZ ;  /* 0x000000304530723e */ /* 0x000fc800048070ff */
[----:B------:R-:W-:Y:S02]  /*49b0*/  F2FP.SATFINITE.E4M3.F32.PACK_AB_MERGE_C R142, R29, R28, R48 ;  /* 0x0000001c1d8e723e */ /* 0x000fe40004807030 */
[----:B------:R-:W-:Y:S01]  /*49c0*/  CS2R R48, SRZ ;  /* 0x0000000000307805 */ /* 0x000fe2000001ff00 */
[----:B------:R-:W1:Y:S01]  /*49d0*/  MUFU.EX2 R38, R38 ;  /* 0x0000002600267308 */ /* 0x000e620000000800 */
[----:B------:R-:W-:-:S07]  /*49e0*/  CS2R R28, SRZ ;  /* 0x00000000001c7805 */ /* 0x000fce000001ff00 */
[----:B------:R-:W2:Y:S01]  /*49f0*/  MUFU.EX2 R5, R80 ;  /* 0x0000005000057308 */ /* 0x000ea20000000800 */
[----:B0-----:R-:W-:-:S07]  /*4a00*/  F2FP.SATFINITE.E4M3.F32.PACK_AB_MERGE_C R21, R59, R50, RZ ;  /* 0x000000323b15723e */ /* 0x001fce00048070ff */
[----:B------:R-:W0:Y:S01]  /*4a10*/  MUFU.EX2 R51, R51 ;  /* 0x0000003300337308 */ /* 0x000e220000000800 */
[----:B-1----:R-:W-:-:S01]  /*4a20*/  FADD.FTZ R14, R38, R35 ;  /* 0x00000023260e7221 */ /* 0x002fc20000010000 */
[----:B------:R-:W-:-:S06]  /*4a30*/  CS2R R34, SRZ ;  /* 0x0000000000227805 */ /* 0x000fcc000001ff00 */
[----:B------:R-:W1:Y:S01]  /*4a40*/  MUFU.EX2 R10, R93 ;  /* 0x0000005d000a7308 */ /* 0x000e620000000800 */
[----:B--2---:R-:W-:-:S07]  /*4a50*/  FADD.FTZ R3, R5, R12 ;  /* 0x0000000c05037221 */ /* 0x004fce0000010000 */
[----:B------:R-:W2:Y:S01]  /*4a60*/  MUFU.EX2 R76, R76 ;  /* 0x0000004c004c7308 */ /* 0x000ea20000000800 */
[C---:B0-----:R-:W-:Y:S01]  /*4a70*/  F2FP.SATFINITE.E4M3.F32.PACK_AB_MERGE_C R137, R51.reuse, R38, R21 ;  /* 0x000000263389723e */ /* 0x041fe20004807015 */
[----:B------:R-:W-:-:S04]  /*4a80*/  FADD.FTZ R51, R51, R14 ;  /* 0x0000000e33337221 */ /* 0x000fc80000010000 */
[----:B------:R-:W-:Y:S02]  /*4a90*/  FADD.FTZ R50, R50, R51 ;  /* 0x0000003332327221 */ /* 0x000fe40000010000 */
[----:B------:R-:W0:Y:S01]  /*4aa0*/  MUFU.EX2 R13, R78 ;  /* 0x0000004e000d7308 */ /* 0x000e220000000800 */
[----:B-1----:R-:W-:-:S01]  /*4ab0*/  FADD.FTZ R3, R10, R3 ;  /* 0x000000030a037221 */ /* 0x002fc20000010000 */
[----:B------:R-:W-:Y:S01]  /*4ac0*/  FADD.FTZ R59, R59, R50 ;  /* 0x000000323b3b7221 */ /* 0x000fe20000010000 */
[----:B------:R-:W-:-:S05]  /*4ad0*/  CS2R R50, SRZ ;  /* 0x0000000000327805 */ /* 0x000fca000001ff00 */
        /* <DEDUP_REMOVED lines=9> */
[----:B--2---:R-:W-:-:S07]  /*4b70*/  FADD.FTZ R3, R53, R6 ;  /* 0x0000000635037221 */ /* 0x004fce0000010000 */
[----:B------:R-:W-:Y:S01]  /*4b80*/  MUFU.EX2 R45, R45 ;  /* 0x0000002d002d7308 */ /* 0x000fe20000000800 */
[----:B0-----:R-:W-:-:S07]  /*4b90*/  FADD.FTZ R8, R39, R8 ;  /* 0x0000000827087221 */ /* 0x001fce0000010000 */
[----:B------:R-:W0:Y:S01]  /*4ba0*/  MUFU.EX2 R44, R44 ;  /* 0x0000002c002c7308 */ /* 0x000e220000000800 */
[----:B-1----:R-:W-:-:S07]  /*4bb0*/  FADD.FTZ R3, R32, R3 ;  /* 0x0000000320037221 */ /* 0x002fce0000010000 */
[----:B------:R-:W-:Y:S08]  /*4bc0*/  MUFU.EX2 R86, R86 ;  /* 0x0000005600567308 */ /* 0x000ff00000000800 */
[----:B------:R-:W1:Y:S01]  /*4bd0*/  MUFU.EX2 R33, R33 ;  /* 0x0000002100217308 */ /* 0x000e620000000800 */
[----:B0-----:R-:W-:Y:S01]  /*4be0*/  F2FP.SATFINITE.E4M3.F32.PACK_AB_MERGE_C R7, R44, R45, RZ ;  /* 0x0000002d2c07723e */ /* 0x001fe200048070ff */
[----:B------:R-:W-:-:S03]  /*4bf0*/  FADD.FTZ R45, R45, R8 ;  /* 0x000000082d2d7221 */ /* 0x000fc60000010000 */
[----:B------:R-:W-:Y:S02]  /*4c00*/  F2FP.SATFINITE.E4M3.F32.PACK_AB_MERGE_C R139, R39, R54, R7 ;  /* 0x00000036278b723e */ /* 0x000fe40004807007 */
[----:B------:R-:W-:Y:S02]  /*4c10*/  CS2R R54, SRZ ;  /* 0x0000000000367805 */ /* 0x000fe4000001ff00 */
[----:B------:R-:W-:Y:S02]  /*4c20*/  CS2R R38, SRZ ;  /* 0x0000000000267805 */ /* 0x000fe4000001ff00 */
[----:B-1----:R-:W-:Y:S01]  /*4c30*/  F2FP.SATFINITE.E4M3.F32.PACK_AB_MERGE_C R2, R33, R86, RZ ;  /* 0x000000562102723e */ /* 0x002fe200048070ff */
[----:B------:R-:W-:-:S03]  /*4c40*/  FADD.FTZ R86, R86, R3 ;  /* 0x0000000356567221 */ /* 0x000fc60000010000 */
[----:B------:R-:W-:Y:S01]  /*4c50*/  F2FP.SATFINITE.E4M3.F32.PACK_AB_MERGE_C R138, R32, R53, R2 ;  /* 0x00000035208a723e */ /* 0x000fe20004807002 */
[----:B------:R-:W-:-:S01]  /*4c60*/  FADD.FTZ R2, R44, R45 ;  /* 0x0000002d2c027221 */ /* 0x000fc20000010000 */
[----:B------:R-:W-:Y:S01]  /*4c70*/  FADD.FTZ R3, R33, R86 ;  /* 0x0000005621037221 */ /* 0x000fe20000010000 */
[----:B------:R-:W-:Y:S02]  /*4c80*/  CS2R R52, SRZ ;  /* 0x0000000000347805 */ /* 0x000fe4000001ff00 */
[----:B------:R-:W-:Y:S02]  /*4c90*/  CS2R R44, SRZ ;  /* 0x00000000002c7805 */ /* 0x000fe4000001ff00 */
[----:B------:R-:W-:Y:S01]  /*4ca0*/  CS2R R32, SRZ ;  /* 0x0000000000207805 */ /* 0x000fe2000001ff00 */
[----:B------:R-:W-:Y:S06]  /*4cb0*/  @!P3 BRA `(.L_x_1520) ;  /* 0x000000380000b947 */ /* 0x000fec0003800000 */
[----:B------:R-:W-:Y:S01]  /*4cc0*/  IMAD.MOV.U32 R6, RZ, RZ, R57 ;  /* 0x000000ffff067224 */ /* 0x000fe200078e0039 */
[----:B------:R-:W-:Y:S01]  /*4cd0*/  UMOV UR26, UR37 ;  /* 0x00000025001a7c82 */ /* 0x000fe20008000000 */
[----:B------:R-:W-:Y:S01]  /*4ce0*/  IMAD.MOV.U32 R5, RZ, RZ, R58 ;  /* 0x000000ffff057224 */ /* 0x000fe200078e003a */
[----:B------:R-:W-:Y:S01]  /*4cf0*/  UMOV UR25, UR39 ;  /* 0x0000002700197c82 */ /* 0x000fe20008000000 */
[----:B------:R-:W-:Y:S01]  /*4d00*/  IMAD.MOV.U32 R55, RZ, RZ, RZ ;  /* 0x000000ffff377224 */ /* 0x000fe200078e00ff */
[----:B------:R-:W-:Y:S01]  /*4d10*/  ULDC UR21, c[0x0][0x288] ;  /* 0x0000a20000157ab9 */ /* 0x000fe20000000800 */
[----:B------:R-:W-:-:S05]  /*4d20*/  ULDC UR20, c[0x0][0x988] ;  /* 0x0002620000147ab9 */ /* 0x000fca0000000800 */
.L_x_1530:
[----:B------:R-:W-:-:S04]  /*4d30*/  UISETP.NE.AND UP1, UPT, UR25, 0x1, UPT ;  /* 0x000000011900788c */ /* 0x000fc8000bf25270 */
[----:B------:R-:W-:-:S04]  /*4d40*/  USEL UR37, URZ, 0x1, UP1 ;  /* 0x000000013f257887 */ /* 0x000fc80008800000 */
[----:B------:R-:W-:Y:S01]  /*4d50*/  ULOP3.LUT UR37, UR26, UR37, URZ, 0x3c, !UPT ;  /* 0x000000251a257292 */ /* 0x000fe2000f8e3c3f */
[----:B------:R-:W-:Y:S11]  /*4d60*/  @!P0 BRA `(.L_x_1521) ;  /* 0x0000000000048947 */ /* 0x000ff60003800000 */
[----:B------:R-:W-:Y:S01]  /*4d70*/  BPT.TRAP 0x1 ;  /* 0x000000040000795c */ /* 0x000fe20000300000 */
.L_x_1521:
        /* <DEDUP_REMOVED lines=9> */
.L_x_1522:
[----:B-1----:R-:W-:Y:S05]  /*4e10*/  @P3 BRA `(.L_x_1523) ;  /* 0x0000000000083947 */ /* 0x002fea0003800000 */
[----:B------:R-:W1:Y:S02]  /*4e20*/  SYNCS.PHASECHK.TRANS64.TRYWAIT P3, [UR22+0x13230], R7 ;  /* 0x01323007ff0075a7 */ /* 0x000e640008060156 */
[----:B-1----:R-:W-:Y:S05]  /*4e30*/  @!P3 BRA `(.L_x_1524) ;  /* 0x000000b800f8b947 */ /* 0x002fea0003800000 */
.L_x_1523:
        /* <DEDUP_REMOVED lines=64> */
.L_x_1525:
[----:B------:R-:W-:Y:S01]  /*5240*/  ULEA UR11, UR25, UR45, 0x3 ;  /* 0x0000002d190b7291 */ /* 0x000fe2000f8e183f */
[----:B01----:R-:W-:-:S05]  /*5250*/  IMAD.U32 R7, RZ, RZ, UR26 ;  /* 0x0000001aff077e24 */ /* 0x003fca000f8e00ff */
[----:B------:R-:W-:-:S04]  /*5260*/  SHF.L.U32 R7, R7, 0x1f, RZ ;  /* 0x0000001f07077819 */ /* 0x000fc800000006ff */
[----:B------:R0:W1:Y:S01]  /*5270*/  SYNCS.PHASECHK.TRANS64.TRYWAIT P3, [UR11+0x13250], R7 ;  /* 0x01325007ff0075a7 */ /* 0x000062000806014b */
[----:B------:R-:W-:Y:S05]  /*5280*/  @!P0 BRA `(.L_x_1526) ;  /* 0x0000000000048947 */ /* 0x000fea0003800000 */
[----:B------:R-:W-:Y:S01]  /*5290*/  BPT.TRAP 0x1 ;  /* 0x000000040000795c */ /* 0x000fe20000300000 */
.L_x_1526:
[----:B-1----:R-:W-:Y:S05]  /*52a0*/  @P3 BRA `(.L_x_1527) ;  /* 0x0000000000083947 */ /* 0x002fea0003800000 */
[----:B------:R-:W1:Y:S02]  /*52b0*/  SYNCS.PHASECHK.TRANS64.TRYWAIT P3, [UR11+0x13250], R7 ;  /* 0x01325007ff0075a7 */ /* 0x000e64000806014b */
[----:B-1----:R-:W-:Y:S05]  /*52c0*/  @!P3 BRA `(.L_x_1528) ;  /* 0x000000b400ecb947 */ /* 0x002fea0003800000 */
.L_x_1527:
[----:B------:R-:W-:Y:S01]  /*52d0*/  UIADD3 UR6, UR45, 0x1000, URZ ;  /* 0x000010002d067890 */ /* 0x000fe2000fffe03f */
[----:B------:R-:W-:Y:S01]  /*52e0*/  WARPGROUP.ARRIVE ;  /* 0x00000000000079c5 */ /* 0x000fe20000000000 */
[----:B------:R-:W-:Y:S01]  /*52f0*/  UMOV UR7, 0xc0000010 ;  /* 0xc000001000077882 */ /* 0x000fe20000000000 */
[C---:B------:R-:W-:Y:S01]  /*5300*/  FMUL.FTZ R13, R0.reuse, R126 ;  /* 0x0000007e000d7220 */ /* 0x040fe20000410000 */
[----:B------:R-:W-:Y:S01]  /*5310*/  USHF.R.U32.HI UR6, URZ, 0x4, UR6 ;  /* 0x000000043f067899 */ /* 0x000fe20008011606 */
[----:B------:R-:W-:Y:S02]  /*5320*/  VIADD R126, R17, UR41 ;  /* 0x00000029117e7c36 */ /* 0x000fe40008000000 */
[C---:B------:R-:W-:Y:S01]  /*5330*/  FMUL.FTZ R14, R0.reuse, R127 ;  /* 0x0000007f000e7220 */ /* 0x040fe20000410000 */
[C---:B------:R-:W-:Y:S01]  /*5340*/  FMUL.FTZ R12, R0.reuse, R125 ;  /* 0x0000007d000c7220 */ /* 0x040fe20000410000 */
[----:B------:R-:W-:Y:S01]  /*5350*/  ULOP3.LUT UR6, UR6, 0x3fff, URZ, 0xc0, !UPT ;  /* 0x00003fff06067892 */ /* 0x000fe2000f8ec03f */
[C---:B------:R-:W-:Y:S01]  /*5360*/  FMUL.FTZ R125, R0.reuse, R84 ;  /* 0x00000054007d7220 */ /* 0x040fe20000410000 */
[C---:B------:R-:W-:Y:S01]  /*5370*/  FMUL.FTZ R20, R0.reuse, R129 ;  /* 0x0000008100147220 */ /* 0x040fe20000410000 */
[----:B------:R-:W-:Y:S01]  /*5380*/  IMAD.MOV.U32 R84, RZ, RZ, R126 ;  /* 0x000000ffff547224 */ /* 0x000fe200078e007e */
[----:B------:R-:W-:Y:S01]  /*5390*/  ULOP3.LUT UR6, UR6, 0x10000, URZ, 0xfc, !UPT ;  /* 0x0001000006067892 */ /* 0x000fe2000f8efc3f */
[----:B------:R-:W2:Y:S01]  /*53a0*/  LDC R129, c[0x0][0x2f0] ;  /* 0x0000bc00ff817b82 */ /* 0x000ea20000000800 */
[C---:B01----:R-:W-:Y:S01]  /*53b0*/  FMUL.FTZ R7, R0.reuse, R120 ;  /* 0x0000007800077220 */ /* 0x043fe20000410000 */
[C---:B------:R-:W-:Y:S01]  /*53c0*/  FMUL.FTZ R8, R0.reuse, R121 ;  /* 0x0000007900087220 */ /* 0x040fe20000410000 */
[----:B------:R-:W-:Y:S01]  /*53d0*/  UIMAD UR10, UR25, 0x280, UR6 ;  /* 0x00000280190a78a4 */ /* 0x000fe2000f8e0206 */
[C---:B------:R-:W-:Y:S01]  /*53e0*/  FMUL.FTZ R11, R0.reuse, R124 ;  /* 0x0000007c000b7220 */ /* 0x040fe20000410000 */
[----:B------:R-:W-:Y:S01]  /*53f0*/  FMUL.FTZ R120, R0, R131 ;  /* 0x0000008300787220 */ /* 0x000fe20000410000 */
[----:B------:R-:W-:-:S02]  /*5400*/  IMAD.MOV.U32 R131, RZ, RZ, -0x2 ;  /* 0xfffffffeff837424 */ /* 0x000fc400078e00ff */
[C---:B------:R-:W-:Y:S01]  /*5410*/  FMUL.FTZ R9, R0.reuse, R122 ;  /* 0x0000007a00097220 */ /* 0x040fe20000410000 */
[C---:B------:R-:W-:Y:S01]  /*5420*/  FMUL.FTZ R15, R0.reuse, R128 ;  /* 0x00000080000f7220 */ /* 0x040fe20000410000 */
[C---:B------:R-:W-:Y:S01]  /*5430*/  FMUL.FTZ R121, R0.reuse, R132 ;  /* 0x0000008400797220 */ /* 0x040fe20000410000 */
[----:B------:R-:W-:Y:S01]  /*5440*/  UMOV UR6, UR10 ;  /* 0x0000000a00067c82 */ /* 0x000fe20008000000 */
[C---:B------:R-:W-:Y:S01]  /*5450*/  FMUL.FTZ R122, R0.reuse, R133 ;  /* 0x00000085007a7220 */ /* 0x040fe20000410000 */
[----:B------:R-:W-:Y:S01]  /*5460*/  QGMMA.64x64x32.F32.E4M3.E4M3 R24, R152, gdesc[UR4], R24, gsb0 ;  /* 0x00e0000498187df3 */ /* 0x000fe20008000818 */
        /* <DEDUP_REMOVED lines=25> */
[----:B------:R-:W4:Y:S01]  /*5600*/  MUFU.TANH R12, R12 ;  /* 0x0000000c000c7308 */ /* 0x000f220000002400 */
        /* <DEDUP_REMOVED lines=42> */
[----:B------:R-:W5:Y:S01]  /*58b0*/  MUFU.TANH R105, R105 ;  /* 0x0000006900697308 */ /* 0x000f620000002400 */
[----:B------:R-:W-:Y:S02]  /*58c0*/  WARPGROUP.DEPBAR.LE gsb0, 0x0 ;  /* 0x00008000000079c5 */ /* 0x000fe40000010000 */
[----:B------:R-:W-:-:S05]  /*58d0*/  WARPGROUP.ARRIVE ;  /* 0x00000000000079c5 */ /* 0x000fca0000000000 */
[----:B------:R-:W5:Y:S01]  /*58e0*/  MUFU.TANH R108, R108 ;  /* 0x0000006c006c7308 */ /* 0x000f620000002400 */
[----:B------:R-:W-:Y:S01]  /*58f0*/  QGMMA.64x64x32.F32.E4M3.E4M3 R24, R148, gdesc[UR4], R24, gsb0 ;  /* 0x00e0000494187df3 */ /* 0x000fe20008000818 */
[----:B------:R-:W-:Y:S01]  /*5900*/  @UP0 ULDC UR6, c[0x0][0x44c] ;  /* 0x0001130000060ab9 */ /* 0x000fe20000000800 */
[----:B------:R-:W-:Y:S01]  /*5910*/  UMOV UR7, 0xc0000010 ;  /* 0xc000001000077882 */ /* 0x000fe20000000000 */
[----:B------:R-:W-:Y:S01]  /*5920*/  @P2 IMAD.HI.U32 R127, R126, UR6, RZ ;  /* 0x000000067e7f2c27 */ /* 0x000fe2000f8e00ff */
[----:B------:R-:W-:-:S03]  /*5930*/  @UP0 ULDC UR6, c[0x0][0x450] ;  /* 0x0001140000060ab9 */ /* 0x000fc60000000800 */
[----:B------:R-:W5:Y:S01]  /*5940*/  MUFU.TANH R109, R109 ;  /* 0x0000006d006d7308 */ /* 0x000f620000002400 */
[----:B------:R-:W-:Y:S01]  /*5950*/  @P2 SHF.R.U32.HI R84, RZ, UR6, R127 ;  /* 0x00000006ff542c19 */ /* 0x000fe2000801167f */
[----:B------:R-:W-:Y:S02]  /*5960*/  UMOV UR6, 0x1 ;  /* 0x0000000100067882 */ /* 0x000fe40000000000 */
[----:B------:R-:W-:Y:S02]  /*5970*/  UIMAD UR6, UR24, -0xa0, UR6 ;  /* 0xffffff60180678a4 */ /* 0x000fe4000f8e0206 */
[----:B------:R-:W0:Y:S02]  /*5980*/  SHFL.IDX PT, R127, R84, RZ, 0x1c1f ;  /* 0x001c1fff547f7589 */ /* 0x000e2400000e0000 */
[----:B------:R-:W5:Y:S02]  /*5990*/  MUFU.TANH R112, R112 ;  /* 0x0000007000707308 */ /* 0x000f640000002400 */
[----:B------:R-:W-:Y:S01]  /*59a0*/  IMAD R126, R16, R131, UR6 ;  /* 0x00000006107e7e24 */ /* 0x000fe2000f8e0283 */
[----:B------:R-:W-:-:S03]  /*59b0*/  UIADD3 UR6, UR10, 0x100, URZ ;  /* 0x000001000a067890 */ /* 0x000fc6000fffe03f */
[----:B--2---:R-:W-:Y:S02]  /*59c0*/  IMAD R126, R129, UR48, R126 ;  /* 0x00000030817e7c24 */ /* 0x004fe4000f8e027e */
[C---:B------:R-:W-:Y:S01]  /*59d0*/  FMUL.FTZ R129, R0.reuse, R61 ;  /* 0x0000003d00817220 */ /* 0x040fe20000410000 */
[----:B------:R-:W2:Y:S08]  /*59e0*/  MUFU.TANH R113, R113 ;  /* 0x0000007100717308 */ /* 0x000eb00000002400 */
[----:B------:R-:W2:Y:S01]  /*59f0*/  MUFU.TANH R116, R116 ;  /* 0x0000007400747308 */ /* 0x000ea20000002400 */
[----:B0-----:R-:W-:Y:S01]  /*5a00*/  IADD3 R61, R127, -UR21, R126 ;  /* 0x800000157f3d7c10 */ /* 0x001fe2000fffe07e */
[----:B------:R-:W-:-:S06]  /*5a10*/  FMUL.FTZ R127, R0, R115 ;  /* 0x00000073007f7220 */ /* 0x000fcc0000410000 */
[----:B------:R-:W0:Y:S01]  /*5a20*/  MUFU.TANH R117, R117 ;  /* 0x0000007500757308 */ /* 0x000e220000002400 */
[C---:B------:R-:W-:Y:S02]  /*5a30*/  ISETP.GT.AND P5, PT, R61.reuse, RZ, PT ;  /* 0x000000ff3d00720c */ /* 0x040fe40003fa4270 */
[C---:B------:R-:W-:Y:S02]  /*5a40*/  ISETP.GT.AND P6, PT, R61.reuse, 0x1, PT ;  /* 0x000000013d00780c */ /* 0x040fe40003fc4270 */
[C---:B------:R-:W-:Y:S02]  /*5a50*/  ISETP.GT.AND P3, PT, R61.reuse, 0x8, PT ;  /* 0x000000083d00780c */ /* 0x040fe40003f64270 */
[----:B------:R-:W-:Y:S01]  /*5a60*/  ISETP.GT.AND P4, PT, R61, 0x9, PT ;  /* 0x000000093d00780c */ /* 0x000fe20003f84270 */
[----:B------:R-:W0:Y:S01]  /*5a70*/  MUFU.TANH R88, R88 ;  /* 0x0000005800587308 */ /* 0x000e220000002400 */
[----:B------:R-:W-:Y:S01]  /*5a80*/  FSEL R128, R7, -INF , P5 ;  /* 0xff80000007807808 */ /* 0x000fe20002800000 */
[----:B------:R-:W-:Y:S01]  /*5a90*/  FMUL.FTZ R7, R0, R118 ;  /* 0x0000007600077220 */ /* 0x000fe20000410000 */
[----:B-1----:R-:W-:-:S02]  /*5aa0*/  FSEL R8, R8, -INF , P6 ;  /* 0xff80000008087808 */ /* 0x002fc40003000000 */
[----:B---3--:R-:W-:Y:S02]  /*5ab0*/  FSEL R11, R11, -INF , P3 ;  /* 0xff8000000b0b7808 */ /* 0x008fe40001800000 */
[----:B----4-:R-:W-:Y:S01]  /*5ac0*/  FSEL R12, R12, -INF , P4 ;  /* 0xff8000000c0c7808 */ /* 0x010fe20002000000 */
[----:B------:R-:W1:Y:S01]  /*5ad0*/  MUFU.TANH R89, R89 ;  /* 0x0000005900597308 */ /* 0x000e620000002400 */
[C---:B------:R-:W-:Y:S02]  /*5ae0*/  ISETP.GT.AND P5, PT, R61.reuse, 0x10, PT ;  /* 0x000000103d00780c */ /* 0x040fe40003fa4270 */
[C---:B------:R-:W-:Y:S02]  /*5af0*/  ISETP.GT.AND P6, PT, R61.reuse, 0x11, PT ;  /* 0x000000113d00780c */ /* 0x040fe40003fc4270 */
[C---:B------:R-:W-:Y:S02]  /*5b00*/  ISETP.GT.AND P3, PT, R61.reuse, 0x18, PT ;  /* 0x000000183d00780c */ /* 0x040fe40003f64270 */
[----:B------:R-:W-:Y:S01]  /*5b10*/  ISETP.GT.AND P4, PT, R61, 0x19, PT ;  /* 0x000000193d00780c */ /* 0x000fe20003f84270 */
[----:B------:R-:W3:Y:S01]  /*5b20*/  MUFU.TANH R92, R92 ;  /* 0x0000005c005c7308 */ /* 0x000ee20000002400 */
[----:B-----5:R-:W-:-:S02]  /*5b30*/  FSEL R15, R15, -INF , P5 ;  /* 0xff8000000f0f7808 */ /* 0x020fc40002800000 */
[----:B------:R-:W-:Y:S02]  /*5b40*/  FSEL R20, R20, -INF , P6 ;  /* 0xff80000014147808 */ /* 0x000fe40003000000 */
[----:B------:R-:W-:Y:S02]  /*5b50*/  FSEL R121, R121, -INF , P3 ;  /* 0xff80000079797808 */ /* 0x000fe40001800000 */
[----:B------:R-:W-:Y:S01]  /*5b60*/  FSEL R122, R122, -INF , P4 ;  /* 0xff8000007a7a7808 */ /* 0x000fe20002000000 */
[----:B------:R-:W4:Y:S01]  /*5b70*/  MUFU.TANH R93, R93 ;  /* 0x0000005d005d7308 */ /* 0x000f220000002400 */
[C---:B------:R-:W-:Y:S02]  /*5b80*/  ISETP.GT.AND P5, PT, R61.reuse, 0x20, PT ;  /* 0x000000203d00780c */ /* 0x040fe40003fa4270 */
[C---:B------:R-:W-:Y:S02]  /*5b90*/  ISETP.GT.AND P6, PT, R61.reuse, 0x21, PT ;  /* 0x000000213d00780c */ /* 0x040fe40003fc4270 */
[----:B------:R-:W-:Y:S01]  /*5ba0*/  ISETP.GT.AND P3, PT, R61, 0x28, PT ;  /* 0x000000283d00780c */ /* 0x000fe20003f64270 */
[----:B------:R-:W-:-:S02]  /*5bb0*/  WARPGROUP.DEPBAR.LE gsb0, 0x0 ;  /* 0x00008000000079c5 */ /* 0x000fc40000010000 */
[----:B------:R-:W-:Y:S01]  /*5bc0*/  ISETP.GT.AND P4, PT, R61, 0x29, PT ;  /* 0x000000293d00780c */ /* 0x000fe20003f84270 */
[----:B------:R-:W5:Y:S01]  /*5bd0*/  MUFU.TANH R96, R96 ;  /* 0x0000006000607308 */ /* 0x000f620000002400 */
[----:B------:R-:W-:Y:S01]  /*5be0*/  FSEL R104, R104, -INF , P5 ;  /* 0xff80000068687808 */ /* 0x000fe20002800000 */
[----:B------:R-:W-:Y:S01]  /*5bf0*/  WARPGROUP.ARRIVE ;  /* 0x00000000000079c5 */ /* 0x000fe20000000000 */
[----:B------:R-:W-:Y:S02]  /*5c00*/  FSEL R105, R105, -INF , P6 ;  /* 0xff80000069697808 */ /* 0x000fe40003000000 */
[----:B------:R-:W-:Y:S02]  /*5c10*/  FSEL R108, R108, -INF , P3 ;  /* 0xff8000006c6c7808 */ /* 0x000fe40001800000 */
[----:B------:R-:W-:Y:S01]  /*5c20*/  FSEL R109, R109, -INF , P4 ;  /* 0xff8000006d6d7808 */ /* 0x000fe20002000000 */
[----:B------:R-:W5:Y:S01]  /*5c30*/  MUFU.TANH R97, R97 ;  /* 0x0000006100617308 */ /* 0x000f620000002400 */
[C---:B------:R-:W-:Y:S01]  /*5c40*/  ISETP.GT.AND P5, PT, R61.reuse, 0x30, PT ;  /* 0x000000303d00780c */ /* 0x040fe20003fa4270 */
[----:B------:R-:W-:Y:S01]  /*5c50*/  QGMMA.64x64x32.F32.E4M3.E4M3 R24, R144, gdesc[UR4], R24, gsb0 ;  /* 0x00e0000490187df3 */ /* 0x000fe20008000818 */
[C---:B------:R-:W-:Y:S01]  /*5c60*/  ISETP.GT.AND P6, PT, R61.reuse, 0x31, PT ;  /* 0x000000313d00780c */ /* 0x040fe20003fc4270 */
[----:B------:R-:W-:Y:S01]  /*5c70*/  UIADD3 UR6, UR10, 0x180, URZ ;  /* 0x000001800a067890 */ /* 0x000fe2000fffe03f */
[C---:B------:R-:W-:Y:S01]  /*5c80*/  ISETP.GT.AND P3, PT, R61.reuse, 0x38, PT ;  /* 0x000000383d00780c */ /* 0x040fe20003f64270 */
[----:B------:R-:W-:Y:S01]  /*5c90*/  UMOV UR7, 0xc0000010 ;  /* 0xc000001000077882 */ /* 0x000fe20000000000 */
[----:B------:R-:W-:Y:S01]  /*5ca0*/  ISETP.GT.AND P4, PT, R61, 0x39, PT ;  /* 0x000000393d00780c */ /* 0x000fe20003f84270 */
[----:B------:R-:W5:Y:S01]  /*5cb0*/  MUFU.TANH R100, R100 ;  /* 0x0000006400647308 */ /* 0x000f620000002400 */
[----:B------:R-:W-:-:S02]  /*5cc0*/  FSEL R112, R112, -INF , P5 ;  /* 0xff80000070707808 */ /* 0x000fc40002800000 */
[----:B--2---:R-:W-:Y:S02]  /*5cd0*/  FSEL R113, R113, -INF , P6 ;  /* 0xff80000071717808 */ /* 0x004fe40003000000 */
[----:B------:R-:W-:Y:S02]  /*5ce0*/  FSEL R116, R116, -INF , P3 ;  /* 0xff80000074747808 */ /* 0x000fe40001800000 */
[----:B0-----:R-:W-:Y:S01]  /*5cf0*/  FSEL R117, R117, -INF , P4 ;  /* 0xff80000075757808 */ /* 0x001fe20002000000 */
[----:B------:R-:W0:Y:S01]  /*5d00*/  MUFU.TANH R101, R101 ;  /* 0x0000006500657308 */ /* 0x000e220000002400 */
[C---:B------:R-:W-:Y:S02]  /*5d10*/  ISETP.GT.AND P5, PT, R61.reuse, 0x40, PT ;  /* 0x000000403d00780c */ /* 0x040fe40003fa4270 */
[C---:B------:R-:W-:Y:S02]  /*5d20*/  ISETP.GT.AND P6, PT, R61.reuse, 0x41, PT ;  /* 0x000000413d00780c */ /* 0x040fe40003fc4270 */
[----:B------:R-:W-:-:S02]  /*5d30*/  ISETP.GT.AND P3, PT, R61, 0x48, PT ;  /* 0x000000483d00780c */ /* 0x000fc40003f64270 */
[----:B------:R-:W-:Y:S01]  /*5d40*/  ISETP.GT.AND P4, PT, R61, 0x49, PT ;  /* 0x000000493d00780c */ /* 0x000fe20003f84270 */
[----:B------:R-:W2:Y:S01]  /*5d50*/  MUFU.TANH R72, R72 ;  /* 0x0000004800487308 */ /* 0x000ea20000002400 */
[----:B------:R-:W-:Y:S02]  /*5d60*/  FSEL R88, R88, -INF , P5 ;  /* 0xff80000058587808 */ /* 0x000fe40002800000 */
[----:B-1----:R-:W-:Y:S02]  /*5d70*/  FSEL R89, R89, -INF , P6 ;  /* 0xff80000059597808 */ /* 0x002fe40003000000 */
[----:B---3--:R-:W-:Y:S02]  /*5d80*/  FSEL R92, R92, -INF , P3 ;  /* 0xff8000005c5c7808 */ /* 0x008fe40001800000 */
[----:B----4-:R-:W-:Y:S01]  /*5d90*/  FSEL R93, R93, -INF , P4 ;  /* 0xff8000005d5d7808 */ /* 0x010fe20002000000 */
[----:B------:R-:W1:Y:S01]  /*5da0*/  MUFU.TANH R73, R73 ;  /* 0x0000004900497308 */ /* 0x000e620000002400 */
[----:B------:R-:W-:-:S02]  /*5db0*/  ISETP.GT.AND P5, PT, R61, 0x50, PT ;  /* 0x000000503d00780c */ /* 0x000fc40003fa4270 */
[C---:B------:R-:W-:Y:S02]  /*5dc0*/  ISETP.GT.AND P6, PT, R61.reuse, 0x51, PT ;  /* 0x000000513d00780c */ /* 0x040fe40003fc4270 */
[C---:B------:R-:W-:Y:S02]  /*5dd0*/  ISETP.GT.AND P3, PT, R61.reuse, 0x58, PT ;  /* 0x000000583d00780c */ /* 0x040fe40003f64270 */
[----:B------:R-:W-:Y:S01]  /*5de0*/  ISETP.GT.AND P4, PT, R61, 0x59, PT ;  /* 0x000000593d00780c */ /* 0x000fe20003f84270 */
[----:B------:R-:W3:Y:S01]  /*5df0*/  MUFU.TANH R76, R76 ;  /* 0x0000004c004c7308 */ /* 0x000ee20000002400 */
[----:B-----5:R-:W-:Y:S02]  /*5e00*/  FSEL R96, R96, -INF , P5 ;  /* 0xff80000060607808 */ /* 0x020fe40002800000 */
[----:B------:R-:W-:Y:S02]  /*5e10*/  FSEL R97, R97, -INF , P6 ;  /* 0xff80000061617808 */ /* 0x000fe40003000000 */
[----:B------:R-:W-:-:S02]  /*5e20*/  FSEL R100, R100, -INF , P3 ;  /* 0xff80000064647808 */ /* 0x000fc40001800000 */
[----:B0-----:R-:W-:Y:S01]  /*5e30*/  FSEL R101, R101, -INF , P4 ;  /* 0xff80000065657808 */ /* 0x001fe20002000000 */
[----:B------:R-:W0:Y:S01]  /*5e40*/  MUFU.TANH R77, R77 ;  /* 0x0000004d004d7308 */ /* 0x000e220000002400 */
[C---:B------:R-:W-:Y:S02]  /*5e50*/  ISETP.GT.AND P5, PT, R61.reuse, 0x60, PT ;  /* 0x000000603d00780c */ /* 0x040fe40003fa4270 */
[C---:B------:R-:W-:Y:S02]  /*5e60*/  ISETP.GT.AND P6, PT, R61.reuse, 0x61, PT ;  /* 0x000000613d00780c */ /* 0x040fe40003fc4270 */
[C---:B------:R-:W-:Y:S02]  /*5e70*/  ISETP.GT.AND P3, PT, R61.reuse, 0x68, PT ;  /* 0x000000683d00780c */ /* 0x040fe40003f64270 */
[----:B------:R-:W-:Y:S01]  /*5e80*/  ISETP.GT.AND P4, PT, R61, 0x69, PT ;  /* 0x000000693d00780c */ /* 0x000fe20003f84270 */
[----:B------:R-:W4:Y:S01]  /*5e90*/  MUFU.TANH R80, R80 ;  /* 0x0000005000507308 */ /* 0x000f220000002400 */
[----:B--2---:R-:W-:-:S02]  /*5ea0*/  FSEL R72, R72, -INF , P5 ;  /* 0xff80000048487808 */ /* 0x004fc40002800000 */
[----:B-1----:R-:W-:Y:S02]  /*5eb0*/  FSEL R73, R73, -INF , P6 ;  /* 0xff80000049497808 */ /* 0x002fe40003000000 */
[----:B---3--:R-:W-:Y:S02]  /*5ec0*/  FSEL R76, R76, -INF , P3 ;  /* 0xff8000004c4c7808 */ /* 0x008fe40001800000 */
[----:B------:R-:W-:Y:S01]  /*5ed0*/  ISETP.GT.AND P5, PT, R61, 0x70, PT ;  /* 0x000000703d00780c */ /* 0x000fe20003fa4270 */
[----:B------:R-:W1:Y:S01]  /*5ee0*/  MUFU.TANH R81, R81 ;  /* 0x0000005100517308 */ /* 0x000e620000002400 */
[----:B0-----:R-:W-:Y:S02]  /*5ef0*/  FSEL R77, R77, -INF , P4 ;  /* 0xff8000004d4d7808 */ /* 0x001fe40002000000 */
[C---:B------:R-:W-:Y:S02]  /*5f00*/  ISETP.GT.AND P6, PT, R61.reuse, 0x71, PT ;  /* 0x000000713d00780c */ /* 0x040fe40003fc4270 */
[----:B------:R-:W-:-:S02]  /*5f10*/  ISETP.GT.AND P3, PT, R61, 0x78, PT ;  /* 0x000000783d00780c */ /* 0x000fc40003f64270 */
[C---:B------:R-:W-:Y:S01]  /*5f20*/  ISETP.GT.AND P4, PT, R61.reuse, 0x79, PT ;  /* 0x000000793d00780c */ /* 0x040fe20003f84270 */
[----:B------:R-:W0:Y:S01]  /*5f30*/  MUFU.TANH R125, R125 ;  /* 0x0000007d007d7308 */ /* 0x000e220000002400 */
[----:B----4-:R-:W-:Y:S02]  /*5f40*/  FSEL R80, R80, -INF , P5 ;  /* 0xff80000050507808 */ /* 0x010fe40002800000 */
[----:B------:R-:W-:-:S05]  /*5f50*/  ISETP.GT.AND P5, PT, R61, 0x80, PT ;  /* 0x000000803d00780c */ /* 0x000fca0003fa4270 */
[----:B------:R-:W2:Y:S01]  /*5f60*/  MUFU.TANH R85, R85 ;  /* 0x0000005500557308 */ /* 0x000ea20000002400 */
[----:B-1----:R-:W-:Y:S01]  /*5f70*/  FSEL R81, R81, -INF , P6 ;  /* 0xff80000051517808 */ /* 0x002fe20003000000 */
[----:B------:R-:W-:Y:S02]  /*5f80*/  WARPGROUP.DEPBAR.LE gsb0, 0x0 ;  /* 0x00008000000079c5 */ /* 0x000fe40000010000 */
[----:B------:R-:W-:Y:S01]  /*5f90*/  ISETP.GT.AND P6, PT, R61, 0x81, PT ;  /* 0x000000813d00780c */ /* 0x000fe20003fc4270 */
[----:B------:R-:W-:-:S03]  /*5fa0*/  WARPGROUP.ARRIVE ;  /* 0x00000000000079c5 */ /* 0x000fc60000000000 */
[----:B------:R-:W1:Y:S01]  /*5fb0*/  MUFU.TANH R56, R56 ;  /* 0x0000003800387308 */ /* 0x000e620000002400 */
[----:B0-----:R-:W-:Y:S02]  /*5fc0*/  FSEL R125, R125, -INF , P3 ;  /* 0xff8000007d7d7808 */ /* 0x001fe40001800000 */
[----:B------:R-:W-:Y:S01]  /*5fd0*/  ISETP.GT.AND P3, PT, R61, 0x88, PT ;  /* 0x000000883d00780c */ /* 0x000fe20003f64270 */
[----:B------:R-:W-:Y:S01]  /*5fe0*/  QGMMA.64x64x32.F32.E4M3.E4M3 R24, R140, gdesc[UR4], R24, gsb0 ;  /* 0x00e000048c187df3 */ /* 0x000fe20008000818 */
[----:B------:R-:W-:Y:S01]  /*5ff0*/  UIADD3 UR6, UR10, 0x200, URZ ;  /* 0x000002000a067890 */ /* 0x000fe2000fffe03f */
[----:B------:R-:W-:Y:S02]  /*6000*/  UMOV UR7, 0xc0000010 ;  /* 0xc000001000077882 */ /* 0x000fe40000000000 */
[----:B------:R-:W0:Y:S01]  /*6010*/  MUFU.TANH R57, R57 ;  /* 0x0000003900397308 */ /* 0x000e220000002400 */
[----:B--2---:R-:W-:Y:S02]  /*6020*/  FSEL R85, R85, -INF , P4 ;  /* 0xff80000055557808 */ /* 0x004fe40002000000 */
[----:B------:R-:W-:-:S05]  /*6030*/  ISETP.GT.AND P4, PT, R61, 0x89, PT ;  /* 0x000000893d00780c */ /* 0x000fca0003f84270 */
[----:B------:R-:W2:Y:S01]  /*6040*/  MUFU.TANH R60, R60 ;  /* 0x0000003c003c7308 */ /* 0x000ea20000002400 */
[----:B-1----:R-:W-:Y:S02]  /*6050*/  FSEL R56, R56, -INF , P5 ;  /* 0xff80000038387808 */ /* 0x002fe40002800000 */
[----:B------:R-:W-:-:S05]  /*6060*/  ISETP.GT.AND P5, PT, R61, 0x90, PT ;  /* 0x000000903d00780c */ /* 0x000fca0003fa4270 */
[----:B------:R-:W1:Y:S01]  /*6070*/  MUFU.TANH R115, R129 ;  /* 0x0000008100737308 */ /* 0x000e620000002400 */
[----:B0-----:R-:W-:Y:S02]  /*6080*/  FSEL R57, R57, -INF , P6 ;  /* 0xff80000039397808 */ /* 0x001fe40003000000 */
[----:B------:R-:W-:-:S05]  /*6090*/  ISETP.GT.AND P6, PT, R61, 0x91, PT ;  /* 0x000000913d00780c */ /* 0x000fca0003fc4270 */
[----:B------:R-:W-:Y:S01]  /*60a0*/  MUFU.TANH R64, R64 ;  /* 0x0000004000407308 */ /* 0x000fe20000002400 */
[----:B--2---:R-:W-:Y:S02]  /*60b0*/  FSEL R60, R60, -INF , P3 ;  /* 0xff8000003c3c7808 */ /* 0x004fe40001800000 */
[----:B------:R-:W-:-:S05]  /*60c0*/  ISETP.GT.AND P3, PT, R61, 0x98, PT ;  /* 0x000000983d00780c */ /* 0x000fca0003f64270 */
[----:B------:R-:W-:Y:S01]  /*60d0*/  MUFU.TANH R14, R14 ;  /* 0x0000000e000e7308 */ /* 0x000fe20000002400 */
[----:B-1----:R-:W-:Y:S02]  /*60e0*/  FSEL R115, R115, -INF , P4 ;  /* 0xff80000073737808 */ /* 0x002fe40002000000 */
[----:B------:R-:W-:Y:S02]  /*60f0*/  ISETP.GT.AND P4, PT, R61, 0x99, PT ;  /* 0x000000993d00780c */ /* 0x000fe40003f84270 */
[----:B------:R-:W-:-:S03]  /*6100*/  FMNMX.FTZ R61, R128, R5, !PT ;  /* 0x00000005803d7209 */ /* 0x000fc60007810000 */
[----:B------:R-:W-:Y:S01]  /*6110*/  MUFU.TANH R124, R124 ;  /* 0x0000007c007c7308 */ /* 0x000fe20000002400 */
[----:B------:R-:W-:Y:S01]  /*6120*/  FMNMX.FTZ R118, R8, R61, !PT ;  /* 0x0000003d08767209 */ /* 0x000fe20007810000 */
[----:B------:R-:W-:-:S03]  /*6130*/  FMUL.FTZ R61, R0, R119 ;  /* 0x00000077003d7220 */ /* 0x000fc60000410000 */
[----:B------:R-:W-:-:S03]  /*6140*/  FMNMX.FTZ R129, R11, R118, !PT ;  /* 0x000000760b817209 */ /* 0x000fc60007810000 */
[----:B------:R-:W-:Y:S01]  /*6150*/  MUFU.TANH R111, R111 ;  /* 0x0000006f006f7308 */ /* 0x000fe20000002400 */
[----:B------:R-:W-:Y:S01]  /*6160*/  FMNMX.FTZ R118, R12, R129, !PT ;  /* 0x000000810c767209 */ /* 0x000fe20007810000 */
[----:B------:R-:W-:-:S03]  /*6170*/  FMUL.FTZ R129, R0, R68 ;  /* 0x0000004400817220 */ /* 0x000fc60000410000 */
[----:B------:R-:W-:-:S03]  /*6180*/  FMNMX.FTZ R119, R15, R118, !PT ;  /* 0x000000760f777209 */ /* 0x000fc60007810000 */
[----:B------:R-:W0:Y:S01]  /*6190*/  MUFU.TANH R131, R129 ;  /* 0x0000008100837308 */ /* 0x000e220000002400 */
[----:B------:R-:W-:-:S04]  /*61a0*/  FMNMX.FTZ R118, R20, R119, !PT ;  /* 0x0000007714767209 */ /* 0x000fc80007810000 */
[----:B------:R-:W-:-:S03]  /*61b0*/  FMNMX.FTZ R119, R121, R118, !PT ;  /* 0x0000007679777209 */ /* 0x000fc60007810000 */
[----:B------:R-:W-:Y:S01]  /*61c0*/  MUFU.TANH R9, R9 ;  /* 0x0000000900097308 */ /* 0x000fe20000002400 */
[----:B------:R-:W-:-:S04]  /*61d0*/  FMNMX.FTZ R119, R122, R119, !PT ;  /* 0x000000777a777209 */ /* 0x000fc80007810000 */
[----:B------:R-:W-:-:S03]  /*61e0*/  FMNMX.FTZ R118, R104, R119, !PT ;  /* 0x0000007768767209 */ /* 0x000fc60007810000 */
[----:B------:R-:W-:Y:S01]  /*61f0*/  MUFU.TANH R10, R10 ;  /* 0x0000000a000a7308 */ /* 0x000fe20000002400 */
[----:B------:R-:W-:Y:S01]  /*6200*/  FMNMX.FTZ R119, R105, R118, !PT ;  /* 0x0000007669777209 */ /* 0x000fe20007810000 */
[----:B------:R-:W-:Y:S02]  /*6210*/  WARPGROUP.DEPBAR.LE gsb0, 0x0 ;  /* 0x00008000000079c5 */ /* 0x000fe40000010000 */
[----:B------:R-:W-:Y:S01]  /*6220*/  WARPGROUP.ARRIVE ;  /* 0x00000000000079c5 */ /* 0x000fe20000000000 */
[----:B------:R-:W-:-:S03]  /*6230*/  FMNMX.FTZ R118, R108, R119, !PT ;  /* 0x000000776c767209 */ /* 0x000fc60007810000 */
[----:B------:R-:W-:Y:S01]  /*6240*/  MUFU.TANH R13, R13 ;  /* 0x0000000d000d7308 */ /* 0x000fe20000002400 */
[----:B------:R-:W-:Y:S01]  /*6250*/  FMNMX.FTZ R119, R109, R118, !PT ;  /* 0x000000766d777209 */ /* 0x000fe20007810000 */
[----:B------:R-:W-:Y:S03]  /*6260*/  QGMMA.64x64x32.F32.E4M3.E4M3 R24, R136, gdesc[UR4], R24, gsb0 ;  /* 0x00e0000488187df3 */ /* 0x000fe60008000818 */
[----:B------:R-:W-:-:S03]  /*6270*/  FMNMX.FTZ R118, R112, R119, !PT ;  /* 0x0000007770767209 */ /* 0x000fc60007810000 */
[----:B------:R-:W-:Y:S01]  /*6280*/  MUFU.TANH R21, R21 ;  /* 0x0000001500157308 */ /* 0x000fe20000002400 */
[----:B------:R-:W-:-:S04]  /*6290*/  FMNMX.FTZ R119, R113, R118, !PT ;  /* 0x0000007671777209 */ /* 0x000fc80007810000 */
        /* <DEDUP_REMOVED lines=20> */
[----:B------:R-:W-:Y:S01]  /*63e0*/  FMNMX.FTZ R119, R77, R118, !PT ;  /* 0x000000764d777209 */ /* 0x000fe20007810000 */
[----:B------:R-:W-:-:S03]  /*63f0*/  FMUL.FTZ R118, R0, R65 ;  /* 0x0000004100767220 */ /* 0x000fc60000410000 */
[----:B------:R-:W-:Y:S01]  /*6400*/  FMNMX.FTZ R130, R80, R119, !PT ;  /* 0x0000007750827209 */ /* 0x000fe20007810000 */
[C---:B------:R-:W-:Y:S01]  /*6410*/  FMUL.FTZ R119, R0.reuse, R79 ;  /* 0x0000004f00777220 */ /* 0x040fe20000410000 */
[----:B------:R-:W-:Y:S01]  /*6420*/  FMUL.FTZ R79, R0, R82 ;  /* 0x00000052004f7220 */ /* 0x000fe20000410000 */
[----:B------:R-:W1:Y:S01]  /*6430*/  MUFU.TANH R118, R118 ;  /* 0x0000007600767308 */ /* 0x000e620000002400 */
[----:B------:R-:W-:-:S04]  /*6440*/  FMNMX.FTZ R130, R81, R130, !PT ;  /* 0x0000008251827209 */ /* 0x000fc80007810000 */
[----:B------:R-:W-:-:S03]  /*6450*/  FMNMX.FTZ R130, R125, R130, !PT ;  /* 0x000000827d827209 */ /* 0x000fc60007810000 */
[----:B------:R-:W-:Y:S01]  /*6460*/  MUFU.TANH R7, R7 ;  /* 0x0000000700077308 */ /* 0x000fe20000002400 */
[----:B------:R-:W-:Y:S01]  /*6470*/  FMNMX.FTZ R65, R85, R130, !PT ;  /* 0x0000008255417209 */ /* 0x000fe20007810000 */
[----:B------:R-:W-:Y:S01]  /*6480*/  FMUL.FTZ R130, R0, R69 ;  /* 0x0000004500827220 */ /* 0x000fe20000410000 */
[----:B0-----:R-:W-:Y:S01]  /*6490*/  FSEL R69, R131, -INF , P3 ;  /* 0xff80000083457808 */ /* 0x001fe20001800000 */
[----:B------:R-:W-:Y:S02]  /*64a0*/  WARPGROUP.DEPBAR.LE gsb0, 0x0 ;  /* 0x00008000000079c5 */ /* 0x000fe40000010000 */
[----:B------:R-:W-:Y:S02]  /*64b0*/  FMNMX.FTZ R68, R56, R65, !PT ;  /* 0x0000004138447209 */ /* 0x000fe40007810000 */
[----:B------:R-:W0:Y:S02]  /*64c0*/  MUFU.TANH R130, R130 ;  /* 0x0000008200827308 */ /* 0x000e240000002400 */
[----:B------:R-:W-:-:S04]  /*64d0*/  FMNMX.FTZ R65, R57, R68, !PT ;  /* 0x0000004439417209 */ /* 0x000fc80007810000 */
[----:B------:R-:W-:Y:S02]  /*64e0*/  FMNMX.FTZ R68, R60, R65, !PT ;  /* 0x000000413c447209 */ /* 0x000fe40007810000 */
[----:B------:R-:W-:Y:S01]  /*64f0*/  FSEL R65, R64, -INF , P5 ;  /* 0xff80000040417808 */ /* 0x000fe20002800000 */
[----:B------:R-:W2:Y:S01]  /*6500*/  MUFU.TANH R61, R61 ;  /* 0x0000003d003d7308 */ /* 0x000ea20000002400 */
[----:B------:R-:W-:Y:S02]  /*6510*/  FMNMX.FTZ R132, R115, R68, !PT ;  /* 0x0000004473847209 */ /* 0x000fe40007810000 */
[----:B-1----:R-:W-:Y:S02]  /*6520*/  FSEL R68, R118, -INF , P6 ;  /* 0xff80000076447808 */ /* 0x002fe40003000000 */
[----:B------:R-:W-:Y:S02]  /*6530*/  FMNMX.FTZ R129, R65, R132, !PT ;  /* 0x0000008441817209 */ /* 0x000fe40007810000 */
[----:B0-----:R-:W-:Y:S01]  /*6540*/  FSEL R82, R130, -INF , P4 ;  /* 0xff80000082527808 */ /* 0x001fe20002000000 */
[----:B------:R0:W-:Y:S01]  /*6550*/  MUFU.TANH R64, R119 ;  /* 0x0000007700407308 */ /* 0x0001e20000002400 */
[----:B------:R-:W-:-:S04]  /*6560*/  FMNMX.FTZ R118, R68, R129, !PT ;  /* 0x0000008144767209 */ /* 0x000fc80007810000 */
[----:B------:R-:W-:Y:S01]  /*6570*/  FMNMX.FTZ R129, R69, R118, !PT ;  /* 0x0000007645817209 */ /* 0x000fe20007810000 */
[----:B------:R-:W-:Y:S02]  /*6580*/  FMUL.FTZ R118, R0, R58 ;  /* 0x0000003a00767220 */ /* 0x000fe40000410000 */
[----:B------:R-:W1:Y:S01]  /*6590*/  MUFU.TANH R90, R90 ;  /* 0x0000005a005a7308 */ /* 0x000e620000002400 */
[----:B------:R-:W-:-:S05]  /*65a0*/  FMNMX.FTZ R129, R82, R129, !PT ;  /* 0x0000008152817209 */ /* 0x000fca0007810000 */
[----:B------:R-:W0:Y:S02]  /*65b0*/  SHFL.BFLY PT, R130, R129, 0x2, 0x1f ;  /* 0x0c401f0081827f89 */ /* 0x000e2400000e0000 */
[----:B------:R-:W3:Y:S08]  /*65c0*/  MUFU.TANH R91, R91 ;  /* 0x0000005b005b7308 */ /* 0x000ef00000002400 */
[----:B------:R-:W4:Y:S08]  /*65d0*/  MUFU.TANH R94, R94 ;  /* 0x0000005e005e7308 */ /* 0x000f300000002400 */
[----:B------:R-:W5:Y:S01]  /*65e0*/  MUFU.TANH R95, R95 ;  /* 0x0000005f005f7308 */ /* 0x000f620000002400 */
[----:B0-----:R-:W-:-:S02]  /*65f0*/  FMNMX.FTZ R119, R129, R130, !PT ;  /* 0x0000008281777209 */ /* 0x001fc40007810000 */
[----:B------:R-:W0:Y:S05]  /*6600*/  SHFL.IDX PT, R129, R84, 0x1, 0x1c1f ;  /* 0x003c1f0054817f89 */ /* 0x000e2a00000e0000 */
[----:B------:R-:W5:Y:S01]  /*6610*/  MUFU.TANH R98, R98 ;  /* 0x0000006200627308 */ /* 0x000f620000002400 */
[----:B------:R-:W2:Y:S07]  /*6620*/  SHFL.BFLY PT, R58, R119, 0x1, 0x1f ;  /* 0x0c201f00773a7f89 */ /* 0x000eae00000e0000 */
[----:B------:R-:W5:Y:S08]  /*6630*/  MUFU.TANH R99, R99 ;  /* 0x0000006300637308 */ /* 0x000f700000002400 */
[----:B------:R-:W5:Y:S01]  /*6640*/  MUFU.TANH R102, R102 ;  /* 0x0000006600667308 */ /* 0x000f620000002400 */
[----:B0-----:R-:W-:-:S07]  /*6650*/  IADD3 R126, R129, -UR21, R126 ;  /* 0x80000015817e7c10 */ /* 0x001fce000fffe07e */
[----:B------:R-:W0:Y:S01]  /*6660*/  MUFU.TANH R103, R103 ;  /* 0x0000006700677308 */ /* 0x000e220000002400 */
[----:B------:R-:W-:Y:S02]  /*6670*/  ISETP.GT.AND P3, PT, R126, 0x9, PT ;  /* 0x000000097e00780c */ /* 0x000fe40003f64270 */
[----:B--2---:R-:W-:Y:S01]  /*6680*/  FMNMX.FTZ R58, R119, R58, !PT ;  /* 0x0000003a773a7209 */ /* 0x004fe20007810000 */
[----:B------:R-:W-:Y:S01]  /*6690*/  IMAD.U32 R119, RZ, RZ, UR20 ;  /* 0x00000014ff777e24 */ /* 0x000fe2000f8e00ff */
[----:B------:R-:W-:-:S03]  /*66a0*/  FSEL R14, R14, -INF , P3 ;  /* 0xff8000000e0e7808 */ /* 0x000fc60001800000 */
[----:B------:R-:W2:Y:S01]  /*66b0*/  MUFU.TANH R74, R74 ;  /* 0x0000004a004a7308 */ /* 0x000ea20000002400 */
[----:B------:R-:W-:Y:S01]  /*66c0*/  ISETP.GT.AND P3, PT, R126, 0x19, PT ;  /* 0x000000197e00780c */ /* 0x000fe20003f64270 */
[----:B------:R-:W-:-:S01]  /*66d0*/  FFMA.FTZ R84, R58, R119, -8 ;  /* 0xc10000003a547423 */ /* 0x000fc20000010077 */
[----:B------:R-:W-:Y:S02]  /*66e0*/  ISETP.GT.AND P6, PT, R126, RZ, PT ;  /* 0x000000ff7e00720c */ /* 0x000fe40003fc4270 */
[----:B------:R-:W-:Y:S02]  /*66f0*/  FSEL R124, R124, -INF , P3 ;  /* 0xff8000007c7c7808 */ /* 0x000fe40001800000 */
[C---:B------:R-:W-:Y:S01]  /*6700*/  ISETP.GT.AND P3, PT, R126.reuse, 0x29, PT ;  /* 0x000000297e00780c */ /* 0x040fe20003f64270 */
[----:B------:R-:W2:Y:S01]  /*6710*/  MUFU.TANH R75, R75 ;  /* 0x0000004b004b7308 */ /* 0x000ea20000002400 */
[----:B------:R-:W-:Y:S02]  /*6720*/  ISETP.GT.AND P4, PT, R126, 0x1, PT ;  /* 0x000000017e00780c */ /* 0x000fe40003f84270 */
[----:B------:R-:W-:-:S02]  /*6730*/  FSEL R111, R111, -INF , P3 ;  /* 0xff8000006f6f7808 */ /* 0x000fc40001800000 */
[----:B------:R-:W-:Y:S02]  /*6740*/  FSETP.NEU.FTZ.AND P3, PT, R58, -INF , PT ;  /* 0xff8000003a00780b */ /* 0x000fe40003f7d000 */
[----:B------:R-:W-:Y:S01]  /*6750*/  FSEL R9, R9, -INF , P6 ;  /* 0xff80000009097808 */ /* 0x000fe20003000000 */
[----:B------:R-:W2:Y:S01]  /*6760*/  MUFU.TANH R78, R78 ;  /* 0x0000004e004e7308 */ /* 0x000ea20000002400 */
[----:B------:R-:W-:Y:S02]  /*6770*/  FSEL R84, R84, RZ, P3 ;  /* 0x000000ff54547208 */ /* 0x000fe40001800000 */
[----:B------:R-:W-:Y:S02]  /*6780*/  ISETP.GT.AND P5, PT, R126, 0x8, PT ;  /* 0x000000087e00780c */ /* 0x000fe40003fa4270 */
[----:B------:R-:W-:Y:S01]  /*6790*/  FSEL R10, R10, -INF , P4 ;  /* 0xff8000000a0a7808 */ /* 0x000fe20002000000 */
[--C-:B------:R-:W-:Y:S01]  /*67a0*/  FFMA.FTZ R119, R8, UR20, -R84.reuse ;  /* 0x0000001408777c23 */ /* 0x100fe20008010854 */
[----:B------:R-:W-:-:S01]  /*67b0*/  FFMA.FTZ R8, R11, UR20, -R84 ;  /* 0x000000140b087c23 */ /* 0x000fc20008010854 */
[--C-:B------:R-:W-:Y:S01]  /*67c0*/  FFMA.FTZ R11, R12, UR20, -R84.reuse ;  /* 0x000000140c0b7c23 */ /* 0x100fe20008010854 */
[----:B------:R-:W-:-:S01]  /*67d0*/  FFMA.FTZ R12, R15, UR20, -R84 ;  /* 0x000000140f0c7c23 */ /* 0x000fc20008010854 */
[----:B------:R-:W-:Y:S01]  /*67e0*/  FMNMX.FTZ R129, R9, R6, !PT ;  /* 0x0000000609817209 */ /* 0x000fe20007810000 */
[----:B------:R-:W-:-:S01]  /*67f0*/  FFMA.FTZ R15, R20, UR20, -R84 ;  /* 0x00000014140f7c23 */ /* 0x000fc20008010854 */
[--C-:B------:R-:W-:Y:S01]  /*6800*/  FFMA.FTZ R20, R121, UR20, -R84.reuse ;  /* 0x0000001479147c23 */ /* 0x100fe20008010854 */
[----:B------:R-:W-:-:S01]  /*6810*/  FFMA.FTZ R121, R122, UR20, -R84 ;  /* 0x000000147a797c23 */ /* 0x000fc20008010854 */
[----:B------:R-:W-:Y:S01]  /*6820*/  FSEL R13, R13, -INF , P5 ;  /* 0xff8000000d0d7808 */ /* 0x000fe20002800000 */
[----:B------:R-:W2:Y:S01]  /*6830*/  MUFU.TANH R79, R79 ;  /* 0x0000004f004f7308 */ /* 0x000ea20000002400 */
[----:B------:R-:W-:Y:S01]  /*6840*/  FMNMX.FTZ R122, R10, R129, !PT ;  /* 0x000000810a7a7209 */ /* 0x000fe20007810000 */
[--C-:B------:R-:W-:Y:S01]  /*6850*/  FFMA.FTZ R128, R128, UR20, -R84.reuse ;  /* 0x0000001480807c23 */ /* 0x100fe20008010854 */
[----:B------:R-:W-:Y:S01]  /*6860*/  ISETP.GT.AND P6, PT, R126, 0x10, PT ;  /* 0x000000107e00780c */ /* 0x000fe20003fc4270 */
[--C-:B------:R-:W-:Y:S01]  /*6870*/  FFMA.FTZ R104, R104, UR20, -R84.reuse ;  /* 0x0000001468687c23 */ /* 0x100fe20008010854 */
[----:B------:R-:W-:Y:S01]  /*6880*/  FMNMX.FTZ R129, R13, R122, !PT ;  /* 0x0000007a0d817209 */ /* 0x000fe20007810000 */
[--C-:B------:R-:W-:Y:S01]  /*6890*/  FFMA.FTZ R105, R105, UR20, -R84.reuse ;  /* 0x0000001469697c23 */ /* 0x100fe20008010854 */
[----:B------:R-:W-:Y:S01]  /*68a0*/  ISETP.GT.AND P4, PT, R126, 0x11, PT ;  /* 0x000000117e00780c */ /* 0x000fe20003f84270 */
[----:B------:R-:W2:Y:S01]  /*68b0*/  MUFU.TANH R83, R83 ;  /* 0x0000005300537308 */ /* 0x000ea20000002400 */
[----:B------:R-:W-:Y:S01]  /*68c0*/  FSEL R21, R21, -INF , P6 ;  /* 0xff80000015157808 */ /* 0x000fe20003000000 */
[--C-:B------:R-:W-:Y:S01]  /*68d0*/  FFMA.FTZ R108, R108, UR20, -R84.reuse ;  /* 0x000000146c6c7c23 */ /* 0x100fe20008010854 */
[----:B------:R-:W-:Y:S01]  /*68e0*/  FMNMX.FTZ R122, R14, R129, !PT ;  /* 0x000000810e7a7209 */ /* 0x000fe20007810000 */
[--C-:B------:R-:W-:Y:S01]  /*68f0*/  FFMA.FTZ R109, R109, UR20, -R84.reuse ;  /* 0x000000146d6d7c23 */ /* 0x100fe20008010854 */
[----:B------:R-:W-:Y:S01]  /*6900*/  ISETP.GT.AND P5, PT, R126, 0x18, PT ;  /* 0x000000187e00780c */ /* 0x000fe20003fa4270 */
[--C-:B------:R-:W-:Y:S01]  /*6910*/  FFMA.FTZ R112, R112, UR20, -R84.reuse ;  /* 0x0000001470707c23 */ /* 0x100fe20008010854 */
[----:B------:R-:W-:Y:S01]  /*6920*/  FSEL R120, R120, -INF , P4 ;  /* 0xff80000078787808 */ /* 0x000fe20002000000 */
[----:B------:R-:W2:Y:S01]  /*6930*/  MUFU.TANH R86, R86 ;  /* 0x0000005600567308 */ /* 0x000ea20000002400 */
[----:B------:R-:W-:Y:S01]  /*6940*/  FMNMX.FTZ R129, R21, R122, !PT ;  /* 0x0000007a15817209 */ /* 0x000fe20007810000 */
[--C-:B------:R-:W-:Y:S01]  /*6950*/  FFMA.FTZ R113, R113, UR20, -R84.reuse ;  /* 0x0000001471717c23 */ /* 0x100fe20008010854 */
[----:B------:R-:W-:Y:S01]  /*6960*/  FSEL R123, R123, -INF , P5 ;  /* 0xff8000007b7b7808 */ /* 0x000fe20002800000 */
[--C-:B------:R-:W-:Y:S01]  /*6970*/  FFMA.FTZ R116, R116, UR20, -R84.reuse ;  /* 0x0000001474747c23 */ /* 0x100fe20008010854 */
[----:B------:R-:W-:Y:S01]  /*6980*/  FMNMX.FTZ R122, R120, R129, !PT ;  /* 0x00000081787a7209 */ /* 0x000fe20007810000 */
[--C-:B------:R-:W-:Y:S01]  /*6990*/  FFMA.FTZ R117, R117, UR20, -R84.reuse ;  /* 0x0000001475757c23 */ /* 0x100fe20008010854 */
[----:B------:R-:W-:Y:S01]  /*69a0*/  ISETP.GT.AND P6, PT, R126, 0x20, PT ;  /* 0x000000207e00780c */ /* 0x000fe20003fc4270 */
[----:B------:R-:W2:Y:S01]  /*69b0*/  MUFU.TANH R87, R87 ;  /* 0x0000005700577308 */ /* 0x000ea20000002400 */
[----:B------:R-:W-:Y:S01]  /*69c0*/  FMNMX.FTZ R129, R123, R122, !PT ;  /* 0x0000007a7b817209 */ /* 0x000fe20007810000 */
[--C-:B------:R-:W-:Y:S01]  /*69d0*/  FFMA.FTZ R88, R88, UR20, -R84.reuse ;  /* 0x0000001458587c23 */ /* 0x100fe20008010854 */
[----:B------:R-:W-:Y:S01]  /*69e0*/  ISETP.GT.AND P4, PT, R126, 0x21, PT ;  /* 0x000000217e00780c */ /* 0x000fe20003f84270 */
[--C-:B------:R-:W-:Y:S01]  /*69f0*/  FFMA.FTZ R89, R89, UR20, -R84.reuse ;  /* 0x0000001459597c23 */ /* 0x100fe20008010854 */
[----:B------:R-:W-:Y:S01]  /*6a00*/  FSEL R106, R106, -INF , P6 ;  /* 0xff8000006a6a7808 */ /* 0x000fe20003000000 */
[--C-:B------:R-:W-:Y:S01]  /*6a10*/  FFMA.FTZ R92, R92, UR20, -R84.reuse ;  /* 0x000000145c5c7c23 */ /* 0x100fe20008010854 */
[----:B------:R-:W-:Y:S01]  /*6a20*/  FMNMX.FTZ R129, R124, R129, !PT ;  /* 0x000000817c817209 */ /* 0x000fe20007810000 */
[----:B------:R-:W2:Y:S01]  /*6a30*/  MUFU.TANH R118, R118 ;  /* 0x0000007600767308 */ /* 0x000ea20000002400 */
[----:B------:R-:W-:Y:S01]  /*6a40*/  ISETP.GT.AND P5, PT, R126, 0x28, PT ;  /* 0x000000287e00780c */ /* 0x000fe20003fa4270 */
[--C-:B------:R-:W-:Y:S01]  /*6a50*/  FFMA.FTZ R93, R93, UR20, -R84.reuse ;  /* 0x000000145d5d7c23 */ /* 0x100fe20008010854 */
[----:B------:R-:W-:Y:S01]  /*6a60*/  FSEL R107, R107, -INF , P4 ;  /* 0xff8000006b6b7808 */ /* 0x000fe20002000000 */
[--C-:B------:R-:W-:Y:S01]  /*6a70*/  FFMA.FTZ R96, R96, UR20, -R84.reuse ;  /* 0x0000001460607c23 */ /* 0x100fe20008010854 */
[----:B------:R-:W-:Y:S01]  /*6a80*/  FMNMX.FTZ R122, R106, R129, !PT ;  /* 0x000000816a7a7209 */ /* 0x000fe20007810000 */
[--C-:B------:R-:W-:Y:S01]  /*6a90*/  FFMA.FTZ R97, R97, UR20, -R84.reuse ;  /* 0x0000001461617c23 */ /* 0x100fe20008010854 */
        /* <DEDUP_REMOVED lines=20> */
[C---:B------:R-:W-:Y:S01]  /*6be0*/  ISETP.GT.AND P6, PT, R126.reuse, 0x39, PT ;  /* 0x000000397e00780c */ /* 0x040fe20003fc4270 */
        /* <DEDUP_REMOVED lines=11> */
[----:B------:R-:W-:Y:S01]  /*6ca0*/  ISETP.GT.AND P5, PT, R126, 0x41, PT ;  /* 0x000000417e00780c */ /* 0x000fe20003fa4270 */
[----:B------:R-:W2:Y:S01]  /*6cb0*/  MUFU.TANH R67, R67 ;  /* 0x0000004300437308 */ /* 0x000ea20000002400 */
[----:B-1----:R-:W-:Y:S01]  /*6cc0*/  FSEL R90, R90, -INF , P4 ;  /* 0xff8000005a5a7808 */ /* 0x002fe20002000000 */
[--C-:B------:R-:W-:Y:S01]  /*6cd0*/  FFMA.FTZ R65, R65, UR20, -R84.reuse ;  /* 0x0000001441417c23 */ /* 0x100fe20008010854 */
[----:B------:R-:W-:Y:S01]  /*6ce0*/  FMNMX.FTZ R129, R61, R122, !PT ;  /* 0x0000007a3d817209 */ /* 0x000fe20007810000 */
[--C-:B------:R-:W-:Y:S01]  /*6cf0*/  FFMA.FTZ R68, R68, UR20, -R84.reuse ;  /* 0x0000001444447c23 */ /* 0x100fe20008010854 */
[----:B------:R-:W-:Y:S01]  /*6d00*/  ISETP.GT.AND P6, PT, R126, 0x48, PT ;  /* 0x000000487e00780c */ /* 0x000fe20003fc4270 */
[--C-:B------:R-:W-:Y:S01]  /*6d10*/  FFMA.FTZ R69, R69, UR20, -R84.reuse ;  /* 0x0000001445457c23 */ /* 0x100fe20008010854 */
[----:B---3--:R-:W-:Y:S01]  /*6d20*/  FSEL R91, R91, -INF , P5 ;  /* 0xff8000005b5b7808 */ /* 0x008fe20002800000 */
[----:B------:R-:W1:Y:S01]  /*6d30*/  MUFU.TANH R70, R70 ;  /* 0x0000004600467308 */ /* 0x000e620000002400 */
[----:B------:R-:W-:Y:S01]  /*6d40*/  FMNMX.FTZ R122, R90, R129, !PT ;  /* 0x000000815a7a7209 */ /* 0x000fe20007810000 */
[----:B------:R-:W-:Y:S01]  /*6d50*/  FFMA.FTZ R82, R82, UR20, -R84 ;  /* 0x0000001452527c23 */ /* 0x000fe20008010854 */
[----:B------:R-:W-:-:S02]  /*6d60*/  ISETP.GT.AND P4, PT, R126, 0x49, PT ;  /* 0x000000497e00780c */ /* 0x000fc40003f84270 */
[----:B----4-:R-:W-:Y:S02]  /*6d70*/  FSEL R94, R94, -INF , P6 ;  /* 0xff8000005e5e7808 */ /* 0x010fe40003000000 */
[----:B------:R-:W-:Y:S01]  /*6d80*/  FMNMX.FTZ R129, R91, R122, !PT ;  /* 0x0000007a5b817209 */ /* 0x000fe20007810000 */
[----:B------:R-:W3:Y:S01]  /*6d90*/  MUFU.TANH R71, R71 ;  /* 0x0000004700477308 */ /* 0x000ee20000002400 */
[----:B------:R-:W-:Y:S02]  /*6da0*/  ISETP.GT.AND P5, PT, R126, 0x50, PT ;  /* 0x000000507e00780c */ /* 0x000fe40003fa4270 */
[----:B-----5:R-:W-:Y:S02]  /*6db0*/  FSEL R95, R95, -INF , P4 ;  /* 0xff8000005f5f7808 */ /* 0x020fe40002000000 */
[----:B------:R-:W-:Y:S02]  /*6dc0*/  FMNMX.FTZ R122, R94, R129, !PT ;  /* 0x000000815e7a7209 */ /* 0x000fe40007810000 */
[----:B------:R-:W-:Y:S01]  /*6dd0*/  ISETP.GT.AND P6, PT, R126, 0x51, PT ;  /* 0x000000517e00780c */ /* 0x000fe20003fc4270 */
[----:B------:R-:W-:Y:S01]  /*6de0*/  MUFU.EX2 R128, R128 ;  /* 0x0000008000807308 */ /* 0x000fe20000000800 */
[----:B------:R-:W-:-:S02]  /*6df0*/  FSEL R98, R98, -INF , P5 ;  /* 0xff80000062627808 */ /* 0x000fc40002800000 */
[----:B------:R-:W-:Y:S02]  /*6e00*/  FMNMX.FTZ R129, R95, R122, !PT ;  /* 0x0000007a5f817209 */ /* 0x000fe40007810000 */
[----:B------:R-:W-:Y:S02]  /*6e10*/  ISETP.GT.AND P4, PT, R126, 0x58, PT ;  /* 0x000000587e00780c */ /* 0x000fe40003f84270 */
[----:B------:R-:W-:Y:S01]  /*6e20*/  FSEL R99, R99, -INF , P6 ;  /* 0xff80000063637808 */ /* 0x000fe20003000000 */
[----:B------:R-:W-:Y:S01]  /*6e30*/  MUFU.EX2 R119, R119 ;  /* 0x0000007700777308 */ /* 0x000fe20000000800 */
[----:B------:R-:W-:Y:S02]  /*6e40*/  FMNMX.FTZ R122, R98, R129, !PT ;  /* 0x00000081627a7209 */ /* 0x000fe40007810000 */
[----:B------:R-:W-:Y:S02]  /*6e50*/  ISETP.GT.AND P5, PT, R126, 0x59, PT ;  /* 0x000000597e00780c */ /* 0x000fe40003fa4270 */
[----:B------:R-:W-:-:S02]  /*6e60*/  FSEL R102, R102, -INF , P4 ;  /* 0xff80000066667808 */ /* 0x000fc40002000000 */
[----:B------:R-:W-:Y:S01]  /*6e70*/  FMNMX.FTZ R129, R99, R122, !PT ;  /* 0x0000007a63817209 */ /* 0x000fe20007810000 */
[----:B------:R-:W-:Y:S01]  /*6e80*/  MUFU.EX2 R8, R8 ;  /* 0x0000000800087308 */ /* 0x000fe20000000800 */
[----:B------:R-:W-:Y:S02]  /*6e90*/  ISETP.GT.AND P6, PT, R126, 0x60, PT ;  /* 0x000000607e00780c */ /* 0x000fe40003fc4270 */
[----:B0-----:R-:W-:Y:S02]  /*6ea0*/  FSEL R103, R103, -INF , P5 ;  /* 0xff80000067677808 */ /* 0x001fe40002800000 */
[----:B------:R-:W-:Y:S02]  /*6eb0*/  FMNMX.FTZ R122, R102, R129, !PT ;  /* 0x00000081667a7209 */ /* 0x000fe40007810000 */
[----:B------:R-:W-:Y:S01]  /*6ec0*/  ISETP.GT.AND P4, PT, R126, 0x61, PT ;  /* 0x000000617e00780c */ /* 0x000fe20003f84270 */
[----:B------:R-:W-:Y:S01]  /*6ed0*/  MUFU.EX2 R11, R11 ;  /* 0x0000000b000b7308 */ /* 0x000fe20000000800 */
[----:B--2---:R-:W-:-:S02]  /*6ee0*/  FSEL R74, R74, -INF , P6 ;  /* 0xff8000004a4a7808 */ /* 0x004fc40003000000 */
        /* <DEDUP_REMOVED lines=10> */
[----:B------:R-:W-:Y:S02]  /*6f90*/  FSEL R64, R64, -INF , P6 ;  /* 0xff80000040407808 */ /* 0x000fe40003000000 */
[----:B------:R-:W-:Y:S02]  /*6fa0*/  FMNMX.FTZ R129, R78, R129, !PT ;  /* 0x000000814e817209 */ /* 0x000fe40007810000 */
[----:B------:R-:W-:Y:S01]  /*6fb0*/  ISETP.GT.AND P5, PT, R126, 0x71, PT ;  /* 0x000000717e00780c */ /* 0x000fe20003fa4270 */
[----:B------:R-:W-:Y:S01]  /*6fc0*/  MUFU.EX2 R20, R20 ;  /* 0x0000001400147308 */ /* 0x000fe20000000800 */
[----:B------:R-:W-:-:S02]  /*6fd0*/  FSEL R79, R79, -INF , P4 ;  /* 0xff8000004f4f7808 */ /* 0x000fc40002000000 */
[----:B------:R-:W-:Y:S02]  /*6fe0*/  FMNMX.FTZ R122, R64, R129, !PT ;  /* 0x00000081407a7209 */ /* 0x000fe40007810000 */
[C---:B------:R-:W-:Y:S02]  /*6ff0*/  ISETP.GT.AND P6, PT, R126.reuse, 0x78, PT ;  /* 0x000000787e00780c */ /* 0x040fe40003fc4270 */
        /* <DEDUP_REMOVED lines=34> */
[----:B-1----:R-:W-:-:S02]  /*7220*/  FSEL R70, R70, -INF , P5 ;  /* 0xff80000046467808 */ /* 0x002fc40002800000 */
[----:B------:R-:W-:Y:S01]  /*7230*/  FMNMX.FTZ R129, R67, R122, !PT ;  /* 0x0000007a43817209 */ /* 0x000fe20007810000 */
[----:B------:R-:W-:Y:S01]  /*7240*/  MUFU.EX2 R116, R116 ;  /* 0x0000007400747308 */ /* 0x000fe20000000800 */
[----:B---3--:R-:W-:Y:S02]  /*7250*/  FSEL R71, R71, -INF , P6 ;  /* 0xff80000047477808 */ /* 0x008fe40003000000 */
[----:B------:R-:W-:Y:S02]  /*7260*/  FMNMX.FTZ R122, R70, R129, !PT ;  /* 0x00000081467a7209 */ /* 0x000fe40007810000 */
[----:B------:R-:W-:Y:S02]  /*7270*/  FSEL R130, R58, RZ, P3 ;  /* 0x000000ff3a827208 */ /* 0x000fe40001800000 */
[----:B------:R-:W-:Y:S01]  /*7280*/  FMNMX.FTZ R126, R71, R122, !PT ;  /* 0x0000007a477e7209 */ /* 0x000fe20007810000 */
[----:B------:R-:W-:-:S01]  /*7290*/  FFMA.FTZ R122, R125, UR20, -R84 ;  /* 0x000000147d7a7c23 */ /* 0x000fc20008010854 */
[----:B------:R-:W-:Y:S01]  /*72a0*/  FFMA.FTZ R125, R57, UR20, -R84 ;  /* 0x00000014397d7c23 */ /* 0x000fe20008010854 */
[----:B------:R-:W-:-:S01]  /*72b0*/  FADD.FTZ R130, -R130, R5 ;  /* 0x0000000582827221 */ /* 0x000fc20000010100 */
[----:B------:R-:W-:Y:S01]  /*72c0*/  MUFU.EX2 R117, R117 ;  /* 0x0000007500757308 */ /* 0x000fe20000000800 */
[----:B------:R-:W0:Y:S07]  /*72d0*/  SHFL.BFLY PT, R129, R126, 0x2, 0x1f ;  /* 0x0c401f007e817f89 */ /* 0x000e2e00000e0000 */
[----:B------:R-:W-:Y:S08]  /*72e0*/  MUFU.EX2 R88, R88 ;  /* 0x0000005800587308 */ /* 0x000ff00000000800 */
[----:B------:R-:W-:Y:S08]  /*72f0*/  MUFU.EX2 R89, R89 ;  /* 0x0000005900597308 */ /* 0x000ff00000000800 */
[----:B------:R-:W-:Y:S01]  /*7300*/  MUFU.EX2 R92, R92 ;  /* 0x0000005c005c7308 */ /* 0x000fe20000000800 */
[----:B0-----:R-:W-:-:S05]  /*7310*/  FMNMX.FTZ R129, R126, R129, !PT ;  /* 0x000000817e817209 */ /* 0x001fca0007810000 */
[----:B------:R-:W0:Y:S02]  /*7320*/  SHFL.BFLY PT, R126, R129, 0x1, 0x1f ;  /* 0x0c201f00817e7f89 */ /* 0x000e2400000e0000 */
[----:B------:R-:W-:Y:S08]  /*7330*/  MUFU.EX2 R93, R93 ;  /* 0x0000005d005d7308 */ /* 0x000ff00000000800 */
[----:B------:R-:W-:Y:S08]  /*7340*/  MUFU.EX2 R96, R96 ;  /* 0x0000006000607308 */ /* 0x000ff00000000800 */
[----:B------:R-:W-:Y:S01]  /*7350*/  MUFU.EX2 R97, R97 ;  /* 0x0000006100617308 */ /* 0x000fe20000000800 */
[----:B0-----:R-:W-:Y:S01]  /*7360*/  FMNMX.FTZ R57, R129, R126, !PT ;  /* 0x0000007e81397209 */ /* 0x001fe20007810000 */
[----:B------:R-:W-:-:S06]  /*7370*/  IMAD.U32 R126, RZ, RZ, UR20 ;  /* 0x00000014ff7e7e24 */ /* 0x000fcc000f8e00ff */
[----:B------:R-:W-:Y:S01]  /*7380*/  MUFU.EX2 R100, R100 ;  /* 0x0000006400647308 */ /* 0x000fe20000000800 */
[C---:B------:R-:W-:Y:S01]  /*7390*/  FSETP.NEU.FTZ.AND P4, PT, R57.reuse, -INF , PT ;  /* 0xff8000003900780b */ /* 0x040fe20003f9d000 */
[----:B------:R-:W-:-:S03]  /*73a0*/  FFMA.FTZ R126, R57, R126, -8 ;  /* 0xc1000000397e7423 */ /* 0x000fc6000001007e */
[----:B------:R-:W-:Y:S02]  /*73b0*/  FSEL R129, R57, RZ, P4 ;  /* 0x000000ff39817208 */ /* 0x000fe40002000000 */
[----:B------:R-:W-:Y:S01]  /*73c0*/  FSEL R84, R126, RZ, P4 ;  /* 0x000000ff7e547208 */ /* 0x000fe20002000000 */
[----:B------:R-:W-:Y:S02]  /*73d0*/  MUFU.EX2 R101, R101 ;  /* 0x0000006500657308 */ /* 0x000fe40000000800 */
[----:B------:R-:W-:-:S02]  /*73e0*/  FADD.FTZ R129, -R129, R6 ;  /* 0x0000000681817221 */ /* 0x000fc40000010100 */
[--C-:B------:R-:W-:Y:S01]  /*73f0*/  FFMA.FTZ R126, R61, UR20, -R84.reuse ;  /* 0x000000143d7e7c23 */ /* 0x100fe20008010854 */
[----:B------:R-:W-:-:S01]  /*7400*/  FFMA.FTZ R61, R90, UR20, -R84 ;  /* 0x000000145a3d7c23 */ /* 0x000fc20008010854 */
[--C-:B------:R-:W-:Y:S01]  /*7410*/  FFMA.FTZ R90, R91, UR20, -R84.reuse ;  /* 0x000000145b5a7c23 */ /* 0x100fe20008010854 */
[----:B------:R-:W-:Y:S01]  /*7420*/  FMUL.FTZ R91, R130, UR20 ;  /* 0x00000014825b7c20 */ /* 0x000fe20008410000 */
[--C-:B------:R-:W-:Y:S01]  /*7430*/  FFMA.FTZ R9, R9, UR20, -R84.reuse ;  /* 0x0000001409097c23 */ /* 0x100fe20008010854 */
[----:B------:R-:W-:Y:S01]  /*7440*/  FMUL.FTZ R6, R129, UR20 ;  /* 0x0000001481067c20 */ /* 0x000fe20008410000 */
[--C-:B------:R-:W-:Y:S01]  /*7450*/  FFMA.FTZ R10, R10, UR20, -R84.reuse ;  /* 0x000000140a0a7c23 */ /* 0x100fe20008010854 */
        /* <DEDUP_REMOVED lines=27> */
[----:B------:R-:W-:-:S01]  /*7610*/  FADD.FTZ R130, R8, R129 ;  /* 0x0000008108827221 */ /* 0x000fc20000010000 */
[----:B------:R-:W-:-:S03]  /*7620*/  FFMA.FTZ R78, R78, UR20, -R84 ;  /* 0x000000144e4e7c23 */ /* 0x000fc60008010854 */
[----:B------:R-:W-:-:S03]  /*7630*/  FADD.FTZ R103, R11, R130 ;  /* 0x000000820b677221 */ /* 0x000fc60000010000 */
[----:B------:R-:W2:Y:S01]  /*7640*/  MUFU.EX2 R13, R13 ;  /* 0x0000000d000d7308 */ /* 0x000ea20000000800 */
[----:B-1----:R-:W-:-:S01]  /*7650*/  FFMA.FTZ R3, R6, R2, R9 ;  /* 0x0000000206037223 */ /* 0x002fc20000010009 */
        /* <DEDUP_REMOVED lines=16> */
[----:B------:R-:W-:Y:S01]  /*7760*/  FADD.FTZ R2, R104, R103 ;  /* 0x0000006768027221 */ /* 0x000fe20000010000 */
[----:B------:R-:W-:-:S05]  /*7770*/  FFMA.FTZ R103, R64, UR20, -R84 ;  /* 0x0000001440677c23 */ /* 0x000fca0008010854 */
[----:B------:R-:W1:Y:S01]  /*7780*/  MUFU.EX2 R107, R107 ;  /* 0x0000006b006b7308 */ /* 0x000e620000000800 */
[----:B0-----:R-:W-:-:S07]  /*7790*/  FADD.FTZ R3, R124, R3 ;  /* 0x000000037c037221 */ /* 0x001fce0000010000 */
        /* <DEDUP_REMOVED lines=14> */
[--C-:B------:R-:W-:Y:S01]  /*7880*/  FFMA.FTZ R64, R79, UR20, -R84.reuse ;  /* 0x000000144f407c23 */ /* 0x100fe20008010854 */
[----:B------:R-:W-:-:S01]  /*7890*/  FFMA.FTZ R79, R83, UR20, -R84 ;  /* 0x00000014534f7c23 */ /* 0x000fc20008010854 */
[----:B------:R-:W-:-:S04]  /*78a0*/  FFMA.FTZ R83, R86, UR20, -R84 ;  /* 0x0000001456537c23 */ /* 0x000fc80008010854 */
[----:B------:R-:W2:Y:S01]  /*78b0*/  MUFU.EX2 R7, R7 ;  /* 0x0000000700077308 */ /* 0x000ea20000000800 */
[----:B-1----:R-:W-:-:S01]  /*78c0*/  FADD.FTZ R130, R114, R129 ;  /* 0x0000008172827221 */ /* 0x002fc20000010000 */
[----:B------:R-:W-:-:S04]  /*78d0*/  FADD.FTZ R129, R117, R2 ;  /* 0x0000000275817221 */ /* 0x000fc80000010000 */
[----:B------:R-:W-:Y:S02]  /*78e0*/  FADD.FTZ R86, R88, R129 ;  /* 0x0000008158567221 */ /* 0x000fe40000010000 */
[----:B------:R-:W1:Y:S01]  /*78f0*/  MUFU.EX2 R126, R126 ;  /* 0x0000007e007e7308 */ /* 0x000e620000000800 */
[----:B0-----:R-:W-:-:S01]  /*7900*/  FADD.FTZ R130, R127, R130 ;  /* 0x000000827f827221 */ /* 0x001fc20000010000 */
[----:B------:R-:W-:Y:S01]  /*7910*/  FADD.FTZ R129, R89, R86 ;  /* 0x0000005659817221 */ /* 0x000fe20000010000 */
[----:B------:R-:W-:-:S01]  /*7920*/  FFMA.FTZ R86, R87, UR20, -R84 ;  /* 0x0000001457567c23 */ /* 0x000fc20008010854 */
[----:B------:R-:W-:-:S04]  /*7930*/  FFMA.FTZ R87, R118, UR20, -R84 ;  /* 0x0000001476577c23 */ /* 0x000fc80008010854 */
[----:B------:R-:W0:Y:S01]  /*7940*/  MUFU.EX2 R61, R61 ;  /* 0x0000003d003d7308 */ /* 0x000e220000000800 */
[----:B--2---:R-:W-:-:S01]  /*7950*/  FADD.FTZ R3, R7, R130 ;  /* 0x0000008207037221 */ /* 0x004fc20000010000 */
[----:B------:R-:W-:-:S04]  /*7960*/  FADD.FTZ R130, R92, R129 ;  /* 0x000000815c827221 */ /* 0x000fc80000010000 */
[----:B------:R-:W-:Y:S02]  /*7970*/  FADD.FTZ R129, R93, R130 ;  /* 0x000000825d817221 */ /* 0x000fe40000010000 */
[----:B------:R-:W2:Y:S01]  /*7980*/  MUFU.EX2 R90, R90 ;  /* 0x0000005a005a7308 */ /* 0x000ea20000000800 */
[----:B-1----:R-:W-:-:S01]  /*7990*/  FADD.FTZ R2, R126, R3 ;  /* 0x000000037e027221 */ /* 0x002fc20000010000 */
[----:B------:R-:W-:-:S04]  /*79a0*/  FADD.FTZ R118, R96, R129 ;  /* 0x0000008160767221 */ /* 0x000fc80000010000 */
[----:B------:R-:W-:Y:S01]  /*79b0*/  FADD.FTZ R129, R97, R118 ;  /* 0x0000007661817221 */ /* 0x000fe20000010000 */
[----:B------:R-:W-:-:S01]  /*79c0*/  FFMA.FTZ R118, R59, UR20, -R84 ;  /* 0x000000143b767c23 */ /* 0x000fc20008010854 */
[----:B------:R-:W1:Y:S01]  /*79d0*/  MUFU.EX2 R5, R5 ;  /* 0x0000000500057308 */ /* 0x000e620000000800 */
[----:B0-----:R-:W-:-:S01]  /*79e0*/  FADD.FTZ R3, R61, R2 ;  /* 0x000000023d037221 */ /* 0x001fc20000010000 */
[----:B------:R-:W-:Y:S01]  /*79f0*/  FADD.FTZ R130, R100, R129 ;  /* 0x0000008164827221 */ /* 0x000fe20000010000 */
[----:B------:R-:W-:-:S03]  /*7a00*/  FFMA.FTZ R59, R62, UR20, -R84 ;  /* 0x000000143e3b7c23 */ /* 0x000fc60008010854 */
        /* <DEDUP_REMOVED lines=23> */
[--C-:B------:R-:W-:Y:S01]  /*7b80*/  FFMA.FTZ R62, R63, UR20, -R84.reuse ;  /* 0x000000143f3e7c23 */ /* 0x100fe20008010854 */
[----:B------:R-:W-:-:S05]  /*7b90*/  FFMA.FTZ R63, R66, UR20, -R84 ;  /* 0x00000014423f7c23 */ /* 0x000fca0008010854 */
        /* <DEDUP_REMOVED lines=16> */
[--C-:B------:R-:W-:Y:S01]  /*7ca0*/  FFMA.FTZ R66, R67, UR20, -R84.reuse ;  /* 0x0000001443427c23 */ /* 0x100fe20008010854 */
[----:B------:R-:W-:-:S05]  /*7cb0*/  FFMA.FTZ R67, R70, UR20, -R84 ;  /* 0x0000001446437c23 */ /* 0x000fca0008010854 */
[----:B------:R-:W2:Y:S01]  /*7cc0*/  MUFU.EX2 R85, R85 ;  /* 0x0000005500557308 */ /* 0x000ea20000000800 */
[----:B-1----:R-:W-:-:S07]  /*7cd0*/  FADD.FTZ R130, R122, R3 ;  /* 0x000000037a827221 */ /* 0x002fce0000010000 */
[----:B------:R-:W1:Y:S01]  /*7ce0*/  MUFU.EX2 R86, R86 ;  /* 0x0000005600567308 */ /* 0x000e620000000800 */
[----:B0-----:R-:W-:-:S07]  /*7cf0*/  FADD.FTZ R3, R83, R2 ;  /* 0x0000000253037221 */ /* 0x001fce0000010000 */
[----:B------:R-:W0:Y:S01]  /*7d00*/  MUFU.EX2 R56, R56 ;  /* 0x0000003800387308 */ /* 0x000e220000000800 */
[----:B--2---:R-:W-:-:S01]  /*7d10*/  FADD.FTZ R129, R85, R130 ;  /* 0x0000008255817221 */ /* 0x004fc20000010000 */
[----:B------:R-:W-:-:S06]  /*7d20*/  IMAD.U32 R130, RZ, RZ, UR22 ;  /* 0x00000016ff827e24 */ /* 0x000fcc000f8e00ff */
[----:B------:R-:W2:Y:S01]  /*7d30*/  MUFU.EX2 R87, R87 ;  /* 0x0000005700577308 */ /* 0x000ea20000000800 */
[----:B-1----:R-:W-:-:S07]  /*7d40*/  FADD.FTZ R2, R86, R3 ;  /* 0x0000000356027221 */ /* 0x002fce0000010000 */
[----:B------:R-:W1:Y:S01]  /*7d50*/  MUFU.EX2 R125, R125 ;  /* 0x0000007d007d7308 */ /* 0x000e620000000800 */
[----:B0-----:R-:W-:-:S07]  /*7d60*/  FADD.FTZ R70, R56, R129 ;  /* 0x0000008138467221 */ /* 0x001fce0000010000 */
[----:B------:R-:W0:Y:S01]  /*7d70*/  MUFU.EX2 R118, R118 ;  /* 0x0000007600767308 */ /* 0x000e220000000800 */
[----:B--2---:R-:W-:-:S01]  /*7d80*/  FADD.FTZ R3, R87, R2 ;  /* 0x0000000257037221 */ /* 0x004fc20000010000 */
[----:B------:R-:W-:-:S05]  /*7d90*/  @!P1 VIADD R2, R130, 0x13240 ;  /* 0x0001324082029836 */ /* 0x000fca0000000000 */
[----:B------:R-:W-:Y:S01]  /*7da0*/  @!P1 PRMT R2, RZ, 0x654, R2 ;  /* 0x00000654ff029816 */ /* 0x000fe20000000002 */
[----:B------:R-:W2:Y:S01]  /*7db0*/  MUFU.EX2 R60, R60 ;  /* 0x0000003c003c7308 */ /* 0x000ea20000000800 */
[----:B-1----:R-:W-:-:S01]  /*7dc0*/  FADD.FTZ R129, R125, R70 ;  /* 0x000000467d817221 */ /* 0x002fc20000010000 */
[----:B------:R-:W-:Y:S01]  /*7dd0*/  FFMA.FTZ R70, R71, UR20, -R84 ;  /* 0x0000001447467c23 */ /* 0x000fe20008010854 */
[----:B------:R1:W-:Y:S05]  /*7de0*/  @!P1 SYNCS.ARRIVE.TRANS64.RED.A1T0 RZ, [R2+URZ], RZ ;  /* 0x000000ff02ff99a7 */ /* 0x0003ea000810043f */
[----:B------:R-:W3:Y:S01]  /*7df0*/  MUFU.EX2 R59, R59 ;  /* 0x0000003b003b7308 */ /* 0x000ee20000000800 */
[----:B0-----:R-:W-:-:S07]  /*7e00*/  FADD.FTZ R130, R118, R3 ;  /* 0x0000000376827221 */ /* 0x001fce0000010000 */
[----:B------:R-:W0:Y:S01]  /*7e10*/  MUFU.EX2 R115, R115 ;  /* 0x0000007300737308 */ /* 0x000e220000000800 */
[----:B--2---:R-:W-:-:S07]  /*7e20*/  FADD.FTZ R84, R60, R129 ;  /* 0x000000813c547221 */ /* 0x004fce0000010000 */
        /* <DEDUP_REMOVED lines=22> */
.L_x_1529:
[----:B------:R-:W-:Y:S01]  /*7f90*/  UISETP.GT.AND UP1, UPT, UR24, UR23, UPT ;  /* 0x000000171800728c */ /* 0x000fe2000bf24270 */
[----:B------:R-:W-:Y:S01]  /*7fa0*/  F2FP.SATFINITE.E4M3.F32.PACK_AB_MERGE_C R5, R94, R5, RZ ;  /* 0x000000055e05723e */ /* 0x000fe200048070ff */
[----:B------:R-:W-:Y:S01]  /*7fb0*/  UIADD3 UR6, UR11, 0x13260, URZ ;  /* 0x000132600b067890 */ /* 0x000fe2000fffe03f */
[----:B------:R-:W-:Y:S01]  /*7fc0*/  F2FP.SATFINITE.E4M3.F32.PACK_AB_MERGE_C R8, R11, R8, RZ ;  /* 0x000000080b08723e */ /* 0x000fe200048070ff */
[----:B------:R-:W-:Y:S01]  /*7fd0*/  UIADD3 UR24, UR24, -0x1, URZ ;  /* 0xffffffff18187890 */ /* 0x000fe2000fffe03f */
[----:B------:R-:W-:Y:S01]  /*7fe0*/  F2FP.SATFINITE.E4M3.F32.PACK_AB_MERGE_C R13, R14, R13, RZ ;  /* 0x0000000d0e0d723e */ /* 0x000fe200048070ff */
[----:B------:R-:W-:Y:S01]  /*7ff0*/  UPRMT UR6, UR44, 0x654, UR6 ;  /* 0x000006542c067896 */ /* 0x000fe20008000006 */
[----:B------:R-:W-:Y:S01]  /*8000*/  PLOP3.LUT P3, PT, PT, PT, UP1, 0x80, 0x0 ;  /* 0x000000000000781c */ /* 0x000fe20003f6f018 */
[----:B------:R-:W-:Y:S01]  /*8010*/  UMOV UR26, UR37 ;  /* 0x00000025001a7c82 */ /* 0x000fe20008000000 */
[----:B------:R-:W-:Y:S01]  /*8020*/  F2FP.SATFINITE.E4M3.F32.PACK_AB_MERGE_C R20, R121, R20, RZ ;  /* 0x000000147914723e */ /* 0x000fe200048070ff */
[----:B------:R-:W-:Y:S01]  /*8030*/  UMOV UR25, UR39 ;  /* 0x0000002700197c82 */ /* 0x000fe20008000000 */
        /* <DEDUP_REMOVED lines=68> */
[----:B------:R-:W-:-:S02]  /*8480*/  F2FP.SATFINITE.E4M3.F32.PACK_AB_MERGE_C R138, R68, R65, R69 ;  /* 0x00000041448a723e */ /* 0x000fc40004807045 */
[----:B------:R-:W-:Y:S02]  /*8490*/  F2FP.SATFINITE.E4M3.F32.PACK_AB_MERGE_C R139, R66, R63, R67 ;  /* 0x0000003f428b723e */ /* 0x000fe40004807043 */
[----:B------:R-:W-:Y:S01]  /*84a0*/  MOV R6, R57 ;  /* 0x0000003900067202 */ /* 0x000fe20000000f00 */
[----:B------:R-:W-:Y:S06]  /*84b0*/  @P3 BRA `(.L_x_1530) ;  /* 0xffffffc8001c3947 */ /* 0x000fec000383ffff */
.L_x_1520:
[----:B------:R-:W-:-:S13]  /*84c0*/  ISETP.LE.AND P2, PT, RZ, UR24, PT ;  /* 0x00000018ff007c0c */ /* 0x000fda000bf43270 */
[----:B------:R-:W-:Y:S05]  /*84d0*/  @!P2 BRA `(.L_x_1531) ;  /* 0x0000002c0020a947 */ /* 0x000fea0003800000 */
[----:B------:R-:W-:Y:S01]  /*84e0*/  IMAD.MOV.U32 R6, RZ, RZ, R57 ;  /* 0x000000ffff067224 */ /* 0x000fe200078e0039 */
[----:B------:R-:W-:Y:S01]  /*84f0*/  UMOV UR22, UR37 ;  /* 0x0000002500167c82 */ /* 0x000fe20008000000 */
[----:B------:R-:W-:Y:S01]  /*8500*/  IMAD.MOV.U32 R5, RZ, RZ, R58 ;  /* 0x000000ffff057224 */ /* 0x000fe200078e003a */
[----:B------:R-:W-:Y:S01]  /*8510*/  UMOV UR21, UR39 ;  /* 0x0000002700157c82 */ /* 0x000fe20008000000 */
[----:B------:R-:W-:-:S05]  /*8520*/  ULDC UR20, c[0x0][0x988] ;  /* 0x0002620000147ab9 */ /* 0x000fca0000000800 */
.L_x_1541:
[----:B------:R-:W-:-:S04]  /*8530*/  UIADD3 UR39, UR21, 0x1, URZ ;  /* 0x0000000115277890 */ /* 0x000fc8000fffe03f */
[----:B------:R-:W-:-:S04]  /*8540*/  UISETP.NE.AND UP0, UPT, UR39, 0x2, UPT ;  /* 0x000000022700788c */ /* 0x000fc8000bf05270 */
[----:B------:R-:W-:Y:S02]  /*8550*/  USEL UR37, URZ, 0x1, UP0 ;  /* 0x000000013f257887 */ /* 0x000fe40008000000 */
[----:B------:R-:W-:Y:S02]  /*8560*/  USEL UR39, UR39, URZ, UP0 ;  /* 0x0000003f27277287 */ /* 0x000fe40008000000 */
[----:B------:R-:W-:Y:S01]  /*8570*/  ULOP3.LUT UR37, UR22, UR37, URZ, 0x3c, !UPT ;  /* 0x0000002516257292 */ /* 0x000fe2000f8e3c3f */
[----:B------:R-:W-:Y:S11]  /*8580*/  @!P0 BRA `(.L_x_1532) ;  /* 0x0000000000048947 */ /* 0x000ff60003800000 */
[----:B------:R-:W-:Y:S01]  /*8590*/  BPT.TRAP 0x1 ;  /* 0x000000040000795c */ /* 0x000fe20000300000 */
.L_x_1532:
[----:B------:R-:W-:Y:S01]  /*85a0*/  ULEA UR6, UR39, UR45, 0x3 ;  /* 0x0000002d27067291 */ /* 0x000fe2000f8e183f */
[----:B------:R-:W-:-:S05]  /*85b0*/  IMAD.U32 R7, RZ, RZ, UR37 ;  /* 0x00000025ff077e24 */ /* 0x000fca000f8e00ff */
[----:B------:R-:W-:-:S04]  /*85c0*/  SHF.L.U32 R7, R7, 0x1f, RZ ;  /* 0x0000001f07077819 */ /* 0x000fc800000006ff */
[----:B------:R0:W1:Y:S01]  /*85d0*/  SYNCS.PHASECHK.TRANS64.TRYWAIT P2, [UR6+0x13230], R7 ;  /* 0x01323007ff0075a7 */ /* 0x0000620008040146 */
[----:B------:R-:W-:Y:S05]  /*85e0*/  @!P0 BRA `(.L_x_1533) ;  /* 0x0000000000048947 */ /* 0x000fea0003800000 */
[----:B------:R-:W-:Y:S01]  /*85f0*/  BPT.TRAP 0x1 ;  /* 0x000000040000795c */ /* 0x000fe20000300000 */
.L_x_1533:
[----:B-1----:R-:W-:Y:S05]  /*8600*/  @P2 BRA `(.L_x_1534) ;  /* 0x0000000000082947 */ /* 0x002fea0003800000 */
[----:B------:R-:W1:Y:S02]  /*8610*/  SYNCS.PHASECHK.TRANS64.TRYWAIT P2, [UR6+0x13230], R7 ;  /* 0x01323007ff0075a7 */ /* 0x000e640008040146 */
[----:B-1----:R-:W-:Y:S05]  /*8620*/  @!P2 BRA `(.L_x_1535) ;  /* 0x00000084002ca947 */ /* 0x002fea0003800000 */
.L_x_1534:
        /* <DEDUP_REMOVED lines=64> */
.L_x_1536:
[----:B------:R-:W-:Y:S01]  /*8a30*/  ULEA UR11, UR21, UR45, 0x3 ;  /* 0x0000002d150b7291 */ /* 0x000fe2000f8e183f */
[----:B01----:R-:W-:-:S05]  /*8a40*/  IMAD.U32 R7, RZ, RZ, UR22 ;  /* 0x00000016ff077e24 */ /* 0x003fca000f8e00ff */
[----:B------:R-:W-:-:S04]  /*8a50*/  SHF.L.U32 R7, R7, 0x1f, RZ ;  /* 0x0000001f07077819 */ /* 0x000fc800000006ff */
[----:B------:R0:W1:Y:S01]  /*8a60*/  SYNCS.PHASECHK.TRANS64.TRYWAIT P2, [UR11+0x13250], R7 ;  /* 0x01325007ff0075a7 */ /* 0x000062000804014b */
[----:B------:R-:W-:Y:S05]  /*8a70*/  @!P0 BRA `(.L_x_1537) ;  /* 0x0000000000048947 */ /* 0x000fea0003800000 */
[----:B------:R-:W-:Y:S01]  /*8a80*/  BPT.TRAP 0x1 ;  /* 0x000000040000795c */ /* 0x000fe20000300000 */
.L_x_1537:
[----:B-1----:R-:W-:Y:S05]  /*8a90*/  @P2 BRA `(.L_x_1538) ;  /* 0x0000000000082947 */ /* 0x002fea0003800000 */
[----:B------:R-:W1:Y:S02]  /*8aa0*/  SYNCS.PHASECHK.TRANS64.TRYWAIT P2, [UR11+0x13250], R7 ;  /* 0x01325007ff0075a7 */ /* 0x000e64000804014b */
[----:B-1----:R-:W-:Y:S05]  /*8ab0*/  @!P2 BRA `(.L_x_1539) ;  /* 0x000000800020a947 */ /* 0x002fea0003800000 */
.L_x_1538:
        /* <DEDUP_REMOVED lines=41> */
[----:B------:R-:W-:Y:S01]  /*8d50*/  WARPGROUP.ARRIVE ;  /* 0x00000000000079c5 */ /* 0x000fe20000000000 */
[C---:B------:R-:W-:Y:S01]  /*8d60*/  FMUL.FTZ R115, R0.reuse, R115 ;  /* 0x0000007300737220 */ /* 0x040fe20000410000 */
[C---:B------:R-:W-:Y:S01]  /*8d70*/  FMUL.FTZ R117, R0.reuse, R117 ;  /* 0x0000007500757220 */ /* 0x040fe20000410000 */
[----:B------:R-:W-:Y:S01]  /*8d80*/  UMOV UR7, 0xc0000010 ;  /* 0xc000001000077882 */ /* 0x000fe20000000000 */
[----:B------:R-:W-:Y:S01]  /*8d90*/  FMUL.FTZ R118, R0, R118 ;  /* 0x0000007600767220 */ /* 0x000fe20000410000 */
[----:B------:R-:W2:Y:S01]  /*8da0*/  MUFU.TANH R13, R13 ;  /* 0x0000000d000d7308 */ /* 0x000ea20000002400 */
[----:B0-----:R-:W-:Y:S01]  /*8db0*/  FMNMX.FTZ R128, R10, R125, !PT ;  /* 0x0000007d0a807209 */ /* 0x001fe20007810000 */
[----:B------:R-:W-:Y:S01]  /*8dc0*/  UMOV UR6, UR10 ;  /* 0x0000000a00067c82 */ /* 0x000fe20008000000 */
[C---:B------:R-:W-:Y:S01]  /*8dd0*/  FMUL.FTZ R88, R0.reuse, R88 ;  /* 0x0000005800587220 */ /* 0x040fe20000410000 */
[----:B------:R-:W-:Y:S01]  /*8de0*/  QGMMA.64x64x32.F32.E4M3.E4M3 R24, R152, gdesc[UR4], R24, gsb0 ;  /* 0x00e0000498187df3 */ /* 0x000fe20008000818 */
        /* <DEDUP_REMOVED lines=42> */
[----:B------:R-:W-:Y:S01]  /*9090*/  UIADD3 UR6, UR10, 0x80, URZ ;  /* 0x000000800a067890 */ /* 0x000fe2000fffe03f */
[----:B------:R-:W2:Y:S01]  /*90a0*/  MUFU.TANH R120, R120 ;  /* 0x0000007800787308 */ /* 0x000ea20000002400 */
[----:B0-----:R-:W-:Y:S01]  /*90b0*/  FMNMX.FTZ R127, R21, R128, !PT ;  /* 0x00000080157f7209 */ /* 0x001fe20007810000 */
[C---:B------:R-:W-:Y:S01]  /*90c0*/  FMUL.FTZ R87, R0.reuse, R87 ;  /* 0x0000005700577220 */ /* 0x040fe20000410000 */
[C---:B------:R-:W-:Y:S01]  /*90d0*/  FMUL.FTZ R60, R0.reuse, R60 ;  /* 0x0000003c003c7220 */ /* 0x040fe20000410000 */
[----:B------:R-:W-:Y:S01]  /*90e0*/  UMOV UR7, 0xc0000010 ;  /* 0xc000001000077882 */ /* 0x000fe20000000000 */
        /* <DEDUP_REMOVED lines=16> */
[----:B------:R-:W-:-:S03]  /*91f0*/  FMUL.FTZ R71, R0, R71 ;  /* 0x0000004700477220 */ /* 0x000fc60000410000 */
[----:B------:R-:W2:Y:S01]  /*9200*/  MUFU.TANH R122, R122 ;  /* 0x0000007a007a7308 */ /* 0x000ea20000002400 */
[----:B0-----:R-:W-:Y:S01]  /*9210*/  FMNMX.FTZ R127, R121, R126, !PT ;  /* 0x0000007e797f7209 */ /* 0x001fe20007810000 */
[----:B------:R-:W-:-:S06]  /*9220*/  FMUL.FTZ R126, R0, R58 ;  /* 0x0000003a007e7220 */ /* 0x000fcc0000410000 */
        /* <DEDUP_REMOVED lines=60> */
[----:B------:R-:W-:Y:S01]  /*95f0*/  QGMMA.64x64x32.F32.E4M3.E4M3 R24, R140, gdesc[UR4], R24, gsb0 ;  /* 0x00e000048c187df3 */ /* 0x000fe20008000818 */
[----:B------:R-:W-:Y:S01]  /*9600*/  UIADD3 UR6, UR10, 0x200, URZ ;  /* 0x000002000a067890 */ /* 0x000fe2000fffe03f */
[----:B------:R-:W-:-:S04]  /*9610*/  UMOV UR7, 0xc0000010 ;  /* 0xc000001000077882 */ /* 0x000fc80000000000 */
        /* <DEDUP_REMOVED lines=24> */
[----:B------:R-:W-:Y:S06]  /*97a0*/  QGMMA.64x64x32.F32.E4M3.E4M3 R24, R136, gdesc[UR4], R24, gsb0 ;  /* 0x00e0000488187df3 */ /* 0x000fec0008000818 */
        /* <DEDUP_REMOVED lines=20> */
[----:B------:R-:W-:-:S06]  /*98f0*/  WARPGROUP.DEPBAR.LE gsb0, 0x0 ;  /* 0x00008000000079c5 */ /* 0x000fcc0000010000 */
        /* <DEDUP_REMOVED lines=39> */
[----:B--2---:R-:W-:-:S05]  /*9b70*/  FMNMX.FTZ R57, R69, R58, !PT ;  /* 0x0000003a45397209 */ /* 0x004fca0007810000 */
[----:B------:R-:W2:Y:S01]  /*9b80*/  SHFL.BFLY PT, R58, R57, 0x2, 0x1f ;  /* 0x0c401f00393a7f89 */ /* 0x000ea200000e0000 */
[----:B0-----:R-:W-:-:S04]  /*9b90*/  FMNMX.FTZ R128, R70, R127, !PT ;  /* 0x0000007f46807209 */ /* 0x001fc80007810000 */
[----:B-1----:R-:W-:-:S05]  /*9ba0*/  FMNMX.FTZ R128, R71, R128, !PT ;  /* 0x0000008047807209 */ /* 0x002fca0007810000 */
[----:B------:R-:W0:Y:S01]  /*9bb0*/  SHFL.BFLY PT, R129, R128, 0x2, 0x1f ;  /* 0x0c401f0080817f89 */ /* 0x000e2200000e0000 */
[----:B--2---:R-:W-:-:S05]  /*9bc0*/  FMNMX.FTZ R127, R57, R58, !PT ;  /* 0x0000003a397f7209 */ /* 0x004fca0007810000 */
[----:B------:R-:W1:Y:S01]  /*9bd0*/  SHFL.BFLY PT, R58, R127, 0x1, 0x1f ;  /* 0x0c201f007f3a7f89 */ /* 0x000e6200000e0000 */
[----:B0-----:R-:W-:-:S05]  /*9be0*/  FMNMX.FTZ R129, R128, R129, !PT ;  /* 0x0000008180817209 */ /* 0x001fca0007810000 */
[----:B------:R-:W0:Y:S01]  /*9bf0*/  SHFL.BFLY PT, R130, R129, 0x1, 0x1f ;  /* 0x0c201f0081827f89 */ /* 0x000e2200000e0000 */
[----:B-1----:R-:W-:Y:S01]  /*9c00*/  FMNMX.FTZ R58, R127, R58, !PT ;  /* 0x0000003a7f3a7209 */ /* 0x002fe20007810000 */
        /* <DEDUP_REMOVED lines=10> */
[----:B0-----:R-:W-:Y:S01]  /*9cb0*/  FMNMX.FTZ R57, R129, R130, !PT ;  /* 0x0000008281397209 */ /* 0x001fe20007810000 */
        /* <DEDUP_REMOVED lines=92> */
[----:B------:R-:W-:-:S02]  /*a280*/  IMAD.U32 R130, RZ, RZ, UR39 ;  /* 0x00000027ff827e24 */ /* 0x000fc4000f8e00ff */
[----:B------:R-:W-:-:S01]  /*a290*/  FFMA.FTZ R67, R67, UR20, -R125 ;  /* 0x0000001443437c23 */ /* 0x000fc2000801087d */
[----:B------:R-:W2:Y:S01]  /*a2a0*/  MUFU.EX2 R14, R14 ;  /* 0x0000000e000e7308 */ /* 0x000ea20000000800 */
[----:B0-----:R-:W-:-:S01]  /*a2b0*/  FADD.FTZ R3, R13, R2 ;  /* 0x000000020d037221 */ /* 0x001fc20000010000 */
[--C-:B------:R-:W-:Y:S01]  /*a2c0*/  FFMA.FTZ R70, R70, UR20, -R125.reuse ;  /* 0x0000001446467c23 */ /* 0x100fe2000801087d */
[----:B------:R-:W-:-:S05]  /*a2d0*/  FFMA.FTZ R71, R71, UR20, -R125 ;  /* 0x0000001447477c23 */ /* 0x000fca000801087d */
        /* <DEDUP_REMOVED lines=149> */
.L_x_1540:
        /* <DEDUP_REMOVED lines=83> */
.L_x_1531:
[----:B------:R-:W-:Y:S06]  /*b160*/  BAR.ARV 0x8, 0x200 ;  /* 0x0208000000007b1d */ /* 0x000fec0000002000 */
[----:B------:R-:W-:Y:S05]  /*b170*/  @!P0 BRA `(.L_x_1542) ;  /* 0x0000000000048947 */ /* 0x000fea0003800000 */
[----:B------:R-:W-:Y:S01]  /*b180*/  BPT.TRAP 0x1 ;  /* 0x000000040000795c */ /* 0x000fe20000300000 */
.L_x_1542:
[----:B------:R-:W-:Y:S01]  /*b190*/  ULEA UR14, UR39, UR45, 0x3 ;  /* 0x0000002d270e7291 */ /* 0x000fe2000f8e183f */
[----:B------:R-:W-:-:S05]  /*b1a0*/  IMAD.U32 R0, RZ, RZ, UR37 ;  /* 0x00000025ff007e24 */ /* 0x000fca000f8e00ff */
[----:B------:R-:W-:-:S04]  /*b1b0*/  SHF.L.U32 R0, R0, 0x1f, RZ ;  /* 0x0000001f00007819 */ /* 0x000fc800000006ff */
[----:B------:R0:W1:Y:S01]  /*b1c0*/  SYNCS.PHASECHK.TRANS64.TRYWAIT P1, [UR14+0x13250], R0 ;  /* 0x01325000ff0075a7 */ /* 0x000062000802014e */
[----:B------:R-:W-:Y:S05]  /*b1d0*/  @!P0 BRA `(.L_x_1543) ;  /* 0x0000000000048947 */ /* 0x000fea0003800000 */
[----:B------:R-:W-:Y:S01]  /*b1e0*/  BPT.TRAP 0x1 ;  /* 0x000000040000795c */ /* 0x000fe20000300000 */
.L_x_1543:
[----:B-1----:R-:W-:Y:S05]  /*b1f0*/  @P1 BRA `(.L_x_1544) ;  /* 0x0000000000081947 */ /* 0x002fea0003800000 */
[----:B------:R-:W1:Y:S02]  /*b200*/  SYNCS.PHASECHK.TRANS64.TRYWAIT P1, [UR14+0x13250], R0 ;  /* 0x01325000ff0075a7 */ /* 0x000e64000802014e */
[----:B-1----:R-:W-:Y:S05]  /*b210*/  @!P1 BRA `(.L_x_1545) ;  /* 0x0000005800609947 */ /* 0x002fea0003800000 */
.L_x_1544:
[----:B------:R-:W-:Y:S01]  /*b220*/  ULDC.64 UR4, c[0x0][0x9a0] ;  /* 0x0002680000047ab9 */ /* 0x000fe20000000a00 */
[----:B------:R-:W-:Y:S01]  /*b230*/  UIADD3 UR45, UR45, 0x1000, URZ ;  /* 0x000010002d2d7890 */ /* 0x000fe2000fffe03f */
[----:B------:R-:W-:Y:S01]  /*b240*/  WARPGROUP.ARRIVE ;  /* 0x00000000000079c5 */ /* 0x000fe20000000000 */
[----:B------:R-:W-:Y:S01]  /*b250*/  UISETP.NE.U32.AND UP0, UPT, UR4, URZ, UPT ;  /* 0x0000003f0400728c */ /* 0x000fe2000bf05070 */
[----:B------:R-:W-:Y:S01]  /*b260*/  IMAD.MOV.U32 R6, RZ, RZ, 0x3f800000 ;  /* 0x3f800000ff067424 */ /* 0x000fe200078e00ff */
        /* <DEDUP_REMOVED lines=23> */
[----:B-1----:R-:W-:Y:S01]  /*b3e0*/  IMAD.U32 R5, RZ, RZ, UR5 ;  /* 0x00000005ff057e24 */ /* 0x002fe2000f8e00ff */
        /* <DEDUP_REMOVED lines=27> */
[----:B------:R-:W-:-:S02]  /*b5a0*/  IMAD.MOV.U32 R3, RZ, RZ, RZ ;  /* 0x000000ffff037224 */ /* 0x000fc400078e00ff */
[----:B0-----:R-:W-:Y:S01]  /*b5b0*/  FADD.FTZ R5, R0, R5 ;  /* 0x0000000500057221 */ /* 0x001fe20000010000 */
[----:B-1----:R-:W-:-:S04]  /*b5c0*/  FADD.FTZ R9, R7, R4 ;  /* 0x0000000407097221 */ /* 0x002fc80000010000 */
[C---:B------:R-:W-:Y:S01]  /*b5d0*/  FSETP.NE.FTZ.AND P1, PT, R5.reuse, RZ, PT ;  /* 0x000000ff0500720b */ /* 0x040fe20003f35000 */
[----:B------:R-:W-:Y:S01]  /*b5e0*/  FMUL.FTZ R10, R5, 0.00390625 ;  /* 0x3b800000050a7820 */ /* 0x000fe20000410000 */
[----:B------:R-:W-:Y:S01]  /*b5f0*/  FMUL.FTZ R11, R9, 0.00390625 ;  /* 0x3b800000090b7820 */ /* 0x000fe20000410000 */
        /* <DEDUP_REMOVED lines=26> */
.L_x_1546:
        /* <DEDUP_REMOVED lines=9> */
[-C--:B------:R-:W-:Y:S01]  /*b830*/  FMUL.FTZ R20, R33, R3.reuse ;  /* 0x0000000321147220 */ /* 0x080fe20000410000 */
[-C--:B------:R-:W-:Y:S01]  /*b840*/  FMUL.FTZ R36, R36, R3.reuse ;  /* 0x0000000324247220 */ /* 0x080fe20000410000 */
        /* <DEDUP_REMOVED lines=31> */
.L_x_1513:
[----:B------:R-:W0:Y:S01]  /*ba40*/  S2R R4, SR_CgaCtaId ;  /* 0x0000000000047919 */ /* 0x000e220000008800 */
[----:B------:R-:W-:Y:S01]  /*ba50*/  MOV R3, 0x400 ;  /* 0x0000040000037802 */ /* 0x000fe20000000f00 */
[----:B------:R-:W-:Y:S01]  /*ba60*/  BSSY B0, `(.L_x_1547) ;  /* 0x0000181000007945 */ /* 0x000fe20003800000 */
[----:B------:R-:W-:Y:S02]  /*ba70*/  BAR.SYNC.DEFER_BLOCKING 0x5, 0x200 ;  /* 0x0148000000007b1d */ /* 0x000fe40000010000 */
[----:B0-----:R-:W-:-:S05]  /*ba80*/  LEA R3, R4, R3, 0x18 ;  /* 0x0000000304037211 */ /* 0x001fca00078ec0ff */
[----:B------:R-:W0:Y:S02]  /*ba90*/  LDS R4, [R3+0x132d0] ;  /* 0x0132d00003047984 */ /* 0x000e240000000800 */
[----:B0-----:R-:W-:Y:S01]  /*baa0*/  R2UR UR4, R4 ;  /* 0x00000000040472ca */ /* 0x001fe200000e0000 */
[----:B------:R-:W-:Y:S06]  /*bab0*/  BAR.ARV 0x4, 0x200 ;  /* 0x0108000000007b1d */ /* 0x000fec0000002000 */
[----:B------:R-:W-:Y:S08]  /*bac0*/  @P0 BRA `(.L_x_1548) ;  /* 0x0000001000080947 */ /* 0x000ff00003800000 */
[----:B------:R-:W0:Y:S01]  /*bad0*/  S2R R27, SR_TID.X ;  /* 0x00000000001b7919 */ /* 0x000e220000002100 */
[----:B------:R-:W-:Y:S01]  /*bae0*/  ULDC.64 UR6, c[0x4][0x38] ;  /* 0x01000e0000067ab9 */ /* 0x000fe20000000a00 */
[----:B------:R-:W1:Y:S01]  /*baf0*/  LDC R32, c[0x0][0xbe8] ;  /* 0x0002fa00ff207b82 */ /* 0x000e620000000800 */
[----:B------:R-:W2:Y:S01]  /*bb00*/  LDL R40, [R1] ;  /* 0x0000000001287983 */ /* 0x000ea20000100800 */
[----:B------:R-:W3:Y:S01]  /*bb10*/  S2R R34, SR_SWINHI ;  /* 0x0000000000227919 */ /* 0x000ee20000002f00 */
        /* <DEDUP_REMOVED lines=15> */
[----:B------:R-:W-:Y:S02]  /*bc10*/  F2FP.BF16.F32.PACK_AB R21, R36, R21 ;  /* 0x000000152415723e */ /* 0x000fe400000010ff */
[----:B------:R-:W-:Y:S01]  /*bc20*/  F2FP.BF16.F32.PACK_AB R15, R38, R15 ;  /* 0x0000000f260f723e */ /* 0x000fe200000010ff */
[----:B------:R-:W-:Y:S01]  /*bc30*/  USHF.R.S32.HI UR12, URZ, 0x1f, UR43 ;  /* 0x0000001f3f0c7899 */ /* 0x000fe2000801142b */
[----:B------:R-:W-:Y:S01]  /*bc40*/  LOP3.LUT R4, R4, 0xc, RZ, 0xc0, !PT ;  /* 0x0000000c04047812 */ /* 0x000fe200078ec0ff */
[----:B------:R-:W-:Y:S01]  /*bc50*/  ULDC.64 UR8, c[0x0][0xb90] ;  /* 0x0002e40000087ab9 */ /* 0x000fe20000000a00 */
[----:B------:R-:W-:Y:S01]  /*bc60*/  USHF.R.S32.HI UR13, URZ, 0x1f, UR42 ;  /* 0x0000001f3f0d7899 */ /* 0x000fe2000801142a */
[----:B------:R-:W-:Y:S01]  /*bc70*/  BAR.SYNC.DEFER_BLOCKING 0x1, 0x180 ;  /* 0x0046000000007b1d */ /* 0x000fe20000010000 */
[----:B------:R-:W-:-:S05]  /*bc80*/  IADD3 R4, P0, R4, UR6, RZ ;  /* 0x0000000604047c10 */ /* 0x000fca000ff1e0ff */
[----:B------:R-:W-:Y:S01]  /*bc90*/  IMAD.X R5, RZ, RZ, UR7, P0 ;  /* 0x00000007ff057e24 */ /* 0x000fe200080e06ff */
[----:B------:R-:W-:-:S04]  /*bca0*/  ULDC.64 UR10, c[0x0][0xb98] ;  /* 0x0002e600000a7ab9 */ /* 0x000fc80000000a00 */
[----:B------:R0:W4:Y:S01]  /*bcb0*/  LDG.E.CONSTANT R26, desc[UR46][R4.64] ;  /* 0x0000002e041a7981 */ /* 0x000122000c1e9900 */
[----:B-1----:R-:W-:Y:S01]  /*bcc0*/  ISETP.NE.AND P2, PT, R32, 0x1, PT ;  /* 0x000000012000780c */ /* 0x002fe20003f45270 */
[----:B------:R-:W-:Y:S02]  /*bcd0*/  UIMAD UR5, UR12, UR8, URZ ;  /* 0x000000080c0572a4 */ /* 0x000fe4000f8e023f */
[----:B------:R-:W-:Y:S02]  /*bce0*/  UIMAD.WIDE.U32 UR6, UR43, UR8, URZ ;  /* 0x000000082b0672a5 */ /* 0x000fe4000f8e003f */
[----:B------:R-:W-:Y:S02]  /*bcf0*/  UIMAD UR5, UR43, UR9, UR5 ;  /* 0x000000092b0572a4 */ /* 0x000fe4000f8e0205 */
[----:B------:R-:W-:Y:S01]  /*bd00*/  UIMAD UR8, UR13, UR10, URZ ;  /* 0x0000000a0d0872a4 */ /* 0x000fe2000f8e023f */
[----:B0-----:R-:W-:Y:S01]  /*bd10*/  LOP3.LUT P0, R4, R27, 0x3, RZ, 0xc0, !PT ;  /* 0x000000031b047812 */ /* 0x001fe2000780c0ff */
[----:B------:R-:W-:Y:S01]  /*bd20*/  IMAD R5, R22, 0x40, R19 ;  /* 0x0000004016057824 */ /* 0x000fe200078e0213 */
[----:B------:R-:W-:-:S02]  /*bd30*/  UIADD3 UR7, UR7, UR5, URZ ;  /* 0x0000000507077290 */ /* 0x000fc4000fffe03f */
[----:B------:R-:W-:Y:S01]  /*bd40*/  ISETP.EQ.OR P0, PT, R4, 0x3, !P0 ;  /* 0x000000030400780c */ /* 0x000fe20004702670 */
[----:B------:R-:W-:Y:S02]  /*bd50*/  UIMAD UR8, UR42, UR11, UR8 ;  /* 0x0000000b2a0872a4 */ /* 0x000fe4000f8e0208 */
[----:B------:R-:W-:Y:S01]  /*bd60*/  UIMAD.WIDE.U32 UR6, UR42, UR10, UR6 ;  /* 0x0000000a2a0672a5 */ /* 0x000fe2000f8e0006 */
[----:B------:R-:W-:Y:S01]  /*bd70*/  SEL R33, R13, R12, P0 ;  /* 0x0000000c0d217207 */ /* 0x000fe20000000000 */
[----:B------:R-:W-:Y:S01]  /*bd80*/  ULDC UR5, c[0x0][0xa88] ;  /* 0x0002a20000057ab9 */ /* 0x000fe20000000800 */
[----:B------:R-:W-:Y:S01]  /*bd90*/  SEL R35, R12, R13, P0 ;  /* 0x0000000d0c237207 */ /* 0x000fe20000000000 */
[----:B------:R-:W-:Y:S01]  /*bda0*/  IMAD R46, R32, UR5, RZ ;  /* 0x00000005202e7c24 */ /* 0x000fe2000f8e02ff */
[----:B------:R-:W-:Y:S02]  /*bdb0*/  MOV R12, R3 ;  /* 0x00000003000c7202 */ /* 0x000fe40000000f00 */
[----:B---3--:R-:W-:Y:S01]  /*bdc0*/  MOV R13, R34 ;  /* 0x00000022000d7202 */ /* 0x008fe20000000f00 */
[----:B------:R-:W-:Y:S01]  /*bdd0*/  ULDC.64 UR10, c[0x0][0xaf0] ;  /* 0x0002bc00000a7ab9 */ /* 0x000fe20000000a00 */
[----:B------:R-:W-:-:S02]  /*bde0*/  SEL R37, R9, R8, P0 ;  /* 0x0000000809257207 */ /* 0x000fc40000000000 */
[----:B------:R-:W-:Y:S02]  /*bdf0*/  SEL R39, R8, R9, P0 ;  /* 0x0000000908277207 */ /* 0x000fe40000000000 */
[----:B------:R-:W-:Y:S02]  /*be00*/  SEL R41, R25, R24, P0 ;  /* 0x0000001819297207 */ /* 0x000fe40000000000 */
[----:B------:R-:W-:Y:S02]  /*be10*/  SEL R25, R24, R25, P0 ;  /* 0x0000001918197207 */ /* 0x000fe40000000000 */
[----:B------:R-:W-:Y:S01]  /*be20*/  SEL R45, R11, R10, P0 ;  /* 0x0000000a0b2d7207 */ /* 0x000fe20000000000 */
[----:B------:R-:W0:Y:S01]  /*be30*/  @P2 LDC R24, c[0x0][0xbec] ;  /* 0x0002fb00ff182b82 */ /* 0x000e220000000800 */
[----:B------:R-:W-:Y:S02]  /*be40*/  SEL R47, R10, R11, P0 ;  /* 0x0000000b0a2f7207 */ /* 0x000fe40000000000 */
[----:B------:R-:W-:-:S02]  /*be50*/  SEL R27, R28, R29, P0 ;  /* 0x0000001d1c1b7207 */ /* 0x000fc40000000000 */
[----:B------:R-:W-:Y:S02]  /*be60*/  SEL R29, R29, R28, P0 ;  /* 0x0000001c1d1d7207 */ /* 0x000fe40000000000 */
[----:B------:R-:W-:Y:S01]  /*be70*/  SEL R31, R21, R20, P0 ;  /* 0x00000014151f7207 */ /* 0x000fe20000000000 */
[----:B------:R-:W1:Y:S01]  /*be80*/  @P2 LDC R28, c[0x0][0xbf0] ;  /* 0x0002fc00ff1c2b82 */ /* 0x000e620000000800 */
[----:B------:R-:W-:Y:S02]  /*be90*/  SEL R21, R20, R21, P0 ;  /* 0x0000001514157207 */ /* 0x000fe40000000000 */
[----:B------:R-:W-:Y:S02]  /*bea0*/  SEL R43, R15, R14, P0 ;  /* 0x0000000e0f2b7207 */ /* 0x000fe40000000000 */
[----:B------:R-:W-:Y:S02]  /*beb0*/  SEL R15, R14, R15, P0 ;  /* 0x0000000f0e0f7207 */ /* 0x000fe40000000000 */
[----:B------:R-:W-:-:S02]  /*bec0*/  SEL R49, R54, R55, P0 ;  /* 0x0000003736317207 */ /* 0x000fc40000000000 */
[----:B------:R-:W-:Y:S01]  /*bed0*/  SEL R55, R55, R54, P0 ;  /* 0x0000003637377207 */ /* 0x000fe20000000000 */
[----:B--2---:R-:W-:-:S04]  /*bee0*/  IMAD.WIDE R6, R40, 0x2, R12 ;  /* 0x0000000228067825 */ /* 0x004fc800078e020c */
[----:B------:R-:W-:Y:S01]  /*bef0*/  IMAD.WIDE R12, R5, 0x2, R12 ;  /* 0x00000002050c7825 */ /* 0x000fe200078e020c */
[C---:B------:R-:W-:Y:S02]  /*bf00*/  IADD3 R53, P1, R6.reuse, 0x60, RZ ;  /* 0x0000006006357810 */ /* 0x040fe40007f3e0ff */
[C---:B------:R-:W-:Y:S02]  /*bf10*/  LOP3.LUT R5, R6.reuse, 0x380, RZ, 0xc0, !PT ;  /* 0x0000038006057812 */ /* 0x040fe400078ec0ff */
[C---:B------:R-:W-:Y:S01]  /*bf20*/  IADD3 R51, P3, R6.reuse, 0x40, RZ ;  /* 0x0000004006337810 */ /* 0x040fe20007f7e0ff */
[--C-:B------:R-:W-:Y:S01]  /*bf30*/  IMAD.X R9, RZ, RZ, R7.reuse, P1 ;  /* 0x000000ffff097224 */ /* 0x100fe200008e0607 */
[----:B------:R-:W-:Y:S02]  /*bf40*/  LOP3.LUT R8, R53, 0x380, RZ, 0xc0, !PT ;  /* 0x0000038035087812 */ /* 0x000fe400078ec0ff */
[----:B------:R-:W-:Y:S01]  /*bf50*/  SHF.R.U64 R5, R5, 0x3, RZ ;  /* 0x0000000305057819 */ /* 0x000fe200000012ff */
[----:B------:R-:W-:Y:S01]  /*bf60*/  IMAD.X R11, RZ, RZ, R7, P3 ;  /* 0x000000ffff0b7224 */ /* 0x000fe200018e0607 */
[----:B------:R-:W-:-:S02]  /*bf70*/  IADD3 R57, P4, R6, 0x20, RZ ;  /* 0x0000002006397810 */ /* 0x000fc40007f9e0ff */
[----:B------:R-:W-:Y:S02]  /*bf80*/  SHF.R.U64 R8, R8, 0x3, RZ ;  /* 0x0000000308087819 */ /* 0x000fe400000012ff */
[----:B------:R-:W-:Y:S02]  /*bf90*/  LOP3.LUT R10, R51, 0x380, RZ, 0xc0, !PT ;  /* 0x00000380330a7812 */ /* 0x000fe400078ec0ff */
[----:B------:R-:W-:Y:S01]  /*bfa0*/  LOP3.LUT R6, R5, R6, RZ, 0x3c, !PT ;  /* 0x0000000605067212 */ /* 0x000fe200078e3cff */
[----:B------:R-:W-:Y:S01]  /*bfb0*/  IMAD.X R5, RZ, RZ, R7, P4 ;  /* 0x000000ffff057224 */ /* 0x000fe200020e0607 */
[----:B------:R-:W-:Y:S02]  /*bfc0*/  LOP3.LUT R8, R8, R53, RZ, 0x3c, !PT ;  /* 0x0000003508087212 */ /* 0x000fe400078e3cff */
[----:B------:R-:W-:Y:S02]  /*bfd0*/  SHF.R.U64 R10, R10, 0x3, RZ ;  /* 0x000000030a0a7819 */ /* 0x000fe400000012ff */
[----:B------:R-:W-:-:S02]  /*bfe0*/  IADD3 R53, P4, R12, 0x1800, RZ ;  /* 0x000018000c357810 */ /* 0x000fc40007f9e0ff */
[----:B------:R-:W-:Y:S02]  /*bff0*/  LOP3.LUT R10, R10, R51, RZ, 0x3c, !PT ;  /* 0x000000330a0a7212 */ /* 0x000fe400078e3cff */
[----:B------:R-:W-:Y:S02]  /*c000*/  IADD3 R51, P3, R12, 0x3000, RZ ;  /* 0x000030000c337810 */ /* 0x000fe40007f7e0ff */
[----:B------:R-:W-:Y:S02]  /*c010*/  LOP3.LUT R20, R53, 0x380, RZ, 0xc0, !PT ;  /* 0x0000038035147812 */ /* 0x000fe400078ec0ff */
[----:B------:R-:W-:Y:S02]  /*c020*/  LOP3.LUT R14, R51, 0x380, RZ, 0xc0, !PT ;  /* 0x00000380330e7812 */ /* 0x000fe400078ec0ff */
[----:B------:R-:W-:Y:S02]  /*c030*/  SHF.R.U64 R20, R20, 0x3, RZ ;  /* 0x0000000314147819 */ /* 0x000fe400000012ff */
[----:B------:R-:W-:-:S02]  /*c040*/  SHF.R.U64 R14, R14, 0x3, RZ ;  /* 0x000000030e0e7819 */ /* 0x000fc400000012ff */
[----:B------:R-:W-:Y:S02]  /*c050*/  LOP3.LUT R20, R20, R53, RZ, 0x3c, !PT ;  /* 0x0000003514147212 */ /* 0x000fe400078e3cff */
[----:B------:R-:W-:Y:S02]  /*c060*/  IADD3 R53, R17, UR41, RZ ;  /* 0x0000002911357c10 */ /* 0x000fe4000fffe0ff */
[----:B------:R-:W-:Y:S02]  /*c070*/  LOP3.LUT R14, R14, R51, RZ, 0x3c, !PT ;  /* 0x000000330e0e7212 */ /* 0x000fe400078e3cff */
[----:B------:R-:W-:Y:S01]  /*c080*/  MOV R51, R6 ;  /* 0x0000000600337202 */ /* 0x000fe20000000f00 */
[----:B0-----:R-:W-:Y:S01]  /*c090*/  @P2 IMAD.HI.U32 R7, R53, R24, RZ ;  /* 0x0000001835072227 */ /* 0x001fe200078e00ff */
[----:B------:R-:W-:Y:S02]  /*c0a0*/  MOV R50, R10 ;  /* 0x0000000a00327202 */ /* 0x000fe40000000f00 */
[----:B------:R-:W-:Y:S01]  /*c0b0*/  MOV R48, R8 ;  /* 0x0000000800307202 */ /* 0x000fe20000000f00 */
[----:B------:R-:W-:Y:S01]  /*c0c0*/  IMAD.MOV.U32 R6, RZ, RZ, R53 ;  /* 0x000000ffff067224 */ /* 0x000fe200078e0035 */
[----:B-1----:R-:W-:Y:S01]  /*c0d0*/  @P2 SHF.R.U32.HI R6, RZ, R28, R7 ;  /* 0x0000001cff062219 */ /* 0x002fe20000011607 */
[----:B------:R-:W-:Y:S01]  /*c0e0*/  IMAD.U32 R10, RZ, RZ, UR8 ;  /* 0x00000008ff0a7e24 */ /* 0x000fe2000f8e00ff */
[----:B----4-:R-:W-:Y:S01]  /*c0f0*/  LOP3.LUT R8, R26, 0x2, RZ, 0x3c, !PT ;  /* 0x000000021a087812 */ /* 0x010fe200078e3cff */
[----:B------:R-:W-:Y:S01]  /*c100*/  SHFL.IDX PT, R27, R27, R26, 0x1c1f ;  /* 0x001c1f1a1b1b7589 */ /* 0x000fe200000e0000 */
[--C-:B------:R-:W-:Y:S01]  /*c110*/  SHF.R.S32.HI R7, RZ, 0x1f, R6.reuse ;  /* 0x0000001fff077819 */ /* 0x100fe20000011406 */
[----:B------:R-:W-:Y:S01]  /*c120*/  IMAD.MOV R11, RZ, RZ, -R6 ;  /* 0x000000ffff0b7224 */ /* 0x000fe200078e0a06 */
[----:B------:R-:W-:Y:S01]  /*c130*/  IADD3 R6, P1, R6, UR6, RZ ;  /* 0x0000000606067c10 */ /* 0x000fe2000ff3e0ff */
[----:B------:R-:W-:Y:S01]  /*c140*/  SHFL.IDX PT, R31, R31, R26, 0x1c1f ;  /* 0x001c1f1a1f1f7589 */ /* 0x000fe200000e0000 */
[----:B------:R-:W-:Y:S01]  /*c150*/  LOP3.LUT R4, R57, 0x380, RZ, 0xc0, !PT ;  /* 0x0000038039047812 */ /* 0x000fe200078ec0ff */
[----:B------:R-:W-:Y:S01]  /*c160*/  IMAD R11, R32, R11, R53 ;  /* 0x0000000b200b7224 */ /* 0x000fe200078e0235 */
[----:B------:R-:W-:Y:S01]  /*c170*/  IADD3.X R7, R7, UR7, R10, P1, !PT ;  /* 0x0000000707077c10 */ /* 0x000fe20008ffe40a */
[----:B------:R0:W-:Y:S01]  /*c180*/  SHFL.IDX PT, R24, R21, R8, 0x1c1f ;  /* 0x001c1f0815187589 */ /* 0x0001e200000e0000 */
[----:B------:R-:W-:Y:S01]  /*c190*/  ULDC.64 UR6, c[0x0][0xb88] ;  /* 0x0002e20000067ab9 */ /* 0x000fe20000000a00 */
[----:B------:R-:W-:Y:S01]  /*c1a0*/  SHF.R.U64 R4, R4, 0x3, RZ ;  /* 0x0000000304047819 */ /* 0x000fe200000012ff */
[----:B------:R-:W-:Y:S01]  /*c1b0*/  ULDC.64 UR8, c[0x0][0xae8] ;  /* 0x0002ba0000087ab9 */ /* 0x000fe20000000a00 */
[----:B------:R1:W2:Y:S01]  /*c1c0*/  SHFL.IDX PT, R10, R29, R8, 0x1c1f ;  /* 0x001c1f081d0a7589 */ /* 0x0002a200000e0000 */
[----:B------:R-:W-:Y:S01]  /*c1d0*/  SHF.R.S32.HI R36, RZ, 0x1f, R11 ;  /* 0x0000001fff247819 */ /* 0x000fe2000001140b */
[----:B------:R-:W-:Y:S01]  /*c1e0*/  IMAD.WIDE.U32 R6, R11, UR6, R6 ;  /* 0x000000060b067c25 */ /* 0x000fe2000f8e0006 */
[----:B------:R-:W-:Y:S01]  /*c1f0*/  LOP3.LUT P1, RZ, R23, 0x3, RZ, 0xc0, !PT ;  /* 0x0000000317ff7812 */ /* 0x000fe2000782c0ff */
[----:B------:R-:W-:Y:S01]  /*c200*/  SHFL.IDX PT, R33, R33, R26, 0x1c1f ;  /* 0x001c1f1a21217589 */ /* 0x000fe200000e0000 */
[----:B------:R-:W-:Y:S01]  /*c210*/  LOP3.LUT R4, R4, R57, RZ, 0x3c, !PT ;  /* 0x0000003904047212 */ /* 0x000fe200078e3cff */
[----:B------:R-:W-:-:S02]  /*c220*/  IMAD R36, R36, UR6, RZ ;  /* 0x0000000624247c24 */ /* 0x000fc4000f8e02ff */
[----:B------:R3:W4:Y:S01]  /*c230*/  SHFL.IDX PT, R28, R35, R8, 0x1c1f ;  /* 0x001c1f08231c7589 */ /* 0x00072200000e0000 */
[----:B0-----:R-:W-:Y:S02]  /*c240*/  VIADD R21, R157, UR41 ;  /* 0x000000299d157c36 */ /* 0x001fe40008000000 */
[----:B-1----:R-:W-:Y:S01]  /*c250*/  IMAD R29, R11, UR7, R36 ;  /* 0x000000070b1d7c24 */ /* 0x002fe2000f8e0224 */
[----:B------:R-:W-:Y:S01]  /*c260*/  SHFL.IDX PT, R30, R37, R26, 0x1c1f ;  /* 0x001c1f1a251e7589 */ /* 0x000fe200000e0000 */
[----:B------:R-:W-:Y:S01]  /*c270*/  ULDC.64 UR6, c[0x0][0xb50] ;  /* 0x0002d40000067ab9 */ /* 0x000fe20000000a00 */
[C---:B------:R-:W-:Y:S01]  /*c280*/  VIADD R11, R21.reuse, 0x8 ;  /* 0x00000008150b7836 */ /* 0x040fe20000000000 */
[----:B------:R-:W-:Y:S01]  /*c290*/  ISETP.GE.OR P5, PT, R21, R46, P1 ;  /* 0x0000002e1500720c */ /* 0x000fe20000fa6670 */
[----:B------:R-:W0:Y:S01]  /*c2a0*/  SHFL.IDX PT, R9, R39, R8, 0x1c1f ;  /* 0x001c1f0827097589 */ /* 0x000e2200000e0000 */
[----:B------:R-:W-:Y:S01]  /*c2b0*/  IMAD.IADD R7, R7, 0x1, R29 ;  /* 0x0000000107077824 */ /* 0x000fe200078e021d */
[----:B---3--:R-:W-:-:S02]  /*c2c0*/  LOP3.LUT R35, R12, 0x380, RZ, 0xc0, !PT ;  /* 0x000003800c237812 */ /* 0x008fc400078ec0ff */
[----:B------:R-:W-:Y:S01]  /*c2d0*/  SHFL.IDX PT, R41, R41, R26, 0x1c1f ;  /* 0x001c1f1a29297589 */ /* 0x000fe200000e0000 */
[----:B------:R-:W-:Y:S02]  /*c2e0*/  ISETP.GE.OR P1, PT, R11, R46, P1 ;  /* 0x0000002e0b00720c */ /* 0x000fe40000f26670 */
[----:B------:R-:W-:Y:S01]  /*c2f0*/  SHF.R.U64 R35, R35, 0x3, RZ ;  /* 0x0000000323237819 */ /* 0x000fe200000012ff */
[----:B------:R-:W1:Y:S04]  /*c300*/  SHFL.IDX PT, R34, R25, R8, 0x1c1f ;  /* 0x001c1f0819227589 */ /* 0x000e6800000e0000 */
[----:B------:R-:W-:Y:S04]  /*c310*/  SHFL.IDX PT, R43, R43, R26, 0x1c1f ;  /* 0x001c1f1a2b2b7589 */ /* 0x000fe800000e0000 */
[----:B------:R3:W1:Y:S04]  /*c320*/  SHFL.IDX PT, R40, R15, R8, 0x1c1f ;  /* 0x001c1f080f287589 */ /* 0x00066800000e0000 */
[----:B------:R-:W-:Y:S04]  /*c330*/  SHFL.IDX PT, R45, R45, R26, 0x1c1f ;  /* 0x001c1f1a2d2d7589 */ /* 0x000fe800000e0000 */
[----:B------:R4:W1:Y:S01]  /*c340*/  SHFL.IDX PT, R42, R47, R8, 0x1c1f ;  /* 0x001c1f082f2a7589 */ /* 0x00086200000e0000 */
[----:B---3--:R-:W-:-:S03]  /*c350*/  LEA R15, P6, R6, UR6, 0x2 ;  /* 0x00000006060f7c11 */ /* 0x008fc6000f8c10ff */
[----:B------:R3:W-:Y:S01]  /*c360*/  SHFL.IDX PT, R49, R49, R26, 0x1c1f ;  /* 0x001c1f1a31317589 */ /* 0x0007e200000e0000 */
[----:B------:R-:W-:-:S03]  /*c370*/  LEA.HI.X R21, R6, UR7, R7, 0x2, P6 ;  /* 0x0000000706157c11 */ /* 0x000fc6000b0f1407 */
[----:B------:R0:W1:Y:S01]  /*c380*/  SHFL.IDX PT, R44, R55, R8, 0x1c1f ;  /* 0x001c1f08372c7589 */ /* 0x00006200000e0000 */
[----:B--2---:R-:W-:Y:S02]  /*c390*/  SEL R6, R10, R27, P0 ;  /* 0x0000001b0a067207 */ /* 0x004fe40000000000 */
[----:B----4-:R-:W-:Y:S01]  /*c3a0*/  MOV R47, R4 ;  /* 0x00000004002f7202 */ /* 0x010fe20000000f00 */
[----:B------:R-:W-:Y:S01]  /*c3b0*/  SHFL.IDX PT, R36, R15, RZ, 0x1c1f ;  /* 0x001c1fff0f247589 */ /* 0x000fe200000e0000 */
[----:B------:R-:W-:Y:S02]  /*c3c0*/  SEL R4, R27, R10, P0 ;  /* 0x0000000a1b047207 */ /* 0x000fe40000000000 */
[----:B------:R-:W-:Y:S01]  /*c3d0*/  SEL R10, R24, R31, P0 ;  /* 0x0000001f180a7207 */ /* 0x000fe20000000000 */
[----:B------:R-:W2:Y:S01]  /*c3e0*/  SHFL.IDX PT, R37, R21, RZ, 0x1c1f ;  /* 0x001c1fff15257589 */ /* 0x000ea200000e0000 */
[----:B---3--:R-:W-:Y:S02]  /*c3f0*/  SEL R26, R28, R33, P0 ;  /* 0x000000211c1a7207 */ /* 0x008fe40000000000 */
[----:B0-----:R-:W-:Y:S01]  /*c400*/  SEL R8, R31, R24, P0 ;  /* 0x000000181f087207 */ /* 0x001fe20000000000 */
[----:B------:R0:W-:Y:S01]  /*c410*/  SHFL.IDX PT, R38, R15, 0x1, 0x1c1f ;  /* 0x003c1f000f267f89 */ /* 0x0001e200000e0000 */
[----:B------:R-:W-:-:S02]  /*c420*/  SEL R24, R33, R28, P0 ;  /* 0x0000001c21187207 */ /* 0x000fc40000000000 */
[----:B------:R-:W-:Y:S01]  /*c430*/  SEL R28, R30, R9, P0 ;  /* 0x000000091e1c7207 */ /* 0x000fe20000000000 */
[----:B------:R3:W4:Y:S01]  /*c440*/  SHFL.IDX PT, R39, R21, 0x1, 0x1c1f ;  /* 0x003c1f0015277f89 */ /* 0x00072200000e0000 */
[----:B------:R-:W-:Y:S01]  /*c450*/  SEL R30, R9, R30, P0 ;  /* 0x0000001e091e7207 */ /* 0x000fe20000000000 */
[----:B------:R-:W4:Y:S01]  /*c460*/  @P2 LDC R33, c[0x0][0xbf0] ;  /* 0x0002fc00ff212b82 */ /* 0x000f220000000800 */
[----:B-1----:R-:W-:Y:S01]  /*c470*/  SEL R5, R41, R34, P0 ;  /* 0x0000002229057207 */ /* 0x002fe20000000000 */
[--C-:B0-----:R-:W-:Y:S01]  /*c480*/  IMAD.X R15, RZ, RZ, R13.reuse, P3 ;  /* 0x000000ffff0f7224 */ /* 0x101fe200018e060d */
[----:B------:R-:W-:Y:S02]  /*c490*/  SEL R7, R34, R41, P0 ;  /* 0x0000002922077207 */ /* 0x000fe40000000000 */
[----:B------:R-:W-:Y:S01]  /*c4a0*/  SEL R9, R43, R40, P0 ;  /* 0x000000282b097207 */ /* 0x000fe20000000000 */
[----:B---3--:R-:W-:Y:S01]  /*c4b0*/  IMAD.X R21, RZ, RZ, R13, P4 ;  /* 0x000000ffff157224 */ /* 0x008fe200020e060d */
[----:B------:R-:W-:Y:S01]  /*c4c0*/  SEL R11, R40, R43, P0 ;  /* 0x0000002b280b7207 */ /* 0x000fe20000000000 */
[----:B------:R0:W-:Y:S01]  /*c4d0*/  STSM.16.M88.4 [R51], R4 ;  /* 0x0000000433007844 */ /* 0x0001e20000000200 */
[----:B------:R-:W-:-:S02]  /*c4e0*/  SEL R25, R45, R42, P0 ;  /* 0x0000002a2d197207 */ /* 0x000fc40000000000 */
[----:B------:R-:W-:Y:S01]  /*c4f0*/  SEL R27, R42, R45, P0 ;  /* 0x0000002d2a1b7207 */ /* 0x000fe20000000000 */
[----:B------:R1:W-:Y:S01]  /*c500*/  STSM.16.M88.4 [R47], R8 ;  /* 0x000000082f007844 */ /* 0x0003e20000000200 */
[----:B------:R-:W-:Y:S02]  /*c510*/  SEL R29, R49, R44, P0 ;  /* 0x0000002c311d7207 */ /* 0x000fe40000000000 */
[----:B------:R-:W-:Y:S01]  /*c520*/  SEL R31, R44, R49, P0 ;  /* 0x000000312c1f7207 */ /* 0x000fe20000000000 */
[----:B------:R-:W-:Y:S01]  /*c530*/  STSM.16.M88.4 [R50], R24 ;  /* 0x0000001832007844 */ /* 0x000fe20000000200 */
[----:B------:R-:W-:Y:S01]  /*c540*/  LOP3.LUT R34, R35, R12, RZ, 0x3c, !PT ;  /* 0x0000000c23227212 */ /* 0x000fe200078e3cff */
[----:B------:R-:W-:Y:S02]  /*c550*/  IMAD.MOV.U32 R35, RZ, RZ, R13 ;  /* 0x000000ffff237224 */ /* 0x000fe400078e000d */
[----:B------:R3:W-:Y:S01]  /*c560*/  STSM.16.M88.4 [R48], R28 ;  /* 0x0000001c30007844 */ /* 0x0007e20000000200 */
[----:B------:R-:W-:Y:S06]  /*c570*/  BAR.SYNC.DEFER_BLOCKING 0x1, 0x180 ;  /* 0x0046000000007b1d */ /* 0x000fec0000010000 */
[----:B--2---:R2:W-:Y:S04]  /*c580*/  @!P5 ST.E desc[UR46][R36.64], R2 ;  /* 0x000000022400d985 */ /* 0x0045e8000c10192e */
[----:B----4-:R4:W-:Y:S04]  /*c590*/  @!P1 ST.E desc[UR46][R38.64], R0 ;  /* 0x0000000026009985 */ /* 0x0109e8000c10192e */
[----:B0-----:R-:W4:Y:S04]  /*c5a0*/  LD.E.128 R4, desc[UR46][R34.64] ;  /* 0x0000002e22047980 */ /* 0x001f28000c101d00 */
[----:B-1----:R-:W4:Y:S04]  /*c5b0*/  LD.E.128 R8, desc[UR46][R20.64] ;  /* 0x0000002e14087980 */ /* 0x002f28000c101d00 */
[----:B---3--:R0:W3:Y:S01]  /*c5c0*/  LD.E.128 R28, desc[UR46][R14.64] ;  /* 0x0000002e0e1c7980 */ /* 0x0080e2000c101d00 */
[----:B------:R-:W-:-:S04]  /*c5d0*/  IADD3 R27, P0, R12, 0x4800, RZ ;  /* 0x000048000c1b7810 */ /* 0x000fc80007f1e0ff */
[----:B------:R-:W-:Y:S01]  /*c5e0*/  LOP3.LUT R12, R27, 0x380, RZ, 0xc0, !PT ;  /* 0x000003801b0c7812 */ /* 0x000fe200078ec0ff */
[----:B------:R-:W-:Y:S02]  /*c5f0*/  IMAD.X R25, RZ, RZ, R13, P0 ;  /* 0x000000ffff197224 */ /* 0x000fe400000e060d */
[----:B------:R-:W1:Y:S01]  /*c600*/  @P2 LDC R13, c[0x0][0xbec] ;  /* 0x0002fb00ff0d2b82 */ /* 0x000e620000000800 */
[----:B--2---:R-:W-:Y:S01]  /*c610*/  SHF.R.U64 R2, R12, 0x3, RZ ;  /* 0x000000030c027819 */ /* 0x004fe200000012ff */
[----:B----4-:R-:W-:Y:S01]  /*c620*/  IMAD R0, R18, 0x30, R22 ;  /* 0x0000003012007824 */ /* 0x010fe200078e0216 */
[----:B------:R-:W-:Y:S02]  /*c630*/  UIMAD UR5, UR12, UR8, URZ ;  /* 0x000000080c0572a4 */ /* 0x000fe4000f8e023f */
[----:B------:R-:W-:Y:S01]  /*c640*/  LOP3.LUT R24, R2, R27, RZ, 0x3c, !PT ;  /* 0x0000001b02187212 */ /* 0x000fe200078e3cff */
[----:B------:R-:W-:Y:S01]  /*c650*/  VIADD R2, R0, UR41 ;  /* 0x0000002900027c36 */ /* 0x000fe20008000000 */
[----:B------:R-:W-:-:S02]  /*c660*/  UIMAD.WIDE.U32 UR6, UR43, UR8, URZ ;  /* 0x000000082b0672a5 */ /* 0x000fc4000f8e003f */
[----:B------:R-:W-:Y:S02]  /*c670*/  UIMAD UR5, UR43, UR9, UR5 ;  /* 0x000000092b0572a4 */ /* 0x000fe4000f8e0205 */
[----:B------:R-:W-:Y:S01]  /*c680*/  UIMAD UR8, UR13, UR10, URZ ;  /* 0x0000000a0d0872a4 */ /* 0x000fe2000f8e023f */
[----:B------:R-:W5:Y:S01]  /*c690*/  LD.E.128 R24, desc[UR46][R24.64] ;  /* 0x0000002e18187980 */ /* 0x000f62000c101d00 */
[----:B------:R-:W-:Y:S01]  /*c6a0*/  UIADD3 UR7, UR7, UR5, URZ ;  /* 0x0000000507077290 */ /* 0x000fe2000fffe03f */
[----:B0-----:R-:W-:Y:S01]  /*c6b0*/  IMAD.MOV.U32 R15, RZ, RZ, R2 ;  /* 0x000000ffff0f7224 */ /* 0x001fe200078e0002 */
[----:B------:R-:W-:Y:S01]  /*c6c0*/  UIMAD UR5, UR42, UR11, UR8 ;  /* 0x0000000b2a0572a4 */ /* 0x000fe2000f8e0208 */
[----:B------:R-:W-:Y:S01]  /*c6d0*/  @!PT LDS RZ, [RZ] ;  /* 0x00000000fffff984 */ /* 0x000fe20000000800 */
[----:B------:R-:W-:Y:S01]  /*c6e0*/  @!PT LDS RZ, [RZ] ;  /* 0x00000000fffff984 */ /* 0x000fe20000000800 */
[----:B------:R-:W-:Y:S01]  /*c6f0*/  @!PT LDS RZ, [RZ] ;  /* 0x00000000fffff984 */ /* 0x000fe20000000800 */
[----:B------:R-:W-:Y:S01]  /*c700*/  @!PT LDS RZ, [RZ] ;  /* 0x00000000fffff984 */ /* 0x000fe20000000800 */
[----:B------:R0:W-:Y:S06]  /*c710*/  MEMBAR.ALL.CTA ;  /* 0x0000000000007992 */ /* 0x0001ec0000008000 */
[----:B0-----:R-:W0:Y:S01]  /*c720*/  FENCE.VIEW.ASYNC.S ;  /* 0x00000000000073c6 */ /* 0x001e220000000000 */
[----:B------:R-:W-:Y:S01]  /*c730*/  UIMAD.WIDE.U32 UR42, UR42, UR10, UR6 ;  /* 0x0000000a2a2a72a5 */ /* 0x000fe2000f8e0006 */
[----:B------:R-:W-:Y:S01]  /*c740*/  VIADD R3, R3, 0x13220 ;  /* 0x0001322003037836 */ /* 0x000fe20000000000 */
[----:B------:R-:W-:Y:S01]  /*c750*/  SHF.R.S32.HI R52, RZ, 0x1f, R19 ;  /* 0x0000001fff347819 */ /* 0x000fe20000011413 */
[----:B------:R-:W-:Y:S01]  /*c760*/  ULDC.64 UR6, c[0x0][0xae0] ;  /* 0x0002b80000067ab9 */ /* 0x000fe20000000a00 */
[----:B------:R-:W-:-:S02]  /*c770*/  UIADD3 UR5, UR43, UR5, URZ ;  /* 0x000000052b057290 */ /* 0x000fc4000fffe03f */
[----:B------:R-:W-:Y:S02]  /*c780*/  IMAD.U32 R12, RZ, RZ, UR42 ;  /* 0x0000002aff0c7e24 */ /* 0x000fe4000f8e00ff */
[----:B-1----:R-:W-:-:S04]  /*c790*/  @P2 IMAD.HI.U32 R0, R2, R13, RZ ;  /* 0x0000000d02002227 */ /* 0x002fc800078e00ff */
[----:B------:R-:W-:Y:S01]  /*c7a0*/  IMAD.U32 R13, RZ, RZ, UR43 ;  /* 0x0000002bff0d7e24 */ /* 0x000fe2000f8e00ff */
[----:B------:R-:W-:Y:S01]  /*c7b0*/  @P2 SHF.R.U32.HI R15, RZ, R33, R0 ;  /* 0x00000021ff0f2219 */ /* 0x000fe20000011600 */
[----:B------:R-:W-:Y:S01]  /*c7c0*/  IMAD.U32 R13, RZ, RZ, UR5 ;  /* 0x00000005ff0d7e24 */ /* 0x000fe2000f8e00ff */
[----:B------:R-:W-:Y:S02]  /*c7d0*/  ULDC UR5, c[0x0][0xac8] ;  /* 0x0002b20000057ab9 */ /* 0x000fe40000000800 */
[--C-:B------:R-:W-:Y:S01]  /*c7e0*/  SHF.R.S32.HI R0, RZ, 0x1f, R15.reuse ;  /* 0x0000001fff007819 */ /* 0x100fe2000001140f */
[----:B------:R-:W-:Y:S02]  /*c7f0*/  IMAD.MOV R21, RZ, RZ, -R15 ;  /* 0x000000ffff157224 */ /* 0x000fe400078e0a0f */
[----:B------:R-:W-:-:S04]  /*c800*/  IMAD.WIDE.U32 R12, R15, UR6, R12 ;  /* 0x000000060f0c7c25 */ /* 0x000fc8000f8e000c */
[----:B------:R-:W-:Y:S02]  /*c810*/  IMAD R0, R0, UR6, RZ ;  /* 0x0000000600007c24 */ /* 0x000fe4000f8e02ff */
[----:B------:R-:W-:Y:S02]  /*c820*/  IMAD R21, R32, R21, R2 ;  /* 0x0000001520157224 */ /* 0x000fe400078e0202 */
[----:B------:R-:W-:Y:S01]  /*c830*/  IMAD R33, R15, UR7, R0 ;  /* 0x000000070f217c24 */ /* 0x000fe2000f8e0200 */
[----:B------:R-:W-:Y:S02]  /*c840*/  ULDC.64 UR6, c[0x0][0xad8] ;  /* 0x0002b60000067ab9 */ /* 0x000fe40000000a00 */
[----:B------:R-:W-:Y:S01]  /*c850*/  SHF.R.S32.HI R0, RZ, 0x1f, R21 ;  /* 0x0000001fff007819 */ /* 0x000fe20000011415 */
[----:B------:R-:W-:-:S04]  /*c860*/  IMAD.IADD R13, R13, 0x1, R33 ;  /* 0x000000010d0d7824 */ /* 0x000fc800078e0221 */
[----:B------:R-:W-:Y:S02]  /*c870*/  IMAD R0, R0, UR6, RZ ;  /* 0x0000000600007c24 */ /* 0x000fe4000f8e02ff */
[----:B------:R-:W-:-:S04]  /*c880*/  IMAD.WIDE.U32 R12, R21, UR6, R12 ;  /* 0x00000006150c7c25 */ /* 0x000fc8000f8e000c */
[----:B------:R-:W-:Y:S01]  /*c890*/  IMAD R15, R21, UR7, R0 ;  /* 0x00000007150f7c24 */ /* 0x000fe2000f8e0200 */
[----:B------:R-:W-:Y:S01]  /*c8a0*/  ULDC.64 UR6, c[0x0][0xa80] ;  /* 0x0002a00000067ab9 */ /* 0x000fe20000000a00 */
[----:B------:R-:W-:Y:S01]  /*c8b0*/  VIADD R21, R22, UR41 ;  /* 0x0000002916157c36 */ /* 0x000fe20008000000 */
[C---:B------:R-:W-:Y:S01]  /*c8c0*/  LEA R20, P0, R12.reuse, UR6, 0x1 ;  /* 0x000000060c147c11 */ /* 0x040fe2000f8008ff */
[----:B------:R-:W-:Y:S01]  /*c8d0*/  IMAD.IADD R13, R13, 0x1, R15 ;  /* 0x000000010d0d7824 */ /* 0x000fe200078e020f */
[----:B------:R-:W-:Y:S01]  /*c8e0*/  PRMT R0, RZ, 0x654, R3 ;  /* 0x00000654ff007816 */ /* 0x000fe20000000003 */
[C---:B------:R-:W-:Y:S02]  /*c8f0*/  VIADD R15, R21.reuse, 0x60 ;  /* 0x00000060150f7836 */ /* 0x040fe40000000000 */
[----:B0-----:R-:W0:Y:S01]  /*c900*/  SHFL.IDX PT, R2, R20, RZ, 0x181f ;  /* 0x00181fff14027589 */ /* 0x001e2200000e0000 */
[----:B------:R-:W-:Y:S01]  /*c910*/  LEA.HI.X R32, R12, UR7, R13, 0x1, P0 ;  /* 0x000000070c207c11 */ /* 0x000fe200080f0c0d */
[----:B------:R-:W-:Y:S01]  /*c920*/  VIADD R13, R21, 0x30 ;  /* 0x00000030150d7836 */ /* 0x000fe20000000000 */
[----:B------:R-:W-:Y:S01]  /*c930*/  ISETP.GE.AND P0, PT, R19, UR5, PT ;  /* 0x0000000513007c0c */ /* 0x000fe2000bf06270 */
[----:B------:R-:W1:Y:S01]  /*c940*/  SHFL.IDX PT, R12, R20, 0x1, 0x181f ;  /* 0x00381f00140c7f89 */ /* 0x000e6200000e0000 */
[----:B------:R2:W-:Y:S02]  /*c950*/  SYNCS.ARRIVE.TRANS64.RED.A1T0 RZ, [R0+URZ], RZ ;  /* 0x000000ff00ff79a7 */ /* 0x0005e4000810043f */
[-C--:B------:R-:W-:Y:S01]  /*c960*/  ISETP.GE.OR P1, PT, R21, R46.reuse, P0 ;  /* 0x0000002e1500720c */ /* 0x080fe20000726670 */
[----:B------:R-:W4:Y:S01]  /*c970*/  SHFL.IDX PT, R14, R20, 0x2, 0x181f ;  /* 0x00581f00140e7f89 */ /* 0x000f2200000e0000 */
[-C--:B------:R-:W-:Y:S01]  /*c980*/  ISETP.GE.OR P2, PT, R13, R46.reuse, P0 ;  /* 0x0000002e0d00720c */ /* 0x080fe20000746670 */
[----:B------:R-:W-:Y:S01]  /*c990*/  VIADD R21, R21, 0x90 ;  /* 0x0000009015157836 */ /* 0x000fe20000000000 */
[-C--:B------:R-:W-:Y:S01]  /*c9a0*/  ISETP.GE.OR P3, PT, R15, R46.reuse, P0 ;  /* 0x0000002e0f00720c */ /* 0x080fe20000766670 */
[----:B------:R-:W2:Y:S03]  /*c9b0*/  SHFL.IDX PT, R34, R32, RZ, 0x181f ;  /* 0x00181fff20227589 */ /* 0x000ea600000e0000 */
[----:B------:R-:W-:Y:S01]  /*c9c0*/  ISETP.GE.OR P0, PT, R21, R46, P0 ;  /* 0x0000002e1500720c */ /* 0x000fe20000706670 */
[----:B------:R-:W2:Y:S04]  /*c9d0*/  SHFL.IDX PT, R36, R32, 0x1, 0x181f ;  /* 0x00381f0020247f89 */ /* 0x000ea800000e0000 */
[----:B------:R-:W2:Y:S01]  /*c9e0*/  SHFL.IDX PT, R38, R32, 0x2, 0x181f ;  /* 0x00581f0020267f89 */ /* 0x000ea200000e0000 */
[----:B0-----:R-:W-:-:S03]  /*c9f0*/  @!P1 LEA R2, P4, R19, R2, 0x1 ;  /* 0x0000000213029211 */ /* 0x001fc600078808ff */
[----:B------:R-:W0:Y:S01]  /*ca00*/  SHFL.IDX PT, R20, R20, 0x3, 0x181f ;  /* 0x00781f0014147f89 */ /* 0x000e2200000e0000 */
[----:B-1----:R-:W-:-:S03]  /*ca10*/  @!P2 LEA R12, P5, R19, R12, 0x1 ;  /* 0x0000000c130ca211 */ /* 0x002fc600078a08ff */
[----:B------:R-:W1:Y:S01]  /*ca20*/  SHFL.IDX PT, R32, R32, 0x3, 0x181f ;  /* 0x00781f0020207f89 */ /* 0x000e6200000e0000 */
[C---:B----4-:R-:W-:Y:S02]  /*ca30*/  @!P3 LEA R14, P6, R19.reuse, R14, 0x1 ;  /* 0x0000000e130eb211 */ /* 0x050fe400078c08ff */
[C-C-:B--2---:R-:W-:Y:S02]  /*ca40*/  @!P1 LEA.HI.X R3, R19.reuse, R34, R52.reuse, 0x1, P4 ;  /* 0x0000002213039211 */ /* 0x144fe400020f0c34 */
[C-C-:B------:R-:W-:Y:S02]  /*ca50*/  @!P2 LEA.HI.X R13, R19.reuse, R36, R52.reuse, 0x1, P5 ;  /* 0x00000024130da211 */ /* 0x140fe400028f0c34 */
[----:B------:R-:W-:Y:S01]  /*ca60*/  @!P3 LEA.HI.X R15, R19, R38, R52, 0x1, P6 ;  /* 0x00000026130fb211 */ /* 0x000fe200030f0c34 */
[----:B------:R2:W-:Y:S04]  /*ca70*/  @!P1 ST.E.128 desc[UR46][R2.64], R4 ;  /* 0x0000000402009985 */ /* 0x0005e8000c101d2e */
[----:B------:R2:W-:Y:S04]  /*ca80*/  @!P2 ST.E.128 desc[UR46][R12.64], R8 ;  /* 0x000000080c00a985 */ /* 0x0005e8000c101d2e */
[----:B---3--:R2:W-:Y:S01]  /*ca90*/  @!P3 ST.E.128 desc[UR46][R14.64], R28 ;  /* 0x0000001c0e00b985 */ /* 0x0085e2000c101d2e */
[----:B01----:R-:W-:Y:S05]  /*caa0*/  @P0 BRA `(.L_x_1549) ;  /* 0x0000000400f00947 */ /* 0x003fea0003800000 */
[----:B--2---:R-:W-:-:S04]  /*cab0*/  LEA R2, P0, R19, R20, 0x1 ;  /* 0x0000001413027211 */ /* 0x004fc800078008ff */
[----:B------:R-:W-:-:S05]  /*cac0*/  LEA.HI.X R3, R19, R32, R52, 0x1, P0 ;  /* 0x0000002013037211 */ /* 0x000fca00000f0c34 */
[----:B-----5:R0:W-:Y:S01]  /*cad0*/  ST.E.128 desc[UR46][R2.64], R24 ;  /* 0x0000001802007985 */ /* 0x0201e2000c101d2e */
[----:B------:R-:W-:Y:S05]  /*cae0*/  BRA `(.L_x_1549) ;  /* 0x0000000400e07947 */ /* 0x000fea0003800000 */
.L_x_1548:
[----:B------:R-:W0:Y:S01]  /*caf0*/  LDC R11, c[0x0][0xbe8] ;  /* 0x0002fa00ff0b7b82 */ /* 0x000e220000000800 */
[----:B------:R-:W1:Y:S01]  /*cb00*/  S2R R0, SR_TID.X ;  /* 0x0000000000007919 */ /* 0x000e620000002100 */
[----:B------:R-:W-:Y:S01]  /*cb10*/  USHF.R.S32.HI UR8, URZ, 0x1f, UR43 ;  /* 0x0000001f3f087899 */ /* 0x000fe2000801142b */
[----:B------:R-:W-:Y:S01]  /*cb20*/  BSSY B1, `(.L_x_1550) ;  /* 0x0000031000017945 */ /* 0x000fe20003800000 */
[----:B------:R-:W-:Y:S01]  /*cb30*/  USHF.R.S32.HI UR9, URZ, 0x1f, UR42 ;  /* 0x0000001f3f097899 */ /* 0x000fe2000801142a */
[----:B------:R-:W-:Y:S01]  /*cb40*/  IMAD R6, R18, 0x30, R22 ;  /* 0x0000003012067824 */ /* 0x000fe200078e0216 */
[----:B0-----:R-:W-:Y:S01]  /*cb50*/  ISETP.NE.AND P1, PT, R11, 0x1, PT ;  /* 0x000000010b00780c */ /* 0x001fe20003f25270 */
[----:B-1----:R-:W-:-:S12]  /*cb60*/  VIADD R0, R0, 0xffffff80 ;  /* 0xffffff8000007836 */ /* 0x002fd80000000000 */
[----:B------:R-:W0:Y:S01]  /*cb70*/  @P1 LDC R9, c[0x0][0xbec] ;  /* 0x0002fb00ff091b82 */ /* 0x000e220000000800 */
[----:B------:R-:W-:-:S07]  /*cb80*/  ISETP.GE.AND P0, PT, R0, 0xc0, PT ;  /* 0x000000c00000780c */ /* 0x000fce0003f06270 */
[----:B------:R-:W1:Y:S06]  /*cb90*/  @P1 LDC R13, c[0x0][0xbf0] ;  /* 0x0002fc00ff0d1b82 */ /* 0x000e6c0000000800 */
[----:B------:R-:W-:Y:S05]  /*cba0*/  @P0 BRA `(.L_x_1551) ;  /* 0x0000000000a00947 */ /* 0x000fea0003800000 */
[----:B------:R-:W2:Y:S01]  /*cbb0*/  S2R R0, SR_TID.X ;  /* 0x0000000000007919 */ /* 0x000ea20000002100 */
[----:B------:R-:W3:Y:S01]  /*cbc0*/  LDC R3, c[0x0][0xbe8] ;  /* 0x0002fa00ff037b82 */ /* 0x000ee20000000800 */
[----:B------:R-:W-:Y:S01]  /*cbd0*/  IMAD.U32 R4, RZ, RZ, UR41 ;  /* 0x00000029ff047e24 */ /* 0x000fe2000f8e00ff */
[----:B------:R-:W-:Y:S02]  /*cbe0*/  ULDC UR5, c[0x0][0xa88] ;  /* 0x0002a20000057ab9 */ /* 0x000fe40000000800 */
[----:B---3--:R-:W-:Y:S02]  /*cbf0*/  IMAD R5, R3, UR5, RZ ;  /* 0x0000000503057c24 */ /* 0x008fe4000f8e02ff */
[----:B--2---:R-:W-:-:S04]  /*cc00*/  IADD3 R4, R4, -0x80, R0 ;  /* 0xffffff8004047810 */ /* 0x004fc80007ffe000 */
        /* <DEDUP_REMOVED lines=20> */
[----:B------:R-:W-:Y:S02]  /*cd50*/  SHF.R.S32.HI R3, RZ, 0x1f, R2 ;  /* 0x0000001fff037819 */ /* 0x000fe40000011402 */
[----:B------:R-:W-:Y:S02]  /*cd60*/  MOV R4, UR5 ;  /* 0x0000000500047c02 */ /* 0x000fe40008000f00 */
[----:B------:R-:W-:Y:S02]  /*cd70*/  IADD3 R2, P0, R2, UR6, RZ ;  /* 0x0000000602027c10 */ /* 0x000fe4000ff1e0ff */
[----:B------:R-:W-:Y:S02]  /*cd80*/  SHF.R.S32.HI R0, RZ, 0x1f, R5 ;  /* 0x0000001fff007819 */ /* 0x000fe40000011405 */
[----:B------:R-:W-:Y:S01]  /*cd90*/  IADD3.X R3, R3, UR7, R4, P0, !PT ;  /* 0x0000000703037c10 */ /* 0x000fe200087fe404 */
[----:B------:R-:W-:-:S02]  /*cda0*/  ULDC.64 UR6, c[0x0][0xb50] ;  /* 0x0002d40000067ab9 */ /* 0x000fc40000000a00 */
        /* <DEDUP_REMOVED lines=8> */
.L_x_1551:
[----:B------:R-:W-:Y:S05]  /*ce30*/  BSYNC B1 ;  /* 0x0000000000017941 */ /* 0x000fea0003800000 */
.L_x_1550:
[----:B------:R-:W-:Y:S01]  /*ce40*/  ULDC.64 UR10, c[0x0][0xae8] ;  /* 0x0002ba00000a7ab9 */ /* 0x000fe20000000a00 */
[----:B------:R-:W-:Y:S01]  /*ce50*/  VIADD R6, R6, UR41 ;  /* 0x0000002906067c36 */ /* 0x000fe20008000000 */
[----:B------:R-:W-:Y:S01]  /*ce60*/  UIMAD UR5, UR8, UR10, URZ ;  /* 0x0000000a080572a4 */ /* 0x000fe2000f8e023f */
[----:B------:R-:W-:Y:S01]  /*ce70*/  VIADD R30, R22, UR41 ;  /* 0x00000029161e7c36 */ /* 0x000fe20008000000 */
[----:B------:R-:W-:Y:S01]  /*ce80*/  UIMAD.WIDE.U32 UR6, UR43, UR10, URZ ;  /* 0x0000000a2b0672a5 */ /* 0x000fe2000f8e003f */
[----:B0-----:R-:W-:Y:S01]  /*ce90*/  @P1 IMAD.HI.U32 R0, R6, R9, RZ ;  /* 0x0000000906001227 */ /* 0x001fe200078e00ff */
[----:B------:R-:W-:Y:S01]  /*cea0*/  UIMAD UR5, UR43, UR11, UR5 ;  /* 0x0000000b2b0572a4 */ /* 0x000fe2000f8e0205 */
[----:B------:R-:W-:Y:S02]  /*ceb0*/  SHF.R.S32.HI R15, RZ, 0x1f, R19 ;  /* 0x0000001fff0f7819 */ /* 0x000fe40000011413 */
[----:B------:R-:W-:Y:S01]  /*cec0*/  ULDC.64 UR10, c[0x0][0xaf0] ;  /* 0x0002bc00000a7ab9 */ /* 0x000fe20000000a00 */
[----:B------:R-:W-:Y:S01]  /*ced0*/  UIADD3 UR7, UR7, UR5, URZ ;  /* 0x0000000507077290 */ /* 0x000fe2000fffe03f */
[----:B--2---:R-:W-:Y:S01]  /*cee0*/  IMAD.MOV.U32 R5, RZ, RZ, R6 ;  /* 0x000000ffff057224 */ /* 0x004fe200078e0006 */
[----:B------:R-:W-:Y:S01]  /*cef0*/  UIMAD UR5, UR9, UR10, URZ ;  /* 0x0000000a090572a4 */ /* 0x000fe2000f8e023f */
[----:B-1----:R-:W-:-:S03]  /*cf00*/  @P1 SHF.R.U32.HI R5, RZ, R13, R0 ;  /* 0x0000000dff051219 */ /* 0x002fc60000011600 */
[----:B------:R-:W-:Y:S01]  /*cf10*/  UIMAD UR5, UR42, UR11, UR5 ;  /* 0x0000000b2a0572a4 */ /* 0x000fe2000f8e0205 */
[--C-:B------:R-:W-:Y:S01]  /*cf20*/  SHF.R.S32.HI R0, RZ, 0x1f, R5.reuse ;  /* 0x0000001fff007819 */ /* 0x100fe20000011405 */
[----:B------:R-:W-:Y:S01]  /*cf30*/  UIMAD.WIDE.U32 UR42, UR42, UR10, UR6 ;  /* 0x0000000a2a2a72a5 */ /* 0x000fe2000f8e0006 */
[----:B------:R-:W-:Y:S02]  /*cf40*/  IMAD.MOV R7, RZ, RZ, -R5 ;  /* 0x000000ffff077224 */ /* 0x000fe400078e0a05 */
[----:B------:R-:W-:Y:S01]  /*cf50*/  ULDC.64 UR6, c[0x0][0xae0] ;  /* 0x0002b80000067ab9 */ /* 0x000fe20000000a00 */
[----:B------:R-:W-:Y:S01]  /*cf60*/  UIADD3 UR5, UR43, UR5, URZ ;  /* 0x000000052b057290 */ /* 0x000fe2000fffe03f */
[----:B------:R-:W-:Y:S02]  /*cf70*/  IMAD R7, R11, R7, R6 ;  /* 0x000000070b077224 */ /* 0x000fe400078e0206 */
[----:B------:R-:W-:Y:S02]  /*cf80*/  IMAD R0, R0, UR6, RZ ;  /* 0x0000000600007c24 */ /* 0x000fe4000f8e02ff */
[----:B------:R-:W-:-:S02]  /*cf90*/  IMAD.U32 R3, RZ, RZ, UR43 ;  /* 0x0000002bff037e24 */ /* 0x000fc4000f8e00ff */
[----:B------:R-:W-:Y:S02]  /*cfa0*/  IMAD.U32 R2, RZ, RZ, UR42 ;  /* 0x0000002aff027e24 */ /* 0x000fe4000f8e00ff */
[----:B------:R-:W-:Y:S01]  /*cfb0*/  IMAD.U32 R3, RZ, RZ, UR5 ;  /* 0x00000005ff037e24 */ /* 0x000fe2000f8e00ff */
[----:B------:R-:W-:Y:S01]  /*cfc0*/  ULDC UR5, c[0x0][0xac8] ;  /* 0x0002b20000057ab9 */ /* 0x000fe20000000800 */
[C---:B------:R-:W-:Y:S01]  /*cfd0*/  IMAD R9, R5.reuse, UR7, R0 ;  /* 0x0000000705097c24 */ /* 0x040fe2000f8e0200 */
[----:B------:R-:W-:Y:S01]  /*cfe0*/  SHF.R.S32.HI R0, RZ, 0x1f, R7 ;  /* 0x0000001fff007819 */ /* 0x000fe20000011407 */
        /* <DEDUP_REMOVED lines=24> */
[----:B------:R1:W4:Y:S04]  /*d170*/  SHFL.IDX PT, R28, R4, 0x3, 0x181f ;  /* 0x00781f00041c7f89 */ /* 0x00032800000e0000 */
        /* <DEDUP_REMOVED lines=15> */
.L_x_1549:
[----:B------:R-:W-:Y:S05]  /*d270*/  BSYNC B0 ;  /* 0x0000000000007941 */ /* 0x000fea0003800000 */
.L_x_1547:
[----:B------:R-:W-:Y:S02]  /*d280*/  ULDC UR5, c[0x0][0xc38] ;  /* 0x00030e0000057ab9 */ /* 0x000fe40000000800 */
[----:B------:R-:W-:-:S06]  /*d290*/  UISETP.GE.AND UP0, UPT, UR4, UR5, UPT ;  /* 0x000000050400728c */ /* 0x000fcc000bf06270 */
[----:B------:R-:W-:-:S13]  /*d2a0*/  PLOP3.LUT P0, PT, PT, PT, UP0, 0x80, 0x0 ;  /* 0x000000000000781c */ /* 0x000fda0003f0f008 */
[----:B------:R-:W-:Y:S05]  /*d2b0*/  @!P0 BRA `(.L_x_1552) ;  /* 0xffffff3800a88947 */ /* 0x000fea000383ffff */
[----:B------:R-:W-:Y:S05]  /*d2c0*/  EXIT ;  /* 0x000000000000794d */ /* 0x000fea0003800000 */
.L_x_1509:
        /* <DEDUP_REMOVED lines=15> */
[----:B------:R-:W0:Y:S01]  /*d3c0*/  S2R R11, SR_TID.X ;  /* 0x00000000000b7919 */ /* 0x000e220000002100 */
[----:B------:R-:W1:Y:S01]  /*d3d0*/  S2UR UR5, SR_CgaCtaId ;  /* 0x00000000000579c3 */ /* 0x000e620000008800 */
[----:B------:R-:W-:Y:S01]  /*d3e0*/  UMOV UR4, 0x400 ;  /* 0x0000040000047882 */ /* 0x000fe20000000000 */
[----:B------:R-:W-:Y:S01]  /*d3f0*/  IMAD.U32 R27, RZ, RZ, UR6 ;  /* 0x00000006ff1b7e24 */ /* 0x000fe2000f8e00ff */
[----:B------:R-:W-:Y:S01]  /*d400*/  ULOP3.LUT UR39, UR38, 0x1, URZ, 0xfc, !UPT ;  /* 0x0000000126277892 */ /* 0x000fe2000f8efc3f */
[----:B------:R-:W-:Y:S01]  /*d410*/  IMAD.MOV.U32 R19, RZ, RZ, 0x1 ;  /* 0x00000001ff137424 */ /* 0x000fe200078e00ff */
[----:B------:R-:W-:Y:S01]  /*d420*/  ULOP3.LUT UR44, UR38, 0x2, URZ, 0xfc, !UPT ;  /* 0x00000002262c7892 */ /* 0x000fe2000f8efc3f */
[----:B------:R-:W-:Y:S01]  /*d430*/  IMAD.MOV.U32 R18, RZ, RZ, RZ ;  /* 0x000000ffff127224 */ /* 0x000fe200078e00ff */
[----:B------:R-:W-:Y:S01]  /*d440*/  ULDC UR42, c[0x0][0xc] ;  /* 0x00000300002a7ab9 */ /* 0x000fe20000000800 */
[----:B------:R-:W-:Y:S01]  /*d450*/  IMAD.MOV.U32 R29, RZ, RZ, RZ ;  /* 0x000000ffff1d7224 */ /* 0x000fe200078e00ff */
[----:B------:R-:W-:Y:S01]  /*d460*/  ULDC.64 UR48, c[0x0][0x198] ;  /* 0x0000660000307ab9 */ /* 0x000fe20000000a00 */
[----:B-1----:R-:W-:-:S06]  /*d470*/  ULEA UR4, UR5, UR4, 0x18 ;  /* 0x0000000405047291 */ /* 0x002fcc000f8ec03f */
[----:B------:R-:W-:Y:S01]  /*d480*/  MOV R16, UR4 ;  /* 0x0000000400107c02 */ /* 0x000fe20008000f00 */
[C---:B0-----:R-:W-:Y:S01]  /*d490*/  IMAD.SHL.U32 R26, R11.reuse, 0x40, RZ ;  /* 0x000000400b1a7824 */ /* 0x041fe200078e00ff */
[C---:B------:R-:W-:Y:S01]  /*d4a0*/  LOP3.LUT R10, R11.reuse, 0x7f, RZ, 0xc0, !PT ;  /* 0x0000007f0b0a7812 */ /* 0x040fe200078ec0ff */
[C---:B------:R-:W-:Y:S01]  /*d4b0*/  IMAD.SHL.U32 R2, R11.reuse, 0x10, RZ ;  /* 0x000000100b027824 */ /* 0x040fe200078e00ff */
[----:B------:R-:W-:Y:S01]  /*d4c0*/  SHF.R.U32.HI R4, RZ, 0x1, R11 ;  /* 0x00000001ff047819 */ /* 0x000fe2000001160b */
[C---:B------:R-:W-:Y:S01]  /*d4d0*/  IMAD.SHL.U32 R8, R11.reuse, 0x2, RZ ;  /* 0x000000020b087824 */ /* 0x040fe200078e00ff */
[----:B------:R-:W-:Y:S01]  /*d4e0*/  LOP3.LUT R3, R26, 0x180, RZ, 0xc0, !PT ;  /* 0x000001801a037812 */ /* 0x000fe200078ec0ff */
[----:B------:R-:W-:Y:S01]  /*d4f0*/  IMAD.SHL.U32 R6, R10, 0x10, RZ ;  /* 0x000000100a067824 */ /* 0x000fe200078e00ff */
[----:B------:R-:W-:Y:S01]  /*d500*/  LOP3.LUT R5, R2, 0x1b0, RZ, 0xc0, !PT ;  /* 0x000001b002057812 */ /* 0x000fe200078ec0ff */
[----:B------:R-:W-:Y:S01]  /*d510*/  IMAD.SHL.U32 R0, R11, 0x20, RZ ;  /* 0x000000200b007824 */ /* 0x000fe200078e00ff */
[----:B------:R-:W-:Y:S01]  /*d520*/  LOP3.LUT R3, R3, 0x30, R4, 0xf8, !PT ;  /* 0x0000003003037812 */ /* 0x000fe200078ef804 */
[----:B------:R-:W-:Y:S01]  /*d530*/  IMAD.SHL.U32 R4, R11, 0x8, RZ ;  /* 0x000000080b047824 */ /* 0x000fe200078e00ff */
[----:B------:R-:W-:-:S02]  /*d540*/  LOP3.LUT R8, R5, 0x30, R8, 0x78, !PT ;  /* 0x0000003005087812 */ /* 0x000fc400078e7808 */
[----:B------:R-:W-:Y:S01]  /*d550*/  LOP3.LUT R7, R6, 0x600, RZ, 0xc0, !PT ;  /* 0x0000060006077812 */ /* 0x000fe200078ec0ff */
[----:B------:R-:W-:Y:S01]  /*d560*/  IMAD.SHL.U32 R6, R11, 0x4, RZ ;  /* 0x000000040b067824 */ /* 0x000fe200078e00ff */
[----:B------:R-:W-:Y:S02]  /*d570*/  LOP3.LUT R5, R0, 0x80, RZ, 0xc0, !PT ;  /* 0x0000008000057812 */ /* 0x000fe400078ec0ff */
[----:B------:R-:W-:Y:S02]  /*d580*/  LOP3.LUT R9, R7, 0x60, R0, 0xf8, !PT ;  /* 0x0000006007097812 */ /* 0x000fe400078ef800 */
[----:B------:R-:W-:Y:S02]  /*d590*/  LOP3.LUT R5, R5, 0x10, R11, 0xf8, !PT ;  /* 0x0000001005057812 */ /* 0x000fe400078ef80b */
[----:B------:R-:W-:Y:S02]  /*d5a0*/  LOP3.LUT R7, R7, 0x40, R2, 0xf8, !PT ;  /* 0x0000004007077812 */ /* 0x000fe400078ef802 */
[----:B------:R-:W-:-:S02]  /*d5b0*/  LOP3.LUT R3, R3, 0x30, R4, 0x78, !PT ;  /* 0x0000003003037812 */ /* 0x000fc400078e7804 */
[----:B------:R-:W-:Y:S02]  /*d5c0*/  LOP3.LUT R5, R5, 0x10, R6, 0x78, !PT ;  /* 0x0000001005057812 */ /* 0x000fe400078e7806 */
[----:B------:R-:W-:Y:S02]  /*d5d0*/  LOP3.LUT R7, R7, R8, RZ, 0xfc, !PT ;  /* 0x0000000807077212 */ /* 0x000fe400078efcff */
[----:B------:R-:W-:Y:S02]  /*d5e0*/  LOP3.LUT R26, R3, 0x640, R26, 0xf8, !PT ;  /* 0x00000640031a7812 */ /* 0x000fe400078ef81a */
[----:B------:R-:W-:Y:S01]  /*d5f0*/  LOP3.LUT R6, R9, 0x100, R0, 0xf8, !PT ;  /* 0x0000010009067812 */ /* 0x000fe200078ef800 */
[----:B------:R-:W-:Y:S01]  /*d600*/  IMAD.IADD R28, R16, 0x1, R7 ;  /* 0x00000001101c7824 */ /* 0x000fe200078e0207 */
[----:B------:R-:W-:Y:S02]  /*d610*/  SHF.R.U32.HI R3, RZ, 0x2, R10 ;  /* 0x00000002ff037819 */ /* 0x000fe4000001160a */
[----:B------:R-:W-:-:S02]  /*d620*/  LOP3.LUT R25, R6, R5, RZ, 0xfc, !PT ;  /* 0x0000000506197212 */ /* 0x000fc400078efcff */
[----:B------:R-:W-:-:S07]  /*d630*/  LOP3.LUT R0, R3, 0x60, R0, 0xf8, !PT ;  /* 0x0000006003007812 */ /* 0x000fce00078ef800 */
.L_x_1612:
        /* <DEDUP_REMOVED lines=22> */
.L_x_1554:
[----:B------:R-:W-:Y:S01]  /*d7a0*/  ULDC UR9, c[0x0][0xc54] ;  /* 0x0003150000097ab9 */ /* 0x000fe20000000800 */
[----:B------:R-:W-:Y:S01]  /*d7b0*/  UMOV UR5, UR8 ;  /* 0x0000000800057c82 */ /* 0x000fe20008000000 */
[----:B------:R-:W-:-:S11]  /*d7c0*/  UISETP.NE.AND UP0, UPT, UR9, 0x1, UPT ;  /* 0x000000010900788c */ /* 0x000fd6000bf05270 */
[----:B------:R-:W-:Y:S02]  /*d7d0*/  @UP0 ULDC.64 UR10, c[0x0][0xc58] ;  /* 0x00031600000a0ab9 */ /* 0x000fe40000000a00 */
[----:B------:R-:W-:-:S04]  /*d7e0*/  UIMAD.WIDE.U32 UR6, UR8, UR10, URZ ;  /* 0x0000000a080672a5 */ /* 0x000fc8000f8e003f */
[----:B------:R-:W-:-:S04]  /*d7f0*/  @UP0 USHF.R.U32.HI UR5, URZ, UR11, UR7 ;  /* 0x0000000b3f050299 */ /* 0x000fc80008011607 */
[----:B------:R-:W-:-:S12]  /*d800*/  UIMAD UR6, UR5, UR9, URZ ;  /* 0x00000009050672a4 */ /* 0x000fd8000f8e023f */
.L_x_1555:
[----:B------:R-:W-:Y:S01]  /*d810*/  ULOP3.LUT UR41, URZ, UR5, URZ, 0x33, !UPT ;  /* 0x000000053f297292 */ /* 0x000fe2000f8e333f */
[----:B------:R-:W-:Y:S01]  /*d820*/  BSSY B7, `(.L_x_1556) ;  /* 0x00002bf000077945 */ /* 0x000fe20003800000 */
[----:B------:R-:W-:Y:S01]  /*d830*/  ULDC UR7, c[0x0][0x448] ;  /* 0x0001120000077ab9 */ /* 0x000fe20000000800 */
[----:B------:R-:W-:Y:S01]  /*d840*/  ULDC UR5, c[0x0][0xc3c] ;  /* 0x00030f0000057ab9 */ /* 0x000fe20000000800 */
[----:B------:R-:W-:Y:S02]  /*d850*/  UISETP.NE.AND UP1, UPT, UR7, 0x1, UPT ;  /* 0x000000010700788c */ /* 0x000fe4000bf25270 */
[----:B------:R-:W-:Y:S01]  /*d860*/  UIADD3 UR41, UR41, UR5, URZ ;  /* 0x0000000529297290 */ /* 0x000fe2000fffe03f */
[----:B------:R-:W-:Y:S01]  /*d870*/  ULDC.64 UR10, c[0x0][0x418] ;  /* 0x00010600000a7ab9 */ /* 0x000fe20000000a00 */
[----:B------:R-:W-:Y:S02]  /*d880*/  UIADD3 UR5, UR8, -UR6, URZ ;  /* 0x8000000608057290 */ /* 0x000fe4000fffe03f */
[----:B------:R-:W-:-:S02]  /*d890*/  UISETP.NE.U32.AND UP0, UPT, UR10, URZ, UPT ;  /* 0x0000003f0a00728c */ /* 0x000fc4000bf05070 */
[----:B------:R-:W-:Y:S02]  /*d8a0*/  UIMAD UR8, UR41, 0xc0, URZ ;  /* 0x000000c0290878a4 */ /* 0x000fe4000f8e023f */
[----:B------:R-:W-:Y:S01]  /*d8b0*/  UISETP.NE.AND.EX UP0, UPT, UR11, URZ, UPT, UP0 ;  /* 0x0000003f0b00728c */ /* 0x000fe2000bf05300 */
[----:B------:R-:W-:Y:S01]  /*d8c0*/  ULDC UR7, c[0x0][0x288] ;  /* 0x0000a20000077ab9 */ /* 0x000fe20000000800 */
[----:B------:R-:W-:Y:S01]  /*d8d0*/  UIADD3 UR8, UR8, 0xbf, URZ ;  /* 0x000000bf08087890 */ /* 0x000fe2000fffe03f */
[----:B------:R-:W-:Y:S01]  /*d8e0*/  ULDC UR6, c[0x0][0x424] ;  /* 0x0001090000067ab9 */ /* 0x000fe20000000800 */
[----:B------:R-:W-:Y:S02]  /*d8f0*/  UIADD3 UR13, -UR7, 0xa0, URZ ;  /* 0x000000a0070d7890 */ /* 0x000fe4000fffe13f */
[----:B------:R-:W-:Y:S01]  /*d900*/  USEL UR9, UR6, 0x1, UP0 ;  /* 0x0000000106097887 */ /* 0x000fe20008000000 */
[----:B------:R-:W-:Y:S01]  /*d910*/  @UP1 ULDC UR7, c[0x0][0x44c] ;  /* 0x0001130000071ab9 */ /* 0x000fe20000000800 */
[----:B------:R-:W-:Y:S01]  /*d920*/  ULDC UR12, c[0x0][0x2f0] ;  /* 0x0000bc00000c7ab9 */ /* 0x000fe20000000800 */
[----:B------:R-:W-:Y:S01]  /*d930*/  UIMAD.WIDE.U32 UR6, UR8, UR7, URZ ;  /* 0x00000007080672a5 */ /* 0x000fe2000f8e003f */
[----:B------:R-:W-:Y:S01]  /*d940*/  @UP1 ULDC UR14, c[0x0][0x450] ;  /* 0x00011400000e1ab9 */ /* 0x000fe20000000800 */
[----:B------:R-:W-:-:S02]  /*d950*/  UIMAD UR13, UR9, UR12, UR13 ;  /* 0x0000000c090d72a4 */ /* 0x000fc4000f8e020d */
[----:B------:R-:W-:Y:S02]  /*d960*/  @UP1 USHF.R.U32.HI UR8, URZ, UR14, UR7 ;  /* 0x0000000e3f081299 */ /* 0x000fe40008011607 */
[----:B------:R-:W-:Y:S02]  /*d970*/  UIMAD UR6, UR9, UR12, 0x9f ;  /* 0x0000009f090674a4 */ /* 0x000fe4000f8e020c */
[----:B------:R-:W-:Y:S02]  /*d980*/  UIADD3 UR8, UR13, UR8, URZ ;  /* 0x000000080d087290 */ /* 0x000fe4000fffe03f */
[----:B------:R-:W-:Y:S02]  /*d990*/  UIMAD.WIDE UR6, UR6, 0x66666667, URZ ;  /* 0x66666667060678a5 */ /* 0x000fe4000f8e023f */
[----:B------:R-:W-:Y:S02]  /*d9a0*/  UIMAD.WIDE UR8, UR8, 0x66666667, URZ ;  /* 0x66666667080878a5 */ /* 0x000fe4000f8e023f */
[----:B------:R-:W-:-:S02]  /*d9b0*/  USHF.R.U32.HI UR12, URZ, 0x1f, UR7 ;  /* 0x0000001f3f0c7899 */ /* 0x000fc40008011607 */
[----:B------:R-:W-:Y:S01]  /*d9c0*/  USHF.R.U32.HI UR6, URZ, 0x1f, UR9 ;  /* 0x0000001f3f067899 */ /* 0x000fe20008011609 */
[----:B------:R-:W-:Y:S01]  /*d9d0*/  ULDC UR11, c[0x0][0xc48] ;  /* 0x00031200000b7ab9 */ /* 0x000fe20000000800 */
[----:B------:R-:W-:Y:S02]  /*d9e0*/  ULEA.HI.SX32 UR12, UR7, UR12, 0x1a ;  /* 0x0000000c070c7291 */ /* 0x000fe4000f8fd23f */
[----:B------:R-:W-:Y:S02]  /*d9f0*/  ULEA.HI.SX32 UR6, UR9, UR6, 0x1a ;  /* 0x0000000609067291 */ /* 0x000fe4000f8fd23f */
[----:B------:R-:W-:Y:S02]  /*da00*/  UISETP.NE.AND UP0, UPT, UR11, 0x1, UPT ;  /* 0x000000010b00788c */ /* 0x000fe4000bf05270 */
[----:B------:R-:W-:Y:S01]  /*da10*/  UISETP.LT.AND UP1, UPT, UR12, UR6, UPT ;  /* 0x000000060c00728c */ /* 0x000fe2000bf21270 */
[----:B------:R-:W-:-:S03]  /*da20*/  ULDC UR10, c[0x0][0xc54] ;  /* 0x00031500000a7ab9 */ /* 0x000fc60000000800 */
[----:B------:R-:W-:Y:S02]  /*da30*/  USEL UR40, UR12, UR6, UP1 ;  /* 0x000000060c287287 */ /* 0x000fe40008800000 */
[----:B------:R-:W-:-:S03]  /*da40*/  UIMAD UR10, UR4, UR10, UR5 ;  /* 0x0000000a040a72a4 */ /* 0x000fc6000f8e0205 */
[----:B------:R-:W-:Y:S01]  /*da50*/  @UP0 ULDC UR4, c[0x0][0xc4c] ;  /* 0x0003130000040ab9 */ /* 0x000fe20000000800 */
[----:B------:R-:W-:Y:S01]  /*da60*/  ISETP.LT.AND P0, PT, RZ, UR40, PT ;  /* 0x00000028ff007c0c */ /* 0x000fe2000bf01270 */
[----:B------:R-:W-:Y:S01]  /*da70*/  UIMAD.WIDE.U32 UR4, UR10, UR4, URZ ;  /* 0x000000040a0472a5 */ /* 0x000fe2000f8e003f */
[----:B------:R-:W-:Y:S01]  /*da80*/  @UP0 ULDC UR7, c[0x0][0xc50] ;  /* 0x0003140000070ab9 */ /* 0x000fe20000000800 */
[----:B------:R-:W-:Y:S02]  /*da90*/  UMOV UR43, UR10 ;  /* 0x0000000a002b7c82 */ /* 0x000fe40008000000 */
[----:B------:R-:W-:-:S04]  /*daa0*/  @UP0 USHF.R.U32.HI UR43, URZ, UR7, UR5 ;  /* 0x000000073f2b0299 */ /* 0x000fc80008011605 */
[----:B------:R-:W-:-:S04]  /*dab0*/  UIADD3 UR36, -UR43, URZ, URZ ;  /* 0x0000003f2b247290 */ /* 0x000fc8000fffe13f */
[----:B------:R-:W-:Y:S01]  /*dac0*/  UIMAD UR36, UR11, UR36, UR10 ;  /* 0x000000240b2472a4 */ /* 0x000fe2000f8e020a */
[----:B------:R-:W-:Y:S11]  /*dad0*/  @P0 BRA `(.L_x_1557) ;  /* 0x0000000000440947 */ /* 0x000ff60003800000 */
        /* <DEDUP_REMOVED lines=17> */
.L_x_1557:
        /* <DEDUP_REMOVED lines=20> */
.L_x_1560:
[----:B------:R-:W-:Y:S05]  /*dd30*/  BSYNC B6 ;  /* 0x0000000000067941 */ /* 0x000fea0003800000 */
.L_x_1559:
        /* <DEDUP_REMOVED lines=22> */
.L_x_1562:
[----:B------:R-:W-:Y:S05]  /*dea0*/  BSYNC B6 ;  /* 0x0000000000067941 */ /* 0x000fea0003800000 */
.L_x_1561:
        /* <DEDUP_REMOVED lines=20> */
.L_x_1564:
[----:B------:R-:W-:Y:S05]  /*dff0*/  BSYNC B6 ;  /* 0x0000000000067941 */ /* 0x000fea0003800000 */
.L_x_1563:
        /* <DEDUP_REMOVED lines=19> */
.L_x_1566:
[----:B------:R-:W-:Y:S05]  /*e130*/  BSYNC B6 ;  /* 0x0000000000067941 */ /* 0x000fea0003800000 */
.L_x_1565:
        /* <DEDUP_REMOVED lines=23> */
.L_x_1631:
        /* <DEDUP_REMOVED lines=10> */
.L_x_1634:
        /* <DEDUP_REMOVED lines=21> */
.L_x_1570:
[----:B-1----:R-:W1:Y:S01]  /*e4a0*/  S2R R2, SR_TID.X ;  /* 0x0000000000027919 */ /* 0x002e620000002100 */
[----:B------:R-:W-:Y:S01]  /*e4b0*/  IMAD R5, R18, 0x8, R16 ;  /* 0x0000000812057824 */ /* 0x000fe200078e0210 */
[----:B-1----:R-:W-:Y:S02]  /*e4c0*/  LOP3.LUT R3, R2, 0x7f, RZ, 0xc0, !PT ;  /* 0x0000007f02037812 */ /* 0x002fe400078ec0ff */
[----:B------:R-:W-:Y:S02]  /*e4d0*/  SHF.L.U32 R2, R19, 0x1f, RZ ;  /* 0x0000001f13027819 */ /* 0x000fe400000006ff */
[----:B------:R-:W-:Y:S02]  /*e4e0*/  ISETP.NE.AND P0, PT, R3, RZ, PT ;  /* 0x000000ff0300720c */ /* 0x000fe40003f05270 */
[----:B------:R-:W1:Y:S02]  /*e4f0*/  SYNCS.PHASECHK.TRANS64.TRYWAIT P1, [R5+URZ+0x13280], R2 ;  /* 0x01328002050075a7 */ /* 0x000e64000802017f */
[----:B-1----:R-:W-:Y:S09]  /*e500*/  @!P1 BRA `(.L_x_1571) ;  /* 0x0000002400fc9947 */ /* 0x002ff20003800000 */
.L_x_1635:
        /* <DEDUP_REMOVED lines=8> */
.L_x_1572:
        /* <DEDUP_REMOVED lines=16> */
.L_x_1636:
        /* <DEDUP_REMOVED lines=8> */
.L_x_1574:
        /* <DEDUP_REMOVED lines=17> */
.L_x_1568:
        /* <DEDUP_REMOVED lines=17> */
[----:B------:R-:W-:Y:S01]  /*e930*/  IMAD.U32 R4, RZ, RZ, UR6 ;  /* 0x00000006ff047e24 */ /* 0x000fe2000f8e00ff */
[----:B------:R-:W-:Y:S01]  /*e940*/  MOV R5, UR7 ;  /* 0x0000000700057c02 */ /* 0x000fe20008000f00 */
[----:B------:R-:W1:Y:S01]  /*e950*/  LDC.64 R2, c[0x4][R2] ;  /* 0x0100000002027b82 */ /* 0x000e620000000a00 */
[----:B------:R-:W-:Y:S02]  /*e960*/  IMAD.U32 R6, RZ, RZ, UR8 ;  /* 0x00000008ff067e24 */ /* 0x000fe4000f8e00ff */
[----:B------:R-:W-:Y:S02]  /*e970*/  IMAD.U32 R7, RZ, RZ, UR9 ;  /* 0x00000009ff077e24 */ /* 0x000fe4000f8e00ff */
[----:B------:R-:W-:-:S02]  /*e980*/  IMAD.U32 R10, RZ, RZ, UR4 ;  /* 0x00000004ff0a7e24 */ /* 0x000fc4000f8e00ff */
[----:B------:R-:W-:Y:S02]  /*e990*/  IMAD.U32 R11, RZ, RZ, UR5 ;  /* 0x00000005ff0b7e24 */ /* 0x000fe4000f8e00ff */
[----:B------:R-:W-:Y:S02]  /*e9a0*/  IMAD.MOV.U32 R8, RZ, RZ, 0x70 ;  /* 0x00000070ff087424 */ /* 0x000fe400078e00ff */
[----:B------:R-:W-:Y:S02]  /*e9b0*/  IMAD.MOV.U32 R12, RZ, RZ, 0x1 ;  /* 0x00000001ff0c7424 */ /* 0x000fe400078e00ff */
[----:B------:R-:W-:-:S07]  /*e9c0*/  IMAD.MOV.U32 R13, RZ, RZ, RZ ;  /* 0x000000ffff0d7224 */ /* 0x000fce00078e00ff */
[----:B0-----:R-:W-:-:S07]  /*e9d0*/  LEPC R20, `(.L_x_1576) ;  /* 0x000000001014794e */ /* 0x001fce0000000000 */
[----:B-1----:R-:W-:Y:S05]  /*e9e0*/  CALL.ABS.NOINC R2 ;  /* 0x0000000002007343 */ /* 0x002fea0003c00000 */
.L_x_1576:
[----:B------:R-:W-:Y:S05]  /*e9f0*/  BSYNC B6 ;  /* 0x0000000000067941 */ /* 0x000fea0003800000 */
.L_x_1575:
[----:B------:R-:W3:Y:S01]  /*ea00*/  LDC R9, c[0x0][0x448] ;  /* 0x00011200ff097b82 */ /* 0x000ee20000000800 */
[----:B0-----:R-:W0:Y:S01]  /*ea10*/  S2R R20, SR_TID.X ;  /* 0x0000000000147919 */ /* 0x001e220000002100 */
[----:B------:R-:W-:Y:S01]  /*ea20*/  IMAD.U32 R6, RZ, RZ, UR41 ;  /* 0x00000029ff067e24 */ /* 0x000fe2000f8e00ff */
[----:B------:R-:W-:Y:S01]  /*ea30*/  ULDC.64 UR8, c[0x0][0x2e0] ;  /* 0x0000b80000087ab9 */ /* 0x000fe20000000a00 */
[----:B------:R-:W-:Y:S01]  /*ea40*/  UMOV UR4, UR50 ;  /* 0x0000003200047c82 */ /* 0x000fe20008000000 */
[----:B------:R-:W-:Y:S01]  /*ea50*/  UIMAD UR6, UR45, UR8, URZ ;  /* 0x000000082d0672a4 */ /* 0x000fe2000f8e023f */
[----:B------:R-:W-:Y:S02]  /*ea60*/  UMOV UR5, UR37 ;  /* 0x0000002500057c82 */ /* 0x000fe40008000000 */
[----:B------:R-:W-:Y:S02]  /*ea70*/  UIMAD.WIDE.U32 UR4, UR43, UR8, UR4 ;  /* 0x000000082b0472a5 */ /* 0x000fe4000f8e0004 */
[----:B------:R-:W-:-:S03]  /*ea80*/  UIMAD UR6, UR43, UR9, UR6 ;  /* 0x000000092b0672a4 */ /* 0x000fc6000f8e0206 */
[----:B------:R-:W-:Y:S01]  /*ea90*/  ULDC.64 UR8, c[0x0][0x2d0] ;  /* 0x0000b40000087ab9 */ /* 0x000fe20000000a00 */
[----:B------:R-:W-:Y:S01]  /*eaa0*/  UIADD3 UR6, UR5, UR6, URZ ;  /* 0x0000000605067290 */ /* 0x000fe2000fffe03f */
[----:B------:R-:W-:-:S04]  /*eab0*/  IMAD.U32 R4, RZ, RZ, UR4 ;  /* 0x00000004ff047e24 */ /* 0x000fc8000f8e00ff */
[----:B-12---:R-:W-:Y:S01]  /*eac0*/  IMAD.MOV.U32 R2, RZ, RZ, R4 ;  /* 0x000000ffff027224 */ /* 0x006fe200078e0004 */
[----:B---3--:R-:W-:Y:S02]  /*ead0*/  ISETP.NE.AND P1, PT, R9, 0x1, PT ;  /* 0x000000010900780c */ /* 0x008fe40003f25270 */
[C---:B0-----:R-:W-:Y:S01]  /*eae0*/  LOP3.LUT R21, R20.reuse, 0x7f, RZ, 0xc0, !PT ;  /* 0x0000007f14157812 */ /* 0x041fe200078ec0ff */
[----:B------:R-:W-:-:S10]  /*eaf0*/  IMAD.SHL.U32 R20, R20, 0x20, RZ ;  /* 0x0000002014147824 */ /* 0x000fd400078e00ff */
[----:B------:R-:W0:Y:S01]  /*eb00*/  @P1 LDC R3, c[0x0][0x44c] ;  /* 0x00011300ff031b82 */ /* 0x000e220000000800 */
[----:B------:R-:W-:-:S04]  /*eb10*/  SHF.R.U32.HI R21, RZ, 0x2, R21 ;  /* 0x00000002ff157819 */ /* 0x000fc80000011615 */
[----:B------:R-:W-:-:S03]  /*eb20*/  LOP3.LUT R20, R21, 0x60, R20, 0xf8, !PT ;  /* 0x0000006015147812 */ /* 0x000fc600078ef814 */
[----:B------:R-:W1:Y:S02]  /*eb30*/  @P1 LDC R5, c[0x0][0x450] ;  /* 0x00011400ff051b82 */ /* 0x000e640000000800 */
[----:B------:R-:W-:Y:S02]  /*eb40*/  IMAD R6, R6, 0xc0, R20 ;  /* 0x000000c006067824 */ /* 0x000fe400078e0214 */
[----:B------:R-:W2:Y:S02]  /*eb50*/  S2R R20, SR_TID.X ;  /* 0x0000000000147919 */ /* 0x000ea40000002100 */
[----:B------:R-:W-:Y:S02]  /*eb60*/  IMAD.MOV.U32 R7, RZ, RZ, R6 ;  /* 0x000000ffff077224 */ /* 0x000fe400078e0006 */
[----:B------:R-:W3:Y:S01]  /*eb70*/  @P1 LDC R8, c[0x0][0x450] ;  /* 0x00011400ff081b82 */ /* 0x000ee20000000800 */
[----:B0-----:R-:W-:-:S04]  /*eb80*/  @P1 IMAD.HI.U32 R0, R6, R3, RZ ;  /* 0x0000000306001227 */ /* 0x001fc800078e00ff */
[----:B------:R-:W-:Y:S01]  /*eb90*/  IMAD.U32 R3, RZ, RZ, UR6 ;  /* 0x00000006ff037e24 */ /* 0x000fe2000f8e00ff */
[----:B------:R-:W-:Y:S01]  /*eba0*/  ULDC.64 UR6, c[0x0][0x280] ;  /* 0x0000a00000067ab9 */ /* 0x000fe20000000a00 */
[----:B-1----:R-:W-:Y:S01]  /*ebb0*/  @P1 SHF.R.U32.HI R7, RZ, R5, R0 ;  /* 0x00000005ff071219 */ /* 0x002fe20000011600 */
[----:B------:R-:W-:Y:S01]  /*ebc0*/  IMAD.U32 R5, RZ, RZ, UR5 ;  /* 0x00000005ff057e24 */ /* 0x000fe2000f8e00ff */
[----:B------:R-:W-:Y:S02]  /*ebd0*/  ULDC.64 UR4, c[0x0][0x2c8] ;  /* 0x0000b20000047ab9 */ /* 0x000fe40000000a00 */
[----:B------:R-:W-:Y:S01]  /*ebe0*/  SHF.R.S32.HI R0, RZ, 0x1f, R7 ;  /* 0x0000001fff007819 */ /* 0x000fe20000011407 */
[----:B------:R-:W-:-:S04]  /*ebf0*/  IMAD.WIDE.U32 R4, R7, UR8, R2 ;  /* 0x0000000807047c25 */ /* 0x000fc8000f8e0002 */
[----:B------:R-:W-:Y:S02]  /*ec00*/  IMAD R0, R0, UR8, RZ ;  /* 0x0000000800007c24 */ /* 0x000fe4000f8e02ff */
[C---:B--2---:R-:W-:Y:S01]  /*ec10*/  IMAD.SHL.U32 R10, R20.reuse, 0x10, RZ ;  /* 0x00000010140a7824 */ /* 0x044fe200078e00ff */
[----:B------:R-:W-:Y:S01]  /*ec20*/  LOP3.LUT R20, R20, 0x7f, RZ, 0xc0, !PT ;  /* 0x0000007f14147812 */ /* 0x000fe200078ec0ff */
[----:B------:R-:W-:Y:S02]  /*ec30*/  IMAD R11, R7, UR9, R0 ;  /* 0x00000009070b7c24 */ /* 0x000fe4000f8e0200 */
[----:B------:R-:W-:Y:S01]  /*ec40*/  IMAD.MOV R0, RZ, RZ, -R7 ;  /* 0x000000ffff007224 */ /* 0x000fe200078e0a07 */
[----:B------:R-:W-:Y:S01]  /*ec50*/  LOP3.LUT R10, R10, 0x30, RZ, 0xc0, !PT ;  /* 0x000000300a0a7812 */ /* 0x000fe200078ec0ff */
[----:B------:R-:W-:Y:S01]  /*ec60*/  IMAD.IADD R5, R5, 0x1, R11 ;  /* 0x0000000105057824 */ /* 0x000fe200078e020b */
[----:B------:R-:W-:Y:S01]  /*ec70*/  SHF.R.U32.HI R20, RZ, 0x2, R20 ;  /* 0x00000002ff147819 */ /* 0x000fe20000011614 */
[----:B------:R-:W-:-:S02]  /*ec80*/  IMAD R7, R9, R0, R6 ;  /* 0x0000000009077224 */ /* 0x000fc400078e0206 */
[----:B------:R-:W-:Y:S02]  /*ec90*/  VIADD R6, R6, 0x80 ;  /* 0x0000008006067836 */ /* 0x000fe40000000000 */
[----:B------:R-:W-:Y:S01]  /*eca0*/  IMAD.WIDE.U32 R4, R7, UR4, R4 ;  /* 0x0000000407047c25 */ /* 0x000fe2000f8e0004 */
[----:B------:R-:W-:-:S05]  /*ecb0*/  SHF.R.S32.HI R0, RZ, 0x1f, R7 ;  /* 0x0000001fff007819 */ /* 0x000fca0000011407 */
[----:B------:R-:W-:-:S04]  /*ecc0*/  IMAD R0, R0, UR4, RZ ;  /* 0x0000000400007c24 */ /* 0x000fc8000f8e02ff */
[----:B------:R-:W-:Y:S01]  /*ecd0*/  IMAD R7, R7, UR5, R0 ;  /* 0x0000000507077c24 */ /* 0x000fe2000f8e0200 */
[----:B------:R-:W-:-:S04]  /*ece0*/  IADD3 R0, P0, R4, UR6, RZ ;  /* 0x0000000604007c10 */ /* 0x000fc8000ff1e0ff */
[----:B------:R-:W-:Y:S01]  /*ecf0*/  IADD3.X R4, R5, UR7, R7, P0, !PT ;  /* 0x0000000705047c10 */ /* 0x000fe200087fe407 */
[----:B------:R-:W-:Y:S01]  /*ed00*/  IMAD.MOV.U32 R5, RZ, RZ, R6 ;  /* 0x000000ffff057224 */ /* 0x000fe200078e0006 */
[----:B------:R-:W0:Y:S02]  /*ed10*/  @P1 LDC R7, c[0x0][0x44c] ;  /* 0x00011300ff071b82 */ /* 0x000e240000000800 */
[----:B0-----:R-:W-:-:S05]  /*ed20*/  @P1 IMAD.HI.U32 R7, R6, R7, RZ ;  /* 0x0000000706071227 */ /* 0x001fca00078e00ff */
[----:B---3--:R-:W-:-:S04]  /*ed30*/  @P1 SHF.R.U32.HI R5, RZ, R8, R7 ;  /* 0x00000008ff051219 */ /* 0x008fc80000011607 */
        /* <DEDUP_REMOVED lines=18> */
[----:B------:R-:W-:Y:S01]  /*ee60*/  IMAD.U32 R7, RZ, RZ, UR41 ;  /* 0x00000029ff077e24 */ /* 0x000fe2000f8e00ff */
[----:B------:R-:W-:Y:S02]  /*ee70*/  ULDC UR4, c[0x0][0x288] ;  /* 0x0000a20000047ab9 */ /* 0x000fe40000000800 */
[----:B------:R-:W1:Y:S01]  /*ee80*/  SHFL.IDX PT, R2, R4, RZ, 0x1c1f ;  /* 0x001c1fff04027589 */ /* 0x000e6200000e0000 */
[----:B------:R-:W-:Y:S02]  /*ee90*/  IMAD R6, R9, UR4, RZ ;  /* 0x0000000409067c24 */ /* 0x000fe4000f8e02ff */
[----:B------:R-:W-:-:S04]  /*eea0*/  IMAD R7, R7, 0xc0, R20 ;  /* 0x000000c007077824 */ /* 0x000fc800078e0214 */
[C---:B------:R-:W-:Y:S01]  /*eeb0*/  VIADD R9, R7.reuse, 0x20 ;  /* 0x0000002007097836 */ /* 0x040fe20000000000 */
[C---:B------:R-:W-:Y:S01]  /*eec0*/  ISETP.GE.AND P1, PT, R7.reuse, R6, PT ;  /* 0x000000060700720c */ /* 0x040fe20003f26270 */
[----:B------:R-:W-:-:S12]  /*eed0*/  VIADD R11, R7, 0x80 ;  /* 0x00000080070b7836 */ /* 0x000fd80000000000 */
[----:B0-----:R-:W-:-:S05]  /*eee0*/  @!P1 IADD3 R14, P2, R10, R14, RZ ;  /* 0x0000000e0a0e9210 */ /* 0x001fca0007f5e0ff */
[----:B-1----:R-:W-:Y:S02]  /*eef0*/  @!P1 IMAD.X R3, RZ, RZ, R2, P2 ;  /* 0x000000ffff039224 */ /* 0x002fe400010e0602 */
[----:B------:R-:W-:Y:S02]  /*ef00*/  @!P1 IMAD.MOV.U32 R2, RZ, RZ, R14 ;  /* 0x000000ffff029224 */ /* 0x000fe400078e000e */
[----:B------:R-:W0:Y:S04]  /*ef10*/  SHFL.IDX PT, R14, R0, 0x1, 0x1c1f ;  /* 0x003c1f00000e7f89 */ /* 0x000e2800000e0000 */
[----:B------:R1:W-:Y:S01]  /*ef20*/  @!P1 LDGSTS.E.BYPASS.LTC128B.128 [R28+0xb000], desc[UR46][R2.64], !P0 ;  /* 0x0b000000021c9fae */ /* 0x0003e2000c101d6e */
[----:B------:R-:W-:Y:S02]  /*ef30*/  ISETP.GE.AND P1, PT, R9, R6, PT ;  /* 0x000000060900720c */ /* 0x000fe40003f26270 */
[----:B------:R-:W-:Y:S01]  /*ef40*/  IADD3 R9, R7, 0x40, RZ ;  /* 0x0000004007097810 */ /* 0x000fe20007ffe0ff */
[----:B-1----:R-:W1:Y:S10]  /*ef50*/  SHFL.IDX PT, R2, R4, 0x1, 0x1c1f ;  /* 0x003c1f0004027f89 */ /* 0x002e7400000e0000 */
[----:B0-----:R-:W-:-:S05]  /*ef60*/  @!P1 IADD3 R14, P2, R10, R14, RZ ;  /* 0x0000000e0a0e9210 */ /* 0x001fca0007f5e0ff */
[----:B-1----:R-:W-:Y:S02]  /*ef70*/  @!P1 IMAD.X R3, RZ, RZ, R2, P2 ;  /* 0x000000ffff039224 */ /* 0x002fe400010e0602 */
[----:B------:R-:W-:Y:S02]  /*ef80*/  @!P1 IMAD.MOV.U32 R2, RZ, RZ, R14 ;  /* 0x000000ffff029224 */ /* 0x000fe400078e000e */
[----:B------:R-:W0:Y:S04]  /*ef90*/  SHFL.IDX PT, R14, R0, 0x2, 0x1c1f ;  /* 0x005c1f00000e7f89 */ /* 0x000e2800000e0000 */
[----:B------:R1:W-:Y:S01]  /*efa0*/  @!P1 LDGSTS.E.BYPASS.LTC128B.128 [R28+0xb800], desc[UR46][R2.64], !P0 ;  /* 0x0b800000021c9fae */ /* 0x0003e2000c101d6e */
[----:B------:R-:W-:-:S03]  /*efb0*/  ISETP.GE.AND P1, PT, R9, R6, PT ;  /* 0x000000060900720c */ /* 0x000fc60003f26270 */
[----:B------:R-:W-:Y:S04]  /*efc0*/  SHFL.IDX PT, R9, R0, 0x3, 0x1c1f ;  /* 0x007c1f0000097f89 */ /* 0x000fe800000e0000 */
[----:B------:R-:W-:Y:S04]  /*efd0*/  SHFL.IDX PT, R0, R8, RZ, 0x1c1f ;  /* 0x001c1fff08007589 */ /* 0x000fe800000e0000 */
[----:B-1----:R-:W1:Y:S04]  /*efe0*/  SHFL.IDX PT, R2, R4, 0x2, 0x1c1f ;  /* 0x005c1f0004027f89 */ /* 0x002e6800000e0000 */
[----:B------:R-:W2:Y:S01]  /*eff0*/  SHFL.IDX PT, R4, R4, 0x3, 0x1c1f ;  /* 0x007c1f0004047f89 */ /* 0x000ea200000e0000 */
        /* <DEDUP_REMOVED lines=16> */
.L_x_1649:
        /* <DEDUP_REMOVED lines=10> */
.L_x_1578:
        /* <DEDUP_REMOVED lines=16> */
.L_x_1650:
[----:B------:R-:W-:Y:S05]  /*f2a0*/  BSYNC B0 ;  /* 0x0000000000007941 */ /* 0x000fea0003800000 */
.L_x_1579:
[----:B------:R-:W-:-:S06]  /*f2b0*/  UISETP.GE.AND UP0, UPT, UR40, 0x2, UPT ;  /* 0x000000022800788c */ /* 0x000fcc000bf06270 */
[----:B------:R-:W-:-:S13]  /*f2c0*/  PLOP3.LUT P0, PT, PT, PT, UP0, 0x80, 0x0 ;  /* 0x000000000000781c */ /* 0x000fda0003f0f008 */
[----:B------:R-:W-:Y:S05]  /*f2d0*/  @!P0 BRA `(.L_x_1581) ;  /* 0x0000000800e48947 */ /* 0x000fea0003800000 */
[----:B------:R-:W-:Y:S01]  /*f2e0*/  UIADD3 UR4, UR40, -0x2, URZ ;  /* 0xfffffffe28047890 */ /* 0x000fe2000fffe03f */
[----:B------:R-:W-:Y:S02]  /*f2f0*/  IMAD.MOV.U32 R6, RZ, RZ, R19 ;  /* 0x000000ffff067224 */ /* 0x000fe400078e0013 */
[----:B------:R-:W-:-:S03]  /*f300*/  IMAD.MOV.U32 R7, RZ, RZ, R18 ;  /* 0x000000ffff077224 */ /* 0x000fc600078e0012 */
[----:B------:R-:W-:-:S07]  /*f310*/  IMAD.U32 R0, RZ, RZ, UR4 ;  /* 0x00000004ff007e24 */ /* 0x000fce000f8e00ff */
.L_x_1601:
        /* <DEDUP_REMOVED lines=31> */
.L_x_1584:
        /* <DEDUP_REMOVED lines=8> */
.L_x_1651:
[----:B------:R-:W-:Y:S05]  /*f590*/  BSYNC B1 ;  /* 0x0000000000017941 */ /* 0x000fea0003800000 */
.L_x_1585:
        /* <DEDUP_REMOVED lines=9> */
.L_x_1588:
[----:B------:R-:W-:Y:S05]  /*f630*/  BSYNC B1 ;  /* 0x0000000000017941 */ /* 0x000fea0003800000 */
.L_x_1587:
        /* <DEDUP_REMOVED lines=11> */
.L_x_1589:
        /* <DEDUP_REMOVED lines=13> */
.L_x_1652:
[----:B------:R-:W-:Y:S05]  /*f7c0*/  BSYNC B1 ;  /* 0x0000000000017941 */ /* 0x000fea0003800000 */
.L_x_1590:
        /* <DEDUP_REMOVED lines=11> */
.L_x_1593:
[----:B------:R-:W-:Y:S05]  /*f880*/  BSYNC B1 ;  /* 0x0000000000017941 */ /* 0x000fea0003800000 */
.L_x_1592:
[----:B------:R-:W-:Y:S01]  /*f890*/  R2UR UR6, R2 ;  /* 0x00000000020672ca */ /* 0x000fe200000e0000 */
[----:B------:R-:W-:Y:S01]  /*f8a0*/  UIADD3 UR4, UP0, UR48, 0x370, URZ ;  /* 0x0000037030047890 */ /* 0x000fe2000ff1e03f */
[----:B------:R-:W-:Y:S01]  /*f8b0*/  R2UR UR7, R3 ;  /* 0x00000000030772ca */ /* 0x000fe200000e0000 */
[----:B------:R-:W-:Y:S01]  /*f8c0*/  VIADD R4, R4, 0x13230 ;  /* 0x0001323004047836 */ /* 0x000fe20000000000 */
[----:B------:R-:W-:Y:S01]  /*f8d0*/  R2UR UR10, R9 ;  /* 0x00000000090a72ca */ /* 0x000fe200000e0000 */
[----:B------:R-:W-:Y:S01]  /*f8e0*/  UIADD3.X UR5, URZ, UR49, URZ, UP0, !UPT ;  /* 0x000000313f057290 */ /* 0x000fe200087fe43f */
[----:B------:R-:W-:Y:S02]  /*f8f0*/  PLOP3.LUT P0, PT, PT, PT, PT, 0x80, 0x0 ;  /* 0x000000000000781c */ /* 0x000fe40003f0f070 */
[----:B------:R-:W-:-:S11]  /*f900*/  IADD3 R5, R5, 0xe000, RZ ;  /* 0x0000e00005057810 */ /* 0x000fd60007ffe0ff */
.L_x_1594:
        /* <DEDUP_REMOVED lines=10> */
.L_x_1583:
[----:B------:R-:W-:Y:S05]  /*f9b0*/  BSYNC B0 ;  /* 0x0000000000007941 */ /* 0x000fea0003800000 */
.L_x_1582:
[----:B------:R-:W-:-:S06]  /*f9c0*/  UISETP.NE.AND UP0, UPT, UR39, 0x3, UPT ;  /* 0x000000032700788c */ /* 0x000fcc000bf05270 */
[----:B------:R-:W-:-:S13]  /*f9d0*/  PLOP3.LUT P0, PT, PT, PT, UP0, 0x80, 0x0 ;  /* 0x000000000000781c */ /* 0x000fda0003f0f008 */
[----:B------:R-:W-:Y:S05]  /*f9e0*/  @!P0 BRA `(.L_x_1595) ;  /* 0x0000000000048947 */ /* 0x000fea0003800000 */
[----:B------:R-:W-:Y:S01]  /*f9f0*/  BPT.TRAP 0x1 ;  /* 0x000000040000795c */ /* 0x000fe20000300000 */
.L_x_1595:
        /* <DEDUP_REMOVED lines=8> */
.L_x_1653:
[----:B------:R-:W-:Y:S05]  /*fa80*/  BSYNC B0 ;  /* 0x0000000000007941 */ /* 0x000fea0003800000 */
.L_x_1596:
[----:B------:R-:W-:Y:S05]  /*fa90*/  @!P0 BRA `(.L_x_1598) ;  /* 0x0000000000048947 */ /* 0x000fea0003800000 */
[----:B------:R-:W-:Y:S01]  /*faa0*/  BPT.TRAP 0x1 ;  /* 0x000000040000795c */ /* 0x000fe20000300000 */
.L_x_1598:
[----:B0-----:R-:W-:Y:S01]  /*fab0*/  SHF.L.U32 R2, R6, 0x1f, RZ ;  /* 0x0000001f06027819 */ /* 0x001fe200000006ff */
[----:B------:R-:W-:-:S03]  /*fac0*/  IMAD R10, R7, 0x2800, RZ ;  /* 0x00002800070a7824 */ /* 0x000fc600078e02ff */
[----:B------:R-:W0:Y:S02]  /*fad0*/  SYNCS.PHASECHK.TRANS64.TRYWAIT P1, [R3+URZ+0x13260], R2 ;  /* 0x01326002030075a7 */ /* 0x000e24000802017f */
[----:B0-----:R-:W-:Y:S05]  /*fae0*/  @!P1 BRA `(.L_x_1599) ;  /* 0x0000001800b49947 */ /* 0x001fea0003800000 */
.L_x_1654:
        /* <DEDUP_REMOVED lines=43> */
.L_x_1600:
        /* <DEDUP_REMOVED lines=13> */
.L_x_1581:
        /* <DEDUP_REMOVED lines=17> */
.L_x_1603:
[----:B------:R-:W-:Y:S05]  /*ff80*/  BSYNC B0 ;  /* 0x0000000000007941 */ /* 0x000fea0003800000 */
.L_x_1602:
[----:B------:R-:W-:-:S06]  /*ff90*/  UISETP.NE.AND UP0, UPT, UR39, 0x3, UPT ;  /* 0x000000032700788c */ /* 0x000fcc000bf05270 */
[----:B------:R-:W-:-:S13]  /*ffa0*/  PLOP3.LUT P1, PT, PT, PT, UP0, 0x80, 0x0 ;  /* 0x000000000000781c */ /* 0x000fda0003f2f008 */
[----:B------:R-:W-:Y:S05]  /*ffb0*/  @!P1 BRA `(.L_x_1604) ;  /* 0x0000000000049947 */ /* 0x000fea0003800000 */
[----:B------:R-:W-:Y:S01]  /*ffc0*/  BPT.TRAP 0x1 ;  /* 0x000000040000795c */ /* 0x000fe20000300000 */
.L_x_1604:
        /* <DEDUP_REMOVED lines=8> */
.L_x_1655:
[----:B------:R-:W-:Y:S05]  /*10050*/  BSYNC B0 ;  /* 0x0000000000007941 */ /* 0x000fea0003800000 */
.L_x_1605:
[----:B------:R-:W-:Y:S05]  /*10060*/  @!P2 BRA `(.L_x_1607) ;  /* 0x000000000004a947 */ /* 0x000fea0003800000 */
[----:B------:R-:W-:Y:S01]  /*10070*/  BPT.TRAP 0x1 ;  /* 0x000000040000795c */ /* 0x000fe20000300000 */
.L_x_1607:
[----:B------:R-:W-:Y:S01]  /*10080*/  SHF.L.U32 R5, R19, 0x1f, RZ ;  /* 0x0000001f13057819 */ /* 0x000fe200000006ff */
[----:B0-----:R-:W-:-:S03]  /*10090*/  IMAD R3, R18, 0x2800, RZ ;  /* 0x0000280012037824 */ /* 0x001fc600078e02ff */
[----:B------:R-:W0:Y:S02]  /*100a0*/  SYNCS.PHASECHK.TRANS64.TRYWAIT P1, [R2+URZ+0x13260], R5 ;  /* 0x01326005020075a7 */ /* 0x000e24000802017f */
[----:B0-----:R-:W-:Y:S05]  /*100b0*/  @!P1 BRA `(.L_x_1608) ;  /* 0x0000001400689947 */ /* 0x001fea0003800000 */
.L_x_1656:
        /* <DEDUP_REMOVED lines=43> */
.L_x_1609:
[----:B-1----:R-:W-:Y:S01]  /*10370*/  SYNCS.ARRIVE.TRANS64.A1T0 RZ, [R2+URZ+0x13250], RZ ;  /* 0x013250ff02ff79a7 */ /* 0x002fe2000810003f */
[----:B------:R-:W-:Y:S02]  /*10380*/  @!P0 VIADD R0, R2, 0x13280 ;  /* 0x0001328002008836 */ /* 0x000fe40000000000 */
[----:B------:R-:W-:-:S03]  /*10390*/  VIADD R18, R18, 0x1 ;  /* 0x0000000112127836 */ /* 0x000fc60000000000 */
[----:B------:R-:W-:Y:S01]  /*103a0*/  @!P0 PRMT R0, RZ, 0x654, R0 ;  /* 0x00000654ff008816 */ /* 0x000fe20000000000 */
[----:B------:R-:W-:Y:S01]  /*103b0*/  BAR.SYNC.DEFER_BLOCKING 0x2, 0x80 ;  /* 0x0082000000007b1d */ /* 0x000fe20000010000 */
[----:B------:R-:W-:-:S04]  /*103c0*/  ISETP.NE.AND P1, PT, R18, 0x2, PT ;  /* 0x000000021200780c */ /* 0x000fc80003f25270 */
[----:B------:R-:W-:Y:S01]  /*103d0*/  SEL R18, R18, RZ, P1 ;  /* 0x000000ff12127207 */ /* 0x000fe20000800000 */
[----:B------:R1:W-:Y:S02]  /*103e0*/  @!P0 SYNCS.ARRIVE.TRANS64.RED.A1T0 RZ, [R0+URZ], RZ ;  /* 0x000000ff00ff89a7 */ /* 0x0003e4000810043f */
[----:B-1----:R-:W-:-:S04]  /*103f0*/  SEL R0, RZ, 0x1, P1 ;  /* 0x00000001ff007807 */ /* 0x002fc80000800000 */
[----:B------:R-:W-:-:S07]  /*10400*/  LOP3.LUT R19, R19, R0, RZ, 0x3c, !PT ;  /* 0x0000000013137212 */ /* 0x000fce00078e3cff */
.L_x_1558:
[----:B------:R-:W-:Y:S05]  /*10410*/  BSYNC B7 ;  /* 0x0000000000077941 */ /* 0x000fea0003800000 */
.L_x_1556:
[----:B------:R-:W-:-:S13]  /*10420*/  LOP3.LUT P1, RZ, R22, 0x2, RZ, 0xc0, !PT ;  /* 0x0000000216ff7812 */ /* 0x000fda000782c0ff */
[----:B------:R-:W-:Y:S05]  /*10430*/  @!P1 BRA `(.L_x_1610) ;  /* 0x0000000000209947 */ /* 0x000fea0003800000 */
[----:B------:R-:W1:Y:S08]  /*10440*/  S2UR UR5, SR_CgaCtaId ;  /* 0x00000000000579c3 */ /* 0x000e700000008800 */
[----:B------:R-:W-:Y:S06]  /*10450*/  BAR.SYNC.DEFER_BLOCKING 0x5, 0x200 ;  /* 0x0148000000007b1d */ /* 0x000fec0000010000 */
[----:B------:R-:W-:-:S02]  /*10460*/  UMOV UR4, 0x400 ;  /* 0x0000040000047882 */ /* 0x000fc40000000000 */
[----:B-1----:R-:W-:-:S06]  /*10470*/  ULEA UR4, UR5, UR4, 0x18 ;  /* 0x0000000405047291 */ /* 0x002fcc000f8ec03f */
[----:B------:R-:W-:-:S05]  /*10480*/  IMAD.U32 R16, RZ, RZ, UR4 ;  /* 0x00000004ff107e24 */ /* 0x000fca000f8e00ff */
[----:B------:R1:W2:Y:S01]  /*10490*/  LDS R27, [R16+0x132d0] ;  /* 0x0132d000101b7984 */ /* 0x0002a20000000800 */
[----:B------:R-:W-:Y:S06]  /*104a0*/  BAR.ARV 0x4, 0x200 ;  /* 0x0108000000007b1d */ /* 0x000fec0000002000 */
[----:B------:R-:W-:Y:S05]  /*104b0*/  BRA `(.L_x_1611) ;  /* 0x0000000000207947 */ /* 0x000fea0003800000 */
.L_x_1610:
[----:B0-----:R-:W0:Y:S01]  /*104c0*/  @!P0 S2R R3, SR_CgaCtaId ;  /* 0x0000000000038919 */ /* 0x001e220000008800 */
[----:B------:R-:W-:Y:S01]  /*104d0*/  @!P0 MOV R0, 0x400 ;  /* 0x0000040000008802 */ /* 0x000fe20000000f00 */
[----:B------:R-:W-:Y:S03]  /*104e0*/  BAR.SYNC.DEFER_BLOCKING 0x4, 0x200 ;  /* 0x0108000000007b1d */ /* 0x000fe60000010000 */
[----:B0-----:R-:W-:-:S03]  /*104f0*/  @!P0 LEA R16, R3, R0, 0x18 ;  /* 0x0000000003108211 */ /* 0x001fc600078ec0ff */
[----:B------:R-:W0:Y:S04]  /*10500*/  SHFL.IDX PT, R0, R27, RZ, 0x1f ;  /* 0x00001fff1b007589 */ /* 0x000e2800000e0000 */
[----:B------:R0:W-:Y:S02]  /*10510*/  @!P0 STS [R16+0x132d0], R27 ;  /* 0x0132d01b10008388 */ /* 0x0001e40000000800 */
[----:B0-----:R-:W-:Y:S01]  /*10520*/  IMAD.MOV.U32 R27, RZ, RZ, R0 ;  /* 0x000000ffff1b7224 */ /* 0x001fe200078e0000 */
[----:B------:R-:W-:Y:S06]  /*10530*/  BAR.ARV 0x5, 0x200 ;  /* 0x0148000000007b1d */ /* 0x000fec0000002000 */
.L_x_1611:
[----:B------:R-:W-:Y:S02]  /*10540*/  ULDC UR4, c[0x0][0xc38] ;  /* 0x00030e0000047ab9 */ /* 0x000fe40000000800 */
[----:B--2---:R-:W-:-:S13]  /*10550*/  ISETP.GE.AND P0, PT, R27, UR4, PT ;  /* 0x000000041b007c0c */ /* 0x004fda000bf06270 */
[----:B------:R-:W-:Y:S05]  /*10560*/  @!P0 BRA `(.L_x_1612) ;  /* 0xffffffd000348947 */ /* 0x000fea000383ffff */
.L_x_1553:
[----:B0-----:R-:W0:Y:S01]  /*10570*/  S2R R3, SR_CgaCtaId ;  /* 0x0000000000037919 */ /* 0x001e220000008800 */
[----:B------:R-:W-:Y:S01]  /*10580*/  VIADD R29, R29, 0x1 ;  /* 0x000000011d1d7836 */ /* 0x000fe20000000000 */
[----:B------:R-:W-:Y:S01]  /*10590*/  MOV R2, 0x400 ;  /* 0x0000040000027802 */ /* 0x000fe20000000f00 */
[----:B------:R-:W-:Y:S03]  /*105a0*/  BSSY B0, `(.L_x_1613) ;  /* 0x0000008000007945 */ /* 0x000fe60003800000 */
[----:B------:R-:W-:-:S04]  /*105b0*/  LEA.HI R0, R29, R29, RZ, 0x1 ;  /* 0x0000001d1d007211 */ /* 0x000fc800078f08ff */
[----:B------:R-:W-:-:S05]  /*105c0*/  LOP3.LUT R0, R0, 0xfffffffe, RZ, 0xc0, !PT ;  /* 0xfffffffe00007812 */ /* 0x000fca00078ec0ff */
[----:B------:R-:W-:-:S05]  /*105d0*/  IMAD.IADD R0, R29, 0x1, -R0 ;  /* 0x000000011d007824 */ /* 0x000fca00078e0a00 */
[----:B------:R-:W-:Y:S02]  /*105e0*/  SHF.L.U32 R0, R0, 0x1f, RZ ;  /* 0x0000001f00007819 */ /* 0x000fe400000006ff */
[----:B0-----:R-:W-:-:S04]  /*105f0*/  LEA R7, R3, R2, 0x18 ;  /* 0x0000000203077211 */ /* 0x001fc800078ec0ff */
[----:B------:R-:W0:Y:S02]  /*10600*/  SYNCS.PHASECHK.TRANS64.TRYWAIT P0, [R7+URZ+0x13220], R0 ;  /* 0x01322000070075a7 */ /* 0x000e24000800017f */
[----:B0-----:R-:W-:Y:S05]  /*10610*/  @!P0 BRA `(.L_x_1614) ;  /* 0x0000001000248947 */ /* 0x001fea0003800000 */
.L_x_1657:
[----:B------:R-:W-:Y:S05]  /*10620*/  BSYNC B0 ;  /* 0x0000000000007941 */ /* 0x000fea0003800000 */
.L_x_1613:
[----:B------:R-:W-:-:S03]  /*10630*/  UMOV UR4, 0xffffffff ;  /* 0xffffffff00047882 */ /* 0x000fc60000000000 */
[----:B------:R-:W-:Y:S05]  /*10640*/  BRA.DIV UR4, `(.L_x_1615) ;  /* 0x00000012042c7947 */ /* 0x000fea000b800000 */
[----:B0-----:R-:W0:Y:S02]  /*10650*/  S2R R0, SR_TID.X ;  /* 0x0000000000007919 */ /* 0x001e240000002100 */
[----:B0-----:R-:W-:-:S04]  /*10660*/  SHF.R.U32.HI R0, RZ, 0x5, R0 ;  /* 0x00000005ff007819 */ /* 0x001fc80000011600 */
[----:B------:R-:W-:-:S05]  /*10670*/  LOP3.LUT R0, R0, 0x3, RZ, 0xc0, !PT ;  /* 0x0000000300007812 */ /* 0x000fca00078ec0ff */
[----:B------:R0:W2:Y:S02]  /*10680*/  SHFL.IDX PT, R14, R0, RZ, 0x1f ;  /* 0x00001fff000e7589 */ /* 0x0000a400000e0000 */
.L_x_1660:
[----:B--2---:R-:W-:Y:S01]  /*10690*/  ISETP.NE.AND P0, PT, R14, RZ, PT ;  /* 0x000000ff0e00720c */ /* 0x004fe20003f05270 */
[----:B------:R-:W-:-:S12]  /*106a0*/  BSSY B0, `(.L_x_1616) ;  /* 0x000002b000007945 */ /* 0x000fd80003800000 */
[----:B------:R-:W-:Y:S05]  /*106b0*/  @P0 BRA `(.L_x_1617) ;  /* 0x0000000000a40947 */ /* 0x000fea0003800000 */
[----:B------:R-:W-:-:S03]  /*106c0*/  UMOV UR4, 0xffffffff ;  /* 0xffffffff00047882 */ /* 0x000fc60000000000 */
[----:B------:R-:W-:Y:S05]  /*106d0*/  BRA.DIV UR4, `(.L_x_1618) ;  /* 0x00000012043c7947 */ /* 0x000fea000b800000 */
[----:B------:R-:W-:-:S13]  /*106e0*/  ELECT P6, URZ, PT ;  /* 0x00000000003f782f */ /* 0x000fda00038c0000 */
.L_x_1663:
[----:B------:R-:W-:Y:S05]  /*106f0*/  @!P6 BRA `(.L_x_1617) ;  /* 0x000000000094e947 */ /* 0x000fea0003800000 */
[----:B------:R-:W-:-:S06]  /*10700*/  ULOP3.LUT UR4, UR38, 0x2, URZ, 0xfc, !UPT ;  /* 0x0000000226047892 */ /* 0x000fcc000f8efc3f */
[----:B0-----:R-:W-:-:S05]  /*10710*/  IMAD.U32 R0, RZ, RZ, UR4 ;  /* 0x00000004ff007e24 */ /* 0x001fca000f8e00ff */
[----:B------:R-:W-:-:S13]  /*10720*/  ISETP.NE.AND P0, PT, R0, 0x3, PT ;  /* 0x000000030000780c */ /* 0x000fda0003f05270 */
[----:B------:R-:W-:Y:S05]  /*10730*/  @!P0 BRA `(.L_x_1619) ;  /* 0x0000000000048947 */ /* 0x000fea0003800000 */
[----:B------:R-:W-:Y:S01]  /*10740*/  BPT.TRAP 0x1 ;  /* 0x000000040000795c */ /* 0x000fe20000300000 */
.L_x_1619:
        /* <DEDUP_REMOVED lines=12> */
.L_x_1664:
[----:B------:R-:W2:Y:S02]  /*10810*/  SYNCS.PHASECHK.TRANS64.TRYWAIT P1, [R3+URZ], R0 ;  /* 0x00000000030075a7 */ /* 0x000ea4000802017f */
[----:B--2---:R-:W-:Y:S05]  /*10820*/  @!P1 BRA `(.L_x_1621) ;  /* 0x00000010001c9947 */ /* 0x004fea0003800000 */
.L_x_1665:
[----:B------:R-:W-:Y:S05]  /*10830*/  @!P0 BRA `(.L_x_1622) ;  /* 0x0000000000048947 */ /* 0x000fea0003800000 */
[----:B------:R-:W-:Y:S01]  /*10840*/  BPT.TRAP 0x1 ;  /* 0x000000040000795c */ /* 0x000fe20000300000 */
.L_x_1622:
[----:B--2---:R-:W-:-:S04]  /*10850*/  IMAD R3, R18, 0x8, R7 ;  /* 0x0000000812037824 */ /* 0x004fc800078e0207 */
[----:B------:R-:W2:Y:S02]  /*10860*/  SYNCS.PHASECHK.TRANS64.TRYWAIT P1, [R3+URZ+0x13260], R4 ;  /* 0x01326004030075a7 */ /* 0x000ea4000802017f */
[----:B--2---:R-:W-:Y:S05]  /*10870*/  @!P1 BRA `(.L_x_1623) ;  /* 0x00000010001c9947 */ /* 0x004fea0003800000 */
.L_x_1666:
[----:B------:R-:W-:Y:S05]  /*10880*/  @!P0 BRA `(.L_x_1624) ;  /* 0x0000000000048947 */ /* 0x000fea0003800000 */
[----:B------:R-:W-:Y:S01]  /*10890*/  BPT.TRAP 0x1 ;  /* 0x000000040000795c */ /* 0x000fe20000300000 */
.L_x_1624:
[----:B0-----:R-:W-:-:S04]  /*108a0*/  IMAD R5, R6, 0x8, R7 ;  /* 0x0000000806057824 */ /* 0x001fc800078e0207 */
[----:B------:R-:W0:Y:S02]  /*108b0*/  SYNCS.PHASECHK.TRANS64.TRYWAIT P1, [R5+URZ+0x13260], R0 ;  /* 0x01326000050075a7 */ /* 0x000e24000802017f */
[----:B0-----:R-:W-:Y:S05]  /*108c0*/  @!P1 BRA `(.L_x_1625) ;  /* 0x00000010001c9947 */ /* 0x001fea0003800000 */
.L_x_1667:
[----:B------:R-:W-:Y:S05]  /*108d0*/  @!P0 BRA `(.L_x_1626) ;  /* 0x0000000000048947 */ /* 0x000fea0003800000 */
[----:B------:R-:W-:Y:S01]  /*108e0*/  BPT.TRAP 0x1 ;  /* 0x000000040000795c */ /* 0x000fe20000300000 */
.L_x_1626:
[----:B------:R-:W3:Y:S02]  /*108f0*/  SYNCS.PHASECHK.TRANS64.TRYWAIT P0, [R3+URZ+0x13280], R4 ;  /* 0x01328004030075a7 */ /* 0x000ee4000800017f */
[----:B---3--:R-:W-:Y:S05]  /*10900*/  @!P0 BRA `(.L_x_1627) ;  /* 0x0000001000208947 */ /* 0x008fea0003800000 */
.L_x_1628:
[----:B----4-:R4:W0:Y:S02]  /*10910*/  SYNCS.PHASECHK.TRANS64.TRYWAIT P0, [R5+URZ+0x13280], R0 ;  /* 0x01328000050075a7 */ /* 0x010824000800017f */
[----:B0-----:R-:W-:Y:S05]  /*10920*/  @!P0 NANOSLEEP.SYNCS 0x989680 ;  /* 0x009896800000895d */ /* 0x001fea0003900000 */
[----:B------:R-:W0:Y:S02]  /*10930*/  @!P0 SYNCS.PHASECHK.TRANS64 P0, [R5+URZ+0x13280], R0 ;  /* 0x01328000050085a7 */ /* 0x000e24000800007f */
[----:B0-----:R-:W-:Y:S05]  /*10940*/  @!P0 BRA `(.L_x_1628) ;  /* 0xfffffffc00f08947 */ /* 0x001fea000383ffff */
.L_x_1617:
[----:B------:R-:W-:Y:S05]  /*10950*/  BSYNC B0 ;  /* 0x0000000000007941 */ /* 0x000fea0003800000 */
.L_x_1616:
[----:B------:R-:W-:Y:S05]  /*10960*/  EXIT ;  /* 0x000000000000794d */ /* 0x000fea0003800000 */
.L_x_1515:
[----:B0-----:R-:W-:-:S04]  /*10970*/  IMAD.U32 R3, RZ, RZ, UR45 ;  /* 0x0000002dff037e24 */ /* 0x001fc8000f8e00ff */
[----:B------:R0:W1:Y:S03]  /*10980*/  SYNCS.PHASECHK.TRANS64.TRYWAIT P1, [R3+URZ+0x13200], R6 ;  /* 0x01320006030075a7 */ /* 0x000066000802017f */
[----:B-1----:R-:W-:Y:S05]  /*10990*/  @!P1 NANOSLEEP.SYNCS 0x989680 ;  /* 0x009896800000995d */ /* 0x002fea0003900000 */
[----:B------:R-:W1:Y:S02]  /*109a0*/  @!P1 SYNCS.PHASECHK.TRANS64 P1, [R3+URZ+0x13200], R6 ;  /* 0x01320006030095a7 */ /* 0x000e64000802007f */
[----:B-1----:R-:W-:Y:S05]  /*109b0*/  @!P1 BRA `(.L_x_1515) ;  /* 0xfffffffc00ec9947 */ /* 0x002fea000383ffff */
[----:B------:R-:W-:Y:S05]  /*109c0*/  BRA `(.L_x_1629) ;  /* 0xffffff0c00b07947 */ /* 0x000fea000383ffff */
.L_x_1519:
[----:B-1----:R1:W2:Y:S02]  /*109d0*/  SYNCS.PHASECHK.TRANS64.TRYWAIT P1, [R2+URZ+0x13230], R3 ;  /* 0x01323003020075a7 */ /* 0x0022a4000802017f */
[----:B--2---:R-:W-:Y:S05]  /*109e0*/  @!P1 NANOSLEEP.SYNCS 0x989680 ;  /* 0x009896800000995d */ /* 0x004fea0003900000 */
[----:B------:R-:W2:Y:S02]  /*109f0*/  @!P1 SYNCS.PHASECHK.TRANS64 P1, [R2+URZ+0x13230], R3 ;  /* 0x01323003020095a7 */ /* 0x000ea4000802007f */
[----:B--2---:R-:W-:Y:S05]  /*10a00*/  @!P1 BRA `(.L_x_1519) ;  /* 0xfffffffc00f09947 */ /* 0x004fea000383ffff */
[----:B------:R-:W-:Y:S05]  /*10a10*/  BRA `(.L_x_1518) ;  /* 0xffffff0c00cc7947 */ /* 0x000fea000383ffff */
.L_x_1524:
[----:B-1----:R-:W-:-:S04]  /*10a20*/  MOV R8, UR22 ;  /* 0x0000001600087c02 */ /* 0x002fc80008000f00 */
[----:B------:R1:W2:Y:S03]  /*10a30*/  SYNCS.PHASECHK.TRANS64.TRYWAIT P3, [R8+URZ+0x13230], R7 ;  /* 0x01323007080075a7 */ /* 0x0002a6000806017f */
[----:B--2---:R-:W-:Y:S05]  /*10a40*/  @!P3 NANOSLEEP.SYNCS 0x989680 ;  /* 0x009896800000b95d */ /* 0x004fea0003900000 */
[----:B------:R-:W2:Y:S02]  /*10a50*/  @!P3 SYNCS.PHASECHK.TRANS64 P3, [R8+URZ+0x13230], R7 ;  /* 0x013230070800b5a7 */ /* 0x000ea4000806007f */
[----:B--2---:R-:W-:Y:S05]  /*10a60*/  @!P3 BRA `(.L_x_1524) ;  /* 0xfffffffc00ecb947 */ /* 0x004fea000383ffff */
[----:B------:R-:W-:Y:S05]  /*10a70*/  BRA `(.L_x_1523) ;  /* 0xffffff4000f07947 */ /* 0x000fea000383ffff */
.L_x_1528:
[----:B-1----:R-:W-:-:S04]  /*10a80*/  IMAD.U32 R8, RZ, RZ, UR11 ;  /* 0x0000000bff087e24 */ /* 0x002fc8000f8e00ff */
[----:B------:R1:W2:Y:S03]  /*10a90*/  SYNCS.PHASECHK.TRANS64.TRYWAIT P3, [R8+URZ+0x13250], R7 ;  /* 0x01325007080075a7 */ /* 0x0002a6000806017f */
[----:B--2---:R-:W-:Y:S05]  /*10aa0*/  @!P3 NANOSLEEP.SYNCS 0x989680 ;  /* 0x009896800000b95d */ /* 0x004fea0003900000 */
[----:B------:R-:W2:Y:S02]  /*10ab0*/  @!P3 SYNCS.PHASECHK.TRANS64 P3, [R8+URZ+0x13250], R7 ;  /* 0x013250070800b5a7 */ /* 0x000ea4000806007f */
[----:B--2---:R-:W-:Y:S05]  /*10ac0*/  @!P3 BRA `(.L_x_1528) ;  /* 0xfffffffc00ecb947 */ /* 0x004fea000383ffff */
[----:B------:R-:W-:Y:S05]  /*10ad0*/  BRA `(.L_x_1527) ;  /* 0xffffff4400fc7947 */ /* 0x000fea000383ffff */
.L_x_1535:
[----:B-1----:R-:W-:-:S04]  /*10ae0*/  IMAD.U32 R8, RZ, RZ, UR6 ;  /* 0x00000006ff087e24 */ /* 0x002fc8000f8e00ff */
[----:B------:R1:W2:Y:S03]  /*10af0*/  SYNCS.PHASECHK.TRANS64.TRYWAIT P2, [R8+URZ+0x13230], R7 ;  /* 0x01323007080075a7 */ /* 0x0002a6000804017f */
[----:B--2---:R-:W-:Y:S05]  /*10b00*/  @!P2 NANOSLEEP.SYNCS 0x989680 ;  /* 0x009896800000a95d */ /* 0x004fea0003900000 */
[----:B------:R-:W2:Y:S02]  /*10b10*/  @!P2 SYNCS.PHASECHK.TRANS64 P2, [R8+URZ+0x13230], R7 ;  /* 0x013230070800a5a7 */ /* 0x000ea4000804007f */
[----:B--2---:R-:W-:Y:S05]  /*10b20*/  @!P2 BRA `(.L_x_1535) ;  /* 0xfffffffc00eca947 */ /* 0x004fea000383ffff */
[----:B------:R-:W-:Y:S05]  /*10b30*/  BRA `(.L_x_1534) ;  /* 0xffffff7800bc7947 */ /* 0x000fea000383ffff */
.L_x_1539:
[----:B-1----:R-:W-:-:S04]  /*10b40*/  IMAD.U32 R8, RZ, RZ, UR11 ;  /* 0x0000000bff087e24 */ /* 0x002fc8000f8e00ff */
[----:B------:R1:W2:Y:S03]  /*10b50*/  SYNCS.PHASECHK.TRANS64.TRYWAIT P2, [R8+URZ+0x13250], R7 ;  /* 0x01325007080075a7 */ /* 0x0002a6000804017f */
[----:B--2---:R-:W-:Y:S05]  /*10b60*/  @!P2 NANOSLEEP.SYNCS 0x989680 ;  /* 0x009896800000a95d */ /* 0x004fea0003900000 */
[----:B------:R-:W2:Y:S02]  /*10b70*/  @!P2 SYNCS.PHASECHK.TRANS64 P2, [R8+URZ+0x13250], R7 ;  /* 0x013250070800a5a7 */ /* 0x000ea4000804007f */
[----:B--2---:R-:W-:Y:S05]  /*10b80*/  @!P2 BRA `(.L_x_1539) ;  /* 0xfffffffc00eca947 */ /* 0x004fea000383ffff */
[----:B------:R-:W-:Y:S05]  /*10b90*/  BRA `(.L_x_1538) ;  /* 0xffffff7c00c87947 */ /* 0x000fea000383ffff */
.L_x_1545:
[----:B-1----:R-:W-:-:S04]  /*10ba0*/  IMAD.U32 R5, RZ, RZ, UR14 ;  /* 0x0000000eff057e24 */ /* 0x002fc8000f8e00ff */
[----:B------:R1:W2:Y:S03]  /*10bb0*/  SYNCS.PHASECHK.TRANS64.TRYWAIT P1, [R5+URZ+0x13250], R0 ;  /* 0x01325000050075a7 */ /* 0x0002a6000802017f */
[----:B--2---:R-:W-:Y:S05]  /*10bc0*/  @!P1 NANOSLEEP.SYNCS 0x989680 ;  /* 0x009896800000995d */ /* 0x004fea0003900000 */
[----:B------:R-:W2:Y:S02]  /*10bd0*/  @!P1 SYNCS.PHASECHK.TRANS64 P1, [R5+URZ+0x13250], R0 ;  /* 0x01325000050095a7 */ /* 0x000ea4000802007f */
[----:B--2---:R-:W-:Y:S05]  /*10be0*/  @!P1 BRA `(.L_x_1545) ;  /* 0xfffffffc00ec9947 */ /* 0x004fea000383ffff */
[----:B------:R-:W-:Y:S05]  /*10bf0*/  BRA `(.L_x_1544) ;  /* 0xffffffa400887947 */ /* 0x000fea000383ffff */
.L_x_1567:
[----:B------:R-:W-:Y:S02]  /*10c00*/  IMAD.MOV.U32 R13, RZ, RZ, R20 ;  /* 0x000000ffff0d7224 */ /* 0x000fe400078e0014 */
[----:B------:R-:W-:Y:S02]  /*10c10*/  IMAD.MOV.U32 R12, RZ, RZ, RZ ;  /* 0x000000ffff0c7224 */ /* 0x000fe400078e00ff */
[----:B------:R-:W-:Y:S02]  /*10c20*/  IMAD.MOV.U32 R11, RZ, RZ, 0x1f ;  /* 0x0000001fff0b7424 */ /* 0x000fe400078e00ff */
[----:B------:R-:W-:-:S07]  /*10c30*/  IMAD.MOV.U32 R15, RZ, RZ, -0x1 ;  /* 0xffffffffff0f7424 */ /* 0x000fce00078e00ff */
[----:B------:R-:W-:Y:S05]  /*10c40*/  WARPSYNC.COLLECTIVE R15, `(.L_x_1630) ;  /* 0x000000000f087348 */ /* 0x000fea0003c00000 */
[----:B------:R0:W1:Y:S02]  /*10c50*/  SHFL.IDX P6, R14, R13, R12, R11 ;  /* 0x0000000c0d0e7389 */ /* 0x00006400000c000b */
[----:B01----:R-:W-:Y:S01]  /*10c60*/  ENDCOLLECTIVE ;  /* 0x000000000000791b */ /* 0x003fe20003800000 */
.L_x_1630:
[----:B------:R-:W-:Y:S05]  /*10c70*/  BRA `(.L_x_1631) ;  /* 0xffffffd4008c7947 */ /* 0x000fea000383ffff */
.L_x_1569:
[----:B------:R-:W-:Y:S01]  /*10c80*/  BSSY B0, `(.L_x_1632) ;  /* 0x0000006000007945 */ /* 0x000fe20003800000 */
[----:B------:R-:W-:-:S07]  /*10c90*/  IMAD.MOV.U32 R15, RZ, RZ, -0x1 ;  /* 0xffffffffff0f7424 */ /* 0x000fce00078e00ff */
[----:B0-----:R-:W-:Y:S05]  /*10ca0*/  WARPSYNC.COLLECTIVE R15, `(.L_x_1633) ;  /* 0x000000000f0c7348 */ /* 0x001fea0003c00000 */
[----:B------:R-:W-:Y:S02]  /*10cb0*/  ELECT P6, UR62, PT ;  /* 0x00000000003e782f */ /* 0x000fe400038c0000 */
[----:B------:R-:W-:Y:S01]  /*10cc0*/  MOV R14, UR62 ;  /* 0x0000003e000e7c02 */ /* 0x000fe20008000f00 */
[----:B0-----:R-:W-:Y:S10]  /*10cd0*/  ENDCOLLECTIVE ;  /* 0x000000000000791b */ /* 0x001ff40003800000 */
.L_x_1633:
[----:B------:R-:W-:Y:S05]  /*10ce0*/  BSYNC B0 ;  /* 0x0000000000007941 */ /* 0x000fea0003800000 */
.L_x_1632:
[----:B------:R-:W-:Y:S05]  /*10cf0*/  BRA `(.L_x_1634) ;  /* 0xffffffd400947947 */ /* 0x000fea000383ffff */
.L_x_1571:
[----:B-1----:R1:W2:Y:S02]  /*10d00*/  SYNCS.PHASECHK.TRANS64.TRYWAIT P1, [R5+URZ+0x13280], R2 ;  /* 0x01328002050075a7 */ /* 0x0022a4000802017f */
[----:B--2---:R-:W-:Y:S05]  /*10d10*/  @!P1 NANOSLEEP.SYNCS 0x989680 ;  /* 0x009896800000995d */ /* 0x004fea0003900000 */
[----:B------:R-:W2:Y:S02]  /*10d20*/  @!P1 SYNCS.PHASECHK.TRANS64 P1, [R5+URZ+0x13280], R2 ;  /* 0x01328002050095a7 */ /* 0x000ea4000802007f */
[----:B--2---:R-:W-:Y:S05]  /*10d30*/  @!P1 BRA `(.L_x_1571) ;  /* 0xfffffffc00f09947 */ /* 0x004fea000383ffff */
[----:B------:R-:W-:Y:S05]  /*10d40*/  BRA `(.L_x_1635) ;  /* 0xffffffd400f07947 */ /* 0x000fea000383ffff */
.L_x_1573:
[----:B--2---:R2:W3:Y:S02]  /*10d50*/  SYNCS.PHASECHK.TRANS64.TRYWAIT P1, [R5+URZ+0x13240], R2 ;  /* 0x01324002050075a7 */ /* 0x0044e4000802017f */
[----:B---3--:R-:W-:Y:S05]  /*10d60*/  @!P1 NANOSLEEP.SYNCS 0x989680 ;  /* 0x009896800000995d */ /* 0x008fea0003900000 */
[----:B------:R-:W3:Y:S02]  /*10d70*/  @!P1 SYNCS.PHASECHK.TRANS64 P1, [R5+URZ+0x13240], R2 ;  /* 0x01324002050095a7 */ /* 0x000ee4000802007f */
[----:B---3--:R-:W-:Y:S05]  /*10d80*/  @!P1 BRA `(.L_x_1573) ;  /* 0xfffffffc00f09947 */ /* 0x008fea000383ffff */
[----:B------:R-:W-:Y:S05]  /*10d90*/  BRA `(.L_x_1636) ;  /* 0xffffffd8003c7947 */ /* 0x000fea000383ffff */
.L_x_1577:
[----:B------:R-:W-:Y:S02]  /*10da0*/  IMAD.MOV.U32 R13, RZ, RZ, R4 ;  /* 0x000000ffff0d7224 */ /* 0x000fe400078e0004 */
[----:B------:R-:W-:Y:S02]  /*10db0*/  IMAD.MOV.U32 R12, RZ, RZ, RZ ;  /* 0x000000ffff0c7224 */ /* 0x000fe400078e00ff */
[----:B------:R-:W-:Y:S02]  /*10dc0*/  IMAD.MOV.U32 R11, RZ, RZ, 0x1c1f ;  /* 0x00001c1fff0b7424 */ /* 0x000fe400078e00ff */
[----:B------:R-:W-:Y:S02]  /*10dd0*/  IMAD.MOV.U32 R15, RZ, RZ, -0x1 ;  /* 0xffffffffff0f7424 */ /* 0x000fe400078e00ff */
[----:B------:R-:W-:-:S07]  /*10de0*/  IMAD.U32 R7, RZ, RZ, UR41 ;  /* 0x00000029ff077e24 */ /* 0x000fce000f8e00ff */
[----:B------:R-:W-:Y:S05]  /*10df0*/  WARPSYNC.COLLECTIVE R15, `(.L_x_1637) ;  /* 0x000000000f087348 */ /* 0x000fea0003c00000 */
[----:B------:R0:W1:Y:S02]  /*10e00*/  SHFL.IDX P6, R14, R13, R12, R11 ;  /* 0x0000000c0d0e7389 */ /* 0x00006400000c000b */
[----:B01----:R-:W-:Y:S01]  /*10e10*/  ENDCOLLECTIVE ;  /* 0x000000000000791b */ /* 0x003fe20003800000 */
.L_x_1637:
[----:B------:R-:W-:Y:S02]  /*10e20*/  IMAD R7, R7, 0xc0, R20 ;  /* 0x000000c007077824 */ /* 0x000fe400078e0214 */
[----:B------:R-:W-:Y:S02]  /*10e30*/  IMAD.MOV.U32 R13, RZ, RZ, R0 ;  /* 0x000000ffff0d7224 */ /* 0x000fe400078e0000 */
[----:B------:R-:W-:-:S07]  /*10e40*/  IMAD.MOV.U32 R2, RZ, RZ, R14 ;  /* 0x000000ffff027224 */ /* 0x000fce00078e000e */
[----:B------:R-:W-:Y:S05]  /*10e50*/  WARPSYNC.COLLECTIVE R15, `(.L_x_1638) ;  /* 0x000000000f087348 */ /* 0x000fea0003c00000 */
[----:B------:R0:W1:Y:S02]  /*10e60*/  SHFL.IDX P6, R14, R13, R12, R11 ;  /* 0x0000000c0d0e7389 */ /* 0x00006400000c000b */
[----:B01----:R-:W-:Y:S01]  /*10e70*/  ENDCOLLECTIVE ;  /* 0x000000000000791b */ /* 0x003fe20003800000 */
.L_x_1638:
[----:B------:R-:W-:Y:S02]  /*10e80*/  ULDC UR4, c[0x0][0x288] ;  /* 0x0000a20000047ab9 */ /* 0x000fe40000000800 */
[----:B------:R-:W-:Y:S02]  /*10e90*/  IMAD R6, R9, UR4, RZ ;  /* 0x0000000409067c24 */ /* 0x000fe4000f8e02ff */
[----:B------:R-:W-:-:S03]  /*10ea0*/  VIADD R9, R7, 0x20 ;  /* 0x0000002007097836 */ /* 0x000fc60000000000 */
        /* <DEDUP_REMOVED lines=9> */
.L_x_1639:
        /* <DEDUP_REMOVED lines=11> */
.L_x_1640:
[----:B------:R-:W-:Y:S01]  /*10ff0*/  IMAD.MOV.U32 R13, RZ, RZ, R4 ;  /* 0x000000ffff0d7224 */ /* 0x000fe200078e0004 */
[----:B------:R-:W-:Y:S02]  /*11000*/  MOV R12, 0x2 ;  /* 0x00000002000c7802 */ /* 0x000fe40000000f00 */
[----:B------:R-:W-:-:S05]  /*11010*/  @!P1 IADD3 R14, P2, R10, R14, RZ ;  /* 0x0000000e0a0e9210 */ /* 0x000fca0007f5e0ff */
[----:B------:R-:W-:Y:S02]  /*11020*/  @!P1 IMAD.X R3, RZ, RZ, R2, P2 ;  /* 0x000000ffff039224 */ /* 0x000fe400010e0602 */
[----:B------:R-:W-:-:S07]  /*11030*/  @!P1 IMAD.MOV.U32 R2, RZ, RZ, R14 ;  /* 0x000000ffff029224 */ /* 0x000fce00078e000e */
[----:B------:R-:W-:Y:S05]  /*11040*/  WARPSYNC.COLLECTIVE R15, `(.L_x_1641) ;  /* 0x000000000f087348 */ /* 0x000fea0003c00000 */
[----:B------:R0:W1:Y:S02]  /*11050*/  SHFL.IDX P6, R14, R13, R12, R11 ;  /* 0x0000000c0d0e7389 */ /* 0x00006400000c000b */
[----:B01----:R-:W-:Y:S01]  /*11060*/  ENDCOLLECTIVE ;  /* 0x000000000000791b */ /* 0x003fe20003800000 */
.L_x_1641:
        /* <DEDUP_REMOVED lines=10> */
.L_x_1642:
        /* <DEDUP_REMOVED lines=8> */
.L_x_1643:
[----:B------:R-:W-:Y:S01]  /*11190*/  @!PT LDS RZ, [RZ] ;  /* 0x00000000fffff984 */ /* 0x000fe20000000800 */
[----:B------:R-:W-:Y:S01]  /*111a0*/  @!PT LDS RZ, [RZ] ;  /* 0x00000000fffff984 */ /* 0x000fe20000000800 */
[----:B------:R-:W-:Y:S01]  /*111b0*/  @!PT LDS RZ, [RZ] ;  /* 0x00000000fffff984 */ /* 0x000fe20000000800 */
[----:B------:R0:W-:Y:S01]  /*111c0*/  @!P1 LDGSTS.E.BYPASS.LTC128B.128 [R28+0xc000], desc[UR46][R2.64], !P0 ;  /* 0x0c000000021c9fae */ /* 0x0001e2000c101d6e */
[----:B------:R-:W-:Y:S02]  /*111d0*/  IMAD.MOV.U32 R13, RZ, RZ, R0 ;  /* 0x000000ffff0d7224 */ /* 0x000fe400078e0000 */
[----:B0-----:R-:W-:-:S05]  /*111e0*/  VIADD R3, R7, 0x60 ;  /* 0x0000006007037836 */ /* 0x001fca0000000000 */
[----:B------:R-:W-:Y:S01]  /*111f0*/  ISETP.GE.AND P1, PT, R3, R6, PT ;  /* 0x000000060300720c */ /* 0x000fe20003f26270 */
[----:B------:R-:W-:-:S12]  /*11200*/  IMAD.MOV.U32 R4, RZ, RZ, R14 ;  /* 0x000000ffff047224 */ /* 0x000fd800078e000e */
[----:B------:R-:W-:Y:S05]  /*11210*/  WARPSYNC.COLLECTIVE R15, `(.L_x_1644) ;  /* 0x000000000f087348 */ /* 0x000fea0003c00000 */
[----:B------:R0:W1:Y:S02]  /*11220*/  SHFL.IDX P6, R14, R13, R12, R11 ;  /* 0x0000000c0d0e7389 */ /* 0x00006400000c000b */
[----:B01----:R-:W-:Y:S01]  /*11230*/  ENDCOLLECTIVE ;  /* 0x000000000000791b */ /* 0x003fe20003800000 */
.L_x_1644:
[----:B------:R-:W-:Y:S02]  /*11240*/  IMAD.MOV.U32 R13, RZ, RZ, R8 ;  /* 0x000000ffff0d7224 */ /* 0x000fe400078e0008 */
[----:B------:R-:W-:Y:S02]  /*11250*/  IMAD.MOV.U32 R12, RZ, RZ, RZ ;  /* 0x000000ffff0c7224 */ /* 0x000fe400078e00ff */
[----:B------:R-:W-:-:S07]  /*11260*/  IMAD.MOV.U32 R9, RZ, RZ, R14 ;  /* 0x000000ffff097224 */ /* 0x000fce00078e000e */
[----:B------:R-:W-:Y:S05]  /*11270*/  WARPSYNC.COLLECTIVE R15, `(.L_x_1645) ;  /* 0x000000000f087348 */ /* 0x000fea0003c00000 */
[----:B------:R0:W1:Y:S02]  /*11280*/  SHFL.IDX P6, R14, R13, R12, R11 ;  /* 0x0000000c0d0e7389 */ /* 0x00006400000c000b */
[----:B01----:R-:W-:Y:S01]  /*11290*/  ENDCOLLECTIVE ;  /* 0x000000000000791b */ /* 0x003fe20003800000 */
.L_x_1645:
        /* <DEDUP_REMOVED lines=11> */
.L_x_1646:
        /* <DEDUP_REMOVED lines=8> */
.L_x_1647:
        /* <DEDUP_REMOVED lines=10> */
.L_x_1648:
[----:B------:R-:W-:Y:S05]  /*11470*/  BRA `(.L_x_1649) ;  /* 0xffffffdc00207947 */ /* 0x000fea000383ffff */
.L_x_1580:
[----:B0-----:R0:W1:Y:S02]  /*11480*/  SYNCS.PHASECHK.TRANS64.TRYWAIT P0, [R16+URZ+0x13220], R3 ;  /* 0x01322003100075a7 */ /* 0x001064000800017f */
[----:B-1----:R-:W-:Y:S05]  /*11490*/  @!P0 NANOSLEEP.SYNCS 0x989680 ;  /* 0x009896800000895d */ /* 0x002fea0003900000 */
[----:B------:R-:W1:Y:S02]  /*114a0*/  @!P0 SYNCS.PHASECHK.TRANS64 P0, [R16+URZ+0x13220], R3 ;  /* 0x01322003100085a7 */ /* 0x000e64000800007f */
[----:B-1----:R-:W-:Y:S05]  /*114b0*/  @!P0 BRA `(.L_x_1580) ;  /* 0xfffffffc00f08947 */ /* 0x002fea000383ffff */
[----:B------:R-:W-:Y:S05]  /*114c0*/  BRA `(.L_x_1650) ;  /* 0xffffffdc00747947 */ /* 0x000fea000383ffff */
.L_x_1586:
[----:B0-----:R0:W1:Y:S02]  /*114d0*/  SYNCS.PHASECHK.TRANS64.TRYWAIT P0, [R4+URZ+0x13280], R3 ;  /* 0x01328003040075a7 */ /* 0x001064000800017f */
[----:B-1----:R-:W-:Y:S05]  /*114e0*/  @!P0 NANOSLEEP.SYNCS 0x989680 ;  /* 0x009896800000895d */ /* 0x002fea0003900000 */
[----:B------:R-:W1:Y:S02]  /*114f0*/  @!P0 SYNCS.PHASECHK.TRANS64 P0, [R4+URZ+0x13280], R3 ;  /* 0x01328003040085a7 */ /* 0x000e64000800007f */
[----:B-1----:R-:W-:Y:S05]  /*11500*/  @!P0 BRA `(.L_x_1586) ;  /* 0xfffffffc00f08947 */ /* 0x002fea000383ffff */
[----:B------:R-:W-:Y:S05]  /*11510*/  BRA `(.L_x_1651) ;  /* 0xffffffe0001c7947 */ /* 0x000fea000383ffff */
.L_x_1591:
[----:B-1----:R1:W2:Y:S02]  /*11520*/  SYNCS.PHASECHK.TRANS64.TRYWAIT P0, [R4+URZ+0x13240], R3 ;  /* 0x01324003040075a7 */ /* 0x0022a4000800017f */
[----:B--2---:R-:W-:Y:S05]  /*11530*/  @!P0 NANOSLEEP.SYNCS 0x989680 ;  /* 0x009896800000895d */ /* 0x004fea0003900000 */
[----:B------:R-:W2:Y:S02]  /*11540*/  @!P0 SYNCS.PHASECHK.TRANS64 P0, [R4+URZ+0x13240], R3 ;  /* 0x01324003040085a7 */ /* 0x000ea4000800007f */
[----:B--2---:R-:W-:Y:S05]  /*11550*/  @!P0 BRA `(.L_x_1591) ;  /* 0xfffffffc00f08947 */ /* 0x004fea000383ffff */
[----:B------:R-:W-:Y:S05]  /*11560*/  BRA `(.L_x_1652) ;  /* 0xffffffe000947947 */ /* 0x000fea000383ffff */
.L_x_1597:
[----:B0-----:R0:W1:Y:S02]  /*11570*/  SYNCS.PHASECHK.TRANS64.TRYWAIT P1, [R3+URZ+0x13270], R2 ;  /* 0x01327002030075a7 */ /* 0x001064000802017f */
[----:B-1----:R-:W-:Y:S05]  /*11580*/  @!P1 NANOSLEEP.SYNCS 0x989680 ;  /* 0x009896800000995d */ /* 0x002fea0003900000 */
[----:B------:R-:W1:Y:S02]  /*11590*/  @!P1 SYNCS.PHASECHK.TRANS64 P1, [R3+URZ+0x13270], R2 ;  /* 0x01327002030095a7 */ /* 0x000e64000802007f */
[----:B-1----:R-:W-:Y:S05]  /*115a0*/  @!P1 BRA `(.L_x_1597) ;  /* 0xfffffffc00f09947 */ /* 0x002fea000383ffff */
[----:B------:R-:W-:Y:S05]  /*115b0*/  BRA `(.L_x_1653) ;  /* 0xffffffe400307947 */ /* 0x000fea000383ffff */
.L_x_1599:
[----:B0-----:R0:W1:Y:S02]  /*115c0*/  SYNCS.PHASECHK.TRANS64.TRYWAIT P1, [R3+URZ+0x13260], R2 ;  /* 0x01326002030075a7 */ /* 0x001064000802017f */
[----:B-1----:R-:W-:Y:S05]  /*115d0*/  @!P1 NANOSLEEP.SYNCS 0x989680 ;  /* 0x009896800000995d */ /* 0x002fea0003900000 */
[----:B------:R-:W1:Y:S02]  /*115e0*/  @!P1 SYNCS.PHASECHK.TRANS64 P1, [R3+URZ+0x13260], R2 ;  /* 0x01326002030095a7 */ /* 0x000e64000802007f */
[----:B-1----:R-:W-:Y:S05]  /*115f0*/  @!P1 BRA `(.L_x_1599) ;  /* 0xfffffffc00f09947 */ /* 0x002fea000383ffff */
[----:B------:R-:W-:Y:S05]  /*11600*/  BRA `(.L_x_1654) ;  /* 0xffffffe400387947 */ /* 0x000fea000383ffff */
.L_x_1606:
[----:B0-----:R0:W1:Y:S02]  /*11610*/  SYNCS.PHASECHK.TRANS64.TRYWAIT P1, [R2+URZ+0x13270], R3 ;  /* 0x01327003020075a7 */ /* 0x001064000802017f */
[----:B-1----:R-:W-:Y:S05]  /*11620*/  @!P1 NANOSLEEP.SYNCS 0x989680 ;  /* 0x009896800000995d */ /* 0x002fea0003900000 */
[----:B------:R-:W1:Y:S02]  /*11630*/  @!P1 SYNCS.PHASECHK.TRANS64 P1, [R2+URZ+0x13270], R3 ;  /* 0x01327003020095a7 */ /* 0x000e64000802007f */
[----:B-1----:R-:W-:Y:S05]  /*11640*/  @!P1 BRA `(.L_x_1606) ;  /* 0xfffffffc00f09947 */ /* 0x002fea000383ffff */
[----:B------:R-:W-:Y:S05]  /*11650*/  BRA `(.L_x_1655) ;  /* 0xffffffe8007c7947 */ /* 0x000fea000383ffff */
.L_x_1608:
[----:B0-----:R0:W1:Y:S02]  /*11660*/  SYNCS.PHASECHK.TRANS64.TRYWAIT P1, [R2+URZ+0x13260], R5 ;  /* 0x01326005020075a7 */ /* 0x001064000802017f */
[----:B-1----:R-:W-:Y:S05]  /*11670*/  @!P1 NANOSLEEP.SYNCS 0x989680 ;  /* 0x009896800000995d */ /* 0x002fea0003900000 */
[----:B------:R-:W1:Y:S02]  /*11680*/  @!P1 SYNCS.PHASECHK.TRANS64 P1, [R2+URZ+0x13260], R5 ;  /* 0x01326005020095a7 */ /* 0x000e64000802007f */
[----:B-1----:R-:W-:Y:S05]  /*11690*/  @!P1 BRA `(.L_x_1608) ;  /* 0xfffffffc00f09947 */ /* 0x002fea000383ffff */
[----:B------:R-:W-:Y:S05]  /*116a0*/  BRA `(.L_x_1656) ;  /* 0xffffffe800847947 */ /* 0x000fea000383ffff */
.L_x_1614:
[----:B0-----:R0:W2:Y:S02]  /*116b0*/  SYNCS.PHASECHK.TRANS64.TRYWAIT P0, [R7+URZ+0x13220], R0 ;  /* 0x01322000070075a7 */ /* 0x0010a4000800017f */
[----:B--2---:R-:W-:Y:S05]  /*116c0*/  @!P0 NANOSLEEP.SYNCS 0x989680 ;  /* 0x009896800000895d */ /* 0x004fea0003900000 */
[----:B------:R-:W2:Y:S02]  /*116d0*/  @!P0 SYNCS.PHASECHK.TRANS64 P0, [R7+URZ+0x13220], R0 ;  /* 0x01322000070085a7 */ /* 0x000ea4000800007f */
[----:B--2---:R-:W-:Y:S05]  /*116e0*/  @!P0 BRA `(.L_x_1614) ;  /* 0xfffffffc00f08947 */ /* 0x004fea000383ffff */
[----:B------:R-:W-:Y:S05]  /*116f0*/  BRA `(.L_x_1657) ;  /* 0xffffffec00c87947 */ /* 0x000fea000383ffff */
.L_x_1615:
        /* <DEDUP_REMOVED lines=11> */
.L_x_1659:
[----:B------:R-:W-:Y:S05]  /*117b0*/  BSYNC B0 ;  /* 0x0000000000007941 */ /* 0x000fea0003800000 */
.L_x_1658:
[----:B------:R-:W-:Y:S05]  /*117c0*/  BRA `(.L_x_1660) ;  /* 0xffffffec00b07947 */ /* 0x000fea000383ffff */
.L_x_1618:
[----:B------:R-:W-:Y:S01]  /*117d0*/  BSSY B1, `(.L_x_1661) ;  /* 0x0000006000017945 */ /* 0x000fe20003800000 */
[----:B------:R-:W-:-:S07]  /*117e0*/  IMAD.MOV.U32 R15, RZ, RZ, -0x1 ;  /* 0xffffffffff0f7424 */ /* 0x000fce00078e00ff */
[----:B01----:R-:W-:Y:S05]  /*117f0*/  WARPSYNC.COLLECTIVE R15, `(.L_x_1662) ;  /* 0x000000000f0c7348 */ /* 0x003fea0003c00000 */
[----:B------:R-:W-:Y:S02]  /*11800*/  ELECT P6, UR62, PT ;  /* 0x00000000003e782f */ /* 0x000fe400038c0000 */
[----:B------:R-:W-:Y:S01]  /*11810*/  MOV R14, UR62 ;  /* 0x0000003e000e7c02 */ /* 0x000fe20008000f00 */
[----:B01----:R-:W-:Y:S10]  /*11820*/  ENDCOLLECTIVE ;  /* 0x000000000000791b */ /* 0x003ff40003800000 */
.L_x_1662:
[----:B------:R-:W-:Y:S05]  /*11830*/  BSYNC B1 ;  /* 0x0000000000017941 */ /* 0x000fea0003800000 */
.L_x_1661:
[----:B------:R-:W-:Y:S05]  /*11840*/  BRA `(.L_x_1663) ;  /* 0xffffffec00a87947 */ /* 0x000fea000383ffff */
.L_x_1620:
[----:B0-----:R0:W2:Y:S02]  /*11850*/  SYNCS.PHASECHK.TRANS64.TRYWAIT P1, [R5+URZ], R4 ;  /* 0x00000004050075a7 */ /* 0x0010a4000802017f */
[----:B--2---:R-:W-:Y:S05]  /*11860*/  @!P1 NANOSLEEP.SYNCS 0x989680 ;  /* 0x009896800000995d */ /* 0x004fea0003900000 */
[----:B------:R-:W2:Y:S02]  /*11870*/  @!P1 SYNCS.PHASECHK.TRANS64 P1, [R5+URZ], R4 ;  /* 0x00000004050095a7 */ /* 0x000ea4000802007f */
[----:B--2---:R-:W-:Y:S05]  /*11880*/  @!P1 BRA `(.L_x_1620) ;  /* 0xfffffffc00f09947 */ /* 0x004fea000383ffff */
[----:B------:R-:W-:Y:S05]  /*11890*/  BRA `(.L_x_1664) ;  /* 0xffffffec00dc7947 */ /* 0x000fea000383ffff */
.L_x_1621:
[----:B--2---:R2:W3:Y:S02]  /*118a0*/  SYNCS.PHASECHK.TRANS64.TRYWAIT P1, [R3+URZ], R0 ;  /* 0x00000000030075a7 */ /* 0x0044e4000802017f */
[----:B---3--:R-:W-:Y:S05]  /*118b0*/  @!P1 NANOSLEEP.SYNCS 0x989680 ;  /* 0x009896800000995d */ /* 0x008fea0003900000 */
[----:B------:R-:W3:Y:S02]  /*118c0*/  @!P1 SYNCS.PHASECHK.TRANS64 P1, [R3+URZ], R0 ;  /* 0x00000000030095a7 */ /* 0x000ee4000802007f */
[----:B---3--:R-:W-:Y:S05]  /*118d0*/  @!P1 BRA `(.L_x_1621) ;  /* 0xfffffffc00f09947 */ /* 0x008fea000383ffff */
[----:B------:R-:W-:Y:S05]  /*118e0*/  BRA `(.L_x_1665) ;  /* 0xffffffec00d07947 */ /* 0x000fea000383ffff */
.L_x_1623:
[----:B--2---:R2:W3:Y:S02]  /*118f0*/  SYNCS.PHASECHK.TRANS64.TRYWAIT P1, [R3+URZ+0x13260], R4 ;  /* 0x01326004030075a7 */ /* 0x0044e4000802017f */
[----:B---3--:R-:W-:Y:S05]  /*11900*/  @!P1 NANOSLEEP.SYNCS 0x989680 ;  /* 0x009896800000995d */ /* 0x008fea0003900000 */
[----:B------:R-:W3:Y:S02]  /*11910*/  @!P1 SYNCS.PHASECHK.TRANS64 P1, [R3+URZ+0x13260], R4 ;  /* 0x01326004030095a7 */ /* 0x000ee4000802007f */
[----:B---3--:R-:W-:Y:S05]  /*11920*/  @!P1 BRA `(.L_x_1623) ;  /* 0xfffffffc00f09947 */ /* 0x008fea000383ffff */
[----:B------:R-:W-:Y:S05]  /*11930*/  BRA `(.L_x_1666) ;  /* 0xffffffec00d07947 */ /* 0x000fea000383ffff */
.L_x_1625:
[----:B0-----:R0:W3:Y:S02]  /*11940*/  SYNCS.PHASECHK.TRANS64.TRYWAIT P1, [R5+URZ+0x13260], R0 ;  /* 0x01326000050075a7 */ /* 0x0010e4000802017f */
[----:B---3--:R-:W-:Y:S05]  /*11950*/  @!P1 NANOSLEEP.SYNCS 0x989680 ;  /* 0x009896800000995d */ /* 0x008fea0003900000 */
[----:B------:R-:W3:Y:S02]  /*11960*/  @!P1 SYNCS.PHASECHK.TRANS64 P1, [R5+URZ+0x13260], R0 ;  /* 0x01326000050095a7 */ /* 0x000ee4000802007f */
[----:B---3--:R-:W-:Y:S05]  /*11970*/  @!P1 BRA `(.L_x_1625) ;  /* 0xfffffffc00f09947 */ /* 0x008fea000383ffff */
[----:B------:R-:W-:Y:S05]  /*11980*/  BRA `(.L_x_1667) ;  /* 0xffffffec00d07947 */ /* 0x000fea000383ffff */
.L_x_1627:
[----:B---3--:R3:W4:Y:S02]  /*11990*/  SYNCS.PHASECHK.TRANS64.TRYWAIT P0, [R3+URZ+0x13280], R4 ;  /* 0x01328004030075a7 */ /* 0x008724000800017f */
[----:B----4-:R-:W-:Y:S05]  /*119a0*/  @!P0 NANOSLEEP.SYNCS 0x989680 ;  /* 0x009896800000895d */ /* 0x010fea0003900000 */
[----:B------:R-:W4:Y:S02]  /*119b0*/  @!P0 SYNCS.PHASECHK.TRANS64 P0, [R3+URZ+0x13280], R4 ;  /* 0x01328004030085a7 */ /* 0x000f24000800007f */
[----:B----4-:R-:W-:Y:S05]  /*119c0*/  @!P0 BRA `(.L_x_1627) ;  /* 0xfffffffc00f08947 */ /* 0x010fea000383ffff */
[----:B------:R-:W-:Y:S05]  /*119d0*/  BRA `(.L_x_1628) ;  /* 0xffffffec00cc7947 */ /* 0x000fea000383ffff */
.L_x_1668:
        /* <DEDUP_REMOVED lines=10> */
.L_x_2202:


//--------------------- .text._ZN7cutlass13device_kernelIN5flash11enable_sm90INS1_16FlashAttnFwdSm90INS1_25CollectiveMainloopFwdSm90ILi2EN4cute5tupleIJNS5_1CILi1EEES8_S8_EEENS6_IJNS7_ILi192EEENS7_ILi160EEENS7_ILi64EEEEEELi64ENS_12float_e4m3_tEfNS_4arch4Sm90ELb1ELb0ELb1ELb1ELb0ELb0ELb0ELb1ELb1ELb1ELb0ELb0EEENS1_21CollectiveEpilogueFwdINS6_IJSA_SC_SB_EEES9_NS_10bfloat16_tESG_Li384ELb1ELb1ELb0ELb1EEENS1_36VarlenDynamicPersistentTileSchedulerILi192ELi160ELi384ELi128ELb0ELb1ELb1ELb1ELb1ELb1EEEEEEEEEvNT_6ParamsE --------------------------
	.section	.text._ZN7cutlass13device_kernelIN5flash11enable_sm90INS1_16FlashAttnFwdSm90INS1_25CollectiveMainloopFwdSm90ILi2EN4cute5tupleIJNS5_1CILi1EEES8_S8_EEENS6_IJNS7_ILi192EEENS7_ILi160EEENS7_ILi64EEEEEELi64ENS_12float_e4m3_tEfNS_4arch4Sm90ELb1ELb0ELb1ELb1ELb0ELb0ELb0ELb1ELb1ELb1ELb0ELb0EEENS1_21CollectiveEpilogueFwdINS6_IJSA_SC_SB_EEES9_NS_10bfloat16_tESG_Li384ELb1ELb1ELb0ELb1EEENS1_36VarlenDynamicPersistentTileSchedulerILi192ELi160ELi384ELi128ELb0ELb1ELb1ELb1ELb1ELb1EEEEEEEEEvNT_6ParamsE,"ax",@progbits
	.align	128
.text._ZN7cutlass13device_kernelIN5flash11enable_sm90INS1_16FlashAttnFwdSm90INS1_25CollectiveMainloopFwdSm90ILi2EN4cute5tupleIJNS5_1CILi1EEES8_S8_EEENS6_IJNS7_ILi192EEENS7_ILi160EEENS7_ILi64EEEEEELi64ENS_12float_e4m3_tEfNS_4arch4Sm90ELb1ELb0ELb1ELb1ELb0ELb0ELb0ELb1ELb1ELb1ELb0ELb0EEENS1_21CollectiveEpilogueFwdINS6_IJSA_SC_SB_EEES9_NS_10bfloat16_tESG_Li384ELb1ELb1ELb0ELb1EEENS1_36VarlenDynamicPersistentTileSchedulerILi192ELi160ELi384ELi128ELb0ELb1ELb1ELb1ELb1ELb1EEEEEEEEEvNT_6ParamsE:
        .type           _ZN7cutlass13device_kernelIN5flash11enable_sm90INS1_16FlashAttnFwdSm90INS1_25CollectiveMainloopFwdSm90ILi2EN4cute5tupleIJNS5_1CILi1EEES8_S8_EEENS6_IJNS7_ILi192EEENS7_ILi160EEENS7_ILi64EEEEEELi64ENS_12float_e4m3_tEfNS_4arch4Sm90ELb1ELb0ELb1ELb1ELb0ELb0ELb0ELb1ELb1ELb1ELb0ELb0EEENS1_21CollectiveEpilogueFwdINS6_IJSA_SC_SB_EEES9_NS_10bfloat16_tESG_Li384ELb1ELb1ELb0ELb1EEENS1_36VarlenDynamicPersistentTileSchedulerILi192ELi160ELi384ELi128ELb0ELb1ELb1ELb1ELb1ELb1EEEEEEEEEvNT_6ParamsE,@function
        .size           _ZN7cutlass13device_kernelIN5flash11enable_sm90INS1_16FlashAttnFwdSm90INS1_25CollectiveMainloopFwdSm90ILi2EN4cute5tupleIJNS5_1CILi1EEES8_S8_EEENS6_IJNS7_ILi192EEENS7_ILi160EEENS7_ILi64EEEEEELi64ENS_12float_e4m3_tEfNS_4arch4Sm90ELb1ELb0ELb1ELb1ELb0ELb0ELb0ELb1ELb1ELb1ELb0ELb0EEENS1_21CollectiveEpilogueFwdINS6_IJSA_SC_SB_EEES9_NS_10bfloat16_tESG_Li384ELb1ELb1ELb0ELb1EEENS1_36VarlenDynamicPersistentTileSchedulerILi192ELi160ELi384ELi128ELb0ELb1ELb1ELb1ELb1ELb1EEEEEEEEEvNT_6ParamsE,(.L_x_2203 - _ZN7cutlass13device_kernelIN5flash11enable_sm90INS1_16FlashAttnFwdSm90INS1_25CollectiveMainloopFwdSm90ILi2EN4cute5tupleIJNS5_1CILi1EEES8_S8_EEENS6_IJNS7_ILi192EEENS7_ILi160EEENS7_ILi64EEEEEELi64ENS_12float_e4m3_tEfNS_4arch4Sm90ELb1ELb0ELb1ELb1ELb0ELb0ELb0ELb1ELb1ELb1ELb0ELb0EEENS1_21CollectiveEpilogueFwdINS6_IJSA_SC_SB_EEES9_NS_10bfloat16_tESG_Li384ELb1ELb1ELb0ELb1EEENS1_36VarlenDynamicPersistentTileSchedulerILi192ELi160ELi384ELi128ELb0ELb1ELb1ELb1ELb1ELb1EEEEEEEEEvNT_6ParamsE)
        .other          _ZN7cutlass13device_kernelIN5flash11enable_sm90INS1_16FlashAttnFwdSm90INS1_25CollectiveMainloopFwdSm90ILi2EN4cute5tupleIJNS5_1CILi1EEES8_S8_EEENS6_IJNS7_ILi192EEENS7_ILi160EEENS7_ILi64EEEEEELi64ENS_12float_e4m3_tEfNS_4arch4Sm90ELb1ELb0ELb1ELb1ELb0ELb0ELb0ELb1ELb1ELb1ELb0ELb0EEENS1_21CollectiveEpilogueFwdINS6_IJSA_SC_SB_EEES9_NS_10bfloat16_tESG_Li384ELb1ELb1ELb0ELb1EEENS1_36VarlenDynamicPersistentTileSchedulerILi192ELi160ELi384ELi128ELb0ELb1ELb1ELb1ELb1ELb1EEEEEEEEEvNT_6ParamsE,@"STO_CUDA_ENTRY STV_DEFAULT"
_ZN7cutlass13device_kernelIN5flash11enable_sm90INS1_16FlashAttnFwdSm90INS1_25CollectiveMainloopFwdSm90ILi2EN4cute5tupleIJNS5_1CILi1EEES8_S8_EEENS6_IJNS7_ILi192EEENS7_ILi160EEENS7_ILi64EEEEEELi64ENS_12float_e4m3_tEfNS_4arch4Sm90ELb1ELb0ELb1ELb1ELb0ELb0ELb0ELb1ELb1ELb1ELb0ELb0EEENS1_21CollectiveEpilogueFwdINS6_IJSA_SC_SB_EEES9_NS_10bfloat16_tESG_Li384ELb1ELb1ELb0ELb1EEENS1_36VarlenDynamicPersistentTileSchedulerILi192ELi160ELi384ELi128ELb0ELb1ELb1ELb1ELb1ELb1EEEEEEEEEvNT_6ParamsE:
        /* <DEDUP_REMOVED lines=18> */
.L_x_1670:
[----:B------:R-:W-:Y:S05]  /*0120*/  BSYNC B0 ;  /* 0x0000000000007941 */ /* 0x000fea0003800000 */
.L_x_1669:
        /* <DEDUP_REMOVED lines=41> */
.L_x_1671:
        /* <DEDUP_REMOVED lines=22> */
.L_x_1672:
        /* <DEDUP_REMOVED lines=18> */
.L_x_1673:
        /* <DEDUP_REMOVED lines=22> */
.L_x_1674:
        /* <DEDUP_REMOVED lines=22> */
.L_x_1675:
[----:B------:R-:W-:Y:S01]  /*0900*/  PLOP3.LUT P0, PT, PT, PT, UP0, 0x80, 0x0 ;  /* 0x000000000000781c */ /* 0x000fe20003f0f008 */
[----:B------:R-:W-:Y:S01]  /*0910*/  UMOV UR38, 0x1 ;  /* 0x0000000100267882 */ /* 0x000fe20000000000 */
[----:B------:R-:W-:Y:S01]  /*0920*/  NOP ;  /* 0x0000000000007918 */ /* 0x000fe20000000000 */
[----:B------:R-:W-:Y:S01]  /*0930*/  USEL UR38, UR38, 0x2, !UP0 ;  /* 0x0000000226267887 */ /* 0x000fe2000c000000 */
[----:B------:R-:W-:Y:S01]  /*0940*/  ULDC.64 UR50, c[0x0][0x208] ;  /* 0x0000820000327ab9 */ /* 0x000fe20000000a00 */
[----:B012-4-:R-:W-:Y:S08]  /*0950*/  BAR.SYNC.DEFER_BLOCKING 0x0 ;  /* 0x0000000000007b1d */ /* 0x017ff00000010000 */
[----:B------:R-:W-:Y:S05]  /*0960*/  @!P0 BRA `(.L_x_1676) ;  /* 0x000000cc00c08947 */ /* 0x000fea0003800000 */
.L_x_1677:
        /* <DEDUP_REMOVED lines=16> */
[----:B------:R-:W-:Y:S01]  /*0a70*/  ULOP3.LUT UR46, UR38, 0x1, URZ, 0xfc, !UPT ;  /* 0x00000001262e7892 */ /* 0x000fe2000f8efc3f */
[----:B------:R-:W-:Y:S01]  /*0a80*/  R2UR UR47, R30 ;  /* 0x000000001e2f72ca */ /* 0x000fe200000e0000 */
        /* <DEDUP_REMOVED lines=16> */
[----:B------:R-:W-:Y:S02]  /*0b90*/  LOP3.LUT R2, R2, 0x1ffffffe, RZ, 0xc0, !PT ;  /* 0x1ffffffe02027812 */ /* 0x000fe400078ec0ff */
[----:B------:R-:W-:Y:S01]  /*0ba0*/  SHF.R.S32.HI R6, RZ, 0x1f, R23 ;  /* 0x0000001fff067819 */ /* 0x000fe20000011417 */
[----:B------:R-:W-:Y:S01]  /*0bb0*/  IMAD R3, R3, 0x40, R4 ;  /* 0x0000004003037824 */ /* 0x000fe200078e0204 */
[----:B------:R-:W-:Y:S01]  /*0bc0*/  LEA.HI R10, R0, R12, RZ, 0x2 ;  /* 0x0000000c000a7211 */ /* 0x000fe200078f10ff */
[----:B------:R-:W-:Y:S01]  /*0bd0*/  IMAD.IADD R2, R5, 0x1, -R2 ;  /* 0x0000000105027824 */ /* 0x000fe200078e0a02 */
[----:B------:R-:W-:Y:S02]  /*0be0*/  LEA.HI R7, R6, R23, RZ, 0x2 ;  /* 0x0000001706077211 */ /* 0x000fe400078f10ff */
[----:B------:R-:W-:Y:S01]  /*0bf0*/  SHF.R.S32.HI R156, RZ, 0x7, R156 ;  /* 0x00000007ff9c7819 */ /* 0x000fe2000001149c */
[----:B------:R-:W-:Y:S01]  /*0c00*/  IMAD R2, R2, 0x8, R3 ;  /* 0x0000000802027824 */ /* 0x000fe200078e0203 */
[----:B------:R-:W-:-:S02]  /*0c10*/  SHF.R.S32.HI R8, RZ, 0x2, R7 ;  /* 0x00000002ff087819 */ /* 0x000fc40000011407 */
[----:B------:R-:W-:Y:S01]  /*0c20*/  SHF.R.S32.HI R9, RZ, 0x1f, R7 ;  /* 0x0000001fff097819 */ /* 0x000fe20000011407 */
[----:B------:R-:W-:Y:S01]  /*0c30*/  IMAD.HI R4, R156, 0x55555556, RZ ;  /* 0x555555569c047827 */ /* 0x000fe200078e02ff */
[----:B------:R-:W-:Y:S01]  /*0c40*/  LOP3.LUT R10, R10, 0xfffffffc, RZ, 0xc0, !PT ;  /* 0xfffffffc0a0a7812 */ /* 0x000fe200078ec0ff */
[----:B------:R0:W-:Y:S01]  /*0c50*/  STL [R1], R2 ;  /* 0x0000000201007387 */ /* 0x0001e20000100800 */
[----:B------:R-:W-:Y:S02]  /*0c60*/  LEA.HI R9, R9, R8, RZ, 0x3 ;  /* 0x0000000809097211 */ /* 0x000fe400078f18ff */
[----:B------:R-:W-:Y:S01]  /*0c70*/  LEA.HI R0, R0, R12, RZ, 0x3 ;  /* 0x0000000c00007211 */ /* 0x000fe200078f18ff */
[----:B------:R-:W-:Y:S01]  /*0c80*/  IMAD.IADD R10, R12, 0x1, -R10 ;  /* 0x000000010c0a7824 */ /* 0x000fe200078e0a0a */
[----:B------:R-:W-:Y:S02]  /*0c90*/  LOP3.LUT R9, R9, 0xfffffff8, RZ, 0xc0, !PT ;  /* 0xfffffff809097812 */ /* 0x000fe400078ec0ff */
[----:B------:R-:W-:-:S02]  /*0ca0*/  LEA.HI R6, R6, R23, RZ, 0x5 ;  /* 0x0000001706067211 */ /* 0x000fc400078f28ff */
[----:B------:R-:W-:Y:S01]  /*0cb0*/  LEA.HI R5, R4, R4, RZ, 0x1 ;  /* 0x0000000404057211 */ /* 0x000fe200078f08ff */
[----:B------:R-:W-:Y:S01]  /*0cc0*/  IMAD.IADD R9, R8, 0x1, -R9 ;  /* 0x0000000108097824 */ /* 0x000fe200078e0a09 */
[----:B------:R-:W-:Y:S02]  /*0cd0*/  LOP3.LUT R18, R0, 0xfffffff8, RZ, 0xc0, !PT ;  /* 0xfffffff800127812 */ /* 0x000fe400078ec0ff */
[----:B------:R-:W-:Y:S01]  /*0ce0*/  LEA.HI R4, R10, R10, RZ, 0x1 ;  /* 0x0000000a0a047211 */ /* 0x000fe200078f08ff */
[----:B------:R-:W-:Y:S01]  /*0cf0*/  IMAD R5, R5, -0x3, R156 ;  /* 0xfffffffd05057824 */ /* 0x000fe200078e029c */
[----:B------:R-:W-:Y:S01]  /*0d00*/  SHF.R.S32.HI R6, RZ, 0x5, R6 ;  /* 0x00000005ff067819 */ /* 0x000fe20000011406 */
[----:B------:R-:W-:Y:S01]  /*0d10*/  IMAD.IADD R18, R12, 0x1, -R18 ;  /* 0x000000010c127824 */ /* 0x000fe200078e0a12 */
[----:B------:R-:W-:Y:S02]  /*0d20*/  LOP3.LUT R11, R4, 0x1ffffffe, RZ, 0xc0, !PT ;  /* 0x1ffffffe040b7812 */ /* 0x000fe400078ec0ff */
[----:B------:R-:W-:Y:S01]  /*0d30*/  LOP3.LUT R16, R7, 0x7ffffffc, RZ, 0xc0, !PT ;  /* 0x7ffffffc07107812 */ /* 0x000fe200078ec0ff */
[----:B------:R-:W-:Y:S01]  /*0d40*/  IMAD R6, R6, 0x10, R9 ;  /* 0x0000001006067824 */ /* 0x000fe200078e0209 */
[----:B------:R-:W-:Y:S01]  /*0d50*/  SHF.L.U32 R19, R18, 0x3, RZ ;  /* 0x0000000312137819 */ /* 0x000fe200000006ff */
[----:B------:R-:W-:Y:S01]  /*0d60*/  IMAD.IADD R10, R10, 0x1, -R11 ;  /* 0x000000010a0a7824 */ /* 0x000fe200078e0a0b */
[----:B------:R-:W-:Y:S01]  /*0d70*/  SHF.R.S32.HI R22, RZ, 0x3, R0 ;  /* 0x00000003ff167819 */ /* 0x000fe20000011400 */
[----:B------:R-:W-:Y:S01]  /*0d80*/  IMAD R157, R5, 0x40, R6 ;  /* 0x00000040059d7824 */ /* 0x000fe200078e0206 */
[----:B------:R-:W-:Y:S01]  /*0d90*/  SHF.R.S32.HI R0, RZ, 0x1f, R19 ;  /* 0x0000001fff007819 */ /* 0x000fe20000011413 */
[----:B------:R-:W-:-:S02]  /*0da0*/  IMAD.IADD R16, R23, 0x1, -R16 ;  /* 0x0000000117107824 */ /* 0x000fc400078e0a10 */
[----:B0-----:R-:W-:-:S07]  /*0db0*/  IMAD R17, R10, 0x8, R157 ;  /* 0x000000080a117824 */ /* 0x001fce00078e029d */
.L_x_1722:
        /* <DEDUP_REMOVED lines=14> */
[----:B------:R-:W-:-:S04]  /*0ea0*/  @UP0 ULEA UR6, UP2, UR40, UR6, 0x2 ;  /* 0x0000000628060291 */ /* 0x000fc8000f84103f */
[----:B------:R-:W-:Y:S02]  /*0eb0*/  @UP0 ULEA.HI.X UR7, UR40, UR7, UR41, 0x2, UP2 ;  /* 0x0000000728070291 */ /* 0x000fe400090f1429 */
[----:B------:R-:W-:Y:S01]  /*0ec0*/  @UP1 ULEA UR8, UP0, UR40, UR8, 0x2 ;  /* 0x0000000828081291 */ /* 0x000fe2000f80103f */
[----:B------:R-:W-:-:S03]  /*0ed0*/  IMAD.U32 R2, RZ, RZ, UR6 ;  /* 0x00000006ff027e24 */ /* 0x000fc6000f8e00ff */
[----:B------:R-:W-:Y:S01]  /*0ee0*/  @UP1 ULEA.HI.X UR9, UR40, UR9, UR41, 0x2, UP0 ;  /* 0x0000000928091291 */ /* 0x000fe200080f1429 */
[----:B------:R-:W-:Y:S01]  /*0ef0*/  IMAD.U32 R3, RZ, RZ, UR7 ;  /* 0x00000007ff037e24 */ /* 0x000fe2000f8e00ff */
[----:B------:R-:W-:Y:S01]  /*0f00*/  ULDC.64 UR6, c[0x0][0x418] ;  /* 0x0001060000067ab9 */ /* 0x000fe20000000a00 */
[----:B------:R-:W-:-:S03]  /*0f10*/  IMAD.U32 R4, RZ, RZ, UR8 ;  /* 0x00000008ff047e24 */ /* 0x000fc6000f8e00ff */
[----:B------:R-:W-:Y:S01]  /*0f20*/  IMAD.U32 R5, RZ, RZ, UR9 ;  /* 0x00000009ff057e24 */ /* 0x000fe2000f8e00ff */
[----:B------:R-:W2:Y:S01]  /*0f30*/  @P0 LDG.E R2, desc[UR50][R2.64] ;  /* 0x0000003202020981 */ /* 0x000ea2000c1e1900 */
[----:B------:R-:W-:Y:S01]  /*0f40*/  UISETP.NE.U32.AND UP0, UPT, UR6, URZ, UPT ;  /* 0x0000003f0600728c */ /* 0x000fe2000bf05070 */
[----:B------:R-:W-:Y:S02]  /*0f50*/  ULDC.64 UR8, c[0x0][0xa20] ;  /* 0x0002880000087ab9 */ /* 0x000fe40000000a00 */
[----:B------:R-:W3:Y:S01]  /*0f60*/  @P2 LDG.E R4, desc[UR50][R4.64] ;  /* 0x0000003204042981 */ /* 0x000ee2000c1e1900 */
[----:B------:R-:W-:Y:S01]  /*0f70*/  UISETP.NE.AND.EX UP0, UPT, UR7, URZ, UPT, UP0 ;  /* 0x0000003f0700728c */ /* 0x000fe2000bf05300 */
[----:B------:R-:W-:Y:S01]  /*0f80*/  ISETP.NE.U32.AND P1, PT, RZ, UR8, PT ;  /* 0x00000008ff007c0c */ /* 0x000fe2000bf25070 */
[----:B------:R-:W-:Y:S01]  /*0f90*/  ULDC UR6, c[0x0][0x2f0] ;  /* 0x0000bc0000067ab9 */ /* 0x000fe20000000800 */
[----:B------:R-:W-:Y:S01]  /*0fa0*/  UMOV UR48, URZ ;  /* 0x0000003f00307c82 */ /* 0x000fe20008000000 */
[----:B------:R-:W-:Y:S01]  /*0fb0*/  USEL UR4, UR4, 0x1, UP0 ;  /* 0x0000000104047887 */ /* 0x000fe20008000000 */
[----:B------:R-:W-:Y:S01]  /*0fc0*/  ISETP.NE.AND.EX P1, PT, RZ, UR9, PT, P1 ;  /* 0x00000009ff007c0c */ /* 0x000fe2000bf25310 */
[----:B------:R-:W-:-:S02]  /*0fd0*/  ULDC UR49, c[0x0][0x288] ;  /* 0x0000a20000317ab9 */ /* 0x000fc40000000800 */
[----:B------:R-:W-:Y:S01]  /*0fe0*/  UIMAD UR4, UR4, UR6, URZ ;  /* 0x00000006040472a4 */ /* 0x000fe2000f8e023f */
[----:B--2---:R-:W-:Y:S02]  /*0ff0*/  @P0 R2UR UR48, R2 ;  /* 0x00000000023002ca */ /* 0x004fe400000e0000 */
[----:B---3--:R-:W-:Y:S01]  /*1000*/  @P2 R2UR UR49, R4 ;  /* 0x00000000043122ca */ /* 0x008fe200000e0000 */
[----:B-----5:R-:W-:-:S14]  /*1010*/  @P2 BRA `(.L_x_1678) ;  /* 0x0000000000342947 */ /* 0x020fdc0003800000 */
        /* <DEDUP_REMOVED lines=9> */
[----:B------:R-:W3:Y:S01]  /*10b0*/  LDG.E R0, desc[UR50][R2.64+0x4] ;  /* 0x0000043202007981 */ /* 0x000ee2000c1e1900 */
[----:B--2---:R-:W-:Y:S02]  /*10c0*/  R2UR UR49, R4 ;  /* 0x00000000043172ca */ /* 0x004fe400000e0000 */
[----:B---3--:R-:W-:-:S13]  /*10d0*/  R2UR UR6, R0 ;  /* 0x00000000000672ca */ /* 0x008fda00000e0000 */
[----:B------:R-:W-:-:S12]  /*10e0*/  UIADD3 UR49, -UR49, UR6, URZ ;  /* 0x0000000631317290 */ /* 0x000fd8000fffe13f */
.L_x_1678:
[----:B------:R-:W-:Y:S01]  /*10f0*/  UMOV UR42, UR47 ;  /* 0x0000002f002a7c82 */ /* 0x000fe20008000000 */
[----:B------:R-:W-:Y:S05]  /*1100*/  @!P1 BRA `(.L_x_1679) ;  /* 0x00000000001c9947 */ /* 0x000fea0003800000 */
[----:B------:R-:W-:-:S04]  /*1110*/  ULEA UR4, UP0, UR40, UR8, 0x2 ;  /* 0x0000000828047291 */ /* 0x000fc8000f80103f */
[----:B------:R-:W-:Y:S02]  /*1120*/  ULEA.HI.X UR6, UR40, UR9, UR41, 0x2, UP0 ;  /* 0x0000000928067291 */ /* 0x000fe400080f1429 */
[----:B------:R-:W-:-:S04]  /*1130*/  IMAD.U32 R2, RZ, RZ, UR4 ;  /* 0x00000004ff027e24 */ /* 0x000fc8000f8e00ff */
[----:B------:R-:W-:-:S05]  /*1140*/  IMAD.U32 R3, RZ, RZ, UR6 ;  /* 0x00000006ff037e24 */ /* 0x000fca000f8e00ff */
[----:B------:R-:W2:Y:S02]  /*1150*/  LDG.E R2, desc[UR50][R2.64] ;  /* 0x0000003202027981 */ /* 0x000ea4000c1e1900 */
[----:B--2---:R-:W-:Y:S01]  /*1160*/  R2UR UR4, R2 ;  /* 0x00000000020472ca */ /* 0x004fe200000e0000 */
[----:B------:R-:W-:-:S14]  /*1170*/  BRA `(.L_x_1680) ;  /* 0x0000000000347947 */ /* 0x000fdc0003800000 */
.L_x_1679:
        /* <DEDUP_REMOVED lines=13> */
.L_x_1680:
[----:B------:R-:W-:Y:S01]  /*1250*/  ULDC UR6, c[0x0][0x448] ;  /* 0x0001120000067ab9 */ /* 0x000fe20000000800 */
[----:B------:R-:W-:Y:S01]  /*1260*/  UIMAD UR43, UR5, 0xc0, URZ ;  /* 0x000000c0052b78a4 */ /* 0x000fe2000f8e023f */
[----:B------:R-:W-:Y:S01]  /*1270*/  PLOP3.LUT P0, PT, PT, PT, PT, 0x80, 0x0 ;  /* 0x000000000000781c */ /* 0x000fe20003f0f070 */
[----:B------:R-:W-:Y:S01]  /*1280*/  UISETP.NE.AND UP0, UPT, UR6, 0x1, UPT ;  /* 0x000000010600788c */ /* 0x000fe2000bf05270 */
[----:B------:R-:W-:Y:S01]  /*1290*/  IMAD.MOV.U32 R0, RZ, RZ, RZ ;  /* 0x000000ffff007224 */ /* 0x000fe200078e00ff */
[----:B------:R-:W-:Y:S01]  /*12a0*/  UIADD3 UR6, UR43, 0xbf, URZ ;  /* 0x000000bf2b067890 */ /* 0x000fe2000fffe03f */
[----:B------:R-:W-:Y:S01]  /*12b0*/  IMAD.MOV.U32 R2, RZ, RZ, RZ ;  /* 0x000000ffff027224 */ /* 0x000fe200078e00ff */
[----:B------:R-:W-:Y:S01]  /*12c0*/  UIADD3 UR48, -UR48, UR4, URZ ;  /* 0x0000000430307290 */ /* 0x000fe2000fffe13f */
[----:B------:R-:W-:Y:S02]  /*12d0*/  CS2R R54, SRZ ;  /* 0x0000000000367805 */ /* 0x000fe4000001ff00 */
[----:B------:R-:W-:-:S02]  /*12e0*/  CS2R R6, SRZ ;  /* 0x0000000000067805 */ /* 0x000fc4000001ff00 */
[----:B------:R-:W-:Y:S01]  /*12f0*/  CS2R R52, SRZ ;  /* 0x0000000000347805 */ /* 0x000fe2000001ff00 */
[----:B------:R-:W-:Y:S01]  /*1300*/  UIADD3 UR7, UR48, 0xa0, -UR49 ;  /* 0x000000a030077890 */ /* 0x000fe2000fffe831 */
[----:B------:R-:W-:Y:S02]  /*1310*/  CS2R R8, SRZ ;  /* 0x0000000000087805 */ /* 0x000fe4000001ff00 */
[----:B------:R-:W-:Y:S01]  /*1320*/  CS2R R46, SRZ ;  /* 0x00000000002e7805 */ /* 0x000fe2000001ff00 */
[----:B------:R-:W-:Y:S01]  /*1330*/  @UP0 ULDC UR4, c[0x0][0x44c] ;  /* 0x0001130000040ab9 */ /* 0x000fe20000000800 */
[----:B------:R-:W-:Y:S01]  /*1340*/  @UP0 ULDC UR8, c[0x0][0x450] ;  /* 0x0001140000080ab9 */ /* 0x000fe20000000800 */
[----:B------:R-:W-:Y:S01]  /*1350*/  UIMAD.WIDE.U32 UR4, UR6, UR4, URZ ;  /* 0x00000004060472a5 */ /* 0x000fe2000f8e003f */
[----:B------:R-:W-:Y:S01]  /*1360*/  CS2R R10, SRZ ;  /* 0x00000000000a7805 */ /* 0x000fe2000001ff00 */
[----:B------:R-:W-:Y:S01]  /*1370*/  UIADD3 UR4, UR48, 0x9f, URZ ;  /* 0x0000009f30047890 */ /* 0x000fe2000fffe03f */
[----:B------:R-:W-:Y:S01]  /*1380*/  CS2R R44, SRZ ;  /* 0x00000000002c7805 */ /* 0x000fe2000001ff00 */
[----:B------:R-:W-:Y:S01]  /*1390*/  @UP0 USHF.R.U32.HI UR6, URZ, UR8, UR5 ;  /* 0x000000083f060299 */ /* 0x000fe20008011605 */
[----:B------:R-:W-:Y:S01]  /*13a0*/  CS2R R12, SRZ ;  /* 0x00000000000c7805 */ /* 0x000fe2000001ff00 */
[----:B------:R-:W-:Y:S01]  /*13b0*/  UIMAD.WIDE UR4, UR4, 0x66666667, URZ ;  /* 0x66666667040478a5 */ /* 0x000fe2000f8e023f */
[----:B------:R-:W-:Y:S01]  /*13c0*/  CS2R R38, SRZ ;  /* 0x0000000000267805 */ /* 0x000fe2000001ff00 */
[----:B------:R-:W-:Y:S01]  /*13d0*/  UIADD3 UR6, UR7, UR6, URZ ;  /* 0x0000000607067290 */ /* 0x000fe2000fffe03f */
[----:B------:R-:W-:Y:S01]  /*13e0*/  CS2R R14, SRZ ;  /* 0x00000000000e7805 */ /* 0x000fe2000001ff00 */
[----:B------:R-:W-:Y:S01]  /*13f0*/  USHF.R.U32.HI UR4, URZ, 0x1f, UR5 ;  /* 0x0000001f3f047899 */ /* 0x000fe20008011605 */
[----:B------:R-:W-:Y:S01]  /*1400*/  CS2R R36, SRZ ;  /* 0x0000000000247805 */ /* 0x000fe2000001ff00 */
[----:B------:R-:W-:Y:S01]  /*1410*/  UIMAD.WIDE UR6, UR6, 0x66666667, URZ ;  /* 0x66666667060678a5 */ /* 0x000fe2000f8e023f */
[----:B------:R-:W-:Y:S01]  /*1420*/  CS2R R20, SRZ ;  /* 0x0000000000147805 */ /* 0x000fe2000001ff00 */
[----:B------:R-:W-:Y:S01]  /*1430*/  ULEA.HI.SX32 UR4, UR5, UR4, 0x1a ;  /* 0x0000000405047291 */ /* 0x000fe2000f8fd23f */
[----:B------:R-:W-:Y:S01]  /*1440*/  CS2R R24, SRZ ;  /* 0x0000000000187805 */ /* 0x000fe2000001ff00 */
[----:B------:R-:W-:Y:S01]  /*1450*/  USHF.R.U32.HI UR6, URZ, 0x1f, UR7 ;  /* 0x0000001f3f067899 */ /* 0x000fe20008011607 */
[----:B------:R-:W-:-:S02]  /*1460*/  CS2R R26, SRZ ;  /* 0x00000000001a7805 */ /* 0x000fc4000001ff00 */
[----:B------:R-:W-:Y:S02]  /*1470*/  CS2R R56, SRZ ;  /* 0x0000000000387805 */ /* 0x000fe4000001ff00 */
[----:B------:R-:W-:Y:S01]  /*1480*/  MOV R33, RZ ;  /* 0x000000ff00217202 */ /* 0x000fe20000000f00 */
[----:B------:R-:W-:Y:S01]  /*1490*/  ULEA.HI.SX32 UR6, UR7, UR6, 0x1a ;  /* 0x0000000607067291 */ /* 0x000fe2000f8fd23f */
[----:B------:R-:W-:-:S03]  /*14a0*/  IMAD.MOV.U32 R58, RZ, RZ, RZ ;  /* 0x000000ffff3a7224 */ /* 0x000fc600078e00ff */
[----:B------:R-:W-:-:S04]  /*14b0*/  UISETP.LT.AND UP0, UPT, UR4, UR6, UPT ;  /* 0x000000060400728c */ /* 0x000fc8000bf01270 */
[----:B------:R-:W-:-:S04]  /*14c0*/  USEL UR52, UR4, UR6, UP0 ;  /* 0x0000000604347287 */ /* 0x000fc80008000000 */
[----:B------:R-:W-:-:S06]  /*14d0*/  UISETP.GE.AND UP0, UPT, UR52, 0x1, UPT ;  /* 0x000000013400788c */ /* 0x000fcc000bf06270 */
[----:B------:R-:W-:-:S13]  /*14e0*/  PLOP3.LUT P1, PT, PT, PT, UP0, 0x80, 0x0 ;  /* 0x000000000000781c */ /* 0x000fda0003f2f008 */
[----:B------:R-:W-:Y:S05]  /*14f0*/  @!P1 BRA `(.L_x_1681) ;  /* 0x000000a400a89947 */ /* 0x000fea0003800000 */
        /* <DEDUP_REMOVED lines=31> */
.L_x_1682:
        /* <DEDUP_REMOVED lines=10> */
[----:B------:R-:W-:Y:S02]  /*1790*/  @UP0 ULDC.64 UR16, c[0x0][0x9a8] ;  /* 0x00026a0000100ab9 */ /* 0x000fe40000000a00 */
[----:B------:R-:W-:Y:S01]  /*17a0*/  @UP1 ULDC.64 UR14, c[0x0][0x9b8] ;  /* 0x00026e00000e1ab9 */ /* 0x000fe20000000a00 */
[----:B------:R-:W-:Y:S02]  /*17b0*/  @UP0 UIMAD UR8, UR41, UR16, URZ ;  /* 0x00000010290802a4 */ /* 0x000fe4000f8e023f */
[----:B------:R-:W-:Y:S02]  /*17c0*/  @UP1 UIMAD UR9, UR41, UR14, URZ ;  /* 0x0000000e290912a4 */ /* 0x000fe4000f8e023f */
[----:B------:R-:W-:Y:S02]  /*17d0*/  @UP0 UIMAD.WIDE.U32 UR12, UR40, UR16, URZ ;  /* 0x00000010280c02a5 */ /* 0x000fe4000f8e003f */
[----:B------:R-:W-:Y:S02]  /*17e0*/  @UP0 UIMAD UR17, UR40, UR17, UR8 ;  /* 0x00000011281102a4 */ /* 0x000fe4000f8e0208 */
[----:B------:R-:W-:-:S02]  /*17f0*/  @UP0 USHF.R.S32.HI UR16, URZ, 0x1f, UR47 ;  /* 0x0000001f3f100899 */ /* 0x000fc4000801142f */
[----:B------:R-:W-:Y:S02]  /*1800*/  @UP1 USHF.R.S32.HI UR19, URZ, 0x1f, UR47 ;  /* 0x0000001f3f131899 */ /* 0x000fe4000801142f */
[----:B------:R-:W-:Y:S02]  /*1810*/  @UP1 UIMAD.WIDE.U32 UR10, UR40, UR14, URZ ;  /* 0x0000000e280a12a5 */ /* 0x000fe4000f8e003f */
[----:B------:R-:W-:Y:S02]  /*1820*/  @UP1 UIMAD UR18, UR40, UR15, UR9 ;  /* 0x0000000f281212a4 */ /* 0x000fe4000f8e0209 */
[----:B------:R-:W-:Y:S01]  /*1830*/  @UP0 UIADD3 UR13, UR13, UR17, URZ ;  /* 0x000000110d0d0290 */ /* 0x000fe2000fffe03f */
[----:B------:R-:W-:Y:S01]  /*1840*/  @UP0 ULDC.64 UR14, c[0x0][0x9b0] ;  /* 0x00026c00000e0ab9 */ /* 0x000fe20000000a00 */
[----:B------:R-:W-:Y:S01]  /*1850*/  @UP1 ULDC.64 UR8, c[0x0][0x9c0] ;  /* 0x0002700000081ab9 */ /* 0x000fe20000000a00 */
        /* <DEDUP_REMOVED lines=14> */
[----:B------:R-:W-:-:S02]  /*1940*/  MOV R4, UR4 ;  /* 0x0000000400047c02 */ /* 0x000fc40008000f00 */
        /* <DEDUP_REMOVED lines=16> */
.L_x_1816:
[----:B------:R-:W-:Y:S05]  /*1a50*/  @!P0 BRA `(.L_x_1684) ;  /* 0x0000000000048947 */ /* 0x000fea0003800000 */
[----:B------:R-:W-:Y:S01]  /*1a60*/  BPT.TRAP 0x1 ;  /* 0x000000040000795c */ /* 0x000fe20000300000 */
.L_x_1684:
[----:B------:R-:W-:Y:S02]  /*1a70*/  IMAD.U32 R2, RZ, RZ, UR39 ;  /* 0x00000027ff027e24 */ /* 0x000fe4000f8e00ff */
[----:B0-----:R-:W-:-:S03]  /*1a80*/  IMAD.U32 R3, RZ, RZ, UR37 ;  /* 0x00000025ff037e24 */ /* 0x001fc6000f8e00ff */
[----:B------:R-:W-:Y:S02]  /*1a90*/  LEA R2, R2, UR45, 0x3 ;  /* 0x0000002d02027c11 */ /* 0x000fe4000f8e18ff */
[----:B------:R-:W-:-:S04]  /*1aa0*/  SHF.L.U32 R3, R3, 0x1f, RZ ;  /* 0x0000001f03037819 */ /* 0x000fc800000006ff */
[----:B------:R0:W1:Y:S01]  /*1ab0*/  SYNCS.PHASECHK.TRANS64.TRYWAIT P1, [R2+URZ+0x13230], R3 ;  /* 0x01323003020075a7 */ /* 0x000062000802017f */
[----:B------:R-:W-:Y:S05]  /*1ac0*/  @!P0 BRA `(.L_x_1685) ;  /* 0x0000000000048947 */ /* 0x000fea0003800000 */
[----:B------:R-:W-:Y:S01]  /*1ad0*/  BPT.TRAP 0x1 ;  /* 0x000000040000795c */ /* 0x000fe20000300000 */
.L_x_1685:
[----:B-1----:R-:W-:Y:S05]  /*1ae0*/  @P1 BRA `(.L_x_1686) ;  /* 0x0000000000081947 */ /* 0x002fea0003800000 */
[----:B------:R-:W1:Y:S02]  /*1af0*/  SYNCS.PHASECHK.TRANS64.TRYWAIT P1, [R2+URZ+0x13230], R3 ;  /* 0x01323003020075a7 */ /* 0x000e64000802017f */
[----:B-1----:R-:W-:Y:S05]  /*1b00*/  @!P1 BRA `(.L_x_1687) ;  /* 0x0000010c002c9947 */ /* 0x002fea0003800000 */
.L_x_1686:
        /* <DEDUP_REMOVED lines=15> */
[----:B------:R-:W-:-:S06]  /*1c00*/  UIADD3 UR23, UR52, -0x2, URZ ;  /* 0xfffffffe34177890 */ /* 0x000fcc000fffe03f */
        /* <DEDUP_REMOVED lines=30> */
[----:B------:R-:W-:Y:S01]  /*1df0*/  QGMMA.64x32x32.F32.E4M3.E4M3 R24, gdesc[UR8], RZ, !UPT, gsb0 ;  /* 0x00600000081879f3 */ /* 0x000fe2000c0008ff */
[----:B------:R-:W-:Y:S02]  /*1e00*/  ULDC UR10, c[0x0][0x448] ;  /* 0x00011200000a7ab9 */ /* 0x000fe40000000800 */
[----:B------:R-:W-:-:S03]  /*1e10*/  UISETP.NE.AND UP0, UPT, UR10, 0x1, UPT ;  /* 0x000000010a00788c */ /* 0x000fc6000bf05270 */
[----:B------:R-:W-:-:S03]  /*1e20*/  UMOV UR10, UR43 ;  /* 0x0000002b000a7c82 */ /* 0x000fc60008000000 */
[----:B------:R-:W-:-:S05]  /*1e30*/  PLOP3.LUT P2, PT, PT, PT, UP0, 0x80, 0x0 ;  /* 0x000000000000781c */ /* 0x000fca0003f4f008 */
[----:B------:R-:W-:Y:S01]  /*1e40*/  @UP0 ULDC UR11, c[0x0][0x450] ;  /* 0x00011400000b0ab9 */ /* 0x000fe20000000800 */
        /* <DEDUP_REMOVED lines=27> */
[----:B------:R-:W-:-:S06]  /*2000*/  FMUL.FTZ R11, R0, R101 ;  /* 0x00000065000b7220 */ /* 0x000fcc0000410000 */
        /* <DEDUP_REMOVED lines=11> */
[----:B------:R-:W-:Y:S01]  /*20c0*/  VIADD R83, R17, UR43 ;  /* 0x0000002b11537c36 */ /* 0x000fe20008000000 */
        /* <DEDUP_REMOVED lines=26> */
[----:B------:R-:W-:Y:S01]  /*2270*/  FMUL.FTZ R87, R0, R67 ;  /* 0x0000004300577220 */ /* 0x000fe20000410000 */
[----:B------:R-:W-:Y:S01]  /*2280*/  IMAD.U32 R67, RZ, RZ, UR49 ;  /* 0x00000031ff437e24 */ /* 0x000fe2000f8e00ff */
[----:B------:R-:W5:Y:S01]  /*2290*/  MUFU.TANH R77, R77 ;  /* 0x0000004d004d7308 */ /* 0x000f620000002400 */
[----:B------:R-:W-:Y:S01]  /*22a0*/  QGMMA.64x32x32.F32.E4M3.E4M3 R40, gdesc[UR4], R40, gsb0 ;  /* 0x00600000042879f3 */ /* 0x000fe20008000828 */
[----:B------:R-:W-:Y:S01]  /*22b0*/  @UP0 ULDC UR6, c[0x0][0x44c] ;  /* 0x0001130000060ab9 */ /* 0x000fe20000000800 */
[----:B------:R-:W-:Y:S01]  /*22c0*/  UMOV UR7, 0xffffff60 ;  /* 0xffffff6000077882 */ /* 0x000fe20000000000 */
[----:B------:R-:W-:Y:S01]  /*22d0*/  @P2 IMAD.HI.U32 R57, R83, UR6, RZ ;  /* 0x0000000653392c27 */ /* 0x000fe2000f8e00ff */
[----:B------:R-:W-:Y:S01]  /*22e0*/  @UP0 ULDC UR6, c[0x0][0x450] ;  /* 0x0001140000060ab9 */ /* 0x000fe20000000800 */
[----:B------:R-:W-:-:S02]  /*22f0*/  UIMAD UR7, UR52, UR7, 0xa1 ;  /* 0x000000a1340774a4 */ /* 0x000fc4000f8e0207 */
[C---:B------:R-:W-:Y:S01]  /*2300*/  FMUL.FTZ R58, R0.reuse, R58 ;  /* 0x0000003a003a7220 */ /* 0x040fe20000410000 */
[----:B------:R-:W5:Y:S01]  /*2310*/  MUFU.TANH R76, R76 ;  /* 0x0000004c004c7308 */ /* 0x000f620000002400 */
[----:B------:R-:W-:Y:S01]  /*2320*/  @P2 SHF.R.U32.HI R83, RZ, UR6, R57 ;  /* 0x00000006ff532c19 */ /* 0x000fe20008011639 */
[----:B------:R-:W-:Y:S01]  /*2330*/  UIMAD UR6, UR52, -0xa0, UR48 ;  /* 0xffffff60340678a4 */ /* 0x000fe2000f8e0230 */
[----:B------:R-:W-:Y:S01]  /*2340*/  FMUL.FTZ R86, R0, R59 ;  /* 0x0000003b00567220 */ /* 0x000fe20000410000 */
[----:B------:R-:W-:Y:S01]  /*2350*/  IMAD.U32 R63, RZ, RZ, UR7 ;  /* 0x00000007ff3f7e24 */ /* 0x000fe2000f8e00ff */
[----:B------:R-:W-:Y:S01]  /*2360*/  UMOV UR7, 0x80000020 ;  /* 0x8000002000077882 */ /* 0x000fe20000000000 */
[----:B------:R-:W0:Y:S01]  /*2370*/  SHFL.IDX PT, R57, R83, 0x1, 0x1c1f ;  /* 0x003c1f0053397f89 */ /* 0x000e2200000e0000 */
[----:B------:R-:W-:Y:S01]  /*2380*/  UIADD3 UR6, UR6, 0xa0, URZ ;  /* 0x000000a006067890 */ /* 0x000fe2000fffe03f */
[----:B------:R-:W-:Y:S01]  /*2390*/  IMAD R80, R16, -0x2, R63 ;  /* 0xfffffffe10507824 */ /* 0x000fe200078e023f */
[----:B------:R-:W5:Y:S01]  /*23a0*/  MUFU.TANH R58, R58 ;  /* 0x0000003a003a7308 */ /* 0x000f620000002400 */
[C---:B------:R-:W-:Y:S01]  /*23b0*/  FMUL.FTZ R59, R0.reuse, R62 ;  /* 0x0000003e003b7220 */ /* 0x040fe20000410000 */
[C---:B------:R-:W-:Y:S01]  /*23c0*/  FMUL.FTZ R62, R0.reuse, R66 ;  /* 0x00000042003e7220 */ /* 0x040fe20000410000 */
[C---:B------:R-:W-:Y:S01]  /*23d0*/  FMUL.FTZ R63, R0.reuse, R70 ;  /* 0x00000046003f7220 */ /* 0x040fe20000410000 */
[----:B------:R-:W-:Y:S01]  /*23e0*/  IMAD.U32 R81, RZ, RZ, UR6 ;  /* 0x00000006ff517e24 */ /* 0x000fe2000f8e00ff */
[----:B------:R-:W-:Y:S01]  /*23f0*/  IADD3 R80, -R67, UR48, R80 ;  /* 0x0000003043507c10 */ /* 0x000fe2000fffe150 */
[----:B------:R-:W-:Y:S01]  /*2400*/  UIADD3 UR6, UR12, 0x202, URZ ;  /* 0x000002020c067890 */ /* 0x000fe2000fffe03f */
[----:B------:R-:W-:Y:S01]  /*2410*/  FMUL.FTZ R71, R0, R71 ;  /* 0x0000004700477220 */ /* 0x000fe20000410000 */
[----:B------:R-:W-:Y:S01]  /*2420*/  IMAD R81, R16, -0x2, R81 ;  /* 0xfffffffe10517824 */ /* 0x000fe200078e0251 */
        /* <DEDUP_REMOVED lines=8> */
[----:B------:R-:W5:Y:S01]  /*24b0*/  MUFU.TANH R59, R59 ;  /* 0x0000003b003b7308 */ /* 0x000f620000002400 */
[----:B0-----:R-:W-:-:S04]  /*24c0*/  VIADDMNMX R57, R57, R80, R81, PT ;  /* 0x0000005039397246 */ /* 0x001fc80003800151 */
[----:B------:R-:W-:-:S03]  /*24d0*/  ISETP.GT.AND P5, PT, R57, RZ, PT ;  /* 0x000000ff3900720c */ /* 0x000fc60003fa4270 */
[----:B------:R-:W0:Y:S01]  /*24e0*/  MUFU.TANH R97, R97 ;  /* 0x0000006100617308 */ /* 0x000e220000002400 */
[C---:B------:R-:W-:Y:S02]  /*24f0*/  ISETP.GT.AND P6, PT, R57.reuse, 0x1, PT ;  /* 0x000000013900780c */ /* 0x040fe40003fc4270 */
[----:B------:R-:W-:Y:S02]  /*2500*/  ISETP.GT.AND P3, PT, R57, 0x8, PT ;  /* 0x000000083900780c */ /* 0x000fe40003f64270 */
[----:B------:R-:W-:Y:S02]  /*2510*/  FSEL R88, R88, -INF , P5 ;  /* 0xff80000058587808 */ /* 0x000fe40002800000 */
[----:B-1----:R-:W-:Y:S01]  /*2520*/  FSEL R98, R89, -INF , P6 ;  /* 0xff80000059627808 */ /* 0x002fe20003000000 */
[----:B------:R-:W1:Y:S01]  /*2530*/  MUFU.TANH R62, R62 ;  /* 0x0000003e003e7308 */ /* 0x000e620000002400 */
[----:B------:R-:W-:Y:S02]  /*2540*/  ISETP.GT.AND P4, PT, R57, 0x9, PT ;  /* 0x000000093900780c */ /* 0x000fe40003f84270 */
[----:B--2---:R-:W-:-:S02]  /*2550*/  FSEL R90, R90, -INF , P3 ;  /* 0xff8000005a5a7808 */ /* 0x004fc40001800000 */
[----:B------:R-:W-:Y:S02]  /*2560*/  FMNMX.FTZ R67, R88, R98, !PT ;  /* 0x0000006258437209 */ /* 0x000fe40007810000 */
[----:B------:R-:W-:Y:S01]  /*2570*/  ISETP.GT.AND P5, PT, R57, 0x10, PT ;  /* 0x000000103900780c */ /* 0x000fe20003fa4270 */
[----:B------:R-:W2:Y:S01]  /*2580*/  MUFU.TANH R87, R87 ;  /* 0x0000005700577308 */ /* 0x000ea20000002400 */
[----:B---3--:R-:W-:Y:S01]  /*2590*/  FSEL R100, R91, -INF , P4 ;  /* 0xff8000005b647808 */ /* 0x008fe20002000000 */
[----:B------:R-:W-:Y:S02]  /*25a0*/  WARPGROUP.DEPBAR.LE gsb0, 0x0 ;  /* 0x00008000000079c5 */ /* 0x000fe40000010000 */
[----:B------:R-:W-:Y:S01]  /*25b0*/  FMNMX.FTZ R67, R90, R67, !PT ;  /* 0x000000435a437209 */ /* 0x000fe20007810000 */
[----:B------:R-:W-:Y:S01]  /*25c0*/  WARPGROUP.ARRIVE ;  /* 0x00000000000079c5 */ /* 0x000fe20000000000 */
[C---:B------:R-:W-:Y:S01]  /*25d0*/  ISETP.GT.AND P3, PT, R57.reuse, 0x11, PT ;  /* 0x000000113900780c */ /* 0x040fe20003f64270 */
[----:B------:R-:W-:Y:S01]  /*25e0*/  FMUL.FTZ R42, R0, R42 ;  /* 0x0000002a002a7220 */ /* 0x000fe20000410000 */
[----:B----4-:R-:W-:Y:S01]  /*25f0*/  FSEL R104, R92, -INF , P5 ;  /* 0xff8000005c687808 */ /* 0x010fe20002800000 */
[----:B------:R-:W-:Y:S01]  /*2600*/  FMUL.FTZ R43, R0, R43 ;  /* 0x0000002b002b7220 */ /* 0x000fe20000410000 */
[----:B------:R-:W-:Y:S01]  /*2610*/  FMNMX.FTZ R67, R100, R67, !PT ;  /* 0x0000004364437209 */ /* 0x000fe20007810000 */
[----:B------:R-:W-:Y:S01]  /*2620*/  QGMMA.64x32x32.F32.E4M3.E4M3 R24, gdesc[UR4], R24, gsb0 ;  /* 0x00600000041879f3 */ /* 0x000fe20008000818 */
[----:B------:R-:W-:Y:S01]  /*2630*/  ISETP.GT.AND P4, PT, R57, 0x18, PT ;  /* 0x000000183900780c */ /* 0x000fe20003f84270 */
[----:B------:R-:W-:Y:S01]  /*2640*/  MUFU.TANH R89, R42 ;  /* 0x0000002a00597308 */ /* 0x000fe20000002400 */
[----:B-----5:R-:W-:Y:S01]  /*2650*/  FSEL R102, R93, -INF , P3 ;  /* 0xff8000005d667808 */ /* 0x020fe20001800000 */
[----:B------:R-:W-:Y:S01]  /*2660*/  FMUL.FTZ R46, R0, R46 ;  /* 0x0000002e002e7220 */ /* 0x000fe20000410000 */
[----:B------:R-:W-:Y:S01]  /*2670*/  FMNMX.FTZ R67, R104, R67, !PT ;  /* 0x0000004368437209 */ /* 0x000fe20007810000 */
[C---:B------:R-:W-:Y:S01]  /*2680*/  FMUL.FTZ R50, R0.reuse, R50 ;  /* 0x0000003200327220 */ /* 0x040fe20000410000 */
[C---:B------:R-:W-:Y:S01]  /*2690*/  ISETP.GT.AND P3, PT, R57.reuse, 0x19, PT ;  /* 0x000000193900780c */ /* 0x040fe20003f64270 */
[----:B------:R-:W-:Y:S01]  /*26a0*/  FMUL.FTZ R51, R0, R51 ;  /* 0x0000003300337220 */ /* 0x000fe20000410000 */
[----:B------:R-:W-:Y:S01]  /*26b0*/  FSEL R92, R94, -INF , P4 ;  /* 0xff8000005e5c7808 */ /* 0x000fe20002000000 */
[----:B------:R-:W-:Y:S01]  /*26c0*/  MUFU.TANH R91, R43 ;  /* 0x0000002b005b7308 */ /* 0x000fe20000002400 */
[----:B------:R-:W-:Y:S01]  /*26d0*/  FMNMX.FTZ R67, R102, R67, !PT ;  /* 0x0000004366437209 */ /* 0x000fe20007810000 */
[C---:B------:R-:W-:Y:S01]  /*26e0*/  FMUL.FTZ R47, R0.reuse, R47 ;  /* 0x0000002f002f7220 */ /* 0x040fe20000410000 */
[----:B------:R-:W-:Y:S01]  /*26f0*/  ISETP.GT.AND P4, PT, R57, 0x20, PT ;  /* 0x000000203900780c */ /* 0x000fe20003f84270 */
[C---:B------:R-:W-:Y:S01]  /*2700*/  FMUL.FTZ R54, R0.reuse, R54 ;  /* 0x0000003600367220 */ /* 0x040fe20000410000 */
[----:B------:R-:W-:Y:S01]  /*2710*/  FSEL R94, R95, -INF , P3 ;  /* 0xff8000005f5e7808 */ /* 0x000fe20001800000 */
[----:B------:R-:W-:Y:S01]  /*2720*/  FMUL.FTZ R40, R0, R40 ;  /* 0x0000002800287220 */ /* 0x000fe20000410000 */
[----:B------:R-:W-:Y:S01]  /*2730*/  FMNMX.FTZ R67, R92, R67, !PT ;  /* 0x000000435c437209 */ /* 0x000fe20007810000 */
[----:B------:R3:W-:Y:S01]  /*2740*/  MUFU.TANH R93, R46 ;  /* 0x0000002e005d7308 */ /* 0x0007e20000002400 */
[C---:B------:R-:W-:Y:S01]  /*2750*/  ISETP.GT.AND P3, PT, R57.reuse, 0x21, PT ;  /* 0x000000213900780c */ /* 0x040fe20003f64270 */
[----:B------:R-:W-:Y:S01]  /*2760*/  FMUL.FTZ R41, R0, R41 ;  /* 0x0000002900297220 */ /* 0x000fe20000410000 */
[----:B------:R-:W-:Y:S01]  /*2770*/  FSEL R96, R96, -INF , P4 ;  /* 0xff80000060607808 */ /* 0x000fe20002000000 */
[----:B------:R-:W-:Y:S01]  /*2780*/  @UP0 ULDC UR6, c[0x0][0x44c] ;  /* 0x0001130000060ab9 */ /* 0x000fe20000000800 */
[----:B------:R-:W-:Y:S01]  /*2790*/  FMNMX.FTZ R67, R94, R67, !PT ;  /* 0x000000435e437209 */ /* 0x000fe20007810000 */
[----:B------:R-:W-:Y:S01]  /*27a0*/  UIMAD.WIDE.U32 UR6, UR43, UR6, URZ ;  /* 0x000000062b0672a5 */ /* 0x000fe2000f8e003f */
[----:B------:R-:W-:Y:S01]  /*27b0*/  ISETP.GT.AND P4, PT, R57, 0x28, PT ;  /* 0x000000283900780c */ /* 0x000fe20003f84270 */
[----:B------:R-:W4:Y:S01]  /*27c0*/  MUFU.TANH R63, R63 ;  /* 0x0000003f003f7308 */ /* 0x000f220000002400 */
[----:B------:R-:W-:Y:S01]  /*27d0*/  FSEL R85, R85, -INF , P3 ;  /* 0xff80000055557808 */ /* 0x000fe20001800000 */
[----:B---3--:R-:W-:Y:S01]  /*27e0*/  FMUL.FTZ R46, R0, R55 ;  /* 0x00000037002e7220 */ /* 0x008fe20000410000 */
[----:B------:R-:W-:Y:S01]  /*27f0*/  FMNMX.FTZ R42, R96, R67, !PT ;  /* 0x00000043602a7209 */ /* 0x000fe20007810000 */
[----:B------:R-:W-:Y:S01]  /*2800*/  @UP0 USHF.R.U32.HI UR10, URZ, UR11, UR7 ;  /* 0x0000000b3f0a0299 */ /* 0x000fe20008011607 */
[----:B------:R-:W-:-:S02]  /*2810*/  ISETP.GT.AND P3, PT, R57, 0x29, PT ;  /* 0x000000293900780c */ /* 0x000fc40003f64270 */
[----:B------:R-:W-:Y:S01]  /*2820*/  FSEL R84, R84, -INF , P4 ;  /* 0xff80000054547808 */ /* 0x000fe20002000000 */
[----:B------:R-:W3:Y:S01]  /*2830*/  MUFU.TANH R71, R71 ;  /* 0x0000004700477308 */ /* 0x000ee20000002400 */
[----:B------:R-:W-:Y:S01]  /*2840*/  FMNMX.FTZ R43, R85, R42, !PT ;  /* 0x0000002a552b7209 */ /* 0x000fe20007810000 */
[----:B------:R-:W-:Y:S01]  /*2850*/  UIADD3 UR6, UR10, UR48, -UR49 ;  /* 0x000000300a067290 */ /* 0x000fe2000fffe831 */
[----:B------:R-:W-:Y:S02]  /*2860*/  ISETP.GT.AND P4, PT, R57, 0x30, PT ;  /* 0x000000303900780c */ /* 0x000fe40003f84270 */
[----:B------:R-:W-:Y:S01]  /*2870*/  FSEL R82, R75, -INF , P3 ;  /* 0xff8000004b527808 */ /* 0x000fe20001800000 */
[----:B------:R-:W-:Y:S01]  /*2880*/  UIMAD.WIDE UR6, UR6, 0x66666667, URZ ;  /* 0x66666667060678a5 */ /* 0x000fe2000f8e023f */
[----:B------:R-:W-:Y:S01]  /*2890*/  FMNMX.FTZ R43, R84, R43, !PT ;  /* 0x0000002b542b7209 */ /* 0x000fe20007810000 */
[----:B------:R-:W-:Y:S01]  /*28a0*/  MUFU.TANH R75, R50 ;  /* 0x00000032004b7308 */ /* 0x000fe20000002400 */
[----:B------:R-:W-:Y:S01]  /*28b0*/  ISETP.GT.AND P3, PT, R57, 0x31, PT ;  /* 0x000000313900780c */ /* 0x000fe20003f64270 */
[----:B------:R-:W-:Y:S01]  /*28c0*/  USHF.R.U32.HI UR6, URZ, 0x1f, UR7 ;  /* 0x0000001f3f067899 */ /* 0x000fe20008011607 */
[----:B------:R-:W-:-:S02]  /*28d0*/  FSEL R79, R79, -INF , P4 ;  /* 0xff8000004f4f7808 */ /* 0x000fc40002000000 */
[----:B------:R-:W-:Y:S01]  /*28e0*/  FMNMX.FTZ R42, R82, R43, !PT ;  /* 0x0000002b522a7209 */ /* 0x000fe20007810000 */
[----:B------:R-:W-:Y:S01]  /*28f0*/  ULEA.HI.SX32 UR6, UR7, UR6, 0x1a ;  /* 0x0000000607067291 */ /* 0x000fe2000f8fd23f */
[----:B------:R-:W-:Y:S01]  /*2900*/  ISETP.GT.AND P4, PT, R57, 0x38, PT ;  /* 0x000000383900780c */ /* 0x000fe20003f84270 */
[----:B------:R-:W-:Y:S01]  /*2910*/  MUFU.TANH R99, R51 ;  /* 0x0000003300637308 */ /* 0x000fe20000002400 */
[----:B------:R-:W-:Y:S01]  /*2920*/  FSEL R78, R78, -INF , P3 ;  /* 0xff8000004e4e7808 */ /* 0x000fe20001800000 */
[----:B------:R-:W-:Y:S01]  /*2930*/  UISETP.LT.AND UP1, UPT, URZ, UR6, UPT ;  /* 0x000000063f00728c */ /* 0x000fe2000bf21270 */
[----:B------:R-:W-:Y:S02]  /*2940*/  FMNMX.FTZ R43, R79, R42, !PT ;  /* 0x0000002a4f2b7209 */ /* 0x000fe40007810000 */
[----:B------:R-:W-:Y:S01]  /*2950*/  ISETP.GT.AND P3, PT, R57, 0x39, PT ;  /* 0x000000393900780c */ /* 0x000fe20003f64270 */
[----:B------:R-:W-:Y:S01]  /*2960*/  USEL UR22, URZ, UR6, !UP1 ;  /* 0x000000063f167287 */ /* 0x000fe2000c800000 */
[----:B------:R-:W-:Y:S01]  /*2970*/  FSEL R77, R77, -INF , P4 ;  /* 0xff8000004d4d7808 */ /* 0x000fe20002000000 */
[----:B------:R5:W3:Y:S01]  /*2980*/  MUFU.TANH R95, R47 ;  /* 0x0000002f005f7308 */ /* 0x000ae20000002400 */
[----:B------:R-:W-:Y:S01]  /*2990*/  FMNMX.FTZ R42, R78, R43, !PT ;  /* 0x0000002b4e2a7209 */ /* 0x000fe20007810000 */
[----:B------:R-:W-:-:S02]  /*29a0*/  WARPGROUP.DEPBAR.LE gsb0, 0x0 ;  /* 0x00008000000079c5 */ /* 0x000fc40000010000 */
[----:B------:R-:W-:Y:S01]  /*29b0*/  ISETP.GT.AND P4, PT, R57, 0x40, PT ;  /* 0x000000403900780c */ /* 0x000fe20003f84270 */
[----:B------:R-:W-:Y:S01]  /*29c0*/  FMUL.FTZ R24, R0, R24 ;  /* 0x0000001800187220 */ /* 0x000fe20000410000 */
[----:B------:R-:W-:Y:S01]  /*29d0*/  FSEL R70, R76, -INF , P3 ;  /* 0xff8000004c467808 */ /* 0x000fe20001800000 */
[C---:B------:R-:W-:Y:S01]  /*29e0*/  FMUL.FTZ R25, R0.reuse, R25 ;  /* 0x0000001900197220 */ /* 0x040fe20000410000 */
[----:B------:R-:W-:Y:S01]  /*29f0*/  FMNMX.FTZ R43, R77, R42, !PT ;  /* 0x0000002a4d2b7209 */ /* 0x000fe20007810000 */
[----:B-----5:R-:W-:Y:S01]  /*2a00*/  FMUL.FTZ R47, R0, R26 ;  /* 0x0000001a002f7220 */ /* 0x020fe20000410000 */
[C---:B------:R-:W-:Y:S01]  /*2a10*/  ISETP.GT.AND P3, PT, R57.reuse, 0x41, PT ;  /* 0x000000413900780c */ /* 0x040fe20003f64270 */
[----:B------:R5:W3:Y:S01]  /*2a20*/  MUFU.TANH R76, R54 ;  /* 0x00000036004c7308 */ /* 0x000ae20000002400 */
[----:B------:R-:W-:Y:S01]  /*2a30*/  FSEL R67, R58, -INF , P4 ;  /* 0xff8000003a437808 */ /* 0x000fe20002000000 */
[----:B------:R-:W-:Y:S01]  /*2a40*/  FMUL.FTZ R36, R0, R36 ;  /* 0x0000002400247220 */ /* 0x000fe20000410000 */
[----:B------:R-:W-:Y:S01]  /*2a50*/  FMNMX.FTZ R42, R70, R43, !PT ;  /* 0x0000002b462a7209 */ /* 0x000fe20007810000 */
[----:B------:R-:W-:Y:S01]  /*2a60*/  UISETP.GE.AND UP1, UPT, UR23, UR22, UPT ;  /* 0x000000161700728c */ /* 0x000fe2000bf26270 */
[----:B------:R-:W-:-:S02]  /*2a70*/  ISETP.GT.AND P4, PT, R57, 0x48, PT ;  /* 0x000000483900780c */ /* 0x000fc40003f84270 */
[----:B------:R-:W-:Y:S01]  /*2a80*/  FSEL R66, R86, -INF , P3 ;  /* 0xff80000056427808 */ /* 0x000fe20001800000 */
[----:B------:R-:W-:Y:S01]  /*2a90*/  MUFU.TANH R3, R3 ;  /* 0x0000000300037308 */ /* 0x000fe20000002400 */
[----:B------:R-:W-:Y:S02]  /*2aa0*/  FMNMX.FTZ R43, R67, R42, !PT ;  /* 0x0000002a432b7209 */ /* 0x000fe40007810000 */
[----:B------:R-:W-:Y:S02]  /*2ab0*/  ISETP.GT.AND P3, PT, R57, 0x49, PT ;  /* 0x000000493900780c */ /* 0x000fe40003f64270 */
[----:B------:R-:W-:Y:S02]  /*2ac0*/  FSEL R55, R59, -INF , P4 ;  /* 0xff8000003b377808 */ /* 0x000fe40002000000 */
[----:B------:R-:W-:Y:S01]  /*2ad0*/  FMNMX.FTZ R50, R66, R43, !PT ;  /* 0x0000002b42327209 */ /* 0x000fe20007810000 */
[----:B------:R3:W3:Y:S01]  /*2ae0*/  MUFU.TANH R86, R46 ;  /* 0x0000002e00567308 */ /* 0x0006e20000002400 */
[----:B------:R-:W-:-:S02]  /*2af0*/  ISETP.GT.AND P4, PT, R57, 0x50, PT ;  /* 0x000000503900780c */ /* 0x000fc40003f84270 */
[----:B0-----:R-:W-:Y:S02]  /*2b00*/  FSEL R42, R97, -INF , P3 ;  /* 0xff800000612a7808 */ /* 0x001fe40001800000 */
[----:B------:R-:W-:Y:S02]  /*2b10*/  FMNMX.FTZ R51, R55, R50, !PT ;  /* 0x0000003237337209 */ /* 0x000fe40007810000 */
[C---:B------:R-:W-:Y:S01]  /*2b20*/  ISETP.GT.AND P3, PT, R57.reuse, 0x51, PT ;  /* 0x000000513900780c */ /* 0x040fe20003f64270 */
[----:B------:R0:W0:Y:S01]  /*2b30*/  MUFU.TANH R97, R47 ;  /* 0x0000002f00617308 */ /* 0x0000220000002400 */
[----:B-1----:R-:W-:Y:S02]  /*2b40*/  FSEL R43, R62, -INF , P4 ;  /* 0xff8000003e2b7808 */ /* 0x002fe40002000000 */
[----:B------:R-:W-:Y:S02]  /*2b50*/  FMNMX.FTZ R50, R42, R51, !PT ;  /* 0x000000332a327209 */ /* 0x000fe40007810000 */
[----:B------:R-:W-:-:S02]  /*2b60*/  ISETP.GT.AND P4, PT, R57, 0x58, PT ;  /* 0x000000583900780c */ /* 0x000fc40003f84270 */
[----:B--2---:R-:W-:Y:S01]  /*2b70*/  FSEL R26, R87, -INF , P3 ;  /* 0xff800000571a7808 */ /* 0x004fe20001800000 */
[----:B------:R-:W-:Y:S01]  /*2b80*/  MUFU.TANH R5, R5 ;  /* 0x0000000500057308 */ /* 0x000fe20000002400 */
[----:B------:R-:W-:Y:S01]  /*2b90*/  FMNMX.FTZ R51, R43, R50, !PT ;  /* 0x000000322b337209 */ /* 0x000fe20007810000 */
[----:B------:R-:W-:Y:S01]  /*2ba0*/  FMUL.FTZ R50, R0, R27 ;  /* 0x0000001b00327220 */ /* 0x000fe20000410000 */
[----:B------:R-:W-:Y:S02]  /*2bb0*/  ISETP.GT.AND P3, PT, R57, 0x59, PT ;  /* 0x000000593900780c */ /* 0x000fe40003f64270 */
[----:B----4-:R-:W-:Y:S02]  /*2bc0*/  FSEL R27, R63, -INF , P4 ;  /* 0xff8000003f1b7808 */ /* 0x010fe40002000000 */
[----:B-----5:R-:W-:Y:S01]  /*2bd0*/  FMNMX.FTZ R54, R26, R51, !PT ;  /* 0x000000331a367209 */ /* 0x020fe20007810000 */
[----:B------:R-:W-:Y:S01]  /*2be0*/  FMUL.FTZ R51, R0, R30 ;  /* 0x0000001e00337220 */ /* 0x000fe20000410000 */
[----:B------:R-:W-:Y:S01]  /*2bf0*/  ISETP.GT.AND P4, PT, R57, 0x60, PT ;  /* 0x000000603900780c */ /* 0x000fe20003f84270 */
[----:B------:R1:W2:Y:S01]  /*2c00*/  MUFU.TANH R87, R50 ;  /* 0x0000003200577308 */ /* 0x0002a20000002400 */
[----:B---3--:R-:W-:-:S02]  /*2c10*/  FSEL R46, R71, -INF , P3 ;  /* 0xff800000472e7808 */ /* 0x008fc40001800000 */
[----:B------:R-:W-:Y:S01]  /*2c20*/  FMNMX.FTZ R59, R27, R54, !PT ;  /* 0x000000361b3b7209 */ /* 0x000fe20007810000 */
[----:B------:R-:W-:Y:S01]  /*2c30*/  FMUL.FTZ R54, R0, R31 ;  /* 0x0000001f00367220 */ /* 0x000fe20000410000 */
[----:B------:R-:W-:Y:S02]  /*2c40*/  ISETP.GT.AND P3, PT, R57, 0x61, PT ;  /* 0x000000613900780c */ /* 0x000fe40003f64270 */
[----:B------:R-:W-:Y:S01]  /*2c50*/  FSEL R30, R89, -INF , P4 ;  /* 0xff800000591e7808 */ /* 0x000fe20002000000 */
[----:B------:R-:W-:Y:S01]  /*2c60*/  MUFU.TANH R6, R6 ;  /* 0x0000000600067308 */ /* 0x000fe20000002400 */
[----:B------:R-:W-:Y:S02]  /*2c70*/  FMNMX.FTZ R59, R46, R59, !PT ;  /* 0x0000003b2e3b7209 */ /* 0x000fe40007810000 */
[----:B------:R-:W-:Y:S02]  /*2c80*/  ISETP.GT.AND P4, PT, R57, 0x68, PT ;  /* 0x000000683900780c */ /* 0x000fe40003f84270 */
[----:B0-----:R-:W-:-:S02]  /*2c90*/  FSEL R47, R91, -INF , P3 ;  /* 0xff8000005b2f7808 */ /* 0x001fc40001800000 */
[----:B------:R-:W-:Y:S01]  /*2ca0*/  FMNMX.FTZ R58, R30, R59, !PT ;  /* 0x0000003b1e3a7209 */ /* 0x000fe20007810000 */
[----:B------:R0:W3:Y:S01]  /*2cb0*/  MUFU.TANH R89, R51 ;  /* 0x0000003300597308 */ /* 0x0000e20000002400 */
        /* <DEDUP_REMOVED lines=9> */
[----:B0-----:R-:W-:Y:S01]  /*2d50*/  FSEL R51, R75, -INF , P4 ;  /* 0xff8000004b337808 */ /* 0x001fe20002000000 */
[----:B------:R2:W0:Y:S01]  /*2d60*/  MUFU.TANH R93, R58 ;  /* 0x0000003a005d7308 */ /* 0x0004220000002400 */
[----:B------:R-:W-:Y:S01]  /*2d70*/  FMNMX.FTZ R62, R50, R59, !PT ;  /* 0x0000003b323e7209 */ /* 0x000fe20007810000 */
[----:B------:R-:W-:Y:S01]  /*2d80*/  FMUL.FTZ R59, R0, R35 ;  /* 0x00000023003b7220 */ /* 0x000fe20000410000 */
[----:B------:R-:W-:Y:S02]  /*2d90*/  ISETP.GT.AND P4, PT, R57, 0x78, PT ;  /* 0x000000783900780c */ /* 0x000fe40003f84270 */
[----:B------:R-:W-:-:S02]  /*2da0*/  FSEL R34, R99, -INF , P3 ;  /* 0xff80000063227808 */ /* 0x000fc40001800000 */
[----:B------:R-:W-:Y:S01]  /*2db0*/  FMNMX.FTZ R63, R51, R62, !PT ;  /* 0x0000003e333f7209 */ /* 0x000fe20007810000 */
[----:B------:R5:W1:Y:S01]  /*2dc0*/  MUFU.TANH R95, R59 ;  /* 0x0000003b005f7308 */ /* 0x000a620000002400 */
[C---:B------:R-:W-:Y:S02]  /*2dd0*/  ISETP.GT.AND P3, PT, R57.reuse, 0x79, PT ;  /* 0x000000793900780c */ /* 0x040fe40003f64270 */
[----:B----4-:R-:W-:Y:S01]  /*2de0*/  FSEL R54, R76, -INF , P4 ;  /* 0xff8000004c367808 */ /* 0x010fe20002000000 */
[----:B------:R-:W-:Y:S01]  /*2df0*/  FMUL.FTZ R76, R0, R44 ;  /* 0x0000002c004c7220 */ /* 0x000fe20000410000 */
[----:B------:R-:W-:Y:S02]  /*2e00*/  FMNMX.FTZ R63, R34, R63, !PT ;  /* 0x0000003f223f7209 */ /* 0x000fe40007810000 */
[----:B------:R-:W-:Y:S01]  /*2e10*/  ISETP.GT.AND P4, PT, R57, 0x80, PT ;  /* 0x000000803900780c */ /* 0x000fe20003f84270 */
[----:B------:R-:W-:Y:S01]  /*2e20*/  MUFU.TANH R7, R7 ;  /* 0x0000000700077308 */ /* 0x000fe20000002400 */
[----:B------:R-:W-:-:S02]  /*2e30*/  FSEL R35, R86, -INF , P3 ;  /* 0xff80000056237808 */ /* 0x000fc40001800000 */
[----:B------:R-:W-:Y:S01]  /*2e40*/  FMNMX.FTZ R62, R54, R63, !PT ;  /* 0x0000003f363e7209 */ /* 0x000fe20007810000 */
[----:B------:R-:W-:Y:S01]  /*2e50*/  FMUL.FTZ R63, R0, R38 ;  /* 0x00000026003f7220 */ /* 0x000fe20000410000 */
[----:B------:R-:W-:Y:S02]  /*2e60*/  ISETP.GT.AND P3, PT, R57, 0x81, PT ;  /* 0x000000813900780c */ /* 0x000fe40003f64270 */
[----:B------:R-:W-:Y:S01]  /*2e70*/  FSEL R38, R97, -INF , P4 ;  /* 0xff80000061267808 */ /* 0x000fe20002000000 */
[----:B------:R-:W-:Y:S01]  /*2e80*/  MUFU.TANH R8, R8 ;  /* 0x0000000800087308 */ /* 0x000fe20000002400 */
[----:B------:R-:W-:Y:S02]  /*2e90*/  FMNMX.FTZ R71, R35, R62, !PT ;  /* 0x0000003e23477209 */ /* 0x000fe40007810000 */
[----:B------:R-:W-:Y:S02]  /*2ea0*/  ISETP.GT.AND P4, PT, R57, 0x88, PT ;  /* 0x000000883900780c */ /* 0x000fe40003f84270 */
[----:B--2---:R-:W-:-:S02]  /*2eb0*/  FSEL R58, R87, -INF , P3 ;  /* 0xff800000573a7808 */ /* 0x004fc40001800000 */
[----:B------:R-:W-:Y:S01]  /*2ec0*/  FMNMX.FTZ R75, R38, R71, !PT ;  /* 0x00000047264b7209 */ /* 0x000fe20007810000 */
[----:B------:R0:W2:Y:S01]  /*2ed0*/  MUFU.TANH R97, R63 ;  /* 0x0000003f00617308 */ /* 0x0000a20000002400 */
[----:B------:R-:W-:Y:S01]  /*2ee0*/  FMUL.FTZ R71, R0, R39 ;  /* 0x0000002700477220 */ /* 0x000fe20000410000 */
[----:B------:R-:W-:Y:S02]  /*2ef0*/  ISETP.GT.AND P3, PT, R57, 0x89, PT ;  /* 0x000000893900780c */ /* 0x000fe40003f64270 */
[----:B---3--:R-:W-:Y:S02]  /*2f00*/  FSEL R62, R89, -INF , P4 ;  /* 0xff800000593e7808 */ /* 0x008fe40002000000 */
[----:B------:R-:W-:Y:S02]  /*2f10*/  FMNMX.FTZ R75, R58, R75, !PT ;  /* 0x0000004b3a4b7209 */ /* 0x000fe40007810000 */
[----:B------:R3:W4:Y:S01]  /*2f20*/  MUFU.TANH R87, R71 ;  /* 0x0000004700577308 */ /* 0x0007220000002400 */
[----:B------:R-:W-:-:S02]  /*2f30*/  ISETP.GT.AND P4, PT, R57, 0x90, PT ;  /* 0x000000903900780c */ /* 0x000fc40003f84270 */
[----:B-----5:R-:W-:Y:S02]  /*2f40*/  FSEL R59, R91, -INF , P3 ;  /* 0xff8000005b3b7808 */ /* 0x020fe40001800000 */
[----:B------:R-:W-:Y:S01]  /*2f50*/  FMNMX.FTZ R86, R62, R75, !PT ;  /* 0x0000004b3e567209 */ /* 0x000fe20007810000 */
[C---:B------:R-:W-:Y:S01]  /*2f60*/  FMUL.FTZ R75, R0.reuse, R48 ;  /* 0x00000030004b7220 */ /* 0x040fe20000410000 */
[----:B------:R-:W-:Y:S01]  /*2f70*/  ISETP.GT.AND P3, PT, R57, 0x91, PT ;  /* 0x000000913900780c */ /* 0x000fe20003f64270 */
[C---:B------:R-:W-:Y:S01]  /*2f80*/  FMUL.FTZ R48, R0.reuse, R49 ;  /* 0x0000003100307220 */ /* 0x040fe20000410000 */
[----:B0-----:R-:W-:Y:S01]  /*2f90*/  FSEL R63, R93, -INF , P4 ;  /* 0xff8000005d3f7808 */ /* 0x001fe20002000000 */
[C---:B---3--:R-:W-:Y:S01]  /*2fa0*/  FMUL.FTZ R71, R0.reuse, R45 ;  /* 0x0000002d00477220 */ /* 0x048fe20000410000 */
[----:B------:R-:W-:Y:S01]  /*2fb0*/  FMNMX.FTZ R86, R59, R86, !PT ;  /* 0x000000563b567209 */ /* 0x000fe20007810000 */
[----:B------:R-:W0:Y:S01]  /*2fc0*/  SHFL.IDX PT, R93, R83, RZ, 0x1c1f ;  /* 0x001c1fff535d7589 */ /* 0x000e2200000e0000 */
[----:B------:R-:W-:Y:S01]  /*2fd0*/  ISETP.GT.AND P4, PT, R57, 0x98, PT ;  /* 0x000000983900780c */ /* 0x000fe20003f84270 */
[C---:B------:R-:W-:Y:S01]  /*2fe0*/  FMUL.FTZ R49, R0.reuse, R52 ;  /* 0x0000003400317220 */ /* 0x040fe20000410000 */
[----:B-1----:R-:W-:Y:S01]  /*2ff0*/  FSEL R39, R95, -INF , P3 ;  /* 0xff8000005f277808 */ /* 0x002fe20001800000 */
[C---:B------:R-:W-:Y:S01]  /*3000*/  FMUL.FTZ R52, R0.reuse, R53 ;  /* 0x0000003500347220 */ /* 0x040fe20000410000 */
[----:B------:R-:W-:Y:S01]  /*3010*/  FMNMX.FTZ R86, R63, R86, !PT ;  /* 0x000000563f567209 */ /* 0x000fe20007810000 */
[C---:B------:R-:W-:Y:S01]  /*3020*/  FMUL.FTZ R53, R0.reuse, R28 ;  /* 0x0000001c00357220 */ /* 0x040fe20000410000 */
[----:B------:R-:W-:Y:S01]  /*3030*/  ISETP.GT.AND P3, PT, R57, 0x99, PT ;  /* 0x000000993900780c */ /* 0x000fe20003f64270 */
[----:B------:R-:W-:Y:S01]  /*3040*/  FMUL.FTZ R28, R0, R29 ;  /* 0x0000001d001c7220 */ /* 0x000fe20000410000 */
[----:B--2---:R-:W-:Y:S01]  /*3050*/  FSEL R45, R97, -INF , P4 ;  /* 0xff800000612d7808 */ /* 0x004fe20002000000 */
[----:B------:R-:W1:Y:S01]  /*3060*/  MUFU.TANH R9, R9 ;  /* 0x0000000900097308 */ /* 0x000e620000002400 */
[----:B------:R-:W-:-:S02]  /*3070*/  FMNMX.FTZ R86, R39, R86, !PT ;  /* 0x0000005627567209 */ /* 0x000fc40007810000 */
[----:B----4-:R-:W-:Y:S02]  /*3080*/  FSEL R44, R87, -INF , P3 ;  /* 0xff800000572c7808 */ /* 0x010fe40001800000 */
[----:B------:R-:W-:-:S03]  /*3090*/  FMNMX.FTZ R57, R45, R86, !PT ;  /* 0x000000562d397209 */ /* 0x000fc60007810000 */
[----:B------:R-:W2:Y:S01]  /*30a0*/  MUFU.TANH R10, R10 ;  /* 0x0000000a000a7308 */ /* 0x000ea20000002400 */
[----:B------:R-:W-:-:S05]  /*30b0*/  FMNMX.FTZ R57, R44, R57, !PT ;  /* 0x000000392c397209 */ /* 0x000fca0007810000 */
[----:B------:R-:W3:Y:S01]  /*30c0*/  SHFL.BFLY PT, R86, R57, 0x2, 0x1f ;  /* 0x0c401f0039567f89 */ /* 0x000ee200000e0000 */
[----:B0-----:R-:W-:Y:S01]  /*30d0*/  VIADDMNMX R93, R93, R80, R81, PT ;  /* 0x000000505d5d7246 */ /* 0x001fe20003800151 */
[----:B------:R-:W0:Y:S03]  /*30e0*/  MUFU.TANH R11, R11 ;  /* 0x0000000b000b7308 */ /* 0x000e260000002400 */
[C---:B------:R-:W-:Y:S02]  /*30f0*/  ISETP.GT.AND P4, PT, R93.reuse, 0x1, PT ;  /* 0x000000015d00780c */ /* 0x040fe40003f84270 */
[----:B------:R-:W-:-:S03]  /*3100*/  ISETP.GT.AND P5, PT, R93, 0x8, PT ;  /* 0x000000085d00780c */ /* 0x000fc60003fa4270 */
[----:B------:R-:W4:Y:S01]  /*3110*/  MUFU.TANH R12, R12 ;  /* 0x0000000c000c7308 */ /* 0x000f220000002400 */
[----:B------:R-:W-:-:S07]  /*3120*/  FSEL R6, R6, -INF , P5 ;  /* 0xff80000006067808 */ /* 0x000fce0002800000 */
[----:B------:R-:W5:Y:S01]  /*3130*/  MUFU.TANH R13, R13 ;  /* 0x0000000d000d7308 */ /* 0x000f620000002400 */
[----:B---3--:R-:W-:Y:S01]  /*3140*/  FMNMX.FTZ R87, R57, R86, !PT ;  /* 0x0000005639577209 */ /* 0x008fe20007810000 */
[C---:B------:R-:W-:Y:S01]  /*3150*/  FMUL.FTZ R86, R0.reuse, R32 ;  /* 0x0000002000567220 */ /* 0x040fe20000410000 */
[C---:B------:R-:W-:Y:S01]  /*3160*/  FMUL.FTZ R32, R0.reuse, R33 ;  /* 0x0000002100207220 */ /* 0x040fe20000410000 */
[----:B------:R-:W-:-:S04]  /*3170*/  FMUL.FTZ R33, R0, R37 ;  /* 0x0000002500217220 */ /* 0x000fc80000410000 */
[----:B------:R-:W3:Y:S01]  /*3180*/  MUFU.TANH R14, R14 ;  /* 0x0000000e000e7308 */ /* 0x000ee20000002400 */
[----:B------:R-:W1:Y:S07]  /*3190*/  SHFL.BFLY PT, R106, R87, 0x1, 0x1f ;  /* 0x0c201f00576a7f89 */ /* 0x000e6e00000e0000 */
[----:B------:R-:W3:Y:S08]  /*31a0*/  MUFU.TANH R15, R15 ;  /* 0x0000000f000f7308 */ /* 0x000ef00000002400 */
[----:B------:R-:W3:Y:S08]  /*31b0*/  MUFU.TANH R20, R20 ;  /* 0x0000001400147308 */ /* 0x000ef00000002400 */
[----:B------:R-:W3:Y:S01]  /*31c0*/  MUFU.TANH R21, R21 ;  /* 0x0000001500157308 */ /* 0x000ee20000002400 */
[----:B-1----:R-:W-:Y:S01]  /*31d0*/  FMNMX.FTZ R57, R87, R106, !PT ;  /* 0x0000006a57397209 */ /* 0x002fe20007810000 */
[----:B------:R-:W-:-:S03]  /*31e0*/  IMAD.U32 R106, RZ, RZ, UR20 ;  /* 0x00000014ff6a7e24 */ /* 0x000fc6000f8e00ff */
[C---:B------:R-:W-:Y:S01]  /*31f0*/  FSETP.NEU.FTZ.AND P3, PT, R57.reuse, -INF , PT ;  /* 0xff8000003900780b */ /* 0x040fe20003f7d000 */
[----:B------:R-:W-:-:S02]  /*3200*/  FFMA.FTZ R29, R57, R106, -8 ;  /* 0xc1000000391d7423 */ /* 0x000fc4000001006a */
[----:B------:R-:W1:Y:S03]  /*3210*/  MUFU.TANH R72, R72 ;  /* 0x0000004800487308 */ /* 0x000e660000002400 */
[----:B------:R-:W-:Y:S02]  /*3220*/  FSEL R29, R29, RZ, P3 ;  /* 0x000000ff1d1d7208 */ /* 0x000fe40001800000 */
[----:B------:R-:W-:-:S03]  /*3230*/  ISETP.GT.AND P3, PT, R93, RZ, PT ;  /* 0x000000ff5d00720c */ /* 0x000fc60003f64270 */
[--C-:B------:R-:W-:Y:S01]  /*3240*/  FFMA.FTZ R83, R92, UR20, -R29.reuse ;  /* 0x000000145c537c23 */ /* 0x100fe2000801081d */
[----:B------:R-:W-:Y:S01]  /*3250*/  FSEL R3, R3, -INF , P3 ;  /* 0xff80000003037808 */ /* 0x000fe20001800000 */
[--C-:B------:R-:W-:Y:S01]  /*3260*/  FFMA.FTZ R37, R88, UR20, -R29.reuse ;  /* 0x0000001458257c23 */ /* 0x100fe2000801081d */
[----:B------:R-:W-:Y:S01]  /*3270*/  FSEL R92, R5, -INF , P4 ;  /* 0xff800000055c7808 */ /* 0x000fe20002000000 */
[--C-:B------:R-:W-:Y:S01]  /*3280*/  FFMA.FTZ R88, R98, UR20, -R29.reuse ;  /* 0x0000001462587c23 */ /* 0x100fe2000801081d */
[----:B------:R-:W-:Y:S01]  /*3290*/  ISETP.GT.AND P3, PT, R93, 0x9, PT ;  /* 0x000000095d00780c */ /* 0x000fe20003f64270 */
[--C-:B------:R-:W-:Y:S01]  /*32a0*/  FFMA.FTZ R91, R96, UR20, -R29.reuse ;  /* 0x00000014605b7c23 */ /* 0x100fe2000801081d */
[----:B------:R-:W-:Y:S01]  /*32b0*/  FMNMX.FTZ R81, R3, R92, !PT ;  /* 0x0000005c03517209 */ /* 0x000fe20007810000 */
[----:B------:R0:W-:Y:S01]  /*32c0*/  MUFU.EX2 R5, R83 ;  /* 0x0000005300057308 */ /* 0x0001e20000000800 */
[----:B------:R-:W-:Y:S01]  /*32d0*/  ISETP.GT.AND P4, PT, R93, 0x10, PT ;  /* 0x000000105d00780c */ /* 0x000fe20003f84270 */
[--C-:B------:R-:W-:Y:S01]  /*32e0*/  FFMA.FTZ R95, R85, UR20, -R29.reuse ;  /* 0x00000014555f7c23 */ /* 0x100fe2000801081d */
[----:B------:R-:W-:Y:S01]  /*32f0*/  FSEL R7, R7, -INF , P3 ;  /* 0xff80000007077808 */ /* 0x000fe20001800000 */
[--C-:B------:R-:W-:Y:S01]  /*3300*/  FFMA.FTZ R97, R84, UR20, -R29.reuse ;  /* 0x0000001454617c23 */ /* 0x100fe2000801081d */
[----:B------:R-:W-:Y:S01]  /*3310*/  FMNMX.FTZ R98, R6, R81, !PT ;  /* 0x0000005106627209 */ /* 0x000fe20007810000 */
[--C-:B------:R-:W-:Y:S01]  /*3320*/  FFMA.FTZ R87, R90, UR20, -R29.reuse ;  /* 0x000000145a577c23 */ /* 0x100fe2000801081d */
[----:B------:R-:W-:Y:S01]  /*3330*/  ISETP.GT.AND P3, PT, R93, 0x11, PT ;  /* 0x000000115d00780c */ /* 0x000fe20003f64270 */
[----:B------:R-:W1:Y:S01]  /*3340*/  MUFU.TANH R73, R73 ;  /* 0x0000004900497308 */ /* 0x000e620000002400 */
[----:B------:R-:W-:Y:S01]  /*3350*/  FSEL R8, R8, -INF , P4 ;  /* 0xff80000008087808 */ /* 0x000fe20002000000 */
[--C-:B------:R-:W-:Y:S01]  /*3360*/  FFMA.FTZ R90, R100, UR20, -R29.reuse ;  /* 0x00000014645a7c23 */ /* 0x100fe2000801081d */
[----:B------:R-:W-:Y:S01]  /*3370*/  FMNMX.FTZ R81, R7, R98, !PT ;  /* 0x0000006207517209 */ /* 0x000fe20007810000 */
[--C-:B------:R-:W-:Y:S01]  /*3380*/  FFMA.FTZ R89, R104, UR20, -R29.reuse ;  /* 0x0000001468597c23 */ /* 0x100fe2000801081d */
[----:B------:R-:W-:Y:S01]  /*3390*/  ISETP.GT.AND P4, PT, R93, 0x18, PT ;  /* 0x000000185d00780c */ /* 0x000fe20003f84270 */
[--C-:B------:R-:W-:Y:S01]  /*33a0*/  FFMA.FTZ R80, R102, UR20, -R29.reuse ;  /* 0x0000001466507c23 */ /* 0x100fe2000801081d */
[----:B------:R-:W-:Y:S01]  /*33b0*/  FSEL R9, R9, -INF , P3 ;  /* 0xff80000009097808 */ /* 0x000fe20001800000 */
[----:B------:R-:W1:Y:S01]  /*33c0*/  MUFU.TANH R56, R56 ;  /* 0x0000003800387308 */ /* 0x000e620000002400 */
[----:B------:R-:W-:Y:S01]  /*33d0*/  FMNMX.FTZ R96, R8, R81, !PT ;  /* 0x0000005108607209 */ /* 0x000fe20007810000 */
[--C-:B------:R-:W-:Y:S01]  /*33e0*/  FFMA.FTZ R94, R94, UR20, -R29.reuse ;  /* 0x000000145e5e7c23 */ /* 0x100fe2000801081d */
[----:B------:R-:W-:Y:S01]  /*33f0*/  ISETP.GT.AND P3, PT, R93, 0x19, PT ;  /* 0x000000195d00780c */ /* 0x000fe20003f64270 */
[--C-:B------:R-:W-:Y:S01]  /*3400*/  FFMA.FTZ R79, R79, UR20, -R29.reuse ;  /* 0x000000144f4f7c23 */ /* 0x100fe2000801081d */
[----:B--2---:R-:W-:Y:S01]  /*3410*/  FSEL R10, R10, -INF , P4 ;  /* 0xff8000000a0a7808 */ /* 0x004fe20002000000 */
[--C-:B------:R-:W-:Y:S01]  /*3420*/  FFMA.FTZ R67, R67, UR20, -R29.reuse ;  /* 0x0000001443437c23 */ /* 0x100fe2000801081d */
[----:B0-----:R-:W-:Y:S01]  /*3430*/  FMNMX.FTZ R83, R9, R96, !PT ;  /* 0x0000006009537209 */ /* 0x001fe20007810000 */
[----:B------:R-:W-:Y:S01]  /*3440*/  MUFU.EX2 R81, R91 ;  /* 0x0000005b00517308 */ /* 0x000fe20000000800 */
[----:B------:R-:W-:Y:S01]  /*3450*/  ISETP.GT.AND P4, PT, R93, 0x20, PT ;  /* 0x000000205d00780c */ /* 0x000fe20003f84270 */
[--C-:B------:R-:W-:Y:S01]  /*3460*/  FFMA.FTZ R66, R66, UR20, -R29.reuse ;  /* 0x0000001442427c23 */ /* 0x100fe2000801081d */
[----:B------:R-:W-:Y:S01]  /*3470*/  FSEL R11, R11, -INF , P3 ;  /* 0xff8000000b0b7808 */ /* 0x000fe20001800000 */
[--C-:B------:R-:W-:Y:S01]  /*3480*/  FFMA.FTZ R55, R55, UR20, -R29.reuse ;  /* 0x0000001437377c23 */ /* 0x100fe2000801081d */
[----:B------:R-:W-:Y:S01]  /*3490*/  FMNMX.FTZ R96, R10, R83, !PT ;  /* 0x000000530a607209 */ /* 0x000fe20007810000 */
[--C-:B------:R-:W-:Y:S01]  /*34a0*/  FFMA.FTZ R42, R42, UR20, -R29.reuse ;  /* 0x000000142a2a7c23 */ /* 0x100fe2000801081d */
[----:B------:R-:W-:Y:S01]  /*34b0*/  ISETP.GT.AND P3, PT, R93, 0x21, PT ;  /* 0x000000215d00780c */ /* 0x000fe20003f64270 */
[----:B------:R-:W0:Y:S01]  /*34c0*/  MUFU.TANH R74, R74 ;  /* 0x0000004a004a7308 */ /* 0x000e220000002400 */
[----:B----4-:R-:W-:Y:S01]  /*34d0*/  FSEL R83, R12, -INF , P4 ;  /* 0xff8000000c537808 */ /* 0x010fe20002000000 */
[--C-:B------:R-:W-:Y:S01]  /*34e0*/  FFMA.FTZ R43, R43, UR20, -R29.reuse ;  /* 0x000000142b2b7c23 */ /* 0x100fe2000801081d */
[----:B------:R-:W-:Y:S01]  /*34f0*/  FMNMX.FTZ R96, R11, R96, !PT ;  /* 0x000000600b607209 */ /* 0x000fe20007810000 */
[--C-:B------:R-:W-:Y:S01]  /*3500*/  FFMA.FTZ R35, R35, UR20, -R29.reuse ;  /* 0x0000001423237c23 */ /* 0x100fe2000801081d */
[----:B------:R-:W-:Y:S01]  /*3510*/  ISETP.GT.AND P4, PT, R93, 0x28, PT ;  /* 0x000000285d00780c */ /* 0x000fe20003f84270 */
[--C-:B------:R-:W-:Y:S01]  /*3520*/  FFMA.FTZ R38, R38, UR20, -R29.reuse ;  /* 0x0000001426267c23 */ /* 0x100fe2000801081d */
[----:B-----5:R-:W-:Y:S01]  /*3530*/  FSEL R13, R13, -INF , P3 ;  /* 0xff8000000d0d7808 */ /* 0x020fe20001800000 */
[----:B------:R2:W-:Y:S01]  /*3540*/  MUFU.EX2 R12, R95 ;  /* 0x0000005f000c7308 */ /* 0x0005e20000000800 */
[----:B------:R-:W-:Y:S01]  /*3550*/  FMNMX.FTZ R96, R83, R96, !PT ;  /* 0x0000006053607209 */ /* 0x000fe20007810000 */
[--C-:B------:R-:W-:Y:S01]  /*3560*/  FFMA.FTZ R59, R59, UR20, -R29.reuse ;  /* 0x000000143b3b7c23 */ /* 0x100fe2000801081d */
[----:B------:R-:W-:Y:S01]  /*3570*/  ISETP.GT.AND P3, PT, R93, 0x29, PT ;  /* 0x000000295d00780c */ /* 0x000fe20003f64270 */
[--C-:B------:R-:W-:Y:S01]  /*3580*/  FFMA.FTZ R39, R39, UR20, -R29.reuse ;  /* 0x0000001427277c23 */ /* 0x100fe2000801081d */
[----:B---3--:R-:W-:Y:S01]  /*3590*/  FSEL R84, R14, -INF , P4 ;  /* 0xff8000000e547808 */ /* 0x008fe20002000000 */
[--C-:B------:R-:W-:Y:S01]  /*35a0*/  FFMA.FTZ R45, R45, UR20, -R29.reuse ;  /* 0x000000142d2d7c23 */ /* 0x100fe2000801081d */
[----:B------:R-:W-:Y:S01]  /*35b0*/  FMNMX.FTZ R85, R13, R96, !PT ;  /* 0x000000600d557209 */ /* 0x000fe20007810000 */
[----:B------:R-:W3:Y:S01]  /*35c0*/  MUFU.TANH R60, R60 ;  /* 0x0000003c003c7308 */ /* 0x000ee20000002400 */
[----:B--2---:R-:W-:-:S01]  /*35d0*/  FFMA.FTZ R95, R82, UR20, -R29 ;  /* 0x00000014525f7c23 */ /* 0x004fc2000801081d */
[----:B------:R-:W-:Y:S01]  /*35e0*/  ISETP.GT.AND P4, PT, R93, 0x30, PT ;  /* 0x000000305d00780c */ /* 0x000fe20003f84270 */
[----:B------:R-:W-:-:S01]  /*35f0*/  FFMA.FTZ R96, R77, UR20, -R29 ;  /* 0x000000144d607c23 */ /* 0x000fc2000801081d */
[----:B------:R-:W-:Y:S01]  /*3600*/  FSEL R15, R15, -INF , P3 ;  /* 0xff8000000f0f7808 */ /* 0x000fe20001800000 */
[----:B------:R-:W-:-:S01]  /*3610*/  FFMA.FTZ R44, R44, UR20, -R29 ;  /* 0x000000142c2c7c23 */ /* 0x000fc2000801081d */
[----:B------:R-:W-:-:S02]  /*3620*/  FMNMX.FTZ R82, R84, R85, !PT ;  /* 0x0000005554527209 */ /* 0x000fc40007810000 */
[----:B------:R-:W-:Y:S01]  /*3630*/  ISETP.GT.AND P3, PT, R93, 0x31, PT ;  /* 0x000000315d00780c */ /* 0x000fe20003f64270 */
[----:B------:R-:W2:Y:S01]  /*3640*/  MUFU.TANH R61, R61 ;  /* 0x0000003d003d7308 */ /* 0x000ea20000002400 */
[----:B------:R-:W-:Y:S02]  /*3650*/  FSEL R20, R20, -INF , P4 ;  /* 0xff80000014147808 */ /* 0x000fe40002000000 */
[----:B------:R-:W-:Y:S02]  /*3660*/  FMNMX.FTZ R91, R15, R82, !PT ;  /* 0x000000520f5b7209 */ /* 0x000fe40007810000 */
[----:B------:R-:W-:Y:S02]  /*3670*/  ISETP.GT.AND P4, PT, R93, 0x38, PT ;  /* 0x000000385d00780c */ /* 0x000fe40003f84270 */
[----:B------:R-:W-:Y:S01]  /*3680*/  FSEL R21, R21, -INF , P3 ;  /* 0xff80000015157808 */ /* 0x000fe20001800000 */
[----:B------:R4:W-:Y:S01]  /*3690*/  MUFU.EX2 R85, R95 ;  /* 0x0000005f00557308 */ /* 0x0009e20000000800 */
[----:B------:R-:W-:-:S02]  /*36a0*/  FMNMX.FTZ R82, R20, R91, !PT ;  /* 0x0000005b14527209 */ /* 0x000fc40007810000 */
[----:B------:R-:W-:Y:S02]  /*36b0*/  ISETP.GT.AND P3, PT, R93, 0x39, PT ;  /* 0x000000395d00780c */ /* 0x000fe40003f64270 */
[----:B-1----:R-:W-:Y:S02]  /*36c0*/  FSEL R72, R72, -INF , P4 ;  /* 0xff80000048487808 */ /* 0x002fe40002000000 */
[----:B------:R-:W-:Y:S01]  /*36d0*/  FMNMX.FTZ R91, R21, R82, !PT ;  /* 0x00000052155b7209 */ /* 0x000fe20007810000 */
[----:B------:R-:W1:Y:S01]  /*36e0*/  MUFU.TANH R64, R64 ;  /* 0x0000004000407308 */ /* 0x000e620000002400 */
[----:B------:R-:W-:Y:S01]  /*36f0*/  ISETP.GT.AND P4, PT, R93, 0x40, PT ;  /* 0x000000405d00780c */ /* 0x000fe20003f84270 */
[----:B----4-:R-:W-:Y:S01]  /*3700*/  FFMA.FTZ R95, R78, UR20, -R29 ;  /* 0x000000144e5f7c23 */ /* 0x010fe2000801081d */
[----:B------:R-:W-:Y:S02]  /*3710*/  FSEL R73, R73, -INF , P3 ;  /* 0xff80000049497808 */ /* 0x000fe40001800000 */
[----:B------:R-:W-:-:S02]  /*3720*/  FMNMX.FTZ R82, R72, R91, !PT ;  /* 0x0000005b48527209 */ /* 0x000fc40007810000 */
[----:B------:R-:W-:Y:S01]  /*3730*/  ISETP.GT.AND P3, PT, R93, 0x41, PT ;  /* 0x000000415d00780c */ /* 0x000fe20003f64270 */
[----:B------:R-:W4:Y:S01]  /*3740*/  MUFU.TANH R65, R65 ;  /* 0x0000004100417308 */ /* 0x000f220000002400 */
[----:B------:R-:W-:Y:S02]  /*3750*/  FSEL R78, R56, -INF , P4 ;  /* 0xff800000384e7808 */ /* 0x000fe40002000000 */
[----:B------:R-:W-:Y:S02]  /*3760*/  FMNMX.FTZ R91, R73, R82, !PT ;  /* 0x00000052495b7209 */ /* 0x000fe40007810000 */
[----:B------:R-:W-:Y:S02]  /*3770*/  ISETP.GT.AND P4, PT, R93, 0x48, PT ;  /* 0x000000485d00780c */ /* 0x000fe40003f84270 */
[----:B0-----:R-:W-:Y:S01]  /*3780*/  FSEL R74, R74, -INF , P3 ;  /* 0xff8000004a4a7808 */ /* 0x001fe20001800000 */
[----:B------:R-:W0:Y:S01]  /*3790*/  MUFU.TANH R68, R68 ;  /* 0x0000004400447308 */ /* 0x000e220000002400 */
[----:B------:R-:W-:-:S02]  /*37a0*/  FMNMX.FTZ R91, R78, R91, !PT ;  /* 0x0000005b4e5b7209 */ /* 0x000fc40007810000 */
[C---:B------:R-:W-:Y:S02]  /*37b0*/  ISETP.GT.AND P3, PT, R93.reuse, 0x49, PT ;  /* 0x000000495d00780c */ /* 0x040fe40003f64270 */
[----:B---3--:R-:W-:Y:S02]  /*37c0*/  FSEL R77, R60, -INF , P4 ;  /* 0xff8000003c4d7808 */ /* 0x008fe40002000000 */
[----:B------:R-:W-:Y:S01]  /*37d0*/  FMNMX.FTZ R82, R74, R91, !PT ;  /* 0x0000005b4a527209 */ /* 0x000fe20007810000 */
[----:B------:R-:W3:Y:S01]  /*37e0*/  MUFU.TANH R69, R69 ;  /* 0x0000004500457308 */ /* 0x000ee20000002400 */
[----:B------:R-:W-:Y:S01]  /*37f0*/  ISETP.GT.AND P4, PT, R93, 0x50, PT ;  /* 0x000000505d00780c */ /* 0x000fe20003f84270 */
[----:B------:R-:W-:Y:S01]  /*3800*/  FFMA.FTZ R91, R70, UR20, -R29 ;  /* 0x00000014465b7c23 */ /* 0x000fe2000801081d */
[----:B--2---:R-:W-:Y:S02]  /*3810*/  FSEL R61, R61, -INF , P3 ;  /* 0xff8000003d3d7808 */ /* 0x004fe40001800000 */
[----:B------:R-:W-:-:S02]  /*3820*/  FMNMX.FTZ R82, R77, R82, !PT ;  /* 0x000000524d527209 */ /* 0x000fc40007810000 */
[C---:B------:R-:W-:Y:S01]  /*3830*/  ISETP.GT.AND P3, PT, R93.reuse, 0x51, PT ;  /* 0x000000515d00780c */ /* 0x040fe20003f64270 */
[----:B------:R-:W2:Y:S01]  /*3840*/  MUFU.TANH R40, R40 ;  /* 0x0000002800287308 */ /* 0x000ea20000002400 */
[----:B-1----:R-:W-:Y:S02]  /*3850*/  FSEL R64, R64, -INF , P4 ;  /* 0xff80000040407808 */ /* 0x002fe40002000000 */
[----:B------:R-:W-:Y:S02]  /*3860*/  ISETP.GT.AND P4, PT, R93, 0x58, PT ;  /* 0x000000585d00780c */ /* 0x000fe40003f84270 */
[----:B----4-:R-:W-:Y:S02]  /*3870*/  FSEL R65, R65, -INF , P3 ;  /* 0xff80000041417808 */ /* 0x010fe40001800000 */
[----:B------:R-:W-:Y:S01]  /*3880*/  ISETP.GT.AND P3, PT, R93, 0x59, PT ;  /* 0x000000595d00780c */ /* 0x000fe20003f64270 */
[----:B------:R1:W-:Y:S01]  /*3890*/  MUFU.EX2 R56, R95 ;  /* 0x0000005f00387308 */ /* 0x0003e20000000800 */
[----:B0-----:R-:W-:-:S02]  /*38a0*/  FSEL R68, R68, -INF , P4 ;  /* 0xff80000044447808 */ /* 0x001fc40002000000 */
[----:B------:R-:W-:Y:S02]  /*38b0*/  ISETP.GT.AND P4, PT, R93, 0x60, PT ;  /* 0x000000605d00780c */ /* 0x000fe40003f84270 */
[----:B---3--:R-:W-:Y:S02]  /*38c0*/  FSEL R69, R69, -INF , P3 ;  /* 0xff80000045457808 */ /* 0x008fe40001800000 */
[----:B------:R-:W-:Y:S01]  /*38d0*/  ISETP.GT.AND P3, PT, R93, 0x61, PT ;  /* 0x000000615d00780c */ /* 0x000fe20003f64270 */
[----:B------:R-:W0:Y:S01]  /*38e0*/  MUFU.TANH R41, R41 ;  /* 0x0000002900297308 */ /* 0x000e220000002400 */
[----:B-1----:R-:W-:Y:S02]  /*38f0*/  FMNMX.FTZ R95, R61, R82, !PT ;  /* 0x000000523d5f7209 */ /* 0x002fe40007810000 */
[----:B--2---:R-:W-:Y:S02]  /*3900*/  FSEL R40, R40, -INF , P4 ;  /* 0xff80000028287808 */ /* 0x004fe40002000000 */
[----:B------:R-:W-:-:S02]  /*3910*/  FMNMX.FTZ R70, R64, R95, !PT ;  /* 0x0000005f40467209 */ /* 0x000fc40007810000 */
[----:B------:R-:W-:Y:S01]  /*3920*/  ISETP.GT.AND P4, PT, R93, 0x68, PT ;  /* 0x000000685d00780c */ /* 0x000fe20003f84270 */
[----:B------:R-:W1:Y:S01]  /*3930*/  MUFU.TANH R76, R76 ;  /* 0x0000004c004c7308 */ /* 0x000e620000002400 */
[----:B------:R-:W-:-:S04]  /*3940*/  FMNMX.FTZ R95, R65, R70, !PT ;  /* 0x00000046415f7209 */ /* 0x000fc80007810000 */
[----:B------:R-:W-:-:S03]  /*3950*/  FMNMX.FTZ R70, R68, R95, !PT ;  /* 0x0000005f44467209 */ /* 0x000fc60007810000 */
[----:B------:R-:W2:Y:S01]  /*3960*/  MUFU.TANH R71, R71 ;  /* 0x0000004700477308 */ /* 0x000ea20000002400 */
[----:B------:R-:W-:Y:S02]  /*3970*/  FMNMX.FTZ R95, R69, R70, !PT ;  /* 0x00000046455f7209 */ /* 0x000fe40007810000 */
[----:B0-----:R-:W-:Y:S02]  /*3980*/  FSEL R41, R41, -INF , P3 ;  /* 0xff80000029297808 */ /* 0x001fe40001800000 */
[----:B------:R-:W-:Y:S02]  /*3990*/  FMNMX.FTZ R70, R40, R95, !PT ;  /* 0x0000005f28467209 */ /* 0x000fe40007810000 */
[----:B------:R-:W-:Y:S01]  /*39a0*/  ISETP.GT.AND P3, PT, R93, 0x69, PT ;  /* 0x000000695d00780c */ /* 0x000fe20003f64270 */
[----:B------:R-:W0:Y:S01]  /*39b0*/  MUFU.TANH R75, R75 ;  /* 0x0000004b004b7308 */ /* 0x000e220000002400 */
[----:B-1----:R-:W-:Y:S02]  /*39c0*/  FSEL R76, R76, -INF , P4 ;  /* 0xff8000004c4c7808 */ /* 0x002fe40002000000 */
[----:B------:R-:W-:-:S02]  /*39d0*/  FMNMX.FTZ R95, R41, R70, !PT ;  /* 0x00000046295f7209 */ /* 0x000fc40007810000 */
[----:B------:R-:W-:Y:S02]  /*39e0*/  ISETP.GT.AND P4, PT, R93, 0x70, PT ;  /* 0x000000705d00780c */ /* 0x000fe40003f84270 */
[----:B------:R-:W-:Y:S01]  /*39f0*/  FMNMX.FTZ R70, R76, R95, !PT ;  /* 0x0000005f4c467209 */ /* 0x000fe20007810000 */
[----:B------:R-:W1:Y:S01]  /*3a00*/  MUFU.TANH R48, R48 ;  /* 0x0000003000307308 */ /* 0x000e620000002400 */
[----:B--2---:R-:W-:Y:S02]  /*3a10*/  FSEL R71, R71, -INF , P3 ;  /* 0xff80000047477808 */ /* 0x004fe40001800000 */
[----:B------:R-:W-:Y:S02]  /*3a20*/  ISETP.GT.AND P3, PT, R93, 0x71, PT ;  /* 0x000000715d00780c */ /* 0x000fe40003f64270 */
[----:B------:R-:W-:-:S03]  /*3a30*/  FMNMX.FTZ R70, R71, R70, !PT ;  /* 0x0000004647467209 */ /* 0x000fc60007810000 */
[----:B------:R-:W2:Y:S01]  /*3a40*/  MUFU.TANH R49, R49 ;  /* 0x0000003100317308 */ /* 0x000ea20000002400 */
[----:B0-----:R-:W-:Y:S02]  /*3a50*/  FSEL R75, R75, -INF , P4 ;  /* 0xff8000004b4b7808 */ /* 0x001fe40002000000 */
[----:B------:R-:W-:Y:S02]  /*3a60*/  ISETP.GT.AND P4, PT, R93, 0x78, PT ;  /* 0x000000785d00780c */ /* 0x000fe40003f84270 */
[----:B------:R-:W-:-:S03]  /*3a70*/  FMNMX.FTZ R95, R75, R70, !PT ;  /* 0x000000464b5f7209 */ /* 0x000fc60007810000 */
[----:B------:R-:W0:Y:S01]  /*3a80*/  MUFU.TANH R52, R52 ;  /* 0x0000003400347308 */ /* 0x000e220000002400 */
[----:B-1----:R-:W-:Y:S02]  /*3a90*/  FSEL R48, R48, -INF , P3 ;  /* 0xff80000030307808 */ /* 0x002fe40001800000 */
[----:B------:R-:W-:Y:S02]  /*3aa0*/  ISETP.GT.AND P3, PT, R93, 0x79, PT ;  /* 0x000000795d00780c */ /* 0x000fe40003f64270 */
[----:B------:R-:W-:-:S03]  /*3ab0*/  FMNMX.FTZ R70, R48, R95, !PT ;  /* 0x0000005f30467209 */ /* 0x000fc60007810000 */
        /* <DEDUP_REMOVED lines=13> */
[----:B--2---:R-:W-:Y:S01]  /*3b90*/  FSEL R82, R25, -INF , P3 ;  /* 0xff80000019527808 */ /* 0x004fe20001800000 */
[----:B------:R-:W-:Y:S01]  /*3ba0*/  FFMA.FTZ R25, R27, UR20, -R29 ;  /* 0x000000141b197c23 */ /* 0x000fe2000801081d */
[----:B------:R-:W-:-:S05]  /*3bb0*/  ISETP.GT.AND P3, PT, R93, 0x89, PT ;  /* 0x000000895d00780c */ /* 0x000fca0003f64270 */
[----:B------:R-:W2:Y:S01]  /*3bc0*/  MUFU.TANH R86, R86 ;  /* 0x0000005600567308 */ /* 0x000ea20000002400 */
[----:B0-----:R-:W-:Y:S02]  /*3bd0*/  FSEL R53, R53, -INF , P4 ;  /* 0xff80000035357808 */ /* 0x001fe40002000000 */
[----:B------:R-:W-:-:S05]  /*3be0*/  ISETP.GT.AND P4, PT, R93, 0x90, PT ;  /* 0x000000905d00780c */ /* 0x000fca0003f84270 */
[----:B------:R-:W0:Y:S01]  /*3bf0*/  MUFU.TANH R32, R32 ;  /* 0x0000002000207308 */ /* 0x000e220000002400 */
[----:B-1----:R-:W-:Y:S01]  /*3c00*/  FSEL R27, R28, -INF , P3 ;  /* 0xff8000001c1b7808 */ /* 0x002fe20001800000 */
[----:B------:R-:W-:Y:S01]  /*3c10*/  FFMA.FTZ R28, R46, UR20, -R29 ;  /* 0x000000142e1c7c23 */ /* 0x000fe2000801081d */
[----:B------:R-:W-:-:S05]  /*3c20*/  ISETP.GT.AND P3, PT, R93, 0x91, PT ;  /* 0x000000915d00780c */ /* 0x000fca0003f64270 */
[----:B------:R1:W-:Y:S01]  /*3c30*/  MUFU.EX2 R60, R96 ;  /* 0x00000060003c7308 */ /* 0x0003e20000000800 */
[----:B--2---:R-:W-:Y:S02]  /*3c40*/  FSEL R86, R86, -INF , P4 ;  /* 0xff80000056567808 */ /* 0x004fe40002000000 */
[----:B------:R-:W-:-:S05]  /*3c50*/  ISETP.GT.AND P4, PT, R93, 0x98, PT ;  /* 0x000000985d00780c */ /* 0x000fca0003f84270 */
[----:B------:R-:W2:Y:S01]  /*3c60*/  MUFU.TANH R36, R36 ;  /* 0x0000002400247308 */ /* 0x000ea20000002400 */
[----:B-1----:R-:W-:-:S01]  /*3c70*/  FFMA.FTZ R96, R26, UR20, -R29 ;  /* 0x000000141a607c23 */ /* 0x002fc2000801081d */
[----:B------:R-:W-:Y:S02]  /*3c80*/  FMNMX.FTZ R26, R82, R95, !PT ;  /* 0x0000005f521a7209 */ /* 0x000fe40007810000 */
[----:B0-----:R-:W-:Y:S01]  /*3c90*/  FSEL R46, R32, -INF , P3 ;  /* 0xff800000202e7808 */ /* 0x001fe20001800000 */
[--C-:B------:R-:W-:Y:S01]  /*3ca0*/  FFMA.FTZ R32, R51, UR20, -R29.reuse ;  /* 0x0000001433207c23 */ /* 0x100fe2000801081d */
[----:B------:R-:W-:Y:S01]  /*3cb0*/  FMNMX.FTZ R26, R53, R26, !PT ;  /* 0x0000001a351a7209 */ /* 0x000fe20007810000 */
[--C-:B------:R-:W-:Y:S01]  /*3cc0*/  FFMA.FTZ R51, R58, UR20, -R29.reuse ;  /* 0x000000143a337c23 */ /* 0x100fe2000801081d */
[----:B------:R-:W0:Y:S01]  /*3cd0*/  MUFU.TANH R33, R33 ;  /* 0x0000002100217308 */ /* 0x000e220000002400 */
[----:B------:R-:W-:Y:S02]  /*3ce0*/  ISETP.GT.AND P3, PT, R93, 0x99, PT ;  /* 0x000000995d00780c */ /* 0x000fe40003f64270 */
[----:B------:R-:W-:Y:S01]  /*3cf0*/  FMNMX.FTZ R95, R27, R26, !PT ;  /* 0x0000001a1b5f7209 */ /* 0x000fe20007810000 */
[----:B------:R-:W-:-:S03]  /*3d00*/  FFMA.FTZ R26, R30, UR20, -R29 ;  /* 0x000000141e1a7c23 */ /* 0x000fc6000801081d */
[----:B------:R-:W-:Y:S01]  /*3d10*/  FMNMX.FTZ R95, R86, R95, !PT ;  /* 0x0000005f565f7209 */ /* 0x000fe20007810000 */
[----:B------:R1:W-:Y:S01]  /*3d20*/  MUFU.EX2 R24, R96 ;  /* 0x0000006000187308 */ /* 0x0003e20000000800 */
[----:B--2---:R-:W-:Y:S02]  /*3d30*/  FSEL R36, R36, -INF , P4 ;  /* 0xff80000024247808 */ /* 0x004fe40002000000 */
[----:B------:R-:W-:-:S04]  /*3d40*/  FMNMX.FTZ R95, R46, R95, !PT ;  /* 0x0000005f2e5f7209 */ /* 0x000fc80007810000 */
[----:B------:R-:W-:Y:S01]  /*3d50*/  FMNMX.FTZ R30, R36, R95, !PT ;  /* 0x0000005f241e7209 */ /* 0x000fe20007810000 */
[----:B------:R-:W-:Y:S01]  /*3d60*/  MUFU.EX2 R37, R37 ;  /* 0x0000002500257308 */ /* 0x000fe20000000800 */
[----:B0-----:R-:W-:Y:S01]  /*3d70*/  FSEL R93, R33, -INF , P3 ;  /* 0xff800000215d7808 */ /* 0x001fe20001800000 */
[--C-:B------:R-:W-:Y:S01]  /*3d80*/  FFMA.FTZ R33, R47, UR20, -R29.reuse ;  /* 0x000000142f217c23 */ /* 0x100fe2000801081d */
[----:B------:R-:W-:-:S01]  /*3d90*/  FFMA.FTZ R47, R34, UR20, -R29 ;  /* 0x00000014222f7c23 */ /* 0x000fc2000801081d */
[--C-:B------:R-:W-:Y:S01]  /*3da0*/  FFMA.FTZ R34, R54, UR20, -R29.reuse ;  /* 0x0000001436227c23 */ /* 0x100fe2000801081d */
[----:B------:R-:W-:Y:S01]  /*3db0*/  FMNMX.FTZ R95, R93, R30, !PT ;  /* 0x0000001e5d5f7209 */ /* 0x000fe20007810000 */
[--C-:B------:R-:W-:Y:S01]  /*3dc0*/  FFMA.FTZ R54, R63, UR20, -R29.reuse ;  /* 0x000000143f367c23 */ /* 0x100fe2000801081d */
[----:B------:R-:W-:Y:S02]  /*3dd0*/  IMAD.U32 R63, RZ, RZ, UR20 ;  /* 0x00000014ff3f7e24 */ /* 0x000fe4000f8e00ff */
[--C-:B------:R-:W-:Y:S01]  /*3de0*/  FFMA.FTZ R30, R31, UR20, -R29.reuse ;  /* 0x000000141f1e7c23 */ /* 0x100fe2000801081d */
[----:B------:R-:W-:-:S01]  /*3df0*/  FFMA.FTZ R31, R50, UR20, -R29 ;  /* 0x00000014321f7c23 */ /* 0x000fc2000801081d */
[----:B-1----:R-:W0:Y:S01]  /*3e00*/  SHFL.BFLY PT, R96, R95, 0x2, 0x1f ;  /* 0x0c401f005f607f89 */ /* 0x002e2200000e0000 */
[----:B------:R-:W-:-:S01]  /*3e10*/  FFMA.FTZ R50, R62, UR20, -R29 ;  /* 0x000000143e327c23 */ /* 0x000fc2000801081d */
[----:B------:R-:W-:Y:S08]  /*3e20*/  MUFU.EX2 R88, R88 ;  /* 0x0000005800587308 */ /* 0x000ff00000000800 */
[----:B------:R-:W-:Y:S08]  /*3e30*/  MUFU.EX2 R87, R87 ;  /* 0x0000005700577308 */ /* 0x000ff00000000800 */
[----:B------:R-:W1:Y:S01]  /*3e40*/  MUFU.EX2 R90, R90 ;  /* 0x0000005a005a7308 */ /* 0x000e620000000800 */
[----:B0-----:R-:W-:-:S07]  /*3e50*/  FMNMX.FTZ R96, R95, R96, !PT ;  /* 0x000000605f607209 */ /* 0x001fce0007810000 */
[----:B------:R-:W-:Y:S01]  /*3e60*/  MUFU.EX2 R89, R89 ;  /* 0x0000005900597308 */ /* 0x000fe20000000800 */
[----:B------:R-:W0:Y:S07]  /*3e70*/  SHFL.BFLY PT, R95, R96, 0x1, 0x1f ;  /* 0x0c201f00605f7f89 */ /* 0x000e2e00000e0000 */
[----:B------:R-:W-:Y:S01]  /*3e80*/  MUFU.EX2 R80, R80 ;  /* 0x0000005000507308 */ /* 0x000fe20000000800 */
[----:B-1----:R-:W-:-:S04]  /*3e90*/  F2FP.SATFINITE.E4M3.F32.PACK_AB_MERGE_C R153, R90, R87, RZ ;  /* 0x000000575a99723e */ /* 0x002fc800048070ff */
[----:B------:R-:W-:-:S03]  /*3ea0*/  F2FP.SATFINITE.E4M3.F32.PACK_AB_MERGE_C R153, R88, R37, R153 ;  /* 0x000000255899723e */ /* 0x000fc60004807099 */
[----:B------:R-:W1:Y:S08]  /*3eb0*/  MUFU.EX2 R94, R94 ;  /* 0x0000005e005e7308 */ /* 0x000e700000000800 */
[----:B------:R-:W-:Y:S01]  /*3ec0*/  MUFU.EX2 R14, R97 ;  /* 0x00000061000e7308 */ /* 0x000fe20000000800 */
[----:B0-----:R-:W-:-:S04]  /*3ed0*/  FMNMX.FTZ R58, R96, R95, !PT ;  /* 0x0000005f603a7209 */ /* 0x001fc80007810000 */
        /* <DEDUP_REMOVED lines=20> */
[----:B------:R-:W-:Y:S01]  /*4020*/  FFMA.FTZ R72, R74, UR20, -R29 ;  /* 0x000000144a487c23 */ /* 0x000fe2000801081d */
[----:B------:R-:W-:-:S01]  /*4030*/  FADD.FTZ R78, R37, R88 ;  /* 0x00000058254e7221 */ /* 0x000fc20000010000 */
        /* <DEDUP_REMOVED lines=12> */
[--C-:B------:R-:W-:Y:S01]  /*4100*/  FFMA.FTZ R73, R77, UR20, -R29.reuse ;  /* 0x000000144d497c23 */ /* 0x100fe2000801081d */
[----:B------:R-:W-:-:S01]  /*4110*/  FFMA.FTZ R15, R64, UR20, -R29 ;  /* 0x00000014400f7c23 */ /* 0x000fc2000801081d */
[----:B------:R-:W-:Y:S01]  /*4120*/  FFMA.FTZ R64, R65, UR20, -R29 ;  /* 0x0000001441407c23 */ /* 0x000fe2000801081d */
[----:B------:R-:W-:-:S01]  /*4130*/  FADD.FTZ R77, R89, R98 ;  /* 0x00000062594d7221 */ /* 0x000fc20000010000 */
[----:B------:R-:W2:Y:S01]  /*4140*/  MUFU.EX2 R92, R92 ;  /* 0x0000005c005c7308 */ /* 0x000ea20000000800 */
[----:B0-----:R-:W-:-:S01]  /*4150*/  FADD.FTZ R78, R3, R62 ;  /* 0x0000003e034e7221 */ /* 0x001fc20000010000 */
[----:B------:R-:W-:Y:S01]  /*4160*/  FFMA.FTZ R65, R40, UR20, -R29 ;  /* 0x0000001428417c23 */ /* 0x000fe2000801081d */
[----:B------:R-:W-:-:S02]  /*4170*/  @!P1 VIADD R40, R2, 0x13240 ;  /* 0x0001324002289836 */ /* 0x000fc40000000000 */
[----:B------:R-:W-:Y:S01]  /*4180*/  FADD.FTZ R98, R80, R77 ;  /* 0x0000004d50627221 */ /* 0x000fe20000010000 */
[----:B------:R-:W-:-:S01]  /*4190*/  FFMA.FTZ R71, R71, UR20, -R29 ;  /* 0x0000001447477c23 */ /* 0x000fc2000801081d */
[----:B------:R-:W-:Y:S01]  /*41a0*/  F2FP.SATFINITE.E4M3.F32.PACK_AB_MERGE_C R149, R85, R14, RZ ;  /* 0x0000000e5595723e */ /* 0x000fe200048070ff */
[----:B------:R-:W-:-:S01]  /*41b0*/  FFMA.FTZ R41, R41, UR20, -R29 ;  /* 0x0000001429297c23 */ /* 0x000fc2000801081d */
[----:B------:R-:W0:Y:S01]  /*41c0*/  MUFU.EX2 R6, R6 ;  /* 0x0000000600067308 */ /* 0x000e220000000800 */
[----:B-1----:R-:W-:-:S01]  /*41d0*/  FADD.FTZ R69, R63, R78 ;  /* 0x0000004e3f457221 */ /* 0x002fc20000010000 */
[----:B------:R-:W-:Y:S01]  /*41e0*/  @!P1 PRMT R40, RZ, 0x654, R40 ;  /* 0x00000654ff289816 */ /* 0x000fe20000000028 */
[----:B------:R-:W-:-:S01]  /*41f0*/  FFMA.FTZ R75, R75, UR20, -R29 ;  /* 0x000000144b4b7c23 */ /* 0x000fc2000801081d */
[----:B------:R-:W-:Y:S01]  /*4200*/  F2FP.SATFINITE.E4M3.F32.PACK_AB_MERGE_C R149, R12, R81, R149 ;  /* 0x000000510c95723e */ /* 0x000fe20004807095 */
[----:B------:R-:W-:-:S01]  /*4210*/  FFMA.FTZ R70, R70, UR20, -R29 ;  /* 0x0000001446467c23 */ /* 0x000fc2000801081d */
[----:B------:R1:W-:Y:S01]  /*4220*/  @!P1 SYNCS.ARRIVE.TRANS64.RED.A1T0 RZ, [R40+URZ], RZ ;  /* 0x000000ff28ff99a7 */ /* 0x0003e2000810043f */
[----:B------:R-:W-:-:S01]  /*4230*/  FFMA.FTZ R82, R82, UR20, -R29 ;  /* 0x0000001452527c23 */ /* 0x000fc2000801081d */
[----:B------:R-:W3:Y:S01]  /*4240*/  MUFU.EX2 R7, R7 ;  /* 0x0000000700077308 */ /* 0x000ee20000000800 */
[----:B--2---:R-:W-:-:S01]  /*4250*/  FADD.FTZ R69, R92, R69 ;  /* 0x000000455c457221 */ /* 0x004fc20000010000 */
[----:B------:R-:W-:Y:S01]  /*4260*/  F2FP.SATFINITE.E4M3.F32.PACK_AB_MERGE_C R92, R92, R63, RZ ;  /* 0x0000003f5c5c723e */ /* 0x000fe200048070ff */
[----:B------:R-:W-:-:S01]  /*4270*/  FFMA.FTZ R86, R86, UR20, -R29 ;  /* 0x0000001456567c23 */ /* 0x000fc2000801081d */
[--C-:B------:R-:W-:Y:S01]  /*4280*/  FFMA.FTZ R46, R46, UR20, -R29.reuse ;  /* 0x000000142e2e7c23 */ /* 0x100fe2000801081d */
[----:B------:R-:W-:-:S01]  /*4290*/  FFMA.FTZ R36, R36, UR20, -R29 ;  /* 0x0000001424247c23 */ /* 0x000fc2000801081d */
[----:B-1----:R-:W-:Y:S01]  /*42a0*/  FFMA.FTZ R40, R76, UR20, -R29 ;  /* 0x000000144c287c23 */ /* 0x002fe2000801081d */
[----:B------:R-:W-:Y:S01]  /*42b0*/  F2FP.SATFINITE.E4M3.F32.PACK_AB_MERGE_C R152, R62, R3, R92 ;  /* 0x000000033e98723e */ /* 0x000fe2000480705c */
[----:B------:R-:W1:Y:S01]  /*42c0*/  MUFU.EX2 R10, R10 ;  /* 0x0000000a000a7308 */ /* 0x000e620000000800 */
[----:B0-----:R-:W-:-:S01]  /*42d0*/  FADD.FTZ R78, R6, R69 ;  /* 0x00000045064e7221 */ /* 0x001fc20000010000 */
[----:B------:R-:W-:Y:S01]  /*42e0*/  FADD.FTZ R69, R5, R98 ;  /* 0x0000006205457221 */ /* 0x000fe20000010000 */
[----:B------:R-:W-:-:S02]  /*42f0*/  F2FP.SATFINITE.E4M3.F32.PACK_AB_MERGE_C R151, R91, R60, RZ ;  /* 0x0000003c5b97723e */ /* 0x000fc400048070ff */
[----:B------:R-:W-:Y:S02]  /*4300*/  F2FP.SATFINITE.E4M3.F32.PACK_AB_MERGE_C R155, R80, R89, R155 ;  /* 0x00000059509b723e */ /* 0x000fe4000480709b */
[----:B------:R-:W-:Y:S01]  /*4310*/  F2FP.SATFINITE.E4M3.F32.PACK_AB_MERGE_C R151, R56, R79, R151 ;  /* 0x0000004f3897723e */ /* 0x000fe20004807097 */
[----:B------:R-:W0:Y:S08]  /*4320*/  MUFU.EX2 R95, R95 ;  /* 0x0000005f005f7308 */ /* 0x000e300000000800 */
[----:B------:R-:W2:Y:S08]  /*4330*/  MUFU.EX2 R8, R8 ;  /* 0x0000000800087308 */ /* 0x000eb00000000800 */
[----:B------:R-:W4:Y:S08]  /*4340*/  MUFU.EX2 R9, R9 ;  /* 0x0000000900097308 */ /* 0x000f300000000800 */
[----:B------:R3:W-:Y:S08]  /*4350*/  MUFU.EX2 R2, R65 ;  /* 0x0000004100027308 */ /* 0x0007f00000000800 */
[----:B------:R-:W5:Y:S01]  /*4360*/  MUFU.EX2 R83, R83 ;  /* 0x0000005300537308 */ /* 0x000f620000000800 */
[----:B---3--:R-:W-:-:S01]  /*4370*/  FADD.FTZ R65, R7, R78 ;  /* 0x0000004e07417221 */ /* 0x008fc20000010000 */
[----:B------:R-:W-:Y:S01]  /*4380*/  FADD.FTZ R78, R94, R69 ;  /* 0x000000455e4e7221 */ /* 0x000fe20000010000 */
[----:B------:R-:W-:-:S02]  /*4390*/  FFMA.FTZ R69, R49, UR20, -R29 ;  /* 0x0000001431457c23 */ /* 0x000fc4000801081d */
[----:B-1----:R-:W-:Y:S01]  /*43a0*/  FADD.FTZ R76, R10, R65 ;  /* 0x000000410a4c7221 */ /* 0x002fe20000010000 */
[----:B------:R-:W-:-:S01]  /*43b0*/  FADD.FTZ R97, R81, R78 ;  /* 0x0000004e51617221 */ /* 0x000fc20000010000 */
[----:B------:R-:W-:Y:S01]  /*43c0*/  FFMA.FTZ R65, R48, UR20, -R29 ;  /* 0x0000001430417c23 */ /* 0x000fe2000801081d */
[----:B------:R-:W1:Y:S01]  /*43d0*/  MUFU.EX2 R84, R84 ;  /* 0x0000005400547308 */ /* 0x000e620000000800 */
[----:B0-----:R-:W-:-:S01]  /*43e0*/  FADD.FTZ R77, R95, R76 ;  /* 0x0000004c5f4d7221 */ /* 0x001fc20000010000 */
[----:B------:R-:W-:Y:S01]  /*43f0*/  FADD.FTZ R97, R12, R97 ;  /* 0x000000610c617221 */ /* 0x000fe20000010000 */
[----:B------:R-:W-:-:S01]  /*4400*/  FFMA.FTZ R76, R52, UR20, -R29 ;  /* 0x00000014344c7c23 */ /* 0x000fc2000801081d */
[----:B------:R-:W-:Y:S01]  /*4410*/  FFMA.FTZ R78, R27, UR20, -R29 ;  /* 0x000000141b4e7c23 */ /* 0x000fe2000801081d */
[----:B--2---:R-:W-:-:S01]  /*4420*/  FADD.FTZ R48, R8, R77 ;  /* 0x0000004d08307221 */ /* 0x004fc20000010000 */
[----:B------:R-:W-:Y:S01]  /*4430*/  FADD.FTZ R52, R14, R97 ;  /* 0x000000610e347221 */ /* 0x000fe20000010000 */
[----:B------:R-:W-:-:S01]  /*4440*/  FFMA.FTZ R77, R53, UR20, -R29 ;  /* 0x00000014354d7c23 */ /* 0x000fc2000801081d */
[----:B------:R-:W0:Y:S01]  /*4450*/  MUFU.EX2 R11, R11 ;  /* 0x0000000b000b7308 */ /* 0x000e220000000800 */
[----:B----4-:R-:W-:-:S01]  /*4460*/  FADD.FTZ R48, R9, R48 ;  /* 0x0000003009307221 */ /* 0x010fc20000010000 */
[----:B------:R-:W-:Y:S01]  /*4470*/  FADD.FTZ R52, R85, R52 ;  /* 0x0000003455347221 */ /* 0x000fe20000010000 */
[----:B------:R-:W-:Y:S01]  /*4480*/  F2FP.SATFINITE.E4M3.F32.PACK_AB_MERGE_C R95, R95, R10, RZ ;  /* 0x0000000a5f5f723e */ /* 0x000fe200048070ff */
[----:B------:R-:W-:Y:S01]  /*4490*/  FFMA.FTZ R29, R93, UR20, -R29 ;  /* 0x000000145d1d7c23 */ /* 0x000fe2000801081d */
[----:B-----5:R-:W-:-:S01]  /*44a0*/  FADD.FTZ R53, R83, R48 ;  /* 0x0000003053357221 */ /* 0x020fc20000010000 */
[----:B------:R-:W-:Y:S01]  /*44b0*/  FADD.FTZ R27, R79, R52 ;  /* 0x000000344f1b7221 */ /* 0x000fe20000010000 */
[----:B------:R-:W-:Y:S01]  /*44c0*/  F2FP.SATFINITE.E4M3.F32.PACK_AB_MERGE_C R154, R7, R6, R95 ;  /* 0x00000006079a723e */ /* 0x000fe2000480705f */
[----:B------:R-:W2:Y:S01]  /*44d0*/  MUFU.EX2 R20, R20 ;  /* 0x0000001400147308 */ /* 0x000ea20000000800 */
[----:B-1----:R-:W-:-:S01]  /*44e0*/  FADD.FTZ R52, R84, R53 ;  /* 0x0000003554347221 */ /* 0x002fc20000010000 */
[----:B------:R-:W-:-:S04]  /*44f0*/  F2FP.SATFINITE.E4M3.F32.PACK_AB_MERGE_C R83, R84, R83, RZ ;  /* 0x000000535453723e */ /* 0x000fc800048070ff */
[----:B------:R-:W-:Y:S02]  /*4500*/  F2FP.SATFINITE.E4M3.F32.PACK_AB_MERGE_C R148, R9, R8, R83 ;  /* 0x000000080994723e */ /* 0x000fe40004807053 */
[----:B------:R-:W1:Y:S01]  /*4510*/  MUFU.EX2 R21, R21 ;  /* 0x0000001500157308 */ /* 0x000e620000000800 */
[----:B0-----:R-:W-:-:S07]  /*4520*/  FADD.FTZ R53, R11, R52 ;  /* 0x000000340b357221 */ /* 0x001fce0000010000 */
[----:B------:R-:W-:Y:S01]  /*4530*/  MUFU.EX2 R67, R67 ;  /* 0x0000004300437308 */ /* 0x000fe20000000800 */
[----:B--2---:R-:W-:-:S07]  /*4540*/  FADD.FTZ R52, R20, R53 ;  /* 0x0000003514347221 */ /* 0x004fce0000010000 */
[----:B------:R-:W0:Y:S01]  /*4550*/  MUFU.EX2 R96, R96 ;  /* 0x0000006000607308 */ /* 0x000e220000000800 */
[----:B-1----:R-:W-:-:S07]  /*4560*/  FADD.FTZ R53, R21, R52 ;  /* 0x0000003415357221 */ /* 0x002fce0000010000 */
[----:B------:R-:W1:Y:S08]  /*4570*/  MUFU.EX2 R66, R66 ;  /* 0x0000004200427308 */ /* 0x000e700000000800 */
[----:B------:R2:W-:Y:S01]  /*4580*/  MUFU.EX2 R49, R71 ;  /* 0x0000004700317308 */ /* 0x0005e20000000800 */
[----:B0-----:R-:W-:-:S01]  /*4590*/  FADD.FTZ R90, R96, R53 ;  /* 0x00000035605a7221 */ /* 0x001fc20000010000 */
[----:B------:R-:W-:-:S04]  /*45a0*/  F2FP.SATFINITE.E4M3.F32.PACK_AB_MERGE_C R96, R96, R21, RZ ;  /* 0x000000156060723e */ /* 0x000fc800048070ff */
[----:B------:R-:W-:Y:S02]  /*45b0*/  F2FP.SATFINITE.E4M3.F32.PACK_AB_MERGE_C R150, R20, R11, R96 ;  /* 0x0000000b1496723e */ /* 0x000fe40004807060 */
[----:B------:R-:W0:Y:S01]  /*45c0*/  MUFU.EX2 R13, R13 ;  /* 0x0000000d000d7308 */ /* 0x000e220000000800 */
[----:B--2---:R-:W-:-:S04]  /*45d0*/  FADD.FTZ R71, R56, R27 ;  /* 0x0000001b38477221 */ /* 0x004fc80000010000 */
[----:B------:R-:W-:-:S03]  /*45e0*/  FADD.FTZ R98, R60, R71 ;  /* 0x000000473c627221 */ /* 0x000fc60000010000 */
[----:B------:R-:W2:Y:S01]  /*45f0*/  MUFU.EX2 R55, R55 ;  /* 0x0000003700377308 */ /* 0x000ea20000000800 */
[----:B------:R-:W-:-:S04]  /*4600*/  FADD.FTZ R98, R91, R98 ;  /* 0x000000625b627221 */ /* 0x000fc80000010000 */
[----:B------:R-:W-:-:S03]  /*4610*/  FADD.FTZ R5, R67, R98 ;  /* 0x0000006243057221 */ /* 0x000fc60000010000 */
[----:B------:R-:W3:Y:S01]  /*4620*/  MUFU.EX2 R72, R72 ;  /* 0x0000004800487308 */ /* 0x000ee20000000800 */
[----:B-1----:R-:W-:-:S01]  /*4630*/  FADD.FTZ R14, R66, R5 ;  /* 0x00000005420e7221 */ /* 0x002fc20000010000 */
[----:B0-----:R-:W-:-:S06]  /*4640*/  FADD.FTZ R5, R13, R90 ;  /* 0x0000005a0d057221 */ /* 0x001fcc0000010000 */
[----:B------:R-:W0:Y:S01]  /*4650*/  MUFU.EX2 R42, R42 ;  /* 0x0000002a002a7308 */ /* 0x000e220000000800 */
[----:B--2---:R-:W-:-:S07]  /*4660*/  FADD.FTZ R63, R55, R14 ;  /* 0x0000000e373f7221 */ /* 0x004fce0000010000 */
[----:B------:R-:W1:Y:S01]  /*4670*/  MUFU.EX2 R73, R73 ;  /* 0x0000004900497308 */ /* 0x000e620000000800 */
[----:B---3--:R-:W-:-:S07]  /*4680*/  FADD.FTZ R14, R72, R5 ;  /* 0x00000005480e7221 */ /* 0x008fce0000010000 */
[----:B------:R-:W2:Y:S01]  /*4690*/  MUFU.EX2 R43, R43 ;  /* 0x0000002b002b7308 */ /* 0x000ea20000000800 */
[C---:B0-----:R-:W-:Y:S01]  /*46a0*/  F2FP.SATFINITE.E4M3.F32.PACK_AB_MERGE_C R145, R42.reuse, R55, RZ ;  /* 0x000000372a91723e */ /* 0x041fe200048070ff */
[----:B------:R-:W-:-:S03]  /*46b0*/  FADD.FTZ R42, R42, R63 ;  /* 0x0000003f2a2a7221 */ /* 0x000fc60000010000 */
[----:B------:R-:W-:-:S03]  /*46c0*/  F2FP.SATFINITE.E4M3.F32.PACK_AB_MERGE_C R145, R66, R67, R145 ;  /* 0x000000434291723e */ /* 0x000fc60004807091 */
[----:B------:R-:W0:Y:S01]  /*46d0*/  MUFU.EX2 R74, R74 ;  /* 0x0000004a004a7308 */ /* 0x000e220000000800 */
[----:B-1----:R-:W-:-:S07]  /*46e0*/  FADD.FTZ R55, R73, R14 ;  /* 0x0000000e49377221 */ /* 0x002fce0000010000 */
[----:B------:R-:W1:Y:S01]  /*46f0*/  MUFU.EX2 R15, R15 ;  /* 0x0000000f000f7308 */ /* 0x000e620000000800 */
[----:B--2---:R-:W-:-:S04]  /*4700*/  FADD.FTZ R63, R43, R42 ;  /* 0x0000002a2b3f7221 */ /* 0x004fc80000010000 */
[----:B------:R-:W-:-:S03]  /*4710*/  FADD.FTZ R14, R24, R63 ;  /* 0x0000003f180e7221 */ /* 0x000fc60000010000 */
        /* <DEDUP_REMOVED lines=14> */
[----:B------:R-:W-:Y:S01]  /*4800*/  CS2R R42, SRZ ;  /* 0x00000000002a7805 */ /* 0x000fe2000001ff00 */
        /* <DEDUP_REMOVED lines=9> */
[----:B--2---:R-:W-:-:S01]  /*48a0*/  FADD.FTZ R25, R33, R10 ;  /* 0x0000000a21197221 */ /* 0x004fc20000010000 */
[----:B------:R-:W-:-:S06]  /*48b0*/  FADD.FTZ R10, R2, R21 ;  /* 0x00000015020a7221 */ /* 0x000fcc0000010000 */
[----:B------:R-:W2:Y:S01]  /*48c0*/  MUFU.EX2 R31, R31 ;  /* 0x0000001f001f7308 */ /* 0x000ea20000000800 */
[----:B0-----:R-:W-:-:S01]  /*48d0*/  FADD.FTZ R12, R30, R25 ;  /* 0x000000191e0c7221 */ /* 0x001fc20000010000 */
[----:B------:R-:W-:-:S06]  /*48e0*/  CS2R R24, SRZ ;  /* 0x0000000000187805 */ /* 0x000fcc000001ff00 */
[----:B------:R-:W0:Y:S01]  /*48f0*/  MUFU.EX2 R40, R40 ;  /* 0x0000002800287308 */ /* 0x000e220000000800 */
[----:B-1----:R-:W-:-:S07]  /*4900*/  FADD.FTZ R21, R41, R10 ;  /* 0x0000000a29157221 */ /* 0x002fce0000010000 */
[----:B------:R-:W1:Y:S01]  /*4910*/  MUFU.EX2 R32, R32 ;  /* 0x0000002000207308 */ /* 0x000e620000000800 */
[C---:B--2---:R-:W-:Y:S01]  /*4920*/  F2FP.SATFINITE.E4M3.F32.PACK_AB_MERGE_C R30, R31.reuse, R30, RZ ;  /* 0x0000001e1f1e723e */ /* 0x044fe200048070ff */
[----:B------:R-:W-:-:S03]  /*4930*/  FADD.FTZ R31, R31, R12 ;  /* 0x0000000c1f1f7221 */ /* 0x000fc60000010000 */
[----:B------:R-:W-:-:S03]  /*4940*/  F2FP.SATFINITE.E4M3.F32.PACK_AB_MERGE_C R141, R33, R26, R30 ;  /* 0x0000001a218d723e */ /* 0x000fc6000480701e */
[----:B------:R-:W2:Y:S01]  /*4950*/  MUFU.EX2 R47, R47 ;  /* 0x0000002f002f7308 */ /* 0x000ea20000000800 */
[----:B0-----:R-:W-:-:S01]  /*4960*/  FADD.FTZ R10, R40, R21 ;  /* 0x00000015280a7221 */ /* 0x001fc20000010000 */
[----:B------:R-:W-:-:S03]  /*4970*/  F2FP.SATFINITE.E4M3.F32.PACK_AB_MERGE_C R40, R49, R40, RZ ;  /* 0x000000283128723e */ /* 0x000fc600048070ff */
[----:B------:R-:W-:Y:S01]  /*4980*/  FADD.FTZ R49, R49, R10 ;  /* 0x0000000a31317221 */ /* 0x000fe20000010000 */
[----:B------:R-:W-:Y:S02]  /*4990*/  F2FP.SATFINITE.E4M3.F32.PACK_AB_MERGE_C R140, R41, R2, R40 ;  /* 0x00000002298c723e */ /* 0x000fe40004807028 */
[----:B------:R-:W-:Y:S01]  /*49a0*/  CS2R R40, SRZ ;  /* 0x0000000000287805 */ /* 0x000fe2000001ff00 */
[----:B------:R-:W0:Y:S01]  /*49b0*/  MUFU.EX2 R48, R75 ;  /* 0x0000004b00307308 */ /* 0x000e220000000800 */
[----:B-1----:R-:W-:-:S01]  /*49c0*/  FADD.FTZ R12, R32, R31 ;  /* 0x0000001f200c7221 */ /* 0x002fc20000010000 */
[----:B------:R-:W-:-:S06]  /*49d0*/  CS2R R30, SRZ ;  /* 0x00000000001e7805 */ /* 0x000fcc000001ff00 */
[----:B------:R-:W-:Y:S01]  /*49e0*/  MUFU.EX2 R34, R34 ;  /* 0x0000002200227308 */ /* 0x000fe20000000800 */
[----:B--2---:R-:W-:-:S07]  /*49f0*/  FADD.FTZ R21, R47, R12 ;  /* 0x0000000c2f157221 */ /* 0x004fce0000010000 */
[----:B------:R-:W1:Y:S01]  /*4a00*/  MUFU.EX2 R35, R35 ;  /* 0x0000002300237308 */ /* 0x000e620000000800 */
[----:B0-----:R-:W-:-:S07]  /*4a10*/  FADD.FTZ R10, R48, R49 ;  /* 0x00000031300a7221 */ /* 0x001fce0000010000 */
[----:B------:R-:W0:Y:S08]  /*4a20*/  MUFU.EX2 R27, R65 ;  /* 0x00000041001b7308 */ /* 0x000e300000000800 */
[----:B------:R-:W2:Y:S01]  /*4a30*/  MUFU.EX2 R52, R69 ;  /* 0x0000004500347308 */ /* 0x000ea20000000800 */
[----:B-1----:R-:W-:Y:S01]  /*4a40*/  F2FP.SATFINITE.E4M3.F32.PACK_AB_MERGE_C R14, R35, R34, RZ ;  /* 0x00000022230e723e */ /* 0x002fe200048070ff */
[----:B------:R-:W-:-:S03]  /*4a50*/  FADD.FTZ R34, R34, R21 ;  /* 0x0000001522227221 */ /* 0x000fc60000010000 */
[----:B------:R-:W-:Y:S01]  /*4a60*/  F2FP.SATFINITE.E4M3.F32.PACK_AB_MERGE_C R143, R47, R32, R14 ;  /* 0x000000202f8f723e */ /* 0x000fe2000480700e */
[----:B------:R-:W-:-:S01]  /*4a70*/  FADD.FTZ R35, R35, R34 ;  /* 0x0000002223237221 */ /* 0x000fc20000010000 */
[----:B------:R-:W-:Y:S01]  /*4a80*/  CS2R R32, SRZ ;  /* 0x0000000000207805 */ /* 0x000fe2000001ff00 */
[----:B------:R-:W1:Y:S01]  /*4a90*/  MUFU.EX2 R53, R76 ;  /* 0x0000004c00357308 */ /* 0x000e620000000800 */
[----:B0-----:R-:W-:-:S07]  /*4aa0*/  FADD.FTZ R21, R27, R10 ;  /* 0x0000000a1b157221 */ /* 0x001fce0000010000 */
[----:B------:R-:W-:Y:S01]  /*4ab0*/  MUFU.EX2 R50, R50 ;  /* 0x0000003200327308 */ /* 0x000fe20000000800 */
[----:B--2---:R-:W-:-:S07]  /*4ac0*/  FADD.FTZ R6, R52, R21 ;  /* 0x0000001534067221 */ /* 0x004fce0000010000 */
[----:B------:R-:W0:Y:S01]  /*4ad0*/  MUFU.EX2 R59, R59 ;  /* 0x0000003b003b7308 */ /* 0x000e220000000800 */
[----:B-1----:R-:W-:-:S01]  /*4ae0*/  FADD.FTZ R6, R53, R6 ;  /* 0x0000000635067221 */ /* 0x002fc20000010000 */
[----:B------:R-:W-:-:S04]  /*4af0*/  F2FP.SATFINITE.E4M3.F32.PACK_AB_MERGE_C R52, R53, R52, RZ ;  /* 0x000000343534723e */ /* 0x000fc800048070ff */
[----:B------:R-:W-:Y:S02]  /*4b00*/  F2FP.SATFINITE.E4M3.F32.PACK_AB_MERGE_C R142, R27, R48, R52 ;  /* 0x000000301b8e723e */ /* 0x000fe40004807034 */
[----:B------:R-:W-:Y:S01]  /*4b10*/  CS2R R52, SRZ ;  /* 0x0000000000347805 */ /* 0x000fe2000001ff00 */
[----:B------:R-:W1:Y:S01]  /*4b20*/  MUFU.EX2 R38, R38 ;  /* 0x0000002600267308 */ /* 0x000e620000000800 */
[----:B------:R-:W-:Y:S02]  /*4b30*/  CS2R R48, SRZ ;  /* 0x0000000000307805 */ /* 0x000fe4000001ff00 */
[----:B------:R-:W-:-:S05]  /*4b40*/  CS2R R26, SRZ ;  /* 0x00000000001a7805 */ /* 0x000fca000001ff00 */
        /* <DEDUP_REMOVED lines=21> */
[----:B------:R-:W-:Y:S01]  /*4ca0*/  MUFU.EX2 R45, R45 ;  /* 0x0000002d002d7308 */ /* 0x000fe20000000800 */
[----:B-1----:R-:W-:-:S07]  /*4cb0*/  FADD.FTZ R6, R54, R59 ;  /* 0x0000003b36067221 */ /* 0x002fce0000010000 */
[----:B------:R-:W0:Y:S01]  /*4cc0*/  MUFU.EX2 R44, R44 ;  /* 0x0000002c002c7308 */ /* 0x000e220000000800 */
[----:B--2---:R-:W-:-:S07]  /*4cd0*/  FADD.FTZ R2, R86, R7 ;  /* 0x0000000756027221 */ /* 0x004fce0000010000 */
[----:B------:R-:W1:Y:S08]  /*4ce0*/  MUFU.EX2 R39, R39 ;  /* 0x0000002700277308 */ /* 0x000e700000000800 */
[----:B------:R2:W3:Y:S01]  /*4cf0*/  MUFU.EX2 R3, R46 ;  /* 0x0000002e00037308 */ /* 0x0004e20000000800 */
[----:B0-----:R-:W-:-:S07]  /*4d00*/  F2FP.SATFINITE.E4M3.F32.PACK_AB_MERGE_C R8, R44, R45, RZ ;  /* 0x0000002d2c08723e */ /* 0x001fce00048070ff */
[----:B------:R-:W-:Y:S01]  /*4d10*/  MUFU.EX2 R36, R36 ;  /* 0x0000002400247308 */ /* 0x000fe20000000800 */
[----:B-1----:R-:W-:-:S01]  /*4d20*/  FADD.FTZ R6, R39, R6 ;  /* 0x0000000627067221 */ /* 0x002fc20000010000 */
[----:B------:R-:W-:Y:S02]  /*4d30*/  F2FP.SATFINITE.E4M3.F32.PACK_AB_MERGE_C R139, R39, R54, R8 ;  /* 0x00000036278b723e */ /* 0x000fe40004807008 */
[----:B------:R-:W-:Y:S02]  /*4d40*/  CS2R R54, SRZ ;  /* 0x0000000000367805 */ /* 0x000fe4000001ff00 */
[----:B--2---:R-:W-:Y:S01]  /*4d50*/  CS2R R46, SRZ ;  /* 0x00000000002e7805 */ /* 0x004fe2000001ff00 */
[----:B------:R-:W-:-:S01]  /*4d60*/  FADD.FTZ R45, R45, R6 ;  /* 0x000000062d2d7221 */ /* 0x000fc20000010000 */
[----:B------:R-:W-:Y:S01]  /*4d70*/  CS2R R38, SRZ ;  /* 0x0000000000267805 */ /* 0x000fe2000001ff00 */
[----:B------:R-:W0:Y:S01]  /*4d80*/  MUFU.EX2 R29, R29 ;  /* 0x0000001d001d7308 */ /* 0x000e220000000800 */
[----:B---3--:R-:W-:-:S01]  /*4d90*/  FADD.FTZ R7, R3, R2 ;  /* 0x0000000203077221 */ /* 0x008fc20000010000 */
[----:B------:R-:W-:Y:S01]  /*4da0*/  FADD.FTZ R2, R44, R45 ;  /* 0x0000002d2c027221 */ /* 0x000fe20000010000 */
[----:B------:R-:W-:-:S02]  /*4db0*/  CS2R R44, SRZ ;  /* 0x00000000002c7805 */ /* 0x000fc4000001ff00 */
[----:B0-----:R-:W-:Y:S01]  /*4dc0*/  F2FP.SATFINITE.E4M3.F32.PACK_AB_MERGE_C R8, R29, R36, RZ ;  /* 0x000000241d08723e */ /* 0x001fe200048070ff */
[----:B------:R-:W-:-:S03]  /*4dd0*/  FADD.FTZ R36, R36, R7 ;  /* 0x0000000724247221 */ /* 0x000fc60000010000 */
[----:B------:R-:W-:Y:S01]  /*4de0*/  F2FP.SATFINITE.E4M3.F32.PACK_AB_MERGE_C R138, R3, R86, R8 ;  /* 0x00000056038a723e */ /* 0x000fe20004807008 */
[----:B------:R-:W-:-:S01]  /*4df0*/  FADD.FTZ R3, R29, R36 ;  /* 0x000000241d037221 */ /* 0x000fc20000010000 */
[----:B------:R-:W-:Y:S02]  /*4e00*/  CS2R R36, SRZ ;  /* 0x0000000000247805 */ /* 0x000fe4000001ff00 */
[----:B------:R-:W-:Y:S01]  /*4e10*/  CS2R R28, SRZ ;  /* 0x00000000001c7805 */ /* 0x000fe2000001ff00 */
[----:B------:R-:W-:Y:S06]  /*4e20*/  @!P3 BRA `(.L_x_1688) ;  /* 0x0000003400fcb947 */ /* 0x000fec0003800000 */
[----:B------:R-:W-:Y:S01]  /*4e30*/  IMAD.MOV.U32 R6, RZ, RZ, R57 ;  /* 0x000000ffff067224 */ /* 0x000fe200078e0039 */
[----:B------:R-:W-:Y:S01]  /*4e40*/  MOV R5, R58 ;  /* 0x0000003a00057202 */ /* 0x000fe20000000f00 */
[----:B------:R-:W-:Y:S01]  /*4e50*/  IMAD.MOV.U32 R55, RZ, RZ, RZ ;  /* 0x000000ffff377224 */ /* 0x000fe200078e00ff */
[----:B------:R-:W-:Y:S01]  /*4e60*/  UMOV UR25, UR37 ;  /* 0x0000002500197c82 */ /* 0x000fe20008000000 */
[----:B------:R-:W-:Y:S01]  /*4e70*/  UMOV UR24, UR39 ;  /* 0x0000002700187c82 */ /* 0x000fe20008000000 */
[----:B------:R-:W-:-:S05]  /*4e80*/  ULDC UR20, c[0x0][0x988] ;  /* 0x0002620000147ab9 */ /* 0x000fca0000000800 */
.L_x_1698:
[----:B------:R-:W-:-:S04]  /*4e90*/  UISETP.NE.AND UP1, UPT, UR24, 0x1, UPT ;  /* 0x000000011800788c */ /* 0x000fc8000bf25270 */
[----:B------:R-:W-:-:S04]  /*4ea0*/  USEL UR37, URZ, 0x1, UP1 ;  /* 0x000000013f257887 */ /* 0x000fc80008800000 */
[----:B------:R-:W-:Y:S01]  /*4eb0*/  ULOP3.LUT UR37, UR25, UR37, URZ, 0x3c, !UPT ;  /* 0x0000002519257292 */ /* 0x000fe2000f8e3c3f */
[----:B------:R-:W-:Y:S11]  /*4ec0*/  @!P0 BRA `(.L_x_1689) ;  /* 0x0000000000048947 */ /* 0x000ff60003800000 */
[----:B------:R-:W-:Y:S01]  /*4ed0*/  BPT.TRAP 0x1 ;  /* 0x000000040000795c */ /* 0x000fe20000300000 */
.L_x_1689:
        /* <DEDUP_REMOVED lines=9> */
.L_x_1690:
[----:B-1----:R-:W-:Y:S05]  /*4f70*/  @P3 BRA `(.L_x_1691) ;  /* 0x0000000000083947 */ /* 0x002fea0003800000 */
[----:B------:R-:W1:Y:S02]  /*4f80*/  SYNCS.PHASECHK.TRANS64.TRYWAIT P3, [UR21+0x13230], R7 ;  /* 0x01323007ff0075a7 */ /* 0x000e640008060155 */
[----:B-1----:R-:W-:Y:S05]  /*4f90*/  @!P3 BRA `(.L_x_1692) ;  /* 0x000000d8001cb947 */ /* 0x002fea0003800000 */
.L_x_1691:
        /* <DEDUP_REMOVED lines=64> */
.L_x_1693:
[----:B------:R-:W-:Y:S01]  /*53a0*/  ULEA UR11, UR24, UR45, 0x3 ;  /* 0x0000002d180b7291 */ /* 0x000fe2000f8e183f */
[----:B01----:R-:W-:-:S05]  /*53b0*/  IMAD.U32 R7, RZ, RZ, UR25 ;  /* 0x00000019ff077e24 */ /* 0x003fca000f8e00ff */
[----:B------:R-:W-:-:S04]  /*53c0*/  SHF.L.U32 R7, R7, 0x1f, RZ ;  /* 0x0000001f07077819 */ /* 0x000fc800000006ff */
[----:B------:R0:W1:Y:S01]  /*53d0*/  SYNCS.PHASECHK.TRANS64.TRYWAIT P3, [UR11+0x13250], R7 ;  /* 0x01325007ff0075a7 */ /* 0x000062000806014b */
[----:B------:R-:W-:Y:S05]  /*53e0*/  @!P0 BRA `(.L_x_1694) ;  /* 0x0000000000048947 */ /* 0x000fea0003800000 */
[----:B------:R-:W-:Y:S01]  /*53f0*/  BPT.TRAP 0x1 ;  /* 0x000000040000795c */ /* 0x000fe20000300000 */
.L_x_1694:
[----:B-1----:R-:W-:Y:S05]  /*5400*/  @P3 BRA `(.L_x_1695) ;  /* 0x0000000000083947 */ /* 0x002fea0003800000 */
[----:B------:R-:W1:Y:S02]  /*5410*/  SYNCS.PHASECHK.TRANS64.TRYWAIT P3, [UR11+0x13250], R7 ;  /* 0x01325007ff0075a7 */ /* 0x000e64000806014b */
[----:B-1----:R-:W-:Y:S05]  /*5420*/  @!P3 BRA `(.L_x_1696) ;  /* 0x000000d40010b947 */ /* 0x002fea0003800000 */
.L_x_1695:
        /* <DEDUP_REMOVED lines=9> */
[----:B------:R-:W-:Y:S01]  /*54c0*/  FMUL.FTZ R125, R0, R84 ;  /* 0x00000054007d7220 */ /* 0x000fe20000410000 */
[----:B------:R-:W-:-:S02]  /*54d0*/  IMAD.MOV.U32 R84, RZ, RZ, R126 ;  /* 0x000000ffff547224 */ /* 0x000fc400078e007e */
[C---:B01----:R-:W-:Y:S01]  /*54e0*/  FMUL.FTZ R7, R0.reuse, R120 ;  /* 0x0000007800077220 */ /* 0x043fe20000410000 */
[----:B------:R-:W-:Y:S01]  /*54f0*/  ULOP3.LUT UR6, UR6, 0x10000, URZ, 0xfc, !UPT ;  /* 0x0001000006067892 */ /* 0x000fe2000f8efc3f */
[C---:B------:R-:W-:Y:S01]  /*5500*/  FMUL.FTZ R120, R0.reuse, R131 ;  /* 0x0000008300787220 */ /* 0x040fe20000410000 */
[C---:B------:R-:W-:Y:S01]  /*5510*/  FMUL.FTZ R8, R0.reuse, R121 ;  /* 0x0000007900087220 */ /* 0x040fe20000410000 */
[C---:B------:R-:W-:Y:S01]  /*5520*/  FMUL.FTZ R11, R0.reuse, R124 ;  /* 0x0000007c000b7220 */ /* 0x040fe20000410000 */
[----:B------:R-:W-:Y:S01]  /*5530*/  UIMAD UR10, UR24, 0x280, UR6 ;  /* 0x00000280180a78a4 */ /* 0x000fe2000f8e0206 */
[C---:B------:R-:W-:Y:S01]  /*5540*/  FMUL.FTZ R15, R0.reuse, R128 ;  /* 0x00000080000f7220 */ /* 0x040fe20000410000 */
[C---:B------:R-:W-:Y:S01]  /*5550*/  FMUL.FTZ R9, R0.reuse, R122 ;  /* 0x0000007a00097220 */ /* 0x040fe20000410000 */
[----:B------:R-:W-:Y:S02]  /*5560*/  IMAD.U32 R128, RZ, RZ, UR49 ;  /* 0x00000031ff807e24 */ /* 0x000fe4000f8e00ff */
[C---:B------:R-:W-:Y:S01]  /*5570*/  FMUL.FTZ R20, R0.reuse, R129 ;  /* 0x0000008100147220 */ /* 0x040fe20000410000 */
[C---:B------:R-:W-:Y:S01]  /*5580*/  FMUL.FTZ R121, R0.reuse, R132 ;  /* 0x0000008400797220 */ /* 0x040fe20000410000 */
[C---:B------:R-:W-:Y:S01]  /*5590*/  FMUL.FTZ R122, R0.reuse, R133 ;  /* 0x00000085007a7220 */ /* 0x040fe20000410000 */
[----:B------:R-:W-:Y:S01]  /*55a0*/  UMOV UR6, UR10 ;  /* 0x0000000a00067c82 */ /* 0x000fe20008000000 */
[----:B------:R-:W0:Y:S01]  /*55b0*/  MUFU.TANH R7, R7 ;  /* 0x0000000700077308 */ /* 0x000e220000002400 */
[----:B------:R-:W-:Y:S01]  /*55c0*/  QGMMA.64x64x32.F32.E4M3.E4M3 R24, R152, gdesc[UR4], R24, gsb0 ;  /* 0x00e0000498187df3 */ /* 0x000fe20008000818 */
[----:B------:R-:W-:Y:S01]  /*55d0*/  UIADD3 UR6, UR10, 0x80, URZ ;  /* 0x000000800a067890 */ /* 0x000fe2000fffe03f */
[C---:B------:R-:W-:Y:S01]  /*55e0*/  FMUL.FTZ R104, R0.reuse, R104 ;  /* 0x0000006800687220 */ /* 0x040fe20000410000 */
[----:B------:R-:W-:Y:S01]  /*55f0*/  UMOV UR7, 0xc0000010 ;  /* 0xc000001000077882 */ /* 0x000fe20000000000 */
        /* <DEDUP_REMOVED lines=63> */
[----:B------:R-:W-:-:S04]  /*59f0*/  FMUL.FTZ R71, R0, R71 ;  /* 0x0000004700477220 */ /* 0x000fc80000410000 */
        /* <DEDUP_REMOVED lines=9> */
[----:B------:R-:W-:Y:S01]  /*5a90*/  FMUL.FTZ R126, R0, R60 ;  /* 0x0000003c007e7220 */ /* 0x000fe20000410000 */
[----:B------:R-:W5:Y:S01]  /*5aa0*/  MUFU.TANH R109, R109 ;  /* 0x0000006d006d7308 */ /* 0x000f620000002400 */
[----:B------:R-:W-:Y:S01]  /*5ab0*/  @P2 SHF.R.U32.HI R84, RZ, UR6, R127 ;  /* 0x00000006ff542c19 */ /* 0x000fe2000801167f */
[----:B------:R-:W-:Y:S01]  /*5ac0*/  UMOV UR6, 0x1 ;  /* 0x0000000100067882 */ /* 0x000fe20000000000 */
[----:B------:R-:W-:Y:S01]  /*5ad0*/  IMAD.MOV.U32 R127, RZ, RZ, -0x2 ;  /* 0xfffffffeff7f7424 */ /* 0x000fe200078e00ff */
[----:B------:R-:W-:Y:S02]  /*5ae0*/  UIMAD UR6, UR23, -0xa0, UR6 ;  /* 0xffffff60170678a4 */ /* 0x000fe4000f8e0206 */
[----:B------:R-:W0:Y:S02]  /*5af0*/  SHFL.IDX PT, R131, R84, RZ, 0x1c1f ;  /* 0x001c1fff54837589 */ /* 0x000e2400000e0000 */
[----:B------:R-:W5:Y:S02]  /*5b00*/  MUFU.TANH R112, R112 ;  /* 0x0000007000707308 */ /* 0x000f640000002400 */
[----:B------:R-:W-:Y:S01]  /*5b10*/  IMAD R127, R16, R127, UR6 ;  /* 0x00000006107f7e24 */ /* 0x000fe2000f8e027f */
[----:B------:R-:W-:-:S04]  /*5b20*/  UIADD3 UR6, UR10, 0x100, URZ ;  /* 0x000001000a067890 */ /* 0x000fc8000fffe03f */
[----:B------:R-:W-:Y:S01]  /*5b30*/  IADD3 R60, -R128, UR48, R127 ;  /* 0x00000030803c7c10 */ /* 0x000fe2000fffe17f */
[----:B------:R-:W5:Y:S01]  /*5b40*/  MUFU.TANH R113, R113 ;  /* 0x0000007100717308 */ /* 0x000f620000002400 */
[----:B------:R-:W-:-:S07]  /*5b50*/  FMUL.FTZ R127, R0, R115 ;  /* 0x00000073007f7220 */ /* 0x000fce0000410000 */
[----:B------:R-:W5:Y:S01]  /*5b60*/  MUFU.TANH R116, R116 ;  /* 0x0000007400747308 */ /* 0x000f620000002400 */
[----:B0-----:R-:W-:-:S07]  /*5b70*/  IMAD.IADD R61, R60, 0x1, R131 ;  /* 0x000000013c3d7824 */ /* 0x001fce00078e0283 */
[----:B------:R-:W0:Y:S01]  /*5b80*/  MUFU.TANH R117, R117 ;  /* 0x0000007500757308 */ /* 0x000e220000002400 */
[C---:B------:R-:W-:Y:S02]  /*5b90*/  ISETP.GT.AND P5, PT, R61.reuse, RZ, PT ;  /* 0x000000ff3d00720c */ /* 0x040fe40003fa4270 */
[C---:B------:R-:W-:Y:S02]  /*5ba0*/  ISETP.GT.AND P6, PT, R61.reuse, 0x1, PT ;  /* 0x000000013d00780c */ /* 0x040fe40003fc4270 */
[----:B------:R-:W-:-:S03]  /*5bb0*/  ISETP.GT.AND P3, PT, R61, 0x8, PT ;  /* 0x000000083d00780c */ /* 0x000fc60003f64270 */
[----:B------:R-:W0:Y:S01]  /*5bc0*/  MUFU.TANH R88, R88 ;  /* 0x0000005800587308 */ /* 0x000e220000002400 */
[----:B------:R-:W-:Y:S02]  /*5bd0*/  ISETP.GT.AND P4, PT, R61, 0x9, PT ;  /* 0x000000093d00780c */ /* 0x000fe40003f84270 */
[----:B------:R-:W-:Y:S01]  /*5be0*/  FSEL R128, R7, -INF , P5 ;  /* 0xff80000007807808 */ /* 0x000fe20002800000 */
[----:B------:R-:W-:Y:S01]  /*5bf0*/  FMUL.FTZ R7, R0, R118 ;  /* 0x0000007600077220 */ /* 0x000fe20000410000 */
[----:B-1----:R-:W-:Y:S02]  /*5c00*/  FSEL R8, R8, -INF , P6 ;  /* 0xff80000008087808 */ /* 0x002fe40003000000 */
[----:B--2---:R-:W-:Y:S01]  /*5c10*/  FSEL R11, R11, -INF , P3 ;  /* 0xff8000000b0b7808 */ /* 0x004fe20001800000 */
[----:B------:R-:W1:Y:S01]  /*5c20*/  MUFU.TANH R89, R89 ;  /* 0x0000005900597308 */ /* 0x000e620000002400 */
[----:B---3--:R-:W-:Y:S02]  /*5c30*/  FSEL R12, R12, -INF , P4 ;  /* 0xff8000000c0c7808 */ /* 0x008fe40002000000 */
[----:B------:R-:W-:-:S02]  /*5c40*/  ISETP.GT.AND P5, PT, R61, 0x10, PT ;  /* 0x000000103d00780c */ /* 0x000fc40003fa4270 */
[C---:B------:R-:W-:Y:S02]  /*5c50*/  ISETP.GT.AND P6, PT, R61.reuse, 0x11, PT ;  /* 0x000000113d00780c */ /* 0x040fe40003fc4270 */
[C---:B------:R-:W-:Y:S01]  /*5c60*/  ISETP.GT.AND P3, PT, R61.reuse, 0x18, PT ;  /* 0x000000183d00780c */ /* 0x040fe20003f64270 */
[----:B------:R-:W2:Y:S01]  /*5c70*/  MUFU.TANH R92, R92 ;  /* 0x0000005c005c7308 */ /* 0x000ea20000002400 */
[----:B------:R-:W-:Y:S02]  /*5c80*/  ISETP.GT.AND P4, PT, R61, 0x19, PT ;  /* 0x000000193d00780c */ /* 0x000fe40003f84270 */
[----:B----4-:R-:W-:Y:S02]  /*5c90*/  FSEL R15, R15, -INF , P5 ;  /* 0xff8000000f0f7808 */ /* 0x010fe40002800000 */
[----:B-----5:R-:W-:Y:S02]  /*5ca0*/  FSEL R20, R20, -INF , P6 ;  /* 0xff80000014147808 */ /* 0x020fe40003000000 */
[----:B------:R-:W-:Y:S01]  /*5cb0*/  FSEL R121, R121, -INF , P3 ;  /* 0xff80000079797808 */ /* 0x000fe20001800000 */
[----:B------:R-:W3:Y:S01]  /*5cc0*/  MUFU.TANH R93, R93 ;  /* 0x0000005d005d7308 */ /* 0x000ee20000002400 */
[----:B------:R-:W-:-:S02]  /*5cd0*/  FSEL R122, R122, -INF , P4 ;  /* 0xff8000007a7a7808 */ /* 0x000fc40002000000 */
[C---:B------:R-:W-:Y:S02]  /*5ce0*/  ISETP.GT.AND P5, PT, R61.reuse, 0x20, PT ;  /* 0x000000203d00780c */ /* 0x040fe40003fa4270 */
[C---:B------:R-:W-:Y:S02]  /*5cf0*/  ISETP.GT.AND P6, PT, R61.reuse, 0x21, PT ;  /* 0x000000213d00780c */ /* 0x040fe40003fc4270 */
[C---:B------:R-:W-:Y:S01]  /*5d00*/  ISETP.GT.AND P3, PT, R61.reuse, 0x28, PT ;  /* 0x000000283d00780c */ /* 0x040fe20003f64270 */
[----:B------:R-:W4:Y:S01]  /*5d10*/  MUFU.TANH R96, R96 ;  /* 0x0000006000607308 */ /* 0x000f220000002400 */
[----:B------:R-:W-:Y:S01]  /*5d20*/  ISETP.GT.AND P4, PT, R61, 0x29, PT ;  /* 0x000000293d00780c */ /* 0x000fe20003f84270 */
[----:B------:R-:W-:Y:S02]  /*5d30*/  WARPGROUP.DEPBAR.LE gsb0, 0x0 ;  /* 0x00008000000079c5 */ /* 0x000fe40000010000 */
[----:B------:R-:W-:Y:S01]  /*5d40*/  FSEL R104, R104, -INF , P5 ;  /* 0xff80000068687808 */ /* 0x000fe20002800000 */
[----:B------:R-:W-:Y:S01]  /*5d50*/  WARPGROUP.ARRIVE ;  /* 0x00000000000079c5 */ /* 0x000fe20000000000 */
[----:B------:R-:W-:-:S02]  /*5d60*/  FSEL R105, R105, -INF , P6 ;  /* 0xff80000069697808 */ /* 0x000fc40003000000 */
[----:B------:R-:W5:Y:S01]  /*5d70*/  MUFU.TANH R97, R97 ;  /* 0x0000006100617308 */ /* 0x000f620000002400 */
[----:B------:R-:W-:Y:S02]  /*5d80*/  FSEL R108, R108, -INF , P3 ;  /* 0xff8000006c6c7808 */ /* 0x000fe40001800000 */
[----:B------:R-:W-:Y:S01]  /*5d90*/  FSEL R109, R109, -INF , P4 ;  /* 0xff8000006d6d7808 */ /* 0x000fe20002000000 */
[----:B------:R-:W-:Y:S01]  /*5da0*/  QGMMA.64x64x32.F32.E4M3.E4M3 R24, R144, gdesc[UR4], R24, gsb0 ;  /* 0x00e0000490187df3 */ /* 0x000fe20008000818 */
[C---:B------:R-:W-:Y:S01]  /*5db0*/  ISETP.GT.AND P5, PT, R61.reuse, 0x30, PT ;  /* 0x000000303d00780c */ /* 0x040fe20003fa4270 */
[----:B------:R-:W-:Y:S01]  /*5dc0*/  UIADD3 UR6, UR10, 0x180, URZ ;  /* 0x000001800a067890 */ /* 0x000fe2000fffe03f */
[C---:B------:R-:W-:Y:S01]  /*5dd0*/  ISETP.GT.AND P6, PT, R61.reuse, 0x31, PT ;  /* 0x000000313d00780c */ /* 0x040fe20003fc4270 */
[----:B------:R-:W5:Y:S01]  /*5de0*/  MUFU.TANH R100, R100 ;  /* 0x0000006400647308 */ /* 0x000f620000002400 */
[C---:B------:R-:W-:Y:S01]  /*5df0*/  ISETP.GT.AND P3, PT, R61.reuse, 0x38, PT ;  /* 0x000000383d00780c */ /* 0x040fe20003f64270 */
[----:B------:R-:W-:Y:S01]  /*5e00*/  UMOV UR7, 0xc0000010 ;  /* 0xc000001000077882 */ /* 0x000fe20000000000 */
[----:B------:R-:W-:-:S02]  /*5e10*/  ISETP.GT.AND P4, PT, R61, 0x39, PT ;  /* 0x000000393d00780c */ /* 0x000fc40003f84270 */
[----:B------:R-:W-:Y:S02]  /*5e20*/  FSEL R112, R112, -INF , P5 ;  /* 0xff80000070707808 */ /* 0x000fe40002800000 */
[----:B------:R-:W-:Y:S01]  /*5e30*/  FSEL R113, R113, -INF , P6 ;  /* 0xff80000071717808 */ /* 0x000fe20003000000 */
[----:B------:R-:W5:Y:S01]  /*5e40*/  MUFU.TANH R101, R101 ;  /* 0x0000006500657308 */ /* 0x000f620000002400 */
[----:B------:R-:W-:Y:S02]  /*5e50*/  FSEL R116, R116, -INF , P3 ;  /* 0xff80000074747808 */ /* 0x000fe40001800000 */
[----:B0-----:R-:W-:Y:S02]  /*5e60*/  FSEL R117, R117, -INF , P4 ;  /* 0xff80000075757808 */ /* 0x001fe40002000000 */
[C---:B------:R-:W-:Y:S02]  /*5e70*/  ISETP.GT.AND P5, PT, R61.reuse, 0x40, PT ;  /* 0x000000403d00780c */ /* 0x040fe40003fa4270 */
[C---:B------:R-:W-:Y:S01]  /*5e80*/  ISETP.GT.AND P6, PT, R61.reuse, 0x41, PT ;  /* 0x000000413d00780c */ /* 0x040fe20003fc4270 */
[----:B------:R-:W0:Y:S01]  /*5e90*/  MUFU.TANH R72, R72 ;  /* 0x0000004800487308 */ /* 0x000e220000002400 */
[----:B------:R-:W-:-:S02]  /*5ea0*/  ISETP.GT.AND P3, PT, R61, 0x48, PT ;  /* 0x000000483d00780c */ /* 0x000fc40003f64270 */
[----:B------:R-:W-:Y:S02]  /*5eb0*/  ISETP.GT.AND P4, PT, R61, 0x49, PT ;  /* 0x000000493d00780c */ /* 0x000fe40003f84270 */
[----:B------:R-:W-:Y:S02]  /*5ec0*/  FSEL R88, R88, -INF , P5 ;  /* 0xff80000058587808 */ /* 0x000fe40002800000 */
[----:B-1----:R-:W-:Y:S01]  /*5ed0*/  FSEL R89, R89, -INF , P6 ;  /* 0xff80000059597808 */ /* 0x002fe20003000000 */
[----:B------:R-:W1:Y:S01]  /*5ee0*/  MUFU.TANH R73, R73 ;  /* 0x0000004900497308 */ /* 0x000e620000002400 */
[----:B--2---:R-:W-:Y:S02]  /*5ef0*/  FSEL R92, R92, -INF , P3 ;  /* 0xff8000005c5c7808 */ /* 0x004fe40001800000 */
[----:B---3--:R-:W-:Y:S02]  /*5f00*/  FSEL R93, R93, -INF , P4 ;  /* 0xff8000005d5d7808 */ /* 0x008fe40002000000 */
[----:B------:R-:W-:-:S02]  /*5f10*/  ISETP.GT.AND P5, PT, R61, 0x50, PT ;  /* 0x000000503d00780c */ /* 0x000fc40003fa4270 */
[C---:B------:R-:W-:Y:S01]  /*5f20*/  ISETP.GT.AND P6, PT, R61.reuse, 0x51, PT ;  /* 0x000000513d00780c */ /* 0x040fe20003fc4270 */
[----:B------:R-:W2:Y:S01]  /*5f30*/  MUFU.TANH R76, R76 ;  /* 0x0000004c004c7308 */ /* 0x000ea20000002400 */
[C---:B------:R-:W-:Y:S02]  /*5f40*/  ISETP.GT.AND P3, PT, R61.reuse, 0x58, PT ;  /* 0x000000583d00780c */ /* 0x040fe40003f64270 */
[----:B------:R-:W-:Y:S02]  /*5f50*/  ISETP.GT.AND P4, PT, R61, 0x59, PT ;  /* 0x000000593d00780c */ /* 0x000fe40003f84270 */
[----:B----4-:R-:W-:Y:S02]  /*5f60*/  FSEL R96, R96, -INF , P5 ;  /* 0xff80000060607808 */ /* 0x010fe40002800000 */
[----:B-----5:R-:W-:Y:S01]  /*5f70*/  FSEL R97, R97, -INF , P6 ;  /* 0xff80000061617808 */ /* 0x020fe20003000000 */
[----:B------:R-:W3:Y:S01]  /*5f80*/  MUFU.TANH R77, R77 ;  /* 0x0000004d004d7308 */ /* 0x000ee20000002400 */
[----:B------:R-:W-:-:S02]  /*5f90*/  FSEL R100, R100, -INF , P3 ;  /* 0xff80000064647808 */ /* 0x000fc40001800000 */
[----:B------:R-:W-:Y:S02]  /*5fa0*/  FSEL R101, R101, -INF , P4 ;  /* 0xff80000065657808 */ /* 0x000fe40002000000 */
[C---:B------:R-:W-:Y:S02]  /*5fb0*/  ISETP.GT.AND P5, PT, R61.reuse, 0x60, PT ;  /* 0x000000603d00780c */ /* 0x040fe40003fa4270 */
[C---:B------:R-:W-:Y:S01]  /*5fc0*/  ISETP.GT.AND P6, PT, R61.reuse, 0x61, PT ;  /* 0x000000613d00780c */ /* 0x040fe20003fc4270 */
[----:B------:R-:W4:Y:S01]  /*5fd0*/  MUFU.TANH R80, R80 ;  /* 0x0000005000507308 */ /* 0x000f220000002400 */
[C---:B------:R-:W-:Y:S02]  /*5fe0*/  ISETP.GT.AND P3, PT, R61.reuse, 0x68, PT ;  /* 0x000000683d00780c */ /* 0x040fe40003f64270 */
[----:B------:R-:W-:Y:S02]  /*5ff0*/  ISETP.GT.AND P4, PT, R61, 0x69, PT ;  /* 0x000000693d00780c */ /* 0x000fe40003f84270 */
[----:B0-----:R-:W-:-:S02]  /*6000*/  FSEL R72, R72, -INF , P5 ;  /* 0xff80000048487808 */ /* 0x001fc40002800000 */
[----:B-1----:R-:W-:Y:S01]  /*6010*/  FSEL R73, R73, -INF , P6 ;  /* 0xff80000049497808 */ /* 0x002fe20003000000 */
[----:B------:R-:W0:Y:S01]  /*6020*/  MUFU.TANH R81, R81 ;  /* 0x0000005100517308 */ /* 0x000e220000002400 */
[----:B--2---:R-:W-:Y:S02]  /*6030*/  FSEL R76, R76, -INF , P3 ;  /* 0xff8000004c4c7808 */ /* 0x004fe40001800000 */
[----:B---3--:R-:W-:Y:S02]  /*6040*/  FSEL R77, R77, -INF , P4 ;  /* 0xff8000004d4d7808 */ /* 0x008fe40002000000 */
[C---:B------:R-:W-:Y:S02]  /*6050*/  ISETP.GT.AND P5, PT, R61.reuse, 0x70, PT ;  /* 0x000000703d00780c */ /* 0x040fe40003fa4270 */
[C---:B------:R-:W-:Y:S01]  /*6060*/  ISETP.GT.AND P6, PT, R61.reuse, 0x71, PT ;  /* 0x000000713d00780c */ /* 0x040fe20003fc4270 */
[----:B------:R-:W1:Y:S01]  /*6070*/  MUFU.TANH R125, R125 ;  /* 0x0000007d007d7308 */ /* 0x000e620000002400 */
[----:B------:R-:W-:-:S02]  /*6080*/  ISETP.GT.AND P3, PT, R61, 0x78, PT ;  /* 0x000000783d00780c */ /* 0x000fc40003f64270 */
[C---:B------:R-:W-:Y:S02]  /*6090*/  ISETP.GT.AND P4, PT, R61.reuse, 0x79, PT ;  /* 0x000000793d00780c */ /* 0x040fe40003f84270 */
[----:B----4-:R-:W-:Y:S02]  /*60a0*/  FSEL R80, R80, -INF , P5 ;  /* 0xff80000050507808 */ /* 0x010fe40002800000 */
[----:B------:R-:W-:Y:S01]  /*60b0*/  ISETP.GT.AND P5, PT, R61, 0x80, PT ;  /* 0x000000803d00780c */ /* 0x000fe20003fa4270 */
[----:B------:R-:W2:Y:S01]  /*60c0*/  MUFU.TANH R85, R85 ;  /* 0x0000005500557308 */ /* 0x000ea20000002400 */
[----:B0-----:R-:W-:Y:S01]  /*60d0*/  FSEL R81, R81, -INF , P6 ;  /* 0xff80000051517808 */ /* 0x001fe20003000000 */
[----:B------:R-:W-:Y:S02]  /*60e0*/  WARPGROUP.DEPBAR.LE gsb0, 0x0 ;  /* 0x00008000000079c5 */ /* 0x000fe40000010000 */
[----:B------:R-:W-:Y:S01]  /*60f0*/  ISETP.GT.AND P6, PT, R61, 0x81, PT ;  /* 0x000000813d00780c */ /* 0x000fe20003fc4270 */
[----:B------:R-:W-:-:S03]  /*6100*/  WARPGROUP.ARRIVE ;  /* 0x00000000000079c5 */ /* 0x000fc60000000000 */
[----:B------:R-:W0:Y:S01]  /*6110*/  MUFU.TANH R56, R56 ;  /* 0x0000003800387308 */ /* 0x000e220000002400 */
[----:B-1----:R-:W-:Y:S02]  /*6120*/  FSEL R125, R125, -INF , P3 ;  /* 0xff8000007d7d7808 */ /* 0x002fe40001800000 */
[----:B------:R-:W-:Y:S01]  /*6130*/  ISETP.GT.AND P3, PT, R61, 0x88, PT ;  /* 0x000000883d00780c */ /* 0x000fe20003f64270 */
[----:B------:R-:W-:Y:S01]  /*6140*/  QGMMA.64x64x32.F32.E4M3.E4M3 R24, R140, gdesc[UR4], R24, gsb0 ;  /* 0x00e000048c187df3 */ /* 0x000fe20008000818 */
[----:B------:R-:W-:Y:S01]  /*6150*/  UIADD3 UR6, UR10, 0x200, URZ ;  /* 0x000002000a067890 */ /* 0x000fe2000fffe03f */
[----:B------:R-:W-:Y:S02]  /*6160*/  UMOV UR7, 0xc0000010 ;  /* 0xc000001000077882 */ /* 0x000fe40000000000 */
[----:B------:R-:W1:Y:S01]  /*6170*/  MUFU.TANH R57, R57 ;  /* 0x0000003900397308 */ /* 0x000e620000002400 */
[----:B--2---:R-:W-:Y:S02]  /*6180*/  FSEL R85, R85, -INF , P4 ;  /* 0xff80000055557808 */ /* 0x004fe40002000000 */
[----:B------:R-:W-:-:S05]  /*6190*/  ISETP.GT.AND P4, PT, R61, 0x89, PT ;  /* 0x000000893d00780c */ /* 0x000fca0003f84270 */
[----:B------:R-:W2:Y:S01]  /*61a0*/  MUFU.TANH R126, R126 ;  /* 0x0000007e007e7308 */ /* 0x000ea20000002400 */
[----:B0-----:R-:W-:Y:S02]  /*61b0*/  FSEL R56, R56, -INF , P5 ;  /* 0xff80000038387808 */ /* 0x001fe40002800000 */
[----:B------:R-:W-:-:S05]  /*61c0*/  ISETP.GT.AND P5, PT, R61, 0x90, PT ;  /* 0x000000903d00780c */ /* 0x000fca0003fa4270 */
[----:B------:R-:W0:Y:S01]  /*61d0*/  MUFU.TANH R115, R129 ;  /* 0x0000008100737308 */ /* 0x000e220000002400 */
[----:B-1----:R-:W-:Y:S02]  /*61e0*/  FSEL R57, R57, -INF , P6 ;  /* 0xff80000039397808 */ /* 0x002fe40003000000 */
[----:B------:R-:W-:-:S05]  /*61f0*/  ISETP.GT.AND P6, PT, R61, 0x91, PT ;  /* 0x000000913d00780c */ /* 0x000fca0003fc4270 */
[----:B------:R-:W-:Y:S01]  /*6200*/  MUFU.TANH R64, R64 ;  /* 0x0000004000407308 */ /* 0x000fe20000002400 */
[----:B--2---:R-:W-:Y:S02]  /*6210*/  FSEL R126, R126, -INF , P3 ;  /* 0xff8000007e7e7808 */ /* 0x004fe40001800000 */
[----:B------:R-:W-:-:S05]  /*6220*/  ISETP.GT.AND P3, PT, R61, 0x98, PT ;  /* 0x000000983d00780c */ /* 0x000fca0003f64270 */
[----:B------:R-:W-:Y:S01]  /*6230*/  MUFU.TANH R9, R9 ;  /* 0x0000000900097308 */ /* 0x000fe20000002400 */
[----:B0-----:R-:W-:Y:S02]  /*6240*/  FSEL R115, R115, -INF , P4 ;  /* 0xff80000073737808 */ /* 0x001fe40002000000 */
        /* <DEDUP_REMOVED lines=86> */
[----:B0-----:R-:W-:-:S07]  /*67b0*/  IMAD.IADD R60, R60, 0x1, R129 ;  /* 0x000000013c3c7824 */ /* 0x001fce00078e0281 */
[----:B------:R-:W0:Y:S01]  /*67c0*/  MUFU.TANH R75, R75 ;  /* 0x0000004b004b7308 */ /* 0x000e220000002400 */
[----:B--2---:R-:W-:Y:S01]  /*67d0*/  FMNMX.FTZ R58, R119, R58, !PT ;  /* 0x0000003a773a7209 */ /* 0x004fe20007810000 */
[----:B------:R-:W-:Y:S01]  /*67e0*/  IMAD.U32 R119, RZ, RZ, UR20 ;  /* 0x00000014ff777e24 */ /* 0x000fe2000f8e00ff */
[C---:B------:R-:W-:Y:S02]  /*67f0*/  ISETP.GT.AND P6, PT, R60.reuse, RZ, PT ;  /* 0x000000ff3c00720c */ /* 0x040fe40003fc4270 */
[----:B------:R-:W-:-:S03]  /*6800*/  ISETP.GT.AND P4, PT, R60, 0x1, PT ;  /* 0x000000013c00780c */ /* 0x000fc60003f84270 */
[----:B------:R-:W2:Y:S01]  /*6810*/  MUFU.TANH R78, R78 ;  /* 0x0000004e004e7308 */ /* 0x000ea20000002400 */
[----:B------:R-:W-:Y:S01]  /*6820*/  FSEL R9, R9, -INF , P6 ;  /* 0xff80000009097808 */ /* 0x000fe20003000000 */
[----:B------:R-:W-:-:S01]  /*6830*/  FFMA.FTZ R84, R58, R119, -8 ;  /* 0xc10000003a547423 */ /* 0x000fc20000010077 */
[C---:B------:R-:W-:Y:S02]  /*6840*/  ISETP.GT.AND P5, PT, R60.reuse, 0x8, PT ;  /* 0x000000083c00780c */ /* 0x040fe40003fa4270 */
[----:B------:R-:W-:Y:S02]  /*6850*/  ISETP.GT.AND P6, PT, R60, 0x10, PT ;  /* 0x000000103c00780c */ /* 0x000fe40003fc4270 */
[----:B------:R-:W-:Y:S01]  /*6860*/  FSEL R10, R10, -INF , P4 ;  /* 0xff8000000a0a7808 */ /* 0x000fe20002000000 */
[----:B------:R-:W2:Y:S01]  /*6870*/  MUFU.TANH R124, R124 ;  /* 0x0000007c007c7308 */ /* 0x000ea20000002400 */
[----:B------:R-:W-:Y:S02]  /*6880*/  FSEL R13, R13, -INF , P5 ;  /* 0xff8000000d0d7808 */ /* 0x000fe40002800000 */
[----:B------:R-:W-:-:S02]  /*6890*/  FSEL R21, R21, -INF , P6 ;  /* 0xff80000015157808 */ /* 0x000fc40003000000 */
[C---:B------:R-:W-:Y:S02]  /*68a0*/  ISETP.GT.AND P4, PT, R60.reuse, 0x11, PT ;  /* 0x000000113c00780c */ /* 0x040fe40003f84270 */
[C---:B------:R-:W-:Y:S01]  /*68b0*/  ISETP.GT.AND P5, PT, R60.reuse, 0x18, PT ;  /* 0x000000183c00780c */ /* 0x040fe20003fa4270 */
[----:B------:R-:W2:Y:S01]  /*68c0*/  MUFU.TANH R79, R79 ;  /* 0x0000004f004f7308 */ /* 0x000ea20000002400 */
[----:B------:R-:W-:Y:S02]  /*68d0*/  ISETP.GT.AND P6, PT, R60, 0x20, PT ;  /* 0x000000203c00780c */ /* 0x000fe40003fc4270 */
[----:B------:R-:W-:Y:S02]  /*68e0*/  FSEL R120, R120, -INF , P4 ;  /* 0xff80000078787808 */ /* 0x000fe40002000000 */
[----:B------:R-:W-:Y:S02]  /*68f0*/  FSEL R123, R123, -INF , P5 ;  /* 0xff8000007b7b7808 */ /* 0x000fe40002800000 */
[----:B------:R-:W-:Y:S01]  /*6900*/  FSEL R106, R106, -INF , P6 ;  /* 0xff8000006a6a7808 */ /* 0x000fe20003000000 */
[----:B------:R-:W2:Y:S01]  /*6910*/  MUFU.TANH R83, R83 ;  /* 0x0000005300537308 */ /* 0x000ea20000002400 */
[----:B------:R-:W-:-:S02]  /*6920*/  ISETP.GT.AND P4, PT, R60, 0x21, PT ;  /* 0x000000213c00780c */ /* 0x000fc40003f84270 */
[C---:B------:R-:W-:Y:S02]  /*6930*/  ISETP.GT.AND P5, PT, R60.reuse, 0x28, PT ;  /* 0x000000283c00780c */ /* 0x040fe40003fa4270 */
[----:B------:R-:W-:Y:S02]  /*6940*/  ISETP.GT.AND P6, PT, R60, 0x30, PT ;  /* 0x000000303c00780c */ /* 0x000fe40003fc4270 */
[----:B------:R-:W-:Y:S01]  /*6950*/  FSEL R107, R107, -INF , P4 ;  /* 0xff8000006b6b7808 */ /* 0x000fe20002000000 */
[----:B------:R-:W2:Y:S01]  /*6960*/  MUFU.TANH R86, R86 ;  /* 0x0000005600567308 */ /* 0x000ea20000002400 */
[----:B------:R-:W-:Y:S02]  /*6970*/  FSEL R110, R110, -INF , P5 ;  /* 0xff8000006e6e7808 */ /* 0x000fe40002800000 */
[----:B------:R-:W-:Y:S02]  /*6980*/  FSEL R114, R114, -INF , P6 ;  /* 0xff80000072727808 */ /* 0x000fe40003000000 */
[----:B------:R-:W-:-:S02]  /*6990*/  ISETP.GT.AND P4, PT, R60, 0x31, PT ;  /* 0x000000313c00780c */ /* 0x000fc40003f84270 */
[C---:B------:R-:W-:Y:S01]  /*69a0*/  ISETP.GT.AND P5, PT, R60.reuse, 0x38, PT ;  /* 0x000000383c00780c */ /* 0x040fe20003fa4270 */
[----:B------:R-:W2:Y:S01]  /*69b0*/  MUFU.TANH R111, R111 ;  /* 0x0000006f006f7308 */ /* 0x000ea20000002400 */
[C---:B------:R-:W-:Y:S02]  /*69c0*/  ISETP.GT.AND P6, PT, R60.reuse, 0x39, PT ;  /* 0x000000393c00780c */ /* 0x040fe40003fc4270 */
        /* <DEDUP_REMOVED lines=14> */
[----:B------:R-:W-:Y:S02]  /*6ab0*/  ISETP.GT.AND P6, PT, R60, 0x51, PT ;  /* 0x000000513c00780c */ /* 0x000fe40003fc4270 */
        /* <DEDUP_REMOVED lines=12> */
[C---:B------:R-:W-:Y:S01]  /*6b80*/  ISETP.GT.AND P4, PT, R60.reuse, 0x61, PT ;  /* 0x000000613c00780c */ /* 0x040fe20003f84270 */
[----:B------:R-:W4:Y:S01]  /*6b90*/  MUFU.TANH R66, R66 ;  /* 0x0000004200427308 */ /* 0x000f220000002400 */
[C---:B------:R-:W-:Y:S02]  /*6ba0*/  ISETP.GT.AND P5, PT, R60.reuse, 0x68, PT ;  /* 0x000000683c00780c */ /* 0x040fe40003fa4270 */
[----:B------:R-:W-:Y:S02]  /*6bb0*/  ISETP.GT.AND P6, PT, R60, 0x69, PT ;  /* 0x000000693c00780c */ /* 0x000fe40003fc4270 */
[----:B------:R-:W-:Y:S02]  /*6bc0*/  FSEL R14, R14, -INF , P3 ;  /* 0xff8000000e0e7808 */ /* 0x000fe40001800000 */
[----:B------:R-:W-:Y:S01]  /*6bd0*/  ISETP.GT.AND P3, PT, R60, 0x19, PT ;  /* 0x000000193c00780c */ /* 0x000fe20003f64270 */
[----:B------:R-:W5:Y:S01]  /*6be0*/  MUFU.TANH R67, R67 ;  /* 0x0000004300437308 */ /* 0x000f620000002400 */
[----:B0-----:R-:W-:-:S02]  /*6bf0*/  FSEL R75, R75, -INF , P4 ;  /* 0xff8000004b4b7808 */ /* 0x001fc40002000000 */
[----:B--2---:R-:W-:Y:S02]  /*6c00*/  FSEL R78, R78, -INF , P5 ;  /* 0xff8000004e4e7808 */ /* 0x004fe40002800000 */
[----:B------:R-:W-:Y:S02]  /*6c10*/  FSEL R64, R64, -INF , P6 ;  /* 0xff80000040407808 */ /* 0x000fe40003000000 */
[C---:B------:R-:W-:Y:S01]  /*6c20*/  ISETP.GT.AND P4, PT, R60.reuse, 0x70, PT ;  /* 0x000000703c00780c */ /* 0x040fe20003f84270 */
[----:B------:R-:W0:Y:S01]  /*6c30*/  MUFU.TANH R70, R70 ;  /* 0x0000004600467308 */ /* 0x000e220000002400 */
[C---:B------:R-:W-:Y:S02]  /*6c40*/  ISETP.GT.AND P5, PT, R60.reuse, 0x71, PT ;  /* 0x000000713c00780c */ /* 0x040fe40003fa4270 */
[----:B------:R-:W-:Y:S02]  /*6c50*/  ISETP.GT.AND P6, PT, R60, 0x78, PT ;  /* 0x000000783c00780c */ /* 0x000fe40003fc4270 */
[----:B------:R-:W-:-:S02]  /*6c60*/  FSEL R124, R124, -INF , P3 ;  /* 0xff8000007c7c7808 */ /* 0x000fc40001800000 */
[----:B------:R-:W-:Y:S01]  /*6c70*/  ISETP.GT.AND P3, PT, R60, 0x29, PT ;  /* 0x000000293c00780c */ /* 0x000fe20003f64270 */
[----:B------:R-:W2:Y:S01]  /*6c80*/  MUFU.TANH R71, R71 ;  /* 0x0000004700477308 */ /* 0x000ea20000002400 */
[----:B------:R-:W-:Y:S02]  /*6c90*/  FSEL R79, R79, -INF , P4 ;  /* 0xff8000004f4f7808 */ /* 0x000fe40002000000 */
[----:B------:R-:W-:Y:S02]  /*6ca0*/  FSEL R83, R83, -INF , P5 ;  /* 0xff80000053537808 */ /* 0x000fe40002800000 */
[----:B------:R-:W-:Y:S02]  /*6cb0*/  FSEL R86, R86, -INF , P6 ;  /* 0xff80000056567808 */ /* 0x000fe40003000000 */
[C---:B------:R-:W-:Y:S02]  /*6cc0*/  ISETP.GT.AND P4, PT, R60.reuse, 0x79, PT ;  /* 0x000000793c00780c */ /* 0x040fe40003f84270 */
[----:B------:R-:W-:-:S02]  /*6cd0*/  ISETP.GT.AND P5, PT, R60, 0x80, PT ;  /* 0x000000803c00780c */ /* 0x000fc40003fa4270 */
[----:B------:R-:W-:Y:S02]  /*6ce0*/  ISETP.GT.AND P6, PT, R60, 0x81, PT ;  /* 0x000000813c00780c */ /* 0x000fe40003fc4270 */
[----:B------:R-:W-:Y:S02]  /*6cf0*/  FSEL R111, R111, -INF , P3 ;  /* 0xff8000006f6f7808 */ /* 0x000fe40001800000 */
[----:B------:R-:W-:Y:S02]  /*6d00*/  FSETP.NEU.FTZ.AND P3, PT, R58, -INF , PT ;  /* 0xff8000003a00780b */ /* 0x000fe40003f7d000 */
[----:B------:R-:W-:Y:S02]  /*6d10*/  FSEL R87, R87, -INF , P4 ;  /* 0xff80000057577808 */ /* 0x000fe40002000000 */
[----:B------:R-:W-:Y:S02]  /*6d20*/  FSEL R118, R118, -INF , P5 ;  /* 0xff80000076767808 */ /* 0x000fe40002800000 */
[----:B------:R-:W-:-:S02]  /*6d30*/  FSEL R59, R59, -INF , P6 ;  /* 0xff8000003b3b7808 */ /* 0x000fc40003000000 */
[C---:B------:R-:W-:Y:S02]  /*6d40*/  ISETP.GT.AND P4, PT, R60.reuse, 0x88, PT ;  /* 0x000000883c00780c */ /* 0x040fe40003f84270 */
[C---:B------:R-:W-:Y:S02]  /*6d50*/  ISETP.GT.AND P5, PT, R60.reuse, 0x89, PT ;  /* 0x000000893c00780c */ /* 0x040fe40003fa4270 */
[----:B------:R-:W-:Y:S02]  /*6d60*/  ISETP.GT.AND P6, PT, R60, 0x90, PT ;  /* 0x000000903c00780c */ /* 0x000fe40003fc4270 */
[----:B------:R-:W-:Y:S02]  /*6d70*/  FSEL R84, R84, RZ, P3 ;  /* 0x000000ff54547208 */ /* 0x000fe40001800000 */
[----:B------:R-:W-:Y:S02]  /*6d80*/  FMNMX.FTZ R129, R9, R6, !PT ;  /* 0x0000000609817209 */ /* 0x000fe40007810000 */
[----:B-1----:R-:W-:Y:S01]  /*6d90*/  FSEL R62, R62, -INF , P4 ;  /* 0xff8000003e3e7808 */ /* 0x002fe20002000000 */
[--C-:B------:R-:W-:Y:S01]  /*6da0*/  FFMA.FTZ R119, R8, UR20, -R84.reuse ;  /* 0x0000001408777c23 */ /* 0x100fe20008010854 */
[----:B---3--:R-:W-:Y:S01]  /*6db0*/  FSEL R63, R63, -INF , P5 ;  /* 0xff8000003f3f7808 */ /* 0x008fe20002800000 */
[--C-:B------:R-:W-:Y:S01]  /*6dc0*/  FFMA.FTZ R8, R11, UR20, -R84.reuse ;  /* 0x000000140b087c23 */ /* 0x100fe20008010854 */
[----:B----4-:R-:W-:Y:S01]  /*6dd0*/  FSEL R66, R66, -INF , P6 ;  /* 0xff80000042427808 */ /* 0x010fe20003000000 */
[--C-:B------:R-:W-:Y:S01]  /*6de0*/  FFMA.FTZ R11, R12, UR20, -R84.reuse ;  /* 0x000000140c0b7c23 */ /* 0x100fe20008010854 */
[C---:B------:R-:W-:Y:S01]  /*6df0*/  ISETP.GT.AND P4, PT, R60.reuse, 0x91, PT ;  /* 0x000000913c00780c */ /* 0x040fe20003f84270 */
[--C-:B------:R-:W-:Y:S01]  /*6e00*/  FFMA.FTZ R12, R15, UR20, -R84.reuse ;  /* 0x000000140f0c7c23 */ /* 0x100fe20008010854 */
[----:B------:R-:W-:Y:S01]  /*6e10*/  ISETP.GT.AND P5, PT, R60, 0x98, PT ;  /* 0x000000983c00780c */ /* 0x000fe20003fa4270 */
[--C-:B------:R-:W-:Y:S01]  /*6e20*/  FFMA.FTZ R15, R20, UR20, -R84.reuse ;  /* 0x00000014140f7c23 */ /* 0x100fe20008010854 */
[----:B------:R-:W-:Y:S01]  /*6e30*/  ISETP.GT.AND P6, PT, R60, 0x99, PT ;  /* 0x000000993c00780c */ /* 0x000fe20003fc4270 */
        /* <DEDUP_REMOVED lines=8> */
[----:B-----5:R-:W-:Y:S01]  /*6ec0*/  FSEL R67, R67, -INF , P4 ;  /* 0xff80000043437808 */ /* 0x020fe20002000000 */
[--C-:B------:R-:W-:Y:S01]  /*6ed0*/  FFMA.FTZ R105, R105, UR20, -R84.reuse ;  /* 0x0000001469697c23 */ /* 0x100fe20008010854 */
[----:B------:R-:W-:Y:S01]  /*6ee0*/  FMNMX.FTZ R104, R14, R129, !PT ;  /* 0x000000810e687209 */ /* 0x000fe20007810000 */
[--C-:B------:R-:W-:Y:S01]  /*6ef0*/  FFMA.FTZ R109, R109, UR20, -R84.reuse ;  /* 0x000000146d6d7c23 */ /* 0x100fe20008010854 */
[----:B0-----:R-:W-:Y:S01]  /*6f00*/  FSEL R70, R70, -INF , P5 ;  /* 0xff80000046467808 */ /* 0x001fe20002800000 */
[--C-:B------:R-:W-:Y:S01]  /*6f10*/  FFMA.FTZ R113, R113, UR20, -R84.reuse ;  /* 0x0000001471717c23 */ /* 0x100fe20008010854 */
[----:B------:R-:W-:Y:S01]  /*6f20*/  FMNMX.FTZ R129, R21, R104, !PT ;  /* 0x0000006815817209 */ /* 0x000fe20007810000 */
[--C-:B------:R-:W-:Y:S01]  /*6f30*/  FFMA.FTZ R117, R117, UR20, -R84.reuse ;  /* 0x0000001475757c23 */ /* 0x100fe20008010854 */
[----:B-1----:R-:W-:-:S01]  /*6f40*/  FFMA.FTZ R122, R116, UR20, -R84 ;  /* 0x00000014747a7c23 */ /* 0x002fc20008010854 */
[----:B--2---:R-:W-:Y:S01]  /*6f50*/  FSEL R71, R71, -INF , P6 ;  /* 0xff80000047477808 */ /* 0x004fe20003000000 */
[----:B------:R-:W-:-:S01]  /*6f60*/  FFMA.FTZ R88, R88, UR20, -R84 ;  /* 0x0000001458587c23 */ /* 0x000fc20008010854 */
[----:B------:R-:W-:Y:S01]  /*6f70*/  FMNMX.FTZ R104, R120, R129, !PT ;  /* 0x0000008178687209 */ /* 0x000fe20007810000 */
[----:B------:R-:W-:-:S01]  /*6f80*/  FFMA.FTZ R89, R89, UR20, -R84 ;  /* 0x0000001459597c23 */ /* 0x000fc20008010854 */
[--C-:B------:R-:W-:Y:S01]  /*6f90*/  FFMA.FTZ R92, R92, UR20, -R84.reuse ;  /* 0x000000145c5c7c23 */ /* 0x100fe20008010854 */
[----:B------:R-:W-:-:S01]  /*6fa0*/  FFMA.FTZ R93, R93, UR20, -R84 ;  /* 0x000000145d5d7c23 */ /* 0x000fc20008010854 */
        /* <DEDUP_REMOVED lines=66> */
[----:B0-----:R-:W-:Y:S01]  /*73d0*/  FMNMX.FTZ R122, R71, R116, !PT ;  /* 0x00000074477a7209 */ /* 0x001fe20007810000 */
[--C-:B------:R-:W-:Y:S01]  /*73e0*/  FFMA.FTZ R116, R125, UR20, -R84.reuse ;  /* 0x000000147d747c23 */ /* 0x100fe20008010854 */
[----:B------:R-:W-:-:S03]  /*73f0*/  FFMA.FTZ R125, R57, UR20, -R84 ;  /* 0x00000014397d7c23 */ /* 0x000fc60008010854 */
[----:B------:R-:W0:Y:S01]  /*7400*/  SHFL.BFLY PT, R129, R122, 0x2, 0x1f ;  /* 0x0c401f007a817f89 */ /* 0x000e2200000e0000 */
[----:B------:R-:W-:Y:S08]  /*7410*/  MUFU.EX2 R88, R88 ;  /* 0x0000005800587308 */ /* 0x000ff00000000800 */
[----:B------:R-:W-:Y:S08]  /*7420*/  MUFU.EX2 R89, R89 ;  /* 0x0000005900597308 */ /* 0x000ff00000000800 */
[----:B------:R-:W-:Y:S01]  /*7430*/  MUFU.EX2 R92, R92 ;  /* 0x0000005c005c7308 */ /* 0x000fe20000000800 */
[----:B0-----:R-:W-:Y:S01]  /*7440*/  FMNMX.FTZ R129, R122, R129, !PT ;  /* 0x000000817a817209 */ /* 0x001fe20007810000 */
[----:B------:R-:W-:Y:S01]  /*7450*/  FFMA.FTZ R122, R126, UR20, -R84 ;  /* 0x000000147e7a7c23 */ /* 0x000fe20008010854 */
[----:B------:R-:W-:-:S05]  /*7460*/  IMAD.U32 R126, RZ, RZ, UR20 ;  /* 0x00000014ff7e7e24 */ /* 0x000fca000f8e00ff */
[----:B------:R-:W-:Y:S01]  /*7470*/  MUFU.EX2 R93, R93 ;  /* 0x0000005d005d7308 */ /* 0x000fe20000000800 */
[----:B------:R-:W0:Y:S07]  /*7480*/  SHFL.BFLY PT, R130, R129, 0x1, 0x1f ;  /* 0x0c201f0081827f89 */ /* 0x000e2e00000e0000 */
[----:B------:R-:W-:Y:S08]  /*7490*/  MUFU.EX2 R96, R96 ;  /* 0x0000006000607308 */ /* 0x000ff00000000800 */
[----:B------:R-:W-:Y:S08]  /*74a0*/  MUFU.EX2 R97, R97 ;  /* 0x0000006100617308 */ /* 0x000ff00000000800 */
[----:B------:R-:W-:Y:S01]  /*74b0*/  MUFU.EX2 R100, R100 ;  /* 0x0000006400647308 */ /* 0x000fe20000000800 */
[----:B0-----:R-:W-:-:S02]  /*74c0*/  FMNMX.FTZ R57, R129, R130, !PT ;  /* 0x0000008281397209 */ /* 0x001fc40007810000 */
[----:B------:R-:W-:Y:S02]  /*74d0*/  FSEL R130, R58, RZ, P3 ;  /* 0x000000ff3a827208 */ /* 0x000fe40001800000 */
[C---:B------:R-:W-:Y:S01]  /*74e0*/  FSETP.NEU.FTZ.AND P4, PT, R57.reuse, -INF , PT ;  /* 0xff8000003900780b */ /* 0x040fe20003f9d000 */
[----:B------:R-:W-:Y:S02]  /*74f0*/  FFMA.FTZ R126, R57, R126, -8 ;  /* 0xc1000000397e7423 */ /* 0x000fe4000001007e */
[----:B------:R-:W-:Y:S01]  /*7500*/  MUFU.EX2 R101, R101 ;  /* 0x0000006500657308 */ /* 0x000fe20000000800 */
[----:B------:R-:W-:-:S01]  /*7510*/  FADD.FTZ R130, -R130, R5 ;  /* 0x0000000582827221 */ /* 0x000fc20000010100 */
[----:B------:R-:W-:Y:S02]  /*7520*/  FSEL R129, R57, RZ, P4 ;  /* 0x000000ff39817208 */ /* 0x000fe40002000000 */
[----:B------:R-:W-:-:S03]  /*7530*/  FSEL R84, R126, RZ, P4 ;  /* 0x000000ff7e547208 */ /* 0x000fc60002000000 */
[----:B------:R-:W-:Y:S01]  /*7540*/  FADD.FTZ R129, -R129, R6 ;  /* 0x0000000681817221 */ /* 0x000fe20000010100 */
[----:B------:R-:W-:Y:S01]  /*7550*/  MUFU.EX2 R72, R72 ;  /* 0x0000004800487308 */ /* 0x000fe20000000800 */
[----:B------:R-:W-:-:S01]  /*7560*/  FFMA.FTZ R126, R61, UR20, -R84 ;  /* 0x000000143d7e7c23 */ /* 0x000fc20008010854 */
[--C-:B------:R-:W-:Y:S01]  /*7570*/  FFMA.FTZ R61, R90, UR20, -R84.reuse ;  /* 0x000000145a3d7c23 */ /* 0x100fe20008010854 */
[----:B------:R-:W-:-:S01]  /*7580*/  FFMA.FTZ R90, R91, UR20, -R84 ;  /* 0x000000145b5a7c23 */ /* 0x000fc20008010854 */
[----:B------:R-:W-:Y:S01]  /*7590*/  FMUL.FTZ R91, R130, UR20 ;  /* 0x00000014825b7c20 */ /* 0x000fe20008410000 */
[----:B------:R-:W-:-:S01]  /*75a0*/  FFMA.FTZ R9, R9, UR20, -R84 ;  /* 0x0000001409097c23 */ /* 0x000fc20008010854 */
[----:B------:R-:W-:Y:S01]  /*75b0*/  FMUL.FTZ R6, R129, UR20 ;  /* 0x0000001481067c20 */ /* 0x000fe20008410000 */
        /* <DEDUP_REMOVED lines=104> */
[----:B0-----:R-:W-:-:S01]  /*7c40*/  FADD.FTZ R3, R99, R2 ;  /* 0x0000000263037221 */ /* 0x001fc20000010000 */
[----:B------:R-:W-:-:S06]  /*7c50*/  FADD.FTZ R2, R72, R129 ;  /* 0x0000008148027221 */ /* 0x000fcc0000010000 */
        /* <DEDUP_REMOVED lines=26> */
[--C-:B------:R-:W-:Y:S01]  /*7e00*/  FFMA.FTZ R66, R67, UR20, -R84.reuse ;  /* 0x0000001443427c23 */ /* 0x100fe20008010854 */
[----:B------:R-:W-:-:S05]  /*7e10*/  FFMA.FTZ R67, R70, UR20, -R84 ;  /* 0x0000001446437c23 */ /* 0x000fca0008010854 */
[----:B------:R-:W0:Y:S01]  /*7e20*/  MUFU.EX2 R85, R85 ;  /* 0x0000005500557308 */ /* 0x000e220000000800 */
[----:B--2---:R-:W-:-:S07]  /*7e30*/  FADD.FTZ R130, R116, R3 ;  /* 0x0000000374827221 */ /* 0x004fce0000010000 */
[----:B------:R-:W2:Y:S01]  /*7e40*/  MUFU.EX2 R86, R86 ;  /* 0x0000005600567308 */ /* 0x000ea20000000800 */
[----:B-1----:R-:W-:-:S07]  /*7e50*/  FADD.FTZ R3, R83, R2 ;  /* 0x0000000253037221 */ /* 0x002fce0000010000 */
[----:B------:R-:W1:Y:S01]  /*7e60*/  MUFU.EX2 R56, R56 ;  /* 0x0000003800387308 */ /* 0x000e620000000800 */
[----:B0-----:R-:W-:-:S01]  /*7e70*/  FADD.FTZ R129, R85, R130 ;  /* 0x0000008255817221 */ /* 0x001fc20000010000 */
[----:B------:R-:W-:-:S06]  /*7e80*/  IMAD.U32 R130, RZ, RZ, UR21 ;  /* 0x00000015ff827e24 */ /* 0x000fcc000f8e00ff */
[----:B------:R-:W0:Y:S01]  /*7e90*/  MUFU.EX2 R87, R87 ;  /* 0x0000005700577308 */ /* 0x000e220000000800 */
[----:B--2---:R-:W-:-:S07]  /*7ea0*/  FADD.FTZ R2, R86, R3 ;  /* 0x0000000356027221 */ /* 0x004fce0000010000 */
[----:B------:R-:W2:Y:S01]  /*7eb0*/  MUFU.EX2 R125, R125 ;  /* 0x0000007d007d7308 */ /* 0x000ea20000000800 */
[----:B-1----:R-:W-:-:S07]  /*7ec0*/  FADD.FTZ R70, R56, R129 ;  /* 0x0000008138467221 */ /* 0x002fce0000010000 */
[----:B------:R-:W1:Y:S01]  /*7ed0*/  MUFU.EX2 R118, R118 ;  /* 0x0000007600767308 */ /* 0x000e620000000800 */
[----:B0-----:R-:W-:-:S01]  /*7ee0*/  FADD.FTZ R3, R87, R2 ;  /* 0x0000000257037221 */ /* 0x001fc20000010000 */
[----:B------:R-:W-:-:S05]  /*7ef0*/  @!P1 VIADD R2, R130, 0x13240 ;  /* 0x0001324082029836 */ /* 0x000fca0000000000 */
[----:B------:R-:W-:Y:S01]  /*7f00*/  @!P1 PRMT R2, RZ, 0x654, R2 ;  /* 0x00000654ff029816 */ /* 0x000fe20000000002 */
[----:B------:R-:W0:Y:S01]  /*7f10*/  MUFU.EX2 R122, R122 ;  /* 0x0000007a007a7308 */ /* 0x000e220000000800 */
[----:B--2---:R-:W-:-:S01]  /*7f20*/  FADD.FTZ R129, R125, R70 ;  /* 0x000000467d817221 */ /* 0x004fc20000010000 */
[----:B------:R-:W-:Y:S01]  /*7f30*/  FFMA.FTZ R70, R71, UR20, -R84 ;  /* 0x0000001447467c23 */ /* 0x000fe20008010854 */
[----:B------:R2:W-:Y:S05]  /*7f40*/  @!P1 SYNCS.ARRIVE.TRANS64.RED.A1T0 RZ, [R2+URZ], RZ ;  /* 0x000000ff02ff99a7 */ /* 0x0005ea000810043f */
[----:B------:R-:W3:Y:S01]  /*7f50*/  MUFU.EX2 R59, R59 ;  /* 0x0000003b003b7308 */ /* 0x000ee20000000800 */
[----:B-1----:R-:W-:-:S07]  /*7f60*/  FADD.FTZ R130, R118, R3 ;  /* 0x0000000376827221 */ /* 0x002fce0000010000 */
[----:B------:R-:W1:Y:S01]  /*7f70*/  MUFU.EX2 R115, R115 ;  /* 0x0000007300737308 */ /* 0x000e620000000800 */
[----:B0-----:R-:W-:-:S07]  /*7f80*/  FADD.FTZ R84, R122, R129 ;  /* 0x000000817a547221 */ /* 0x001fce0000010000 */
[----:B------:R-:W2:Y:S01]  /*7f90*/  MUFU.EX2 R62, R62 ;  /* 0x0000003e003e7308 */ /* 0x000ea20000000800 */
[----:B---3--:R-:W-:-:S07]  /*7fa0*/  FADD.FTZ R3, R59, R130 ;  /* 0x000000823b037221 */ /* 0x008fce0000010000 */
        /* <DEDUP_REMOVED lines=20> */
.L_x_1697:
        /* <DEDUP_REMOVED lines=83> */
.L_x_1688:
[----:B------:R-:W-:-:S13]  /*8620*/  ISETP.LE.AND P2, PT, RZ, UR23, PT ;  /* 0x00000017ff007c0c */ /* 0x000fda000bf43270 */
[----:B------:R-:W-:Y:S05]  /*8630*/  @!P2 BRA `(.L_x_1699) ;  /* 0x0000002c0020a947 */ /* 0x000fea0003800000 */
[----:B------:R-:W-:Y:S01]  /*8640*/  IMAD.MOV.U32 R6, RZ, RZ, R57 ;  /* 0x000000ffff067224 */ /* 0x000fe200078e0039 */
[----:B------:R-:W-:Y:S01]  /*8650*/  UMOV UR22, UR37 ;  /* 0x0000002500167c82 */ /* 0x000fe20008000000 */
[----:B------:R-:W-:Y:S01]  /*8660*/  IMAD.MOV.U32 R5, RZ, RZ, R58 ;  /* 0x000000ffff057224 */ /* 0x000fe200078e003a */
[----:B------:R-:W-:Y:S01]  /*8670*/  UMOV UR21, UR39 ;  /* 0x0000002700157c82 */ /* 0x000fe20008000000 */
[----:B------:R-:W-:-:S05]  /*8680*/  ULDC UR20, c[0x0][0x988] ;  /* 0x0002620000147ab9 */ /* 0x000fca0000000800 */
.L_x_1709:
[----:B------:R-:W-:-:S04]  /*8690*/  UIADD3 UR39, UR21, 0x1, URZ ;  /* 0x0000000115277890 */ /* 0x000fc8000fffe03f */
[----:B------:R-:W-:-:S04]  /*86a0*/  UISETP.NE.AND UP0, UPT, UR39, 0x2, UPT ;  /* 0x000000022700788c */ /* 0x000fc8000bf05270 */
[----:B------:R-:W-:Y:S02]  /*86b0*/  USEL UR37, URZ, 0x1, UP0 ;  /* 0x000000013f257887 */ /* 0x000fe40008000000 */
[----:B------:R-:W-:Y:S02]  /*86c0*/  USEL UR39, UR39, URZ, UP0 ;  /* 0x0000003f27277287 */ /* 0x000fe40008000000 */
[----:B------:R-:W-:Y:S01]  /*86d0*/  ULOP3.LUT UR37, UR22, UR37, URZ, 0x3c, !UPT ;  /* 0x0000002516257292 */ /* 0x000fe2000f8e3c3f */
[----:B------:R-:W-:Y:S11]  /*86e0*/  @!P0 BRA `(.L_x_1700) ;  /* 0x0000000000048947 */ /* 0x000ff60003800000 */
[----:B------:R-:W-:Y:S01]  /*86f0*/  BPT.TRAP 0x1 ;  /* 0x000000040000795c */ /* 0x000fe20000300000 */
.L_x_1700:
[----:B------:R-:W-:Y:S01]  /*8700*/  ULEA UR6, UR39, UR45, 0x3 ;  /* 0x0000002d27067291 */ /* 0x000fe2000f8e183f */
[----:B------:R-:W-:-:S05]  /*8710*/  IMAD.U32 R7, RZ, RZ, UR37 ;  /* 0x00000025ff077e24 */ /* 0x000fca000f8e00ff */
[----:B------:R-:W-:-:S04]  /*8720*/  SHF.L.U32 R7, R7, 0x1f, RZ ;  /* 0x0000001f07077819 */ /* 0x000fc800000006ff */
[----:B------:R0:W1:Y:S01]  /*8730*/  SYNCS.PHASECHK.TRANS64.TRYWAIT P2, [UR6+0x13230], R7 ;  /* 0x01323007ff0075a7 */ /* 0x0000620008040146 */
[----:B------:R-:W-:Y:S05]  /*8740*/  @!P0 BRA `(.L_x_1701) ;  /* 0x0000000000048947 */ /* 0x000fea0003800000 */
[----:B------:R-:W-:Y:S01]  /*8750*/  BPT.TRAP 0x1 ;  /* 0x000000040000795c */ /* 0x000fe20000300000 */
.L_x_1701:
[----:B-1----:R-:W-:Y:S05]  /*8760*/  @P2 BRA `(.L_x_1702) ;  /* 0x0000000000082947 */ /* 0x002fea0003800000 */
[----:B------:R-:W1:Y:S02]  /*8770*/  SYNCS.PHASECHK.TRANS64.TRYWAIT P2, [UR6+0x13230], R7 ;  /* 0x01323007ff0075a7 */ /* 0x000e640008040146 */
[----:B-1----:R-:W-:Y:S05]  /*8780*/  @!P2 BRA `(.L_x_1703) ;  /* 0x000000a00050a947 */ /* 0x002fea0003800000 */
.L_x_1702:
        /* <DEDUP_REMOVED lines=64> */
.L_x_1704:
[----:B------:R-:W-:Y:S01]  /*8b90*/  ULEA UR11, UR21, UR45, 0x3 ;  /* 0x0000002d150b7291 */ /* 0x000fe2000f8e183f */
[----:B01----:R-:W-:-:S05]  /*8ba0*/  IMAD.U32 R7, RZ, RZ, UR22 ;  /* 0x00000016ff077e24 */ /* 0x003fca000f8e00ff */
[----:B------:R-:W-:-:S04]  /*8bb0*/  SHF.L.U32 R7, R7, 0x1f, RZ ;  /* 0x0000001f07077819 */ /* 0x000fc800000006ff */
[----:B------:R0:W1:Y:S01]  /*8bc0*/  SYNCS.PHASECHK.TRANS64.TRYWAIT P2, [UR11+0x13250], R7 ;  /* 0x01325007ff0075a7 */ /* 0x000062000804014b */
[----:B------:R-:W-:Y:S05]  /*8bd0*/  @!P0 BRA `(.L_x_1705) ;  /* 0x0000000000048947 */ /* 0x000fea0003800000 */
[----:B------:R-:W-:Y:S01]  /*8be0*/  BPT.TRAP 0x1 ;  /* 0x000000040000795c */ /* 0x000fe20000300000 */
.L_x_1705:
[----:B-1----:R-:W-:Y:S05]  /*8bf0*/  @P2 BRA `(.L_x_1706) ;  /* 0x0000000000082947 */ /* 0x002fea0003800000 */
[----:B------:R-:W1:Y:S02]  /*8c00*/  SYNCS.PHASECHK.TRANS64.TRYWAIT P2, [UR11+0x13250], R7 ;  /* 0x01325007ff0075a7 */ /* 0x000e64000804014b */
[----:B-1----:R-:W-:Y:S05]  /*8c10*/  @!P2 BRA `(.L_x_1707) ;  /* 0x0000009c0044a947 */ /* 0x002fea0003800000 */
.L_x_1706:
        /* <DEDUP_REMOVED lines=535> */
.L_x_1708:
        /* <DEDUP_REMOVED lines=83> */
.L_x_1699:
[----:B------:R-:W-:Y:S06]  /*b2c0*/  BAR.ARV 0x8, 0x200 ;  /* 0x0208000000007b1d */ /* 0x000fec0000002000 */
[----:B------:R-:W-:Y:S05]  /*b2d0*/  @!P0 BRA `(.L_x_1710) ;  /* 0x0000000000048947 */ /* 0x000fea0003800000 */
[----:B------:R-:W-:Y:S01]  /*b2e0*/  BPT.TRAP 0x1 ;  /* 0x000000040000795c */ /* 0x000fe20000300000 */
.L_x_1710:
[----:B------:R-:W-:Y:S01]  /*b2f0*/  ULEA UR14, UR39, UR45, 0x3 ;  /* 0x0000002d270e7291 */ /* 0x000fe2000f8e183f */
[----:B------:R-:W-:-:S05]  /*b300*/  IMAD.U32 R0, RZ, RZ, UR37 ;  /* 0x00000025ff007e24 */ /* 0x000fca000f8e00ff */
[----:B------:R-:W-:-:S04]  /*b310*/  SHF.L.U32 R0, R0, 0x1f, RZ ;  /* 0x0000001f00007819 */ /* 0x000fc800000006ff */
[----:B------:R0:W1:Y:S01]  /*b320*/  SYNCS.PHASECHK.TRANS64.TRYWAIT P1, [UR14+0x13250], R0 ;  /* 0x01325000ff0075a7 */ /* 0x000062000802014e */
[----:B------:R-:W-:Y:S05]  /*b330*/  @!P0 BRA `(.L_x_1711) ;  /* 0x0000000000048947 */ /* 0x000fea0003800000 */
[----:B------:R-:W-:Y:S01]  /*b340*/  BPT.TRAP 0x1 ;  /* 0x000000040000795c */ /* 0x000fe20000300000 */
.L_x_1711:
[----:B-1----:R-:W-:Y:S05]  /*b350*/  @P1 BRA `(.L_x_1712) ;  /* 0x0000000000081947 */ /* 0x002fea0003800000 */
[----:B------:R-:W1:Y:S02]  /*b360*/  SYNCS.PHASECHK.TRANS64.TRYWAIT P1, [UR14+0x13250], R0 ;  /* 0x01325000ff0075a7 */ /* 0x000e64000802014e */
[----:B-1----:R-:W-:Y:S05]  /*b370*/  @!P1 BRA `(.L_x_1713) ;  /* 0x0000007400849947 */ /* 0x002fea0003800000 */
.L_x_1712:
        /* <DEDUP_REMOVED lines=10> */
[----:B------:R-:W-:Y:S01]  /*b420*/  @UP0 ULDC.64 UR10, c[0x0][0x9c8] ;  /* 0x00027200000a0ab9 */ /* 0x000fe20000000a00 */
[----:B------:R-:W-:Y:S02]  /*b430*/  @UP0 USHF.R.S32.HI UR7, URZ, 0x1f, UR47 ;  /* 0x0000001f3f070899 */ /* 0x000fe4000801142f */
[----:B------:R-:W-:Y:S01]  /*b440*/  @UP0 UIMAD UR6, UR41, UR10, URZ ;  /* 0x0000000a290602a4 */ /* 0x000fe2000f8e023f */
[----:B------:R-:W-:Y:S01]  /*b450*/  @UP0 ULDC.64 UR12, c[0x0][0x9d0] ;  /* 0x00027400000c0ab9 */ /* 0x000fe20000000a00 */
[----:B------:R-:W-:Y:S02]  /*b460*/  @UP0 UIMAD.WIDE.U32 UR8, UR40, UR10, URZ ;  /* 0x0000000a280802a5 */ /* 0x000fe4000f8e003f */
[----:B------:R-:W-:Y:S02]  /*b470*/  @UP0 UIMAD UR6, UR40, UR11, UR6 ;  /* 0x0000000b280602a4 */ /* 0x000fe4000f8e0206 */
[----:B------:R-:W-:Y:S02]  /*b480*/  UIMAD UR10, UR39, 0x280, UR45 ;  /* 0x00000280270a78a4 */ /* 0x000fe4000f8e022d */
[----:B------:R-:W-:-:S02]  /*b490*/  @UP0 UIMAD UR7, UR7, UR12, URZ ;  /* 0x0000000c070702a4 */ /* 0x000fc4000f8e023f */
        /* <DEDUP_REMOVED lines=38> */
[----:B------:R-:W-:Y:S01]  /*b700*/  MOV R3, RZ ;  /* 0x000000ff00037202 */ /* 0x000fe20000000f00 */
        /* <DEDUP_REMOVED lines=31> */
.L_x_1714:
        /* <DEDUP_REMOVED lines=42> */
.L_x_1681:
        /* <DEDUP_REMOVED lines=39> */
[----:B------:R-:W-:Y:S01]  /*be10*/  ULDC.64 UR12, c[0x0][0xc08] ;  /* 0x00030200000c7ab9 */ /* 0x000fe20000000a00 */
[----:B------:R-:W-:Y:S02]  /*be20*/  ULDC.64 UR14, c[0x0][0xb98] ;  /* 0x0002e600000e7ab9 */ /* 0x000fe40000000a00 */
[----:B------:R0:W3:Y:S01]  /*be30*/  LDG.E.CONSTANT R28, desc[UR50][R4.64] ;  /* 0x00000032041c7981 */ /* 0x0000e2000c1e9900 */
[----:B------:R-:W-:-:S04]  /*be40*/  UISETP.NE.U32.AND UP0, UPT, UR6, URZ, UPT ;  /* 0x0000003f0600728c */ /* 0x000fc8000bf05070 */
[----:B------:R-:W-:-:S03]  /*be50*/  UISETP.NE.AND.EX UP0, UPT, UR7, URZ, UPT, UP0 ;  /* 0x0000003f0700728c */ /* 0x000fc6000bf05300 */
[----:B------:R-:W-:Y:S01]  /*be60*/  ULDC.64 UR6, c[0x0][0xc00] ;  /* 0x0003000000067ab9 */ /* 0x000fe20000000a00 */
[----:B0-----:R-:W-:Y:S01]  /*be70*/  LOP3.LUT P0, R4, R35, 0x3, RZ, 0xc0, !PT ;  /* 0x0000000323047812 */ /* 0x001fe2000780c0ff */
[----:B------:R-:W-:-:S03]  /*be80*/  UIMAD.WIDE UR6, UR40, 0x4, UR6 ;  /* 0x00000004280678a5 */ /* 0x000fc6000f8e0206 */
[----:B------:R-:W-:Y:S02]  /*be90*/  ISETP.EQ.OR P0, PT, R4, 0x3, !P0 ;  /* 0x000000030400780c */ /* 0x000fe40004702670 */
[----:B------:R-:W-:Y:S02]  /*bea0*/  MOV R4, R3 ;  /* 0x0000000300047202 */ /* 0x000fe40000000f00 */
[----:B-1----:R-:W-:Y:S02]  /*beb0*/  MOV R5, R32 ;  /* 0x0000002000057202 */ /* 0x002fe40000000f00 */
        /* <DEDUP_REMOVED lines=15> */
[----:B------:R-:W-:Y:S01]  /*bfb0*/  SEL R54, R55, R54, P0 ;  /* 0x0000003637367207 */ /* 0x000fe20000000000 */
[----:B--2---:R-:W-:-:S03]  /*bfc0*/  IMAD.WIDE R6, R34, 0x2, R4 ;  /* 0x0000000222067825 */ /* 0x004fc600078e0204 */
[C---:B------:R-:W-:Y:S02]  /*bfd0*/  IADD3 R15, P3, R6.reuse, 0x20, RZ ;  /* 0x00000020060f7810 */ /* 0x040fe40007f7e0ff */
[----:B------:R-:W-:Y:S02]  /*bfe0*/  LOP3.LUT R13, R6, 0x380, RZ, 0xc0, !PT ;  /* 0x00000380060d7812 */ /* 0x000fe400078ec0ff */
[----:B------:R-:W-:Y:S02]  /*bff0*/  LOP3.LUT R8, R15, 0x380, RZ, 0xc0, !PT ;  /* 0x000003800f087812 */ /* 0x000fe400078ec0ff */
[----:B------:R-:W-:Y:S02]  /*c000*/  SHF.R.U64 R13, R13, 0x3, RZ ;  /* 0x000000030d0d7819 */ /* 0x000fe400000012ff */
[----:B------:R-:W-:Y:S02]  /*c010*/  SHF.R.U64 R8, R8, 0x3, RZ ;  /* 0x0000000308087819 */ /* 0x000fe400000012ff */
[----:B------:R-:W-:-:S02]  /*c020*/  IADD3 R43, P1, R6, 0x60, RZ ;  /* 0x00000060062b7810 */ /* 0x000fc40007f3e0ff */
[----:B------:R-:W-:Y:S02]  /*c030*/  IADD3 R41, P2, R6, 0x40, RZ ;  /* 0x0000004006297810 */ /* 0x000fe40007f5e0ff */
[----:B------:R-:W-:Y:S01]  /*c040*/  LOP3.LUT R6, R13, R6, RZ, 0x3c, !PT ;  /* 0x000000060d067212 */ /* 0x000fe200078e3cff */
[--C-:B------:R-:W-:Y:S01]  /*c050*/  IMAD.X R9, RZ, RZ, R7.reuse, P1 ;  /* 0x000000ffff097224 */ /* 0x100fe200008e0607 */
[----:B------:R-:W-:Y:S01]  /*c060*/  LOP3.LUT R12, R8, R15, RZ, 0x3c, !PT ;  /* 0x0000000f080c7212 */ /* 0x000fe200078e3cff */
[--C-:B------:R-:W-:Y:S01]  /*c070*/  IMAD.X R11, RZ, RZ, R7.reuse, P2 ;  /* 0x000000ffff0b7224 */ /* 0x100fe200010e0607 */
[----:B------:R-:W-:Y:S01]  /*c080*/  MOV R42, R6 ;  /* 0x00000006002a7202 */ /* 0x000fe20000000f00 */
[----:B------:R-:W-:Y:S01]  /*c090*/  IMAD.X R13, RZ, RZ, R7, P3 ;  /* 0x000000ffff0d7224 */ /* 0x000fe200018e0607 */
[----:B------:R-:W-:Y:S02]  /*c0a0*/  LOP3.LUT R10, R41, 0x380, RZ, 0xc0, !PT ;  /* 0x00000380290a7812 */ /* 0x000fe400078ec0ff */
[----:B------:R-:W-:-:S02]  /*c0b0*/  LOP3.LUT R34, R43, 0x380, RZ, 0xc0, !PT ;  /* 0x000003802b227812 */ /* 0x000fc400078ec0ff */
[----:B------:R-:W-:Y:S02]  /*c0c0*/  SHF.R.U64 R10, R10, 0x3, RZ ;  /* 0x000000030a0a7819 */ /* 0x000fe400000012ff */
[----:B------:R-:W-:Y:S02]  /*c0d0*/  SHF.R.U64 R34, R34, 0x3, RZ ;  /* 0x0000000322227819 */ /* 0x000fe400000012ff */
[----:B------:R-:W-:Y:S02]  /*c0e0*/  LOP3.LUT R10, R10, R41, RZ, 0x3c, !PT ;  /* 0x000000290a0a7212 */ /* 0x000fe400078e3cff */
[----:B------:R-:W-:Y:S02]  /*c0f0*/  LOP3.LUT R8, R34, R43, RZ, 0x3c, !PT ;  /* 0x0000002b22087212 */ /* 0x000fe400078e3cff */
[----:B------:R-:W-:Y:S02]  /*c100*/  MOV R40, R10 ;  /* 0x0000000a00287202 */ /* 0x000fe40000000f00 */
[----:B------:R-:W-:-:S02]  /*c110*/  MOV R7, R8 ;  /* 0x0000000800077202 */ /* 0x000fc40000000f00 */
[----:B------:R-:W-:Y:S02]  /*c120*/  MOV R41, R12 ;  /* 0x0000000c00297202 */ /* 0x000fe40000000f00 */
[----:B------:R-:W-:Y:S02]  /*c130*/  PLOP3.LUT P2, PT, PT, PT, UP0, 0x80, 0x0 ;  /* 0x000000000000781c */ /* 0x000fe40003f4f008 */
[----:B---3--:R-:W-:Y:S01]  /*c140*/  LOP3.LUT R15, R28, 0x2, RZ, 0x3c, !PT ;  /* 0x000000021c0f7812 */ /* 0x008fe200078e3cff */
        /* <DEDUP_REMOVED lines=11> */
[----:B------:R-:W0:Y:S01]  /*c200*/  SHFL.IDX PT, R30, R30, R15, 0x1c1f ;  /* 0x001c1f0f1e1e7589 */ /* 0x000e2200000e0000 */
[----:B-1----:R-:W-:-:S03]  /*c210*/  SEL R34, R24, R21, P0 ;  /* 0x0000001518227207 */ /* 0x002fc60000000000 */
[----:B------:R-:W-:Y:S04]  /*c220*/  SHFL.IDX PT, R27, R27, R28, 0x1c1f ;  /* 0x001c1f1c1b1b7589 */ /* 0x000fe800000e0000 */
[----:B------:R1:W4:Y:S01]  /*c230*/  SHFL.IDX PT, R36, R14, R15, 0x1c1f ;  /* 0x001c1f0f0e247589 */ /* 0x00032200000e0000 */
[----:B--2---:R-:W-:Y:S02]  /*c240*/  SEL R9, R35, R6, P0 ;  /* 0x0000000623097207 */ /* 0x004fe40000000000 */
[----:B------:R-:W-:Y:S01]  /*c250*/  SEL R11, R6, R35, P0 ;  /* 0x00000023060b7207 */ /* 0x000fe20000000000 */
[----:B------:R-:W-:Y:S04]  /*c260*/  SHFL.IDX PT, R37, R37, R28, 0x1c1f ;  /* 0x001c1f1c25257589 */ /* 0x000fe800000e0000 */
[----:B------:R2:W4:Y:S01]  /*c270*/  SHFL.IDX PT, R38, R32, R15, 0x1c1f ;  /* 0x001c1f0f20267589 */ /* 0x00052200000e0000 */
[----:B---3--:R-:W-:-:S02]  /*c280*/  SEL R12, R29, R20, P0 ;  /* 0x000000141d0c7207 */ /* 0x008fc40000000000 */
[----:B-1----:R-:W-:Y:S01]  /*c290*/  SEL R14, R20, R29, P0 ;  /* 0x0000001d140e7207 */ /* 0x002fe20000000000 */
[----:B------:R-:W-:Y:S01]  /*c2a0*/  SHFL.IDX PT, R39, R39, R28, 0x1c1f ;  /* 0x001c1f1c27277589 */ /* 0x000fe200000e0000 */
[----:B------:R-:W-:-:S03]  /*c2b0*/  IMAD.U32 R20, RZ, RZ, UR6 ;  /* 0x00000006ff147e24 */ /* 0x000fc6000f8e00ff */
[----:B------:R1:W3:Y:S01]  /*c2c0*/  SHFL.IDX PT, R54, R54, R15, 0x1c1f ;  /* 0x001c1f0f36367589 */ /* 0x0002e200000e0000 */
[----:B0-----:R-:W-:Y:S02]  /*c2d0*/  SEL R26, R30, R33, P0 ;  /* 0x000000211e1a7207 */ /* 0x001fe40000000000 */
[----:B--2---:R-:W-:Y:S01]  /*c2e0*/  SEL R32, R21, R24, P0 ;  /* 0x0000001815207207 */ /* 0x004fe20000000000 */
[----:B------:R0:W-:Y:S01]  /*c2f0*/  STSM.16.M88.4 [R42], R8 ;  /* 0x000000082a007844 */ /* 0x0001e20000000200 */
[----:B------:R-:W-:Y:S01]  /*c300*/  SEL R24, R33, R30, P0 ;  /* 0x0000001e21187207 */ /* 0x000fe20000000000 */
[----:B------:R-:W-:Y:S01]  /*c310*/  IMAD.U32 R21, RZ, RZ, UR7 ;  /* 0x00000007ff157e24 */ /* 0x000fe2000f8e00ff */
[----:B----4-:R-:W-:Y:S02]  /*c320*/  SEL R13, R27, R36, P0 ;  /* 0x000000241b0d7207 */ /* 0x010fe40000000000 */
[----:B-1----:R-:W-:-:S05]  /*c330*/  SEL R15, R36, R27, P0 ;  /* 0x0000001b240f7207 */ /* 0x002fca0000000000 */
[----:B------:R1:W-:Y:S01]  /*c340*/  STSM.16.M88.4 [R41], R12 ;  /* 0x0000000c29007844 */ /* 0x0003e20000000200 */
[----:B------:R-:W-:Y:S02]  /*c350*/  SEL R33, R37, R38, P0 ;  /* 0x0000002625217207 */ /* 0x000fe40000000000 */
[----:B------:R-:W-:Y:S02]  /*c360*/  SEL R35, R38, R37, P0 ;  /* 0x0000002526237207 */ /* 0x000fe40000000000 */
[----:B------:R-:W2:Y:S03]  /*c370*/  LDC R37, c[0x0][0xbe8] ;  /* 0x0002fa00ff257b82 */ /* 0x000ea60000000800 */
[----:B------:R-:W-:Y:S01]  /*c380*/  STSM.16.M88.4 [R40], R32 ;  /* 0x0000002028007844 */ /* 0x000fe20000000200 */
[----:B---3--:R-:W-:Y:S02]  /*c390*/  SEL R25, R39, R54, P0 ;  /* 0x0000003627197207 */ /* 0x008fe40000000000 */
[----:B------:R-:W-:-:S05]  /*c3a0*/  SEL R27, R54, R39, P0 ;  /* 0x00000027361b7207 */ /* 0x000fca0000000000 */
[----:B------:R3:W-:Y:S01]  /*c3b0*/  STSM.16.M88.4 [R7], R24 ;  /* 0x0000001807007844 */ /* 0x0007e20000000200 */
[----:B------:R-:W-:Y:S06]  /*c3c0*/  BAR.SYNC.DEFER_BLOCKING 0x1, 0x180 ;  /* 0x0046000000007b1d */ /* 0x000fec0000010000 */
[----:B------:R-:W4:Y:S01]  /*c3d0*/  @P2 LDG.E R6, desc[UR50][R20.64] ;  /* 0x0000003214062981 */ /* 0x000f22000c1e1900 */
[----:B--2---:R-:W-:Y:S01]  /*c3e0*/  ISETP.NE.AND P1, PT, R37, 0x1, PT ;  /* 0x000000012500780c */ /* 0x004fe20003f25270 */
[----:B------:R-:W-:Y:S01]  /*c3f0*/  UIMAD UR6, UR17, UR8, URZ ;  /* 0x00000008110672a4 */ /* 0x000fe2000f8e023f */
[----:B0-----:R-:W-:Y:S01]  /*c400*/  VIADD R9, R17, UR43 ;  /* 0x0000002b11097c36 */ /* 0x001fe20008000000 */
[----:B------:R-:W-:Y:S01]  /*c410*/  USEL UR16, UR41, URZ, !UP0 ;  /* 0x0000003f29107287 */ /* 0x000fe2000c000000 */
[----:B-1----:R-:W-:Y:S01]  /*c420*/  IMAD R13, R22, 0x40, R19 ;  /* 0x00000040160d7824 */ /* 0x002fe200078e0213 */
[----:B------:R-:W-:-:S02]  /*c430*/  UIMAD UR9, UR42, UR9, UR6 ;  /* 0x000000092a0972a4 */ /* 0x000fc4000f8e0206 */
[----:B------:R-:W-:-:S06]  /*c440*/  UISETP.NE.U32.AND UP1, UPT, UR12, URZ, UPT ;  /* 0x0000003f0c00728c */ /* 0x000fcc000bf25070 */
[----:B------:R-:W3:Y:S08]  /*c450*/  @P1 LDC R28, c[0x0][0xbec] ;  /* 0x0002fb00ff1c1b82 */ /* 0x000ef00000000800 */
[----:B------:R-:W0:Y:S01]  /*c460*/  @P1 LDC R8, c[0x0][0xbf0] ;  /* 0x0002fc00ff081b82 */ /* 0x000e220000000800 */
[----:B---3--:R-:W-:Y:S01]  /*c470*/  @P1 IMAD.HI.U32 R7, R9, R28, RZ ;  /* 0x0000001c09071227 */ /* 0x008fe200078e00ff */
[----:B----4-:R-:W-:-:S03]  /*c480*/  @P2 R2UR UR4, R6 ;  /* 0x00000000060422ca */ /* 0x010fc600000e0000 */
        /* <DEDUP_REMOVED lines=8> */
[----:B------:R-:W-:Y:S02]  /*c510*/  UIMAD.WIDE.U32 UR10, UR42, UR8, UR6 ;  /* 0x000000082a0a72a5 */ /* 0x000fe4000f8e0006 */
[----:B------:R-:W-:Y:S02]  /*c520*/  USEL UR8, UR40, URZ, !UP0 ;  /* 0x0000003f28087287 */ /* 0x000fe4000c000000 */
[----:B------:R-:W-:-:S02]  /*c530*/  UIADD3 UR11, UR11, UR9, URZ ;  /* 0x000000090b0b7290 */ /* 0x000fc4000fffe03f */
[----:B------:R-:W-:Y:S02]  /*c540*/  UIMAD UR9, UR16, UR14, URZ ;  /* 0x0000000e100972a4 */ /* 0x000fe4000f8e023f */
[----:B------:R-:W-:Y:S02]  /*c550*/  UISETP.NE.AND.EX UP0, UPT, UR13, URZ, UPT, UP1 ;  /* 0x0000003f0d00728c */ /* 0x000fe4000bf05310 */
[----:B------:R-:W-:Y:S02]  /*c560*/  UIMAD UR9, UR8, UR15, UR9 ;  /* 0x0000000f080972a4 */ /* 0x000fe4000f8e0209 */
[----:B------:R-:W-:Y:S02]  /*c570*/  UIMAD.WIDE.U32 UR10, UR8, UR14, UR10 ;  /* 0x0000000e080a72a5 */ /* 0x000fe4000f8e000a */
[----:B------:R-:W-:Y:S01]  /*c580*/  PLOP3.LUT P3, PT, PT, PT, UP0, 0x80, 0x0 ;  /* 0x000000000000781c */ /* 0x000fe20003f6f008 */
[----:B------:R-:W-:Y:S01]  /*c590*/  ULDC.64 UR14, c[0x0][0xb88] ;  /* 0x0002e200000e7ab9 */ /* 0x000fe20000000a00 */
[----:B------:R-:W-:Y:S01]  /*c5a0*/  IMAD.U32 R11, RZ, RZ, UR9 ;  /* 0x00000009ff0b7e24 */ /* 0x000fe2000f8e00ff */
[----:B------:R-:W-:Y:S01]  /*c5b0*/  ULDC UR9, c[0x0][0xa88] ;  /* 0x0002a20000097ab9 */ /* 0x000fe20000000800 */
[----:B------:R-:W-:Y:S01]  /*c5c0*/  IADD3 R6, P0, R6, UR10, RZ ;  /* 0x0000000a06067c10 */ /* 0x000fe2000ff1e0ff */
[----:B------:R-:W-:Y:S01]  /*c5d0*/  @UP0 ULEA UR10, UP1, UR40, UR12, 0x2 ;  /* 0x0000000c280a0291 */ /* 0x000fe2000f82103f */
[----:B------:R-:W-:-:S02]  /*c5e0*/  IMAD R10, R7, UR14, RZ ;  /* 0x0000000e070a7c24 */ /* 0x000fc4000f8e02ff */
[----:B------:R-:W-:Y:S01]  /*c5f0*/  IADD3.X R7, R8, UR11, R11, P0, !PT ;  /* 0x0000000b08077c10 */ /* 0x000fe200087fe40b */
[----:B------:R-:W-:Y:S01]  /*c600*/  @UP0 ULEA.HI.X UR11, UR40, UR13, UR41, 0x2, UP1 ;  /* 0x0000000d280b0291 */ /* 0x000fe200088f1429 */
[----:B------:R-:W-:Y:S02]  /*c610*/  IMAD.U32 R8, RZ, RZ, UR9 ;  /* 0x00000009ff087e24 */ /* 0x000fe4000f8e00ff */
[----:B------:R-:W-:Y:S01]  /*c620*/  IMAD.U32 R14, RZ, RZ, UR10 ;  /* 0x0000000aff0e7e24 */ /* 0x000fe2000f8e00ff */
[----:B------:R-:W-:Y:S01]  /*c630*/  ULDC.64 UR12, c[0x0][0xb50] ;  /* 0x0002d400000c7ab9 */ /* 0x000fe20000000a00 */
[C---:B------:R-:W-:Y:S02]  /*c640*/  IMAD R11, R9.reuse, UR15, R10 ;  /* 0x0000000f090b7c24 */ /* 0x040fe4000f8e020a */
[----:B------:R-:W-:Y:S02]  /*c650*/  IMAD.U32 R15, RZ, RZ, UR11 ;  /* 0x0000000bff0f7e24 */ /* 0x000fe4000f8e00ff */
[----:B------:R-:W-:-:S03]  /*c660*/  IMAD.WIDE.U32 R6, R9, UR14, R6 ;  /* 0x0000000e09067c25 */ /* 0x000fc6000f8e0006 */
[----:B------:R0:W5:Y:S01]  /*c670*/  @P3 LDG.E R8, desc[UR50][R14.64] ;  /* 0x000000320e083981 */ /* 0x000162000c1e1900 */
[----:B------:R-:W-:Y:S01]  /*c680*/  IMAD.IADD R7, R7, 0x1, R11 ;  /* 0x0000000107077824 */ /* 0x000fe200078e020b */
[----:B------:R-:W-:-:S04]  /*c690*/  LEA R10, P0, R6, UR12, 0x2 ;  /* 0x0000000c060a7c11 */ /* 0x000fc8000f8010ff */
[----:B------:R-:W-:Y:S01]  /*c6a0*/  LEA.HI.X R7, R6, UR13, R7, 0x2, P0 ;  /* 0x0000000d06077c11 */ /* 0x000fe200080f1407 */
[----:B------:R-:W-:Y:S08]  /*c6b0*/  @P3 BRA `(.L_x_1717) ;  /* 0x0000000000103947 */ /* 0x000ff00003800000 */
[----:B------:R-:W-:Y:S05]  /*c6c0*/  @!P2 BRA `(.L_x_1717) ;  /* 0x00000000000ca947 */ /* 0x000fea0003800000 */
[----:B------:R-:W2:Y:S04]  /*c6d0*/  LDG.E R9, desc[UR50][R20.64] ;  /* 0x0000003214097981 */ /* 0x000ea8000c1e1900 */
[----:B-----5:R-:W2:Y:S02]  /*c6e0*/  LDG.E R8, desc[UR50][R20.64+0x4] ;  /* 0x0000043214087981 */ /* 0x020ea4000c1e1900 */
[----:B--2---:R-:W-:-:S07]  /*c6f0*/  IMAD.IADD R8, R8, 0x1, -R9 ;  /* 0x0000000108087824 */ /* 0x004fce00078e0a09 */
.L_x_1717:
[----:B0-----:R-:W-:Y:S01]  /*c700*/  SHFL.IDX PT, R14, R10, RZ, 0x1c1f ;  /* 0x001c1fff0a0e7589 */ /* 0x001fe200000e0000 */
[----:B------:R-:W-:Y:S01]  /*c710*/  IMAD.WIDE R12, R13, 0x2, R4 ;  /* 0x000000020d0c7825 */ /* 0x000fe200078e0204 */
[----:B------:R-:W-:Y:S01]  /*c720*/  LOP3.LUT P0, RZ, R23, 0x3, RZ, 0xc0, !PT ;  /* 0x0000000317ff7812 */ /* 0x000fe2000780c0ff */
[----:B------:R-:W0:Y:S01]  /*c730*/  @P1 LDC R33, c[0x0][0xbf0] ;  /* 0x0002fc00ff211b82 */ /* 0x000e220000000800 */
[----:B------:R-:W1:Y:S01]  /*c740*/  SHFL.IDX PT, R15, R7, RZ, 0x1c1f ;  /* 0x001c1fff070f7589 */ /* 0x000e6200000e0000 */
[----:B------:R-:W-:Y:S01]  /*c750*/  VIADD R6, R157, UR43 ;  /* 0x0000002b9d067c36 */ /* 0x000fe20008000000 */
[----:B------:R-:W-:Y:S01]  /*c760*/  IADD3 R9, P3, R12, 0x1800, RZ ;  /* 0x000018000c097810 */ /* 0x000fe20007f7e0ff */
[----:B-----5:R-:W-:Y:S01]  /*c770*/  IMAD R39, R8, R37, RZ ;  /* 0x0000002508277224 */ /* 0x020fe200078e02ff */
[----:B------:R-:W-:Y:S01]  /*c780*/  SHFL.IDX PT, R20, R10, 0x1, 0x1c1f ;  /* 0x003c1f000a147f89 */ /* 0x000fe200000e0000 */
[----:B------:R-:W-:Y:S01]  /*c790*/  VIADD R4, R6, 0x8 ;  /* 0x0000000806047836 */ /* 0x000fe20000000000 */
[----:B------:R-:W-:Y:S01]  /*c7a0*/  IADD3 R25, P4, R12, 0x3000, RZ ;  /* 0x000030000c197810 */ /* 0x000fe20007f9e0ff */
[----:B------:R-:W-:Y:S01]  /*c7b0*/  ULDC.64 UR10, c[0x0][0xaa0] ;  /* 0x0002a800000a7ab9 */ /* 0x000fe20000000a00 */
[----:B------:R-:W2:Y:S01]  /*c7c0*/  SHFL.IDX PT, R21, R7, 0x1, 0x1c1f ;  /* 0x003c1f0007157f89 */ /* 0x000ea200000e0000 */
[----:B------:R-:W-:-:S02]  /*c7d0*/  ISETP.GE.OR P2, PT, R6, R39, P0 ;  /* 0x000000270600720c */ /* 0x000fc40000746670 */
[----:B------:R-:W-:Y:S02]  /*c7e0*/  LOP3.LUT R5, R12, 0x380, RZ, 0xc0, !PT ;  /* 0x000003800c057812 */ /* 0x000fe400078ec0ff */
[----:B------:R-:W-:Y:S02]  /*c7f0*/  LOP3.LUT R8, R9, 0x380, RZ, 0xc0, !PT ;  /* 0x0000038009087812 */ /* 0x000fe400078ec0ff */
[----:B------:R-:W-:Y:S02]  /*c800*/  ISETP.GE.OR P0, PT, R4, R39, P0 ;  /* 0x000000270400720c */ /* 0x000fe40000706670 */
[----:B------:R-:W-:Y:S02]  /*c810*/  LOP3.LUT R24, R25, 0x380, RZ, 0xc0, !PT ;  /* 0x0000038019187812 */ /* 0x000fe400078ec0ff */
[----:B------:R-:W-:Y:S02]  /*c820*/  SHF.R.U64 R5, R5, 0x3, RZ ;  /* 0x0000000305057819 */ /* 0x000fe400000012ff */
[----:B------:R-:W-:-:S02]  /*c830*/  SHF.R.U64 R8, R8, 0x3, RZ ;  /* 0x0000000308087819 */ /* 0x000fc400000012ff */
[----:B------:R-:W-:Y:S01]  /*c840*/  SHF.R.U64 R24, R24, 0x3, RZ ;  /* 0x0000000318187819 */ /* 0x000fe200000012ff */
[----:B-1----:R-:W-:Y:S01]  /*c850*/  @!P2 ST.E desc[UR50][R14.64], R2 ;  /* 0x000000020e00a985 */ /* 0x002fe2000c101932 */
        /* <DEDUP_REMOVED lines=10> */
[----:B-1----:R-:W1:Y:S01]  /*c900*/  @P1 LDC R21, c[0x0][0xbec] ;  /* 0x0002fb00ff151b82 */ /* 0x002e620000000800 */
[----:B------:R-:W-:Y:S01]  /*c910*/  UIMAD UR9, UR7, UR10, URZ ;  /* 0x0000000a070972a4 */ /* 0x000fe2000f8e023f */
[----:B------:R-:W-:Y:S01]  /*c920*/  IADD3 R29, P0, R12, 0x4800, RZ ;  /* 0x000048000c1d7810 */ /* 0x000fe20007f1e0ff */
[----:B------:R-:W-:-:S02]  /*c930*/  UIMAD.WIDE.U32 UR6, UR4, UR10, URZ ;  /* 0x0000000a040672a5 */ /* 0x000fc4000f8e003f */
[----:B------:R-:W-:Y:S01]  /*c940*/  UIMAD UR9, UR4, UR11, UR9 ;  /* 0x0000000b040972a4 */ /* 0x000fe2000f8e0209 */
[----:B------:R-:W-:Y:S01]  /*c950*/  IMAD R0, R18, 0x30, R22 ;  /* 0x0000003012007824 */ /* 0x000fe200078e0216 */
[----:B------:R-:W-:Y:S01]  /*c960*/  LOP3.LUT R12, R29, 0x380, RZ, 0xc0, !PT ;  /* 0x000003801d0c7812 */ /* 0x000fe200078ec0ff */
[----:B------:R-:W-:Y:S01]  /*c970*/  ULDC.64 UR10, c[0x0][0xae8] ;  /* 0x0002ba00000a7ab9 */ /* 0x000fe20000000a00 */
[----:B------:R-:W-:Y:S01]  /*c980*/  UIADD3 UR7, UR7, UR9, URZ ;  /* 0x0000000907077290 */ /* 0x000fe2000fffe03f */
[----:B------:R-:W-:Y:S01]  /*c990*/  IMAD.X R13, RZ, RZ, R13, P0 ;  /* 0x000000ffff0d7224 */ /* 0x000fe200000e060d */
[----:B------:R-:W-:Y:S01]  /*c9a0*/  UIMAD UR4, UR17, UR10, URZ ;  /* 0x0000000a110472a4 */ /* 0x000fe2000f8e023f */
[----:B------:R-:W-:Y:S01]  /*c9b0*/  VIADD R28, R0, UR43 ;  /* 0x0000002b001c7c36 */ /* 0x000fe20008000000 */
[----:B------:R-:W-:Y:S01]  /*c9c0*/  UIMAD.WIDE.U32 UR6, UR42, UR10, UR6 ;  /* 0x0000000a2a0672a5 */ /* 0x000fe2000f8e0006 */
[----:B------:R-:W-:Y:S01]  /*c9d0*/  SHF.R.U64 R2, R12, 0x3, RZ ;  /* 0x000000030c027819 */ /* 0x000fe200000012ff */
[----:B------:R-:W-:-:S03]  /*c9e0*/  UIMAD UR4, UR42, UR11, UR4 ;  /* 0x0000000b2a0472a4 */ /* 0x000fc6000f8e0204 */
[----:B------:R-:W-:Y:S01]  /*c9f0*/  ULDC.64 UR10, c[0x0][0xaf0] ;  /* 0x0002bc00000a7ab9 */ /* 0x000fe20000000a00 */
[----:B------:R-:W-:Y:S01]  /*ca00*/  UIADD3 UR7, UR7, UR4, URZ ;  /* 0x0000000407077290 */ /* 0x000fe2000fffe03f */
[----:B------:R-:W-:Y:S01]  /*ca10*/  LOP3.LUT R12, R2, R29, RZ, 0x3c, !PT ;  /* 0x0000001d020c7212 */ /* 0x000fe200078e3cff */
[----:B------:R-:W-:Y:S01]  /*ca20*/  UIMAD UR4, UR16, UR10, URZ ;  /* 0x0000000a100472a4 */ /* 0x000fe2000f8e023f */
[----:B-1----:R-:W-:Y:S01]  /*ca30*/  @P1 IMAD.HI.U32 R0, R28, R21, RZ ;  /* 0x000000151c001227 */ /* 0x002fe200078e00ff */
[----:B------:R-:W-:Y:S02]  /*ca40*/  MOV R29, R28 ;  /* 0x0000001c001d7202 */ /* 0x000fe40000000f00 */
[----:B------:R-:W-:Y:S01]  /*ca50*/  UIMAD UR4, UR8, UR11, UR4 ;  /* 0x0000000b080472a4 */ /* 0x000fe2000f8e0204 */
[----:B------:R-:W5:Y:S01]  /*ca60*/  LD.E.128 R12, desc[UR50][R12.64] ;  /* 0x000000320c0c7980 */ /* 0x000f62000c101d00 */
[----:B------:R-:W-:Y:S01]  /*ca70*/  UIMAD.WIDE.U32 UR8, UR8, UR10, UR6 ;  /* 0x0000000a080872a5 */ /* 0x000fe2000f8e0006 */
[----:B0-----:R-:W-:Y:S01]  /*ca80*/  @P1 SHF.R.U32.HI R29, RZ, R33, R0 ;  /* 0x00000021ff1d1219 */ /* 0x001fe20000011600 */
[----:B------:R-:W-:Y:S01]  /*ca90*/  VIADD R36, R22, UR43 ;  /* 0x0000002b16247c36 */ /* 0x000fe20008000000 */
[----:B------:R-:W-:Y:S01]  /*caa0*/  ULDC.64 UR6, c[0x0][0xae0] ;  /* 0x0002b80000067ab9 */ /* 0x000fe20000000a00 */
[----:B------:R-:W-:Y:S01]  /*cab0*/  UIADD3 UR4, UR9, UR4, URZ ;  /* 0x0000000409047290 */ /* 0x000fe2000fffe03f */
[--C-:B------:R-:W-:Y:S01]  /*cac0*/  SHF.R.S32.HI R0, RZ, 0x1f, R29.reuse ;  /* 0x0000001fff007819 */ /* 0x100fe2000001141d */
[----:B------:R-:W-:Y:S01]  /*cad0*/  IMAD.MOV R2, RZ, RZ, -R29 ;  /* 0x000000ffff027224 */ /* 0x000fe200078e0a1d */
[----:B------:R-:W-:Y:S01]  /*cae0*/  @!PT LDS RZ, [RZ] ;  /* 0x00000000fffff984 */ /* 0x000fe20000000800 */
[----:B------:R-:W-:Y:S01]  /*caf0*/  @!PT LDS RZ, [RZ] ;  /* 0x00000000fffff984 */ /* 0x000fe20000000800 */
[----:B------:R-:W-:Y:S01]  /*cb00*/  @!PT LDS RZ, [RZ] ;  /* 0x00000000fffff984 */ /* 0x000fe20000000800 */
[----:B------:R-:W-:Y:S01]  /*cb10*/  @!PT LDS RZ, [RZ] ;  /* 0x00000000fffff984 */ /* 0x000fe20000000800 */
[----:B------:R0:W-:Y:S06]  /*cb20*/  MEMBAR.ALL.CTA ;  /* 0x0000000000007992 */ /* 0x0001ec0000008000 */
[----:B0-----:R-:W0:Y:S01]  /*cb30*/  FENCE.VIEW.ASYNC.S ;  /* 0x00000000000073c6 */ /* 0x001e220000000000 */
[----:B------:R-:W-:Y:S01]  /*cb40*/  IMAD.U32 R21, RZ, RZ, UR9 ;  /* 0x00000009ff157e24 */ /* 0x000fe2000f8e00ff */
[----:B------:R-:W-:Y:S01]  /*cb50*/  SHF.R.S32.HI R41, RZ, 0x1f, R19 ;  /* 0x0000001fff297819 */ /* 0x000fe20000011413 */
[----:B------:R-:W-:-:S02]  /*cb60*/  IMAD R0, R0, UR6, RZ ;  /* 0x0000000600007c24 */ /* 0x000fc4000f8e02ff */
[----:B------:R-:W-:Y:S02]  /*cb70*/  IMAD R33, R37, R2, R28 ;  /* 0x0000000225217224 */ /* 0x000fe400078e021c */
[----:B------:R-:W-:Y:S02]  /*cb80*/  IMAD.U32 R20, RZ, RZ, UR8 ;  /* 0x00000008ff147e24 */ /* 0x000fe4000f8e00ff */
        /* <DEDUP_REMOVED lines=11> */
[----:B------:R-:W-:Y:S01]  /*cc40*/  VIADD R0, R36, 0x30 ;  /* 0x0000003024007836 */ /* 0x000fe20000000000 */
[----:B------:R-:W-:Y:S01]  /*cc50*/  LEA R30, P0, R20, UR6, 0x1 ;  /* 0x00000006141e7c11 */ /* 0x000fe2000f8008ff */
[----:B------:R-:W-:Y:S02]  /*cc60*/  IMAD.IADD R21, R21, 0x1, R29 ;  /* 0x0000000115157824 */ /* 0x000fe400078e021d */
[----:B------:R-:W-:Y:S02]  /*cc70*/  VIADD R2, R36, 0x60 ;  /* 0x0000006024027836 */ /* 0x000fe40000000000 */
[----:B0-----:R-:W-:Y:S01]  /*cc80*/  SHFL.IDX PT, R28, R30, 0x1, 0x181f ;  /* 0x00381f001e1c7f89 */ /* 0x001fe200000e0000 */
[----:B------:R-:W-:Y:S01]  /*cc90*/  LEA.HI.X R32, R20, UR7, R21, 0x1, P0 ;  /* 0x0000000714207c11 */ /* 0x000fe200080f0c15 */
[----:B------:R-:W-:Y:S01]  /*cca0*/  VIADD R3, R3, 0x13220 ;  /* 0x0001322003037836 */ /* 0x000fe20000000000 */
[----:B------:R-:W-:Y:S01]  /*ccb0*/  ISETP.GE.AND P0, PT, R19, UR4, PT ;  /* 0x0000000413007c0c */ /* 0x000fe2000bf06270 */
[----:B------:R-:W0:Y:S03]  /*ccc0*/  SHFL.IDX PT, R20, R30, RZ, 0x181f ;  /* 0x00181fff1e147589 */ /* 0x000e2600000e0000 */
[-C--:B------:R-:W-:Y:S01]  /*ccd0*/  ISETP.GE.OR P1, PT, R36, R39.reuse, P0 ;  /* 0x000000272400720c */ /* 0x080fe20000726670 */
[----:B------:R-:W1:Y:S01]  /*cce0*/  SHFL.IDX PT, R42, R30, 0x2, 0x181f ;  /* 0x00581f001e2a7f89 */ /* 0x000e6200000e0000 */
[----:B------:R-:W-:-:S02]  /*ccf0*/  ISETP.GE.OR P2, PT, R0, R39, P0 ;  /* 0x000000270000720c */ /* 0x000fc40000746670 */
[----:B------:R-:W-:Y:S01]  /*cd00*/  ISETP.GE.OR P3, PT, R2, R39, P0 ;  /* 0x000000270200720c */ /* 0x000fe20000766670 */
[----:B------:R-:W1:Y:S01]  /*cd10*/  SHFL.IDX PT, R34, R32, RZ, 0x181f ;  /* 0x00181fff20227589 */ /* 0x000e6200000e0000 */
[----:B------:R-:W-:-:S03]  /*cd20*/  PRMT R0, RZ, 0x654, R3 ;  /* 0x00000654ff007816 */ /* 0x000fc60000000003 */
[----:B------:R-:W1:Y:S01]  /*cd30*/  SHFL.IDX PT, R38, R32, 0x1, 0x181f ;  /* 0x00381f0020267f89 */ /* 0x000e6200000e0000 */
[----:B------:R0:W-:Y:S03]  /*cd40*/  SYNCS.ARRIVE.TRANS64.RED.A1T0 RZ, [R0+URZ], RZ ;  /* 0x000000ff00ff79a7 */ /* 0x0001e6000810043f */
        /* <DEDUP_REMOVED lines=19> */
.L_x_1716:
        /* <DEDUP_REMOVED lines=18> */
[----:B------:R-:W-:Y:S01]  /*cfa0*/  MOV R4, UR6 ;  /* 0x0000000600047c02 */ /* 0x000fe20008000f00 */
[----:B------:R-:W-:-:S05]  /*cfb0*/  IMAD.U32 R5, RZ, RZ, UR7 ;  /* 0x00000007ff057e24 */ /* 0x000fca000f8e00ff */
[----:B------:R1:W5:Y:S01]  /*cfc0*/  @P3 LDG.E R0, desc[UR50][R4.64] ;  /* 0x0000003204003981 */ /* 0x000362000c1e1900 */
[----:B0-----:R-:W-:Y:S01]  /*cfd0*/  ISETP.NE.AND P0, PT, R11, 0x1, PT ;  /* 0x000000010b00780c */ /* 0x001fe20003f05270 */
[----:B------:R-:W-:Y:S01]  /*cfe0*/  UMOV UR4, URZ ;  /* 0x0000003f00047c82 */ /* 0x000fe20008000000 */
[----:B------:R-:W-:Y:S01]  /*cff0*/  USHF.R.S32.HI UR10, URZ, 0x1f, UR42 ;  /* 0x0000001f3f0a7899 */ /* 0x000fe2000801142a */
[----:B------:R-:W0:Y:S10]  /*d000*/  S2R R7, SR_TID.X ;  /* 0x0000000000077919 */ /* 0x000e340000002100 */
[----:B------:R-:W3:Y:S01]  /*d010*/  @P0 LDC R9, c[0x0][0xbec] ;  /* 0x0002fb00ff090b82 */ /* 0x000ee20000000800 */
[----:B0-----:R-:W-:-:S05]  /*d020*/  VIADD R7, R7, 0xffffff80 ;  /* 0xffffff8007077836 */ /* 0x001fca0000000000 */
        /* <DEDUP_REMOVED lines=8> */
.L_x_1719:
[----:B------:R-:W-:Y:S01]  /*d0b0*/  USEL UR40, UR40, URZ, !UP0 ;  /* 0x0000003f28287287 */ /* 0x000fe2000c000000 */
[----:B------:R-:W-:Y:S01]  /*d0c0*/  BSSY B1, `(.L_x_1720) ;  /* 0x000002c000017945 */ /* 0x000fe20003800000 */
[----:B------:R-:W-:-:S03]  /*d0d0*/  USEL UR41, UR41, URZ, !UP0 ;  /* 0x0000003f29297287 */ /* 0x000fc6000c000000 */
[----:B------:R-:W-:Y:S09]  /*d0e0*/  @P1 BRA `(.L_x_1721) ;  /* 0x0000000000a41947 */ /* 0x000ff20003800000 */
[----:B------:R-:W0:Y:S01]  /*d0f0*/  S2R R3, SR_TID.X ;  /* 0x0000000000037919 */ /* 0x000e220000002100 */
[----:B------:R-:W1:Y:S01]  /*d100*/  LDC R7, c[0x0][0xbe8] ;  /* 0x0002fa00ff077b82 */ /* 0x000e620000000800 */
[----:B------:R-:W-:Y:S02]  /*d110*/  IMAD.U32 R4, RZ, RZ, UR43 ;  /* 0x0000002bff047e24 */ /* 0x000fe4000f8e00ff */
[----:B-1---5:R-:W-:-:S03]  /*d120*/  IMAD R2, R0, R7, RZ ;  /* 0x0000000700027224 */ /* 0x022fc600078e02ff */
[----:B0-----:R-:W-:-:S04]  /*d130*/  IADD3 R4, R4, -0x80, R3 ;  /* 0xffffff8004047810 */ /* 0x001fc80007ffe003 */
        /* <DEDUP_REMOVED lines=33> */
[----:B------:R-:W-:Y:S01]  /*d350*/  LEA.HI.X R5, R2, UR7, R3, 0x2, P1 ;  /* 0x0000000702057c11 */ /* 0x000fe200088f1403 */
[----:B------:R-:W-:-:S05]  /*d360*/  IMAD.MOV.U32 R3, RZ, RZ, -0x800000 ;  /* 0xff800000ff037424 */ /* 0x000fca00078e00ff */
[----:B------:R0:W-:Y:S02]  /*d370*/  STG.E desc[UR50][R4.64], R3 ;  /* 0x0000000304007986 */ /* 0x0001e4000c101932 */
.L_x_1721:
[----:B------:R-:W-:Y:S05]  /*d380*/  BSYNC B1 ;  /* 0x0000000000017941 */ /* 0x000fea0003800000 */
.L_x_1720:
[----:B0-----:R-:W0:Y:S01]  /*d390*/  @P0 LDC R3, c[0x0][0xbf0] ;  /* 0x0002fc00ff030b82 */ /* 0x001e220000000800 */
[----:B------:R-:W-:Y:S01]  /*d3a0*/  ULDC.64 UR12, c[0x0][0xaa0] ;  /* 0x0002a800000c7ab9 */ /* 0x000fe20000000a00 */
[----:B------:R-:W-:Y:S01]  /*d3b0*/  IMAD R2, R18, 0x30, R22 ;  /* 0x0000003012027824 */ /* 0x000fe200078e0216 */
[----:B------:R-:W-:Y:S01]  /*d3c0*/  UIMAD UR8, UR9, UR12, URZ ;  /* 0x0000000c090872a4 */ /* 0x000fe2000f8e023f */
[----:B------:R-:W-:Y:S01]  /*d3d0*/  VIADD R30, R22, UR43 ;  /* 0x0000002b161e7c36 */ /* 0x000fe20008000000 */
[----:B------:R-:W-:Y:S01]  /*d3e0*/  UIMAD.WIDE.U32 UR6, UR4, UR12, URZ ;  /* 0x0000000c040672a5 */ /* 0x000fe2000f8e003f */
[----:B------:R-:W-:Y:S01]  /*d3f0*/  VIADD R4, R2, UR43 ;  /* 0x0000002b02047c36 */ /* 0x000fe20008000000 */
[----:B------:R-:W-:Y:S01]  /*d400*/  UIMAD UR8, UR4, UR13, UR8 ;  /* 0x0000000d040872a4 */ /* 0x000fe2000f8e0208 */
[----:B------:R-:W-:Y:S02]  /*d410*/  SHF.R.S32.HI R13, RZ, 0x1f, R19 ;  /* 0x0000001fff0d7819 */ /* 0x000fe40000011413 */
        /* <DEDUP_REMOVED lines=19> */
[----:B------:R-:W-:Y:S01]  /*d550*/  IMAD R6, R2, UR8, RZ ;  /* 0x0000000802067c24 */ /* 0x000fe2000f8e02ff */
[----:B------:R-:W-:Y:S01]  /*d560*/  MOV R3, UR4 ;  /* 0x0000000400037c02 */ /* 0x000fe20008000f00 */
[----:B------:R-:W-:Y:S01]  /*d570*/  IMAD.U32 R2, RZ, RZ, UR6 ;  /* 0x00000006ff027e24 */ /* 0x000fe2000f8e00ff */
[----:B------:R-:W-:Y:S01]  /*d580*/  SHF.R.S32.HI R4, RZ, 0x1f, R7 ;  /* 0x0000001fff047819 */ /* 0x000fe20000011407 */
[C---:B------:R-:W-:Y:S01]  /*d590*/  IMAD R9, R5.reuse, UR9, R6 ;  /* 0x0000000905097c24 */ /* 0x040fe2000f8e0206 */
[----:B------:R-:W-:Y:S01]  /*d5a0*/  ULDC.64 UR6, c[0x0][0xad8] ;  /* 0x0002b60000067ab9 */ /* 0x000fe20000000a00 */
[----:B------:R-:W-:Y:S01]  /*d5b0*/  IMAD.WIDE.U32 R2, R5, UR8, R2 ;  /* 0x0000000805027c25 */ /* 0x000fe2000f8e0002 */
[----:B------:R-:W-:-:S03]  /*d5c0*/  ULDC UR4, c[0x0][0xac8] ;  /* 0x0002b20000047ab9 */ /* 0x000fc60000000800 */
[----:B------:R-:W-:Y:S02]  /*d5d0*/  IMAD R4, R4, UR6, RZ ;  /* 0x0000000604047c24 */ /* 0x000fe4000f8e02ff */
[----:B------:R-:W-:Y:S02]  /*d5e0*/  IMAD.IADD R3, R3, 0x1, R9 ;  /* 0x0000000103037824 */ /* 0x000fe400078e0209 */
[C---:B------:R-:W-:Y:S02]  /*d5f0*/  IMAD R5, R7.reuse, UR7, R4 ;  /* 0x0000000707057c24 */ /* 0x040fe4000f8e0204 */
[----:B------:R-:W-:Y:S01]  /*d600*/  IMAD.WIDE.U32 R2, R7, UR6, R2 ;  /* 0x0000000607027c25 */ /* 0x000fe2000f8e0002 */
[----:B------:R-:W-:-:S03]  /*d610*/  ULDC.64 UR6, c[0x0][0xa80] ;  /* 0x0002a00000067ab9 */ /* 0x000fc60000000a00 */
[----:B------:R-:W-:Y:S01]  /*d620*/  IMAD.IADD R3, R3, 0x1, R5 ;  /* 0x0000000103037824 */ /* 0x000fe200078e0205 */
[----:B------:R-:W-:Y:S01]  /*d630*/  LEA R4, P0, R2, UR6, 0x1 ;  /* 0x0000000602047c11 */ /* 0x000fe2000f8008ff */
[----:B-----5:R-:W-:Y:S02]  /*d640*/  IMAD R11, R0, R11, RZ ;  /* 0x0000000b000b7224 */ /* 0x020fe400078e02ff */
[----:B------:R-:W-:Y:S01]  /*d650*/  VIADD R0, R30, 0x30 ;  /* 0x000000301e007836 */ /* 0x000fe20000000000 */
        /* <DEDUP_REMOVED lines=28> */
.L_x_1718:
[----:B------:R-:W-:Y:S05]  /*d820*/  BSYNC B0 ;  /* 0x0000000000007941 */ /* 0x000fea0003800000 */
.L_x_1715:
[----:B------:R-:W-:Y:S02]  /*d830*/  ULDC UR4, c[0x0][0xc3c] ;  /* 0x00030f0000047ab9 */ /* 0x000fe40000000800 */
[----:B------:R-:W-:-:S13]  /*d840*/  ISETP.GE.AND P0, PT, R31, UR4, PT ;  /* 0x000000041f007c0c */ /* 0x000fda000bf06270 */
[----:B------:R-:W-:Y:S05]  /*d850*/  @!P0 BRA `(.L_x_1722) ;  /* 0xffffff3400588947 */ /* 0x000fea000383ffff */
[----:B------:R-:W-:Y:S05]  /*d860*/  EXIT ;  /* 0x000000000000794d */ /* 0x000fea0003800000 */
.L_x_1676:
[----:B------:R-:W-:-:S08]  /*d870*/  NOP ;  /* 0x0000000000007918 */ /* 0x000fd00000000000 */
[----:B------:R-:W0:-:S00]  /*d880*/  USETMAXREG.DEALLOC.CTAPOOL 0x20 ;  /* 0x00000020000079c8 */ /* 0x000e0000080e0500 */
[----:B0-----:R-:W-:-:S06]  /*d890*/  LOP3.LUT R0, R0, 0x3, RZ, 0xc0, !PT ;  /* 0x0000000300007812 */ /* 0x001fcc00078ec0ff */
[----:B------:R-:W0:Y:S02]  /*d8a0*/  SHFL.IDX PT, R0, R0, RZ, 0x1f ;  /* 0x00001fff00007589 */ /* 0x000e2400000e0000 */
[----:B0-----:R-:W-:Y:S01]  /*d8b0*/  ISETP.NE.AND P0, PT, R0, RZ, PT ;  /* 0x000000ff0000720c */ /* 0x001fe20003f05270 */
[----:B------:R-:W-:-:S03]  /*d8c0*/  IMAD.MOV.U32 R0, RZ, RZ, RZ ;  /* 0x000000ffff007224 */ /* 0x000fc600078e00ff */
[----:B------:R-:W-:-:S05]  /*d8d0*/  P2R R2, PR, RZ, 0x1 ;  /* 0x00000001ff027803 */ /* 0x000fca0000000000 */
[----:B------:R0:W-:Y:S04]  /*d8e0*/  STL [R1+0xc], R2 ;  /* 0x00000c0201007387 */ /* 0x0001e80000100800 */
[----:B------:R-:W-:Y:S05]  /*d8f0*/  @!P0 BRA `(.L_x_1723) ;  /* 0x0000000000248947 */ /* 0x000fea0003800000 */
[----:B------:R-:W1:Y:S08]  /*d900*/  S2UR UR5, SR_CgaCtaId ;  /* 0x00000000000579c3 */ /* 0x000e700000008800 */
[----:B------:R-:W-:Y:S06]  /*d910*/  BAR.SYNC.DEFER_BLOCKING 0x5, 0x200 ;  /* 0x0148000000007b1d */ /* 0x000fec0000010000 */
[----:B------:R-:W-:-:S02]  /*d920*/  UMOV UR4, 0x400 ;  /* 0x0000040000047882 */ /* 0x000fc40000000000 */
[----:B-1----:R-:W-:-:S09]  /*d930*/  ULEA UR4, UR5, UR4, 0x18 ;  /* 0x0000000405047291 */ /* 0x002fd2000f8ec03f */
[----:B------:R-:W1:Y:S02]  /*d940*/  LDS.128 R24, [UR4+0x132d0] ;  /* 0x0132d004ff187984 */ /* 0x000e640008000c00 */
[----:B-1----:R-:W-:Y:S02]  /*d950*/  R2UR UR43, R27 ;  /* 0x000000001b2b72ca */ /* 0x002fe400000e0000 */
[----:B------:R-:W-:Y:S01]  /*d960*/  R2UR UR36, R26 ;  /* 0x000000001a2472ca */ /* 0x000fe200000e0000 */
[----:B------:R-:W-:Y:S06]  /*d970*/  BAR.ARV 0x4, 0x200 ;  /* 0x0108000000007b1d */ /* 0x000fec0000002000 */
[----:B------:R-:W-:Y:S08]  /*d980*/  BRA `(.L_x_1724) ;  /* 0x0000000800b47947 */ /* 0x000ff00003800000 */
.L_x_1723:
[----:B0-----:R-:W0:Y:S01]  /*d990*/  S2R R2, SR_TID.X ;  /* 0x0000000000027919 */ /* 0x001e220000002100 */
        /* <DEDUP_REMOVED lines=36> */
[----:B------:R-:W-:Y:S01]  /*dbe0*/  MOV R4, R3 ;  /* 0x0000000300047202 */ /* 0x000fe20000000f00 */
[----:B------:R-:W-:Y:S01]  /*dbf0*/  UMOV UR43, URZ ;  /* 0x0000003f002b7c82 */ /* 0x000fe20008000000 */
[----:B------:R-:W-:Y:S01]  /*dc00*/  ULDC UR6, c[0x0][0xc3c] ;  /* 0x00030f0000067ab9 */ /* 0x000fe20000000800 */
[----:B------:R-:W-:-:S05]  /*dc10*/  ULDC UR5, c[0x0][0xc3c] ;  /* 0x00030f0000057ab9 */ /* 0x000fca0000000800 */
.L_x_1729:
        /* <DEDUP_REMOVED lines=14> */
.L_x_1728:
[----:B------:R-:W-:Y:S05]  /*dd00*/  BSYNC B0 ;  /* 0x0000000000007941 */ /* 0x000fea0003800000 */
.L_x_1727:
        /* <DEDUP_REMOVED lines=21> */
.L_x_1725:
        /* <DEDUP_REMOVED lines=23> */
[----:B------:R-:W-:-:S05]  /*dfd0*/  MOV R11, UR4 ;  /* 0x00000004000b7c02 */ /* 0x000fca0008000f00 */
[----:B------:R0:W1:Y:S02]  /*dfe0*/  SHFL.IDX PT, R24, R8, R11, 0x1f ;  /* 0x00001f0b08187589 */ /* 0x00006400000e0000 */
.L_x_1730:
        /* <DEDUP_REMOVED lines=35> */
[----:B0-----:R-:W-:-:S05]  /*e220*/  IMAD.MOV R11, RZ, RZ, -R3 ;  /* 0x000000ffff0b7224 */ /* 0x001fca00078e0a03 */
[----:B------:R-:W-:Y:S02]  /*e230*/  MOV R2, R11 ;  /* 0x0000000b00027202 */ /* 0x000fe40000000f00 */
        /* <DEDUP_REMOVED lines=23> */
.L_x_1726:
[----:B------:R-:W-:Y:S01]  /*e3b0*/  IMAD.MOV.U32 R24, RZ, RZ, R7 ;  /* 0x000000ffff187224 */ /* 0x000fe200078e0007 */
[----:B------:R-:W-:Y:S01]  /*e3c0*/  UMOV UR36, URZ ;  /* 0x0000003f00247c82 */ /* 0x000fe20008000000 */
[----:B------:R-:W-:-:S07]  /*e3d0*/  IMAD.MOV.U32 R25, RZ, RZ, RZ ;  /* 0x000000ffff197224 */ /* 0x000fce00078e00ff */
.L_x_1731:
        /* <DEDUP_REMOVED lines=8> */
.L_x_1724:
[----:B------:R-:W-:Y:S01]  /*e460*/  ULDC UR4, c[0x0][0xc3c] ;  /* 0x00030f0000047ab9 */ /* 0x000fe20000000800 */
[----:B------:R1:W-:Y:S01]  /*e470*/  STL [R1+0x8], RZ ;  /* 0x000008ff01007387 */ /* 0x0003e20000100800 */
[----:B------:R-:W-:Y:S01]  /*e480*/  UISETP.GE.AND UP0, UPT, UR43, UR4, UPT ;  /* 0x000000042b00728c */ /* 0x000fe2000bf06270 */
[----:B------:R-:W-:Y:S01]  /*e490*/  IMAD.MOV.U32 R19, RZ, RZ, 0x1 ;  /* 0x00000001ff137424 */ /* 0x000fe200078e00ff */
[----:B------:R-:W-:-:S04]  /*e4a0*/  MOV R18, RZ ;  /* 0x000000ff00127202 */ /* 0x000fc80000000f00 */
        /* <DEDUP_REMOVED lines=17> */
[----:B0-----:R-:W-:Y:S02]  /*e5c0*/  IMAD.SHL.U32 R2, R11, 0x10, RZ ;  /* 0x000000100b027824 */ /* 0x001fe400078e00ff */
[----:B------:R-:W-:Y:S01]  /*e5d0*/  IMAD.SHL.U32 R6, R10, 0x10, RZ ;  /* 0x000000100a067824 */ /* 0x000fe200078e00ff */
[----:B------:R-:W-:Y:S01]  /*e5e0*/  LOP3.LUT R3, R29, 0x180, RZ, 0xc0, !PT ;  /* 0x000001801d037812 */ /* 0x000fe200078ec0ff */
[C---:B------:R-:W-:Y:S01]  /*e5f0*/  IMAD.SHL.U32 R8, R11.reuse, 0x2, RZ ;  /* 0x000000020b087824 */ /* 0x040fe200078e00ff */
[----:B------:R-:W-:Y:S01]  /*e600*/  LOP3.LUT R5, R2, 0x1b0, RZ, 0xc0, !PT ;  /* 0x000001b002057812 */ /* 0x000fe200078ec0ff */
[----:B------:R-:W-:Y:S01]  /*e610*/  IMAD.SHL.U32 R0, R11, 0x20, RZ ;  /* 0x000000200b007824 */ /* 0x000fe200078e00ff */
        /* <DEDUP_REMOVED lines=16> */
[----:B------:R3:W-:Y:S01]  /*e720*/  STL [R1+0x4], R0 ;  /* 0x0000040001007387 */ /* 0x0007e20000100800 */
[----:B------:R-:W-:-:S04]  /*e730*/  LOP3.LUT R5, R5, 0x10, R8, 0x78, !PT ;  /* 0x0000001005057812 */ /* 0x000fc800078e7808 */
[----:B------:R-:W-:-:S07]  /*e740*/  LOP3.LUT R28, R28, R5, RZ, 0xfc, !PT ;  /* 0x000000051c1c7212 */ /* 0x000fce00078efcff */
.L_x_1799:
[----:B------:R-:W-:Y:S01]  /*e750*/  ULDC.64 UR4, c[0x0][0xc88] ;  /* 0x0003220000047ab9 */ /* 0x000fe20000000a00 */
[----:B------:R-:W-:Y:S01]  /*e760*/  ULDC.64 UR8, c[0x0][0xa00] ;  /* 0x0002800000087ab9 */ /* 0x000fe20000000a00 */
[----:B------:R-:W-:Y:S01]  /*e770*/  UIMAD.WIDE UR4, UR43, 0x4, UR4 ;  /* 0x000000042b0478a5 */ /* 0x000fe2000f8e0204 */
[----:B------:R-:W-:-:S05]  /*e780*/  ULDC.64 UR10, c[0x0][0xa08] ;  /* 0x00028200000a7ab9 */ /* 0x000fca0000000a00 */
[----:B------:R-:W-:Y:S02]  /*e790*/  IMAD.U32 R2, RZ, RZ, UR4 ;  /* 0x00000004ff027e24 */ /* 0x000fe4000f8e00ff */
[----:B0-----:R-:W-:Y:S01]  /*e7a0*/  IMAD.U32 R3, RZ, RZ, UR5 ;  /* 0x00000005ff037e24 */ /* 0x001fe2000f8e00ff */
[----:B------:R-:W-:-:S04]  /*e7b0*/  ULDC.64 UR4, c[0x0][0xa28] ;  /* 0x00028a0000047ab9 */ /* 0x000fc80000000a00 */
[----:B------:R-:W2:Y:S01]  /*e7c0*/  LDG.E R2, desc[UR50][R2.64] ;  /* 0x0000003202027981 */ /* 0x000ea2000c1e1900 */
        /* <DEDUP_REMOVED lines=16> */
[----:B------:R-:W-:Y:S01]  /*e8d0*/  MOV R3, UR5 ;  /* 0x0000000500037c02 */ /* 0x000fe20008000f00 */
        /* <DEDUP_REMOVED lines=16> */
[----:B------:R-:W-:Y:S02]  /*e9e0*/  IMAD.U32 R6, RZ, RZ, UR4 ;  /* 0x00000004ff067e24 */ /* 0x000fe4000f8e00ff */
[----:B------:R-:W-:Y:S02]  /*e9f0*/  IMAD.U32 R10, RZ, RZ, UR6 ;  /* 0x00000006ff0a7e24 */ /* 0x000fe4000f8e00ff */
[----:B------:R-:W-:-:S05]  /*ea00*/  IMAD.U32 R7, RZ, RZ, UR5 ;  /* 0x00000005ff077e24 */ /* 0x000fca000f8e00ff */
[----:B------:R-:W2:Y:S04]  /*ea10*/  @P3 LDG.E R10, desc[UR50][R6.64] ;  /* 0x00000032060a3981 */ /* 0x000ea8000c1e1900 */
[----:B--2---:R1:W-:Y:S01]  /*ea20*/  STL [R1], R10 ;  /* 0x0000000a01007387 */ /* 0x0043e20000100800 */
[----:B------:R-:W-:Y:S05]  /*ea30*/  @P3 BRA `(.L_x_1733) ;  /* 0x0000000000143947 */ /* 0x000fea0003800000 */
[----:B------:R-:W-:Y:S05]  /*ea40*/  @!P0 BRA `(.L_x_1733) ;  /* 0x0000000000108947 */ /* 0x000fea0003800000 */
[----:B------:R-:W1:Y:S04]  /*ea50*/  LDG.E R7, desc[UR50][R2.64] ;  /* 0x0000003202077981 */ /* 0x000e68000c1e1900 */
[----:B------:R-:W1:Y:S02]  /*ea60*/  LDG.E R6, desc[UR50][R2.64+0x4] ;  /* 0x0000043202067981 */ /* 0x000e64000c1e1900 */
[----:B-1----:R-:W-:-:S05]  /*ea70*/  IMAD.IADD R2, R6, 0x1, -R7 ;  /* 0x0000000106027824 */ /* 0x002fca00078e0a07 */
[----:B------:R0:W-:Y:S02]  /*ea80*/  STL [R1], R2 ;  /* 0x0000000201007387 */ /* 0x0001e40000100800 */
.L_x_1733:
[----:B------:R-:W-:Y:S01]  /*ea90*/  ULDC.64 UR6, c[0x0][0x418] ;  /* 0x0001060000067ab9 */ /* 0x000fe20000000a00 */
[----:B------:R-:W-:Y:S01]  /*eaa0*/  UMOV UR52, URZ ;  /* 0x0000003f00347c82 */ /* 0x000fe20008000000 */
[----:B------:R-:W-:Y:S01]  /*eab0*/  UISETP.NE.U32.AND UP0, UPT, UR6, URZ, UPT ;  /* 0x0000003f0600728c */ /* 0x000fe2000bf05070 */
[----:B-----5:R-:W-:Y:S01]  /*eac0*/  @P0 R2UR UR52, R8 ;  /* 0x00000000083402ca */ /* 0x020fe200000e0000 */
[----:B------:R-:W-:Y:S01]  /*ead0*/  ULDC.64 UR8, c[0x0][0xa20] ;  /* 0x0002880000087ab9 */ /* 0x000fe20000000a00 */
[----:B------:R-:W-:Y:S01]  /*eae0*/  UMOV UR4, URZ ;  /* 0x0000003f00047c82 */ /* 0x000fe20008000000 */
[----:B------:R-:W-:Y:S01]  /*eaf0*/  ISETP.NE.U32.AND P0, PT, RZ, UR8, PT ;  /* 0x00000008ff007c0c */ /* 0x000fe2000bf05070 */
[----:B------:R-:W-:Y:S01]  /*eb00*/  UMOV UR40, URZ ;  /* 0x0000003f00287c82 */ /* 0x000fe20008000000 */
[----:B------:R-:W-:Y:S01]  /*eb10*/  UISETP.NE.AND.EX UP0, UPT, UR7, URZ, UPT, UP0 ;  /* 0x0000003f0700728c */ /* 0x000fe2000bf05300 */
[----:B------:R-:W-:Y:S01]  /*eb20*/  @P2 R2UR UR4, R0 ;  /* 0x00000000000422ca */ /* 0x000fe200000e0000 */
[----:B------:R-:W-:Y:S01]  /*eb30*/  ULDC UR5, c[0x0][0x424] ;  /* 0x0001090000057ab9 */ /* 0x000fe20000000800 */
[----:B------:R-:W-:Y:S01]  /*eb40*/  @P1 R2UR UR40, R9 ;  /* 0x00000000092812ca */ /* 0x000fe200000e0000 */
[----:B------:R-:W-:Y:S01]  /*eb50*/  USEL UR5, UR5, 0x1, UP0 ;  /* 0x0000000105057887 */ /* 0x000fe20008000000 */
[----:B------:R-:W-:Y:S01]  /*eb60*/  ISETP.NE.AND.EX P0, PT, RZ, UR9, PT, P0 ;  /* 0x00000009ff007c0c */ /* 0x000fe2000bf05300 */
[----:B------:R-:W-:Y:S01]  /*eb70*/  ULDC UR6, c[0x0][0x2f0] ;  /* 0x0000bc0000067ab9 */ /* 0x000fe20000000800 */
[----:B------:R-:W-:Y:S01]  /*eb80*/  IMAD.U32 R22, RZ, RZ, UR44 ;  /* 0x0000002cff167e24 */ /* 0x000fe2000f8e00ff */
[----:B------:R-:W-:-:S06]  /*eb90*/  UIMAD UR5, UR5, UR6, URZ ;  /* 0x00000006050572a4 */ /* 0x000fcc000f8e023f */
[----:B01----:R-:W-:Y:S02]  /*eba0*/  IMAD.U32 R2, RZ, RZ, UR5 ;  /* 0x00000005ff027e24 */ /* 0x003fe4000f8e00ff */
[----:B------:R-:W-:Y:S02]  /*ebb0*/  UIADD3 UR40, UR40, UR4, URZ ;  /* 0x0000000428287290 */ /* 0x000fe4000fffe03f */
[----:B------:R-:W-:Y:S10]  /*ebc0*/  @!P0 BRA `(.L_x_1734) ;  /* 0x0000000000188947 */ /* 0x000ff40003800000 */
[----:B------:R-:W-:-:S04]  /*ebd0*/  UIADD3 UR5, UP0, UR47, UR8, URZ ;  /* 0x000000082f057290 */ /* 0x000fc8000ff1e03f */
[----:B------:R-:W-:Y:S02]  /*ebe0*/  UIADD3.X UR6, UR45, UR9, URZ, UP0, !UPT ;  /* 0x000000092d067290 */ /* 0x000fe400087fe43f */
[----:B------:R-:W-:-:S04]  /*ebf0*/  IMAD.U32 R2, RZ, RZ, UR5 ;  /* 0x00000005ff027e24 */ /* 0x000fc8000f8e00ff */
[----:B------:R-:W-:-:S05]  /*ec00*/  IMAD.U32 R3, RZ, RZ, UR6 ;  /* 0x00000006ff037e24 */ /* 0x000fca000f8e00ff */
[----:B------:R0:W5:Y:S01]  /*ec10*/  LDG.E R2, desc[UR50][R2.64] ;  /* 0x0000003202027981 */ /* 0x000162000c1e1900 */
[----:B------:R-:W-:Y:S05]  /*ec20*/  BRA `(.L_x_1735) ;  /* 0x0000000000107947 */ /* 0x000fea0003800000 */
.L_x_1734:
[----:B------:R-:W-:Y:S05]  /*ec30*/  @!P1 BRA `(.L_x_1735) ;  /* 0x00000000000c9947 */ /* 0x000fea0003800000 */
[----:B------:R-:W2:Y:S04]  /*ec40*/  LDG.E R3, desc[UR50][R4.64] ;  /* 0x0000003204037981 */ /* 0x000ea8000c1e1900 */
[----:B------:R-:W2:Y:S02]  /*ec50*/  LDG.E R2, desc[UR50][R4.64+0x4] ;  /* 0x0000043204027981 */ /* 0x000ea4000c1e1900 */
[----:B--2---:R-:W-:-:S07]  /*ec60*/  IMAD.IADD R2, R2, 0x1, -R3 ;  /* 0x0000000102027824 */ /* 0x004fce00078e0a03 */
.L_x_1735:
[----:B------:R-:W2:Y:S01]  /*ec70*/  LDL R5, [R1] ;  /* 0x0000000001057983 */ /* 0x000ea20000100800 */
[----:B------:R-:W1:Y:S01]  /*ec80*/  LDC R0, c[0x0][0x448] ;  /* 0x00011200ff007b82 */ /* 0x000e620000000800 */
[----:B------:R-:W-:Y:S01]  /*ec90*/  BSSY B7, `(.L_x_1736) ;  /* 0x00002ab000077945 */ /* 0x000fe20003800000 */
[----:B-1----:R-:W-:Y:S01]  /*eca0*/  ISETP.NE.AND P0, PT, R0, 0x1, PT ;  /* 0x000000010000780c */ /* 0x002fe20003f05270 */
[----:B------:R-:W-:-:S04]  /*ecb0*/  IMAD R0, R25, 0xc0, RZ ;  /* 0x000000c019007824 */ /* 0x000fc800078e02ff */
[----:B------:R-:W-:-:S08]  /*ecc0*/  VIADD R0, R0, 0xbf ;  /* 0x000000bf00007836 */ /* 0x000fd00000000000 */
[----:B0-----:R-:W0:Y:S08]  /*ecd0*/  @P0 LDC R3, c[0x0][0x44c] ;  /* 0x00011300ff030b82 */ /* 0x001e300000000800 */
[----:B------:R-:W1:Y:S01]  /*ece0*/  @P0 LDC R4, c[0x0][0x450] ;  /* 0x00011400ff040b82 */ /* 0x000e620000000800 */
[----:B0-----:R-:W-:-:S05]  /*ecf0*/  @P0 IMAD.HI.U32 R3, R0, R3, RZ ;  /* 0x0000000300030227 */ /* 0x001fca00078e00ff */
[----:B-1----:R-:W-:Y:S02]  /*ed00*/  @P0 SHF.R.U32.HI R0, RZ, R4, R3 ;  /* 0x00000004ff000219 */ /* 0x002fe40000011603 */
[----:B-----5:R-:W-:-:S05]  /*ed10*/  IADD3 R3, R2, -UR4, RZ ;  /* 0x8000000402037c10 */ /* 0x020fca000fffe0ff */
[----:B------:R-:W-:-:S04]  /*ed20*/  VIADD R2, R3, 0x9f ;  /* 0x0000009f03027836 */ /* 0x000fc80000000000 */
[----:B------:R-:W-:Y:S01]  /*ed30*/  IMAD.HI R2, R2, 0x66666667, RZ ;  /* 0x6666666702027827 */ /* 0x000fe200078e02ff */
[----:B--2---:R-:W-:-:S05]  /*ed40*/  IADD3 R3, R3, 0xa0, -R5 ;  /* 0x000000a003037810 */ /* 0x004fca0007ffe805 */
[----:B------:R-:W-:Y:S01]  /*ed50*/  IMAD.IADD R0, R3, 0x1, R0 ;  /* 0x0000000103007824 */ /* 0x000fe200078e0200 */
[----:B------:R-:W-:-:S03]  /*ed60*/  SHF.R.U32.HI R3, RZ, 0x1f, R2 ;  /* 0x0000001fff037819 */ /* 0x000fc60000011602 */
[----:B------:R-:W-:Y:S01]  /*ed70*/  IMAD.HI R0, R0, 0x66666667, RZ ;  /* 0x6666666700007827 */ /* 0x000fe200078e02ff */
[----:B------:R-:W-:-:S04]  /*ed80*/  LEA.HI.SX32 R3, R2, R3, 0x1a ;  /* 0x0000000302037211 */ /* 0x000fc800078fd2ff */
[----:B------:R-:W-:-:S04]  /*ed90*/  SHF.R.U32.HI R5, RZ, 0x1f, R0 ;  /* 0x0000001fff057819 */ /* 0x000fc80000011600 */
[----:B------:R-:W-:-:S04]  /*eda0*/  LEA.HI.SX32 R0, R0, R5, 0x1a ;  /* 0x0000000500007211 */ /* 0x000fc800078fd2ff */
[----:B------:R-:W-:-:S04]  /*edb0*/  VIMNMX R27, R3, R0, PT ;  /* 0x00000000031b7248 */ /* 0x000fc80003fe0100 */
[----:B------:R-:W-:-:S13]  /*edc0*/  ISETP.GT.AND P0, PT, R27, RZ, PT ;  /* 0x000000ff1b00720c */ /* 0x000fda0003f04270 */
        /* <DEDUP_REMOVED lines=18> */
.L_x_1737:
        /* <DEDUP_REMOVED lines=20> */
.L_x_1740:
[----:B------:R-:W-:Y:S05]  /*f030*/  BSYNC B6 ;  /* 0x0000000000067941 */ /* 0x000fea0003800000 */
.L_x_1739:
[----:B------:R-:W-:Y:S01]  /*f040*/  VIADD R0, R16, 0x6000 ;  /* 0x0000600010007836 */ /* 0x000fe20000000000 */
[----:B------:R-:W-:Y:S04]  /*f050*/  BSSY B6, `(.L_x_1741) ;  /* 0x0000014000067945 */ /* 0x000fe80003800000 */
[----:B------:R-:W-:-:S04]  /*f060*/  LOP3.LUT P0, RZ, R0, 0x1bf, RZ, 0xc0, !PT ;  /* 0x000001bf00ff7812 */ /* 0x000fc8000780c0ff */
[----:B------:R-:W-:-:S09]  /*f070*/  P2R R17, PR, RZ, 0x1 ;  /* 0x00000001ff117803 */ /* 0x000fd20000000000 */
        /* <DEDUP_REMOVED lines=17> */
.L_x_1742:
[----:B------:R-:W-:Y:S05]  /*f190*/  BSYNC B6 ;  /* 0x0000000000067941 */ /* 0x000fea0003800000 */
.L_x_1741:
        /* <DEDUP_REMOVED lines=20> */
.L_x_1744:
[----:B------:R-:W-:Y:S05]  /*f2e0*/  BSYNC B6 ;  /* 0x0000000000067941 */ /* 0x000fea0003800000 */
.L_x_1743:
[----:B------:R-:W-:Y:S01]  /*f2f0*/  ISETP.NE.AND P6, PT, R17, RZ, PT ;  /* 0x000000ff1100720c */ /* 0x000fe20003fc5270 */
        /* <DEDUP_REMOVED lines=18> */
.L_x_1746:
[----:B------:R-:W-:Y:S05]  /*f420*/  BSYNC B6 ;  /* 0x0000000000067941 */ /* 0x000fea0003800000 */
.L_x_1745:
[----:B------:R-:W-:Y:S02]  /*f430*/  ULDC.64 UR4, c[0x0][0x9f8] ;  /* 0x00027e0000047ab9 */ /* 0x000fe40000000a00 */
[----:B------:R-:W-:-:S04]  /*f440*/  UISETP.NE.U32.AND UP0, UPT, UR4, URZ, UPT ;  /* 0x0000003f0400728c */ /* 0x000fc8000bf05070 */
[----:B------:R-:W-:-:S06]  /*f450*/  UISETP.NE.AND.EX UP0, UPT, UR5, URZ, UPT, UP0 ;  /* 0x0000003f0500728c */ /* 0x000fcc000bf05300 */
[----:B------:R-:W-:-:S05]  /*f460*/  PLOP3.LUT P0, PT, PT, PT, UP0, 0x80, 0x0 ;  /* 0x000000000000781c */ /* 0x000fca0003f0f008 */
[----:B------:R-:W-:-:S04]  /*f470*/  @UP0 UIADD3 UR4, UP1, UR47, UR4, URZ ;  /* 0x000000042f040290 */ /* 0x000fc8000ff3e03f */
[----:B------:R-:W-:Y:S02]  /*f480*/  @UP0 UIADD3.X UR5, UR45, UR5, URZ, UP1, !UPT ;  /* 0x000000052d050290 */ /* 0x000fe40008ffe43f */
[----:B------:R-:W-:-:S04]  /*f490*/  IMAD.U32 R2, RZ, RZ, UR4 ;  /* 0x00000004ff027e24 */ /* 0x000fc8000f8e00ff */
[----:B------:R-:W-:Y:S01]  /*f4a0*/  MOV R3, UR5 ;  /* 0x0000000500037c02 */ /* 0x000fe20008000f00 */
        /* <DEDUP_REMOVED lines=13> */
.L_x_1818:
[----:B-1----:R-:W-:Y:S02]  /*f580*/  ISETP.NE.AND P0, PT, R14, RZ, PT ;  /* 0x000000ff0e00720c */ /* 0x002fe40003f05270 */
[----:B------:R-:W-:-:S04]  /*f590*/  PLOP3.LUT P1, PT, PT, PT, PT, 0x8, 0x0 ;  /* 0x000000000000781c */ /* 0x000fc80003f2e170 */
[----:B------:R-:W-:-:S07]  /*f5a0*/  P2R R26, PR, RZ, 0x2 ;  /* 0x00000002ff1a7803 */ /* 0x000fce0000000000 */
[----:B------:R-:W-:Y:S05]  /*f5b0*/  @P0 BRA `(.L_x_1748) ;  /* 0x0000000400440947 */ /* 0x000fea0003800000 */
[----:B------:R-:W-:Y:S01]  /*f5c0*/  UMOV UR4, 0xffffffff ;  /* 0xffffffff00047882 */ /* 0x000fe20000000000 */
[----:B------:R-:W-:Y:S02]  /*f5d0*/  VIADD R0, R27, 0xffffffff ;  /* 0xffffffff1b007836 */ /* 0x000fe40000000000 */
[----:B------:R-:W-:Y:S05]  /*f5e0*/  BRA.DIV UR4, `(.L_x_1749) ;  /* 0x0000003604207947 */ /* 0x000fea000b800000 */
[----:B------:R-:W-:-:S13]  /*f5f0*/  ELECT P6, URZ, PT ;  /* 0x00000000003f782f */ /* 0x000fda00038c0000 */
.L_x_1821:
        /* <DEDUP_REMOVED lines=10> */
[----:B------:R-:W-:-:S05]  /*f6a0*/  @P0 SHF.R.U32.HI R4, RZ, R5, R6 ;  /* 0x00000005ff040219 */ /* 0x000fca0000011606 */
[----:B------:R-:W-:-:S04]  /*f6b0*/  IMAD.MOV R5, RZ, RZ, -R4 ;  /* 0x000000ffff057224 */ /* 0x000fc800078e0a04 */
[----:B------:R-:W-:Y:S01]  /*f6c0*/  IMAD R0, R7, R5, R0 ;  /* 0x0000000507007224 */ /* 0x000fe200078e0200 */
[--C-:B------:R-:W-:Y:S01]  /*f6d0*/  SHF.R.S32.HI R5, RZ, 0x1f, R4.reuse ;  /* 0x0000001fff057819 */ /* 0x100fe20000011404 */
[----:B------:R-:W-:Y:S02]  /*f6e0*/  IMAD R7, R23, UR4, RZ ;  /* 0x0000000417077c24 */ /* 0x000fe4000f8e02ff */
[----:B------:R-:W-:-:S04]  /*f6f0*/  IMAD.WIDE.U32 R4, R22, UR4, R4 ;  /* 0x0000000416047c25 */ /* 0x000fc8000f8e0004 */
[----:B------:R-:W-:Y:S01]  /*f700*/  IMAD R7, R22, UR5, R7 ;  /* 0x0000000516077c24 */ /* 0x000fe2000f8e0207 */
[----:B------:R-:W-:-:S03]  /*f710*/  LEA R2, P0, R4, R2, 0x2 ;  /* 0x0000000204027211 */ /* 0x000fc600078010ff */
[----:B------:R-:W-:-:S05]  /*f720*/  IMAD.IADD R5, R5, 0x1, R7 ;  /* 0x0000000105057824 */ /* 0x000fca00078e0207 */
[----:B------:R-:W-:-:S05]  /*f730*/  LEA.HI.X R3, R4, R3, R5, 0x2, P0 ;  /* 0x0000000304037211 */ /* 0x000fca00000f1405 */
[----:B------:R1:W5:Y:S02]  /*f740*/  LDG.E R17, desc[UR50][R2.64] ;  /* 0x0000003202117981 */ /* 0x000364000c1e1900 */
.L_x_1750:
[----:B-1----:R-:W1:Y:S01]  /*f750*/  S2R R2, SR_TID.X ;  /* 0x0000000000027919 */ /* 0x002e620000002100 */
[----:B------:R-:W-:Y:S01]  /*f760*/  IMAD R5, R18, 0x8, R16 ;  /* 0x0000000812057824 */ /* 0x000fe200078e0210 */
[----:B-1----:R-:W-:Y:S02]  /*f770*/  LOP3.LUT R3, R2, 0x7f, RZ, 0xc0, !PT ;  /* 0x0000007f02037812 */ /* 0x002fe400078ec0ff */
[----:B------:R-:W-:Y:S02]  /*f780*/  SHF.L.U32 R2, R19, 0x1f, RZ ;  /* 0x0000001f13027819 */ /* 0x000fe400000006ff */
[----:B------:R-:W-:Y:S02]  /*f790*/  ISETP.NE.AND P1, PT, R3, RZ, PT ;  /* 0x000000ff0300720c */ /* 0x000fe40003f25270 */
[----:B------:R-:W1:Y:S02]  /*f7a0*/  SYNCS.PHASECHK.TRANS64.TRYWAIT P0, [R5+URZ+0x13280], R2 ;  /* 0x01328002050075a7 */ /* 0x000e64000800017f */
[----:B-1----:R-:W-:Y:S09]  /*f7b0*/  @!P0 BRA `(.L_x_1751) ;  /* 0x0000003000cc8947 */ /* 0x002ff20003800000 */
.L_x_1822:
        /* <DEDUP_REMOVED lines=8> */
.L_x_1752:
        /* <DEDUP_REMOVED lines=17> */
.L_x_1823:
        /* <DEDUP_REMOVED lines=8> */
.L_x_1754:
        /* <DEDUP_REMOVED lines=10> */
[----:B------:R-:W-:-:S03]  /*fa70*/  PLOP3.LUT P0, PT, PT, PT, PT, 0x80, 0x0 ;  /* 0x000000000000781c */ /* 0x000fc60003f0f070 */
[----:B------:R-:W-:Y:S01]  /*fa80*/  UIADD3 UR8, UR8, 0xe000, URZ ;  /* 0x0000e00008087890 */ /* 0x000fe2000fffe03f */
[----:B------:R-:W-:Y:S01]  /*fa90*/  P2R R26, PR, RZ, 0x1 ;  /* 0x00000001ff1a7803 */ /* 0x000fe20000000000 */
[----:B------:R-:W-:-:S09]  /*faa0*/  UIADD3 UR9, UR9, 0x13230, URZ ;  /* 0x0001323009097890 */ /* 0x000fd2000fffe03f */
[----:B------:R3:W-:Y:S02]  /*fab0*/  UTMALDG.4D [UR8], [UR4], desc[UR6] ;  /* 0x00000608040075b4 */ /* 0x0007e40008019000 */
[----:B---3--:R-:W-:Y:S01]  /*fac0*/  NOP ;  /* 0x0000000000007918 */ /* 0x008fe20000000000 */
.L_x_1748:
[----:B------:R-:W-:Y:S05]  /*fad0*/  WARPSYNC.ALL ;  /* 0x0000000000007948 */ /* 0x000fea0003800000 */
[----:B------:R-:W-:Y:S01]  /*fae0*/  VIADD R0, R16, 0xb000 ;  /* 0x0000b00010007836 */ /* 0x000fe20000000000 */
[----:B------:R-:W-:Y:S01]  /*faf0*/  USHF.R.S32.HI UR4, URZ, 0x1f, UR52 ;  /* 0x0000001f3f047899 */ /* 0x000fe20008011434 */
[----:B------:R-:W-:Y:S01]  /*fb00*/  BAR.SYNC.DEFER_BLOCKING 0x8, 0x200 ;  /* 0x0208000000007b1d */ /* 0x000fe20000010000 */
[----:B------:R-:W-:Y:S02]  /*fb10*/  USHF.R.S32.HI UR37, URZ, 0x1f, UR36 ;  /* 0x0000001f3f257899 */ /* 0x000fe40008011424 */
[----:B------:R-:W-:-:S03]  /*fb20*/  LOP3.LUT P0, RZ, R0, 0x1bf, RZ, 0xc0, !PT ;  /* 0x000001bf00ff7812 */ /* 0x000fc6000780c0ff */
        /* <DEDUP_REMOVED lines=28> */
.L_x_1756:
[----:B------:R-:W-:Y:S05]  /*fcf0*/  BSYNC B6 ;  /* 0x0000000000067941 */ /* 0x000fea0003800000 */
.L_x_1755:
[----:B------:R-:W3:Y:S01]  /*fd00*/  LDC R7, c[0x0][0x448] ;  /* 0x00011200ff077b82 */ /* 0x000ee20000000800 */
[----:B-12---:R-:W0:Y:S01]  /*fd10*/  S2R R2, SR_TID.X ;  /* 0x0000000000027919 */ /* 0x006e220000002100 */
[----:B------:R-:W-:Y:S01]  /*fd20*/  ULDC.64 UR8, c[0x0][0x2d8] ;  /* 0x0000b60000087ab9 */ /* 0x000fe20000000a00 */
[----:B------:R-:W-:Y:S01]  /*fd30*/  UMOV UR4, UR54 ;  /* 0x0000003600047c82 */ /* 0x000fe20008000000 */
[----:B------:R-:W-:Y:S01]  /*fd40*/  UMOV UR5, UR45 ;  /* 0x0000002d00057c82 */ /* 0x000fe20008000000 */
[----:B------:R-:W-:Y:S01]  /*fd50*/  ULDC.64 UR10, c[0x0][0x280] ;  /* 0x0000a000000a7ab9 */ /* 0x000fe20000000a00 */
[----:B---3--:R-:W-:Y:S02]  /*fd60*/  ISETP.NE.AND P1, PT, R7, 0x1, PT ;  /* 0x000000010700780c */ /* 0x008fe40003f25270 */
[C---:B0-----:R-:W-:Y:S01]  /*fd70*/  LOP3.LUT R20, R2.reuse, 0x7f, RZ, 0xc0, !PT ;  /* 0x0000007f02147812 */ /* 0x041fe200078ec0ff */
[----:B------:R-:W-:-:S10]  /*fd80*/  IMAD.SHL.U32 R2, R2, 0x20, RZ ;  /* 0x0000002002027824 */ /* 0x000fd400078e00ff */
[----:B------:R-:W0:Y:S01]  /*fd90*/  @P1 LDC R3, c[0x0][0x44c] ;  /* 0x00011300ff031b82 */ /* 0x000e220000000800 */
[----:B------:R-:W-:Y:S01]  /*fda0*/  SHF.R.U32.HI R20, RZ, 0x2, R20 ;  /* 0x00000002ff147819 */ /* 0x000fe20000011614 */
[----:B------:R-:W-:-:S03]  /*fdb0*/  UIMAD UR6, UR37, UR8, URZ ;  /* 0x00000008250672a4 */ /* 0x000fc6000f8e023f */
[----:B------:R-:W-:-:S03]  /*fdc0*/  LOP3.LUT R2, R20, 0x60, R2, 0xf8, !PT ;  /* 0x0000006014027812 */ /* 0x000fc600078ef802 */
[----:B------:R-:W1:Y:S01]  /*fdd0*/  @P1 LDC R5, c[0x0][0x450] ;  /* 0x00011400ff051b82 */ /* 0x000e620000000800 */
[----:B------:R-:W-:Y:S01]  /*fde0*/  UIMAD.WIDE.U32 UR4, UR36, UR8, UR4 ;  /* 0x00000008240472a5 */ /* 0x000fe2000f8e0004 */
[----:B------:R-:W-:Y:S01]  /*fdf0*/  IMAD R6, R25, 0xc0, R2 ;  /* 0x000000c019067824 */ /* 0x000fe200078e0202 */
[----:B------:R-:W-:Y:S01]  /*fe00*/  UIMAD UR6, UR36, UR9, UR6 ;  /* 0x00000009240672a4 */ /* 0x000fe2000f8e0206 */
[----:B------:R2:W5:Y:S02]  /*fe10*/  LDL R20, [R1+0x4] ;  /* 0x0000040001147983 */ /* 0x0005640000100800 */
[----:B------:R-:W-:Y:S01]  /*fe20*/  ULDC.64 UR8, c[0x0][0x2e0] ;  /* 0x0000b80000087ab9 */ /* 0x000fe20000000a00 */
[----:B------:R-:W-:Y:S01]  /*fe30*/  UIADD3 UR5, UR5, UR6, URZ ;  /* 0x0000000605057290 */ /* 0x000fe2000fffe03f */
[----:B------:R-:W3:Y:S01]  /*fe40*/  S2R R10, SR_TID.X ;  /* 0x00000000000a7919 */ /* 0x000ee20000002100 */
[----:B------:R-:W-:Y:S02]  /*fe50*/  UIMAD UR6, UR46, UR8, URZ ;  /* 0x000000082e0672a4 */ /* 0x000fe4000f8e023f */
[----:B------:R-:W-:-:S02]  /*fe60*/  UIMAD.WIDE.U32 UR4, UR44, UR8, UR4 ;  /* 0x000000082c0472a5 */ /* 0x000fc4000f8e0004 */
[----:B------:R-:W-:Y:S01]  /*fe70*/  UIMAD UR6, UR44, UR9, UR6 ;  /* 0x000000092c0672a4 */ /* 0x000fe2000f8e0206 */
[----:B0-----:R-:W-:-:S03]  /*fe80*/  @P1 IMAD.HI.U32 R0, R6, R3, RZ ;  /* 0x0000000306001227 */ /* 0x001fc600078e00ff */
[----:B------:R-:W-:Y:S01]  /*fe90*/  UIADD3 UR5, UR5, UR6, URZ ;  /* 0x0000000605057290 */ /* 0x000fe2000fffe03f */
[----:B------:R-:W-:Y:S01]  /*fea0*/  ULDC.64 UR8, c[0x0][0x2c8] ;  /* 0x0000b20000087ab9 */ /* 0x000fe20000000a00 */
[----:B------:R-:W-:Y:S01]  /*feb0*/  IMAD.MOV.U32 R3, RZ, RZ, R6 ;  /* 0x000000ffff037224 */ /* 0x000fe200078e0006 */
[----:B------:R-:W-:Y:S02]  /*fec0*/  ULDC.64 UR6, c[0x0][0x2d0] ;  /* 0x0000b40000067ab9 */ /* 0x000fe40000000a00 */
[----:B------:R-:W-:Y:S01]  /*fed0*/  IMAD.U32 R4, RZ, RZ, UR6 ;  /* 0x00000006ff047e24 */ /* 0x000fe2000f8e00ff */
[----:B-1----:R-:W-:-:S04]  /*fee0*/  @P1 SHF.R.U32.HI R3, RZ, R5, R0 ;  /* 0x00000005ff031219 */ /* 0x002fc80000011600 */
[----:B------:R-:W-:-:S05]  /*fef0*/  SHF.R.S32.HI R0, RZ, 0x1f, R3 ;  /* 0x0000001fff007819 */ /* 0x000fca0000011403 */
[----:B------:R-:W-:-:S04]  /*ff00*/  IMAD R0, R0, UR6, RZ ;  /* 0x0000000600007c24 */ /* 0x000fc8000f8e02ff */
[C---:B------:R-:W-:Y:S02]  /*ff10*/  IMAD R5, R3.reuse, UR7, R0 ;  /* 0x0000000703057c24 */ /* 0x040fe4000f8e0200 */
[----:B------:R-:W-:Y:S01]  /*ff20*/  IMAD.MOV R0, RZ, RZ, -R3 ;  /* 0x000000ffff007224 */ /* 0x000fe200078e0a03 */
[----:B---3--:R-:W-:Y:S01]  /*ff30*/  SHF.L.U32 R21, R10, 0x4, RZ ;  /* 0x000000040a157819 */ /* 0x008fe200000006ff */
[----:B------:R-:W-:-:S03]  /*ff40*/  IMAD.WIDE.U32 R2, R3, R4, UR4 ;  /* 0x0000000403027e25 */ /* 0x000fc6000f8e0004 */
[----:B------:R-:W-:Y:S01]  /*ff50*/  LOP3.LUT R21, R21, 0x30, RZ, 0xc0, !PT ;  /* 0x0000003015157812 */ /* 0x000fe200078ec0ff */
[----:B------:R-:W-:Y:S02]  /*ff60*/  IMAD R0, R7, R0, R6 ;  /* 0x0000000007007224 */ /* 0x000fe400078e0206 */
[----:B------:R-:W-:Y:S02]  /*ff70*/  IMAD.IADD R3, R3, 0x1, R5 ;  /* 0x0000000103037824 */ /* 0x000fe400078e0205 */
[----:B------:R-:W-:Y:S01]  /*ff80*/  VIADD R6, R6, 0x80 ;  /* 0x0000008006067836 */ /* 0x000fe20000000000 */
[----:B------:R-:W-:Y:S01]  /*ff90*/  SHF.R.S32.HI R5, RZ, 0x1f, R0 ;  /* 0x0000001fff057819 */ /* 0x000fe20000011400 */
[----:B------:R-:W-:-:S04]  /*ffa0*/  IMAD.WIDE.U32 R2, R0, UR8, R2 ;  /* 0x0000000800027c25 */ /* 0x000fc8000f8e0002 */
[----:B------:R-:W-:-:S04]  /*ffb0*/  IMAD R5, R5, UR8, RZ ;  /* 0x0000000805057c24 */ /* 0x000fc8000f8e02ff */
[----:B------:R-:W-:Y:S01]  /*ffc0*/  IMAD R5, R0, UR9, R5 ;  /* 0x0000000900057c24 */ /* 0x000fe2000f8e0205 */
[----:B------:R-:W-:Y:S02]  /*ffd0*/  IADD3 R0, P0, R2, UR10, RZ ;  /* 0x0000000a02007c10 */ /* 0x000fe4000ff1e0ff */
[----:B------:R-:W0:Y:S02]  /*ffe0*/  @P1 LDC R2, c[0x0][0x44c] ;  /* 0x00011300ff021b82 */ /* 0x000e240000000800 */
[----:B------:R-:W-:-:S06]  /*fff0*/  IADD3.X R5, R3, UR11, R5, P0, !PT ;  /* 0x0000000b03057c10 */ /* 0x000fcc00087fe405 */
[----:B------:R-:W1:Y:S01]  /*10000*/  @P1 LDC R3, c[0x0][0x450] ;  /* 0x00011400ff031b82 */ /* 0x000e620000000800 */
[----:B0-----:R-:W-:-:S04]  /*10010*/  @P1 IMAD.HI.U32 R8, R6, R2, RZ ;  /* 0x0000000206081227 */ /* 0x001fc800078e00ff */
[----:B------:R-:W-:Y:S01]  /*10020*/  IMAD.MOV.U32 R2, RZ, RZ, R6 ;  /* 0x000000ffff027224 */ /* 0x000fe200078e0006 */
[----:B-1----:R-:W-:-:S05]  /*10030*/  @P1 SHF.R.U32.HI R2, RZ, R3, R8 ;  /* 0x00000003ff021219 */ /* 0x002fca0000011608 */
        /* <DEDUP_REMOVED lines=11> */
[----:B------:R-:W-:Y:S01]  /*100f0*/  IMAD R9, R6, UR9, R4 ;  /* 0x0000000906097c24 */ /* 0x000fe2000f8e0204 */
[----:B------:R-:W-:-:S04]  /*10100*/  IADD3 R4, P0, R2, UR10, RZ ;  /* 0x0000000a02047c10 */ /* 0x000fc8000ff1e0ff */
[----:B------:R-:W-:Y:S02]  /*10110*/  IADD3.X R6, R3, UR11, R9, P0, !PT ;  /* 0x0000000b03067c10 */ /* 0x000fe400087fe409 */
[----:B------:R2:W5:Y:S01]  /*10120*/  LDL R9, [R1] ;  /* 0x0000000001097983 */ /* 0x0005620000100800 */
[----:B------:R-:W-:Y:S01]  /*10130*/  ISETP.GE.AND P0, PT, R21, UR4, PT ;  /* 0x0000000415007c0c */ /* 0x000fe2000bf06270 */
[----:B------:R-:W-:Y:S01]  /*10140*/  UMOV UR4, 0xffffffff ;  /* 0xffffffff00047882 */ /* 0x000fe20000000000 */
[----:B------:R-:W-:-:S04]  /*10150*/  LOP3.LUT R10, R10, 0x7f, RZ, 0xc0, !PT ;  /* 0x0000007f0a0a7812 */ /* 0x000fc800078ec0ff */
[----:B------:R-:W-:Y:S01]  /*10160*/  SHF.R.U32.HI R10, RZ, 0x2, R10 ;  /* 0x00000002ff0a7819 */ /* 0x000fe2000001160a */
[----:B--2---:R-:W-:Y:S06]  /*10170*/  BRA.DIV UR4, `(.L_x_1757) ;  /* 0x0000002a04847947 */ /* 0x004fec000b800000 */
[----:B------:R-:W0:Y:S01]  /*10180*/  SHFL.IDX PT, R14, R0, RZ, 0x1c1f ;  /* 0x001c1fff000e7589 */ /* 0x000e2200000e0000 */
[----:B-----5:R-:W-:Y:S02]  /*10190*/  IMAD R7, R9, R7, RZ ;  /* 0x0000000709077224 */ /* 0x020fe400078e02ff */
[----:B------:R-:W-:Y:S01]  /*101a0*/  IMAD R25, R25, 0xc0, R10 ;  /* 0x000000c019197824 */ /* 0x000fe200078e020a */
[----:B------:R-:W1:Y:S03]  /*101b0*/  SHFL.IDX PT, R2, R5, RZ, 0x1c1f ;  /* 0x001c1fff05027589 */ /* 0x000e6600000e0000 */
        /* <DEDUP_REMOVED lines=21> */
[----:B0-----:R-:W-:-:S03]  /*10310*/  @!P1 IADD3 R14, P2, R21, R14, RZ ;  /* 0x0000000e150e9210 */ /* 0x001fc60007f5e0ff */
[----:B------:R-:W-:Y:S02]  /*10320*/  SHFL.IDX PT, R6, R6, 0x1, 0x1c1f ;  /* 0x003c1f0006067f89 */ /* 0x000fe400000e0000 */
        /* <DEDUP_REMOVED lines=12> */
[----:B------:R-:W-:-:S05]  /*103f0*/  @!P2 IMAD.X R3, RZ, RZ, R0, P1 ;  /* 0x000000ffff03a224 */ /* 0x000fca00008e0600 */
[----:B------:R0:W-:Y:S03]  /*10400*/  @!P2 LDGSTS.E.BYPASS.LTC128B.128 [R20+0xd000], desc[UR50][R2.64], !P0 ;  /* 0x0d0000000214afae */ /* 0x0001e6000c101d72 */
.L_x_1836:
[----:B------:R-:W-:-:S05]  /*10410*/  VIADD R0, R25, 0xa0 ;  /* 0x000000a019007836 */ /* 0x000fca0000000000 */
[----:B------:R-:W-:-:S13]  /*10420*/  ISETP.GE.AND P1, PT, R0, R7, PT ;  /* 0x000000070000720c */ /* 0x000fda0003f26270 */
[----:B01----:R-:W-:-:S04]  /*10430*/  @!P1 IADD3 R2, P2, R21, R14, RZ ;  /* 0x0000000e15029210 */ /* 0x003fc80007f5e0ff */
[----:B------:R-:W-:-:S05]  /*10440*/  @!P1 IADD3.X R3, RZ, R6, RZ, P2, !PT ;  /* 0x00000006ff039210 */ /* 0x000fca00017fe4ff */
[----:B------:R-:W-:Y:S01]  /*10450*/  @!PT LDS RZ, [RZ] ;  /* 0x00000000fffff984 */ /* 0x000fe20000000800 */
[----:B------:R-:W-:Y:S01]  /*10460*/  @!PT LDS RZ, [RZ] ;  /* 0x00000000fffff984 */ /* 0x000fe20000000800 */
[----:B------:R-:W-:Y:S01]  /*10470*/  @!PT LDS RZ, [RZ] ;  /* 0x00000000fffff984 */ /* 0x000fe20000000800 */
[----:B------:R0:W-:Y:S01]  /*10480*/  @!P1 LDGSTS.E.BYPASS.LTC128B.128 [R20+0xd800], desc[UR50][R2.64], !P0 ;  /* 0x0d80000002149fae */ /* 0x0001e2000c101d72 */
[----:B------:R-:W-:Y:S01]  /*10490*/  PLOP3.LUT P0, PT, PT, PT, PT, 0x80, 0x0 ;  /* 0x000000000000781c */ /* 0x000fe20003f0f070 */
[----:B------:R-:W-:-:S12]  /*104a0*/  NOP ;  /* 0x0000000000007918 */ /* 0x000fd80000000000 */
.L_x_1758:
        /* <DEDUP_REMOVED lines=16> */
[----:B------:R-:W-:Y:S01]  /*105b0*/  ISETP.GE.AND P1, PT, R27, 0x2, PT ;  /* 0x000000021b00780c */ /* 0x000fe20003f26270 */
[----:B------:R-:W1:Y:S02]  /*105c0*/  SYNCS.PHASECHK.TRANS64.TRYWAIT P0, [R16+URZ+0x13220], R3 ;  /* 0x01322003100075a7 */ /* 0x000e64000800017f */
[----:B01----:R-:W-:Y:S10]  /*105d0*/  @!P0 BRA `(.L_x_1760) ;  /* 0x0000002c001c8947 */ /* 0x003ff40003800000 */
.L_x_1837:
[----:B------:R-:W-:Y:S05]  /*105e0*/  BSYNC B0 ;  /* 0x0000000000007941 */ /* 0x000fea0003800000 */
.L_x_1759:
[----:B------:R-:W-:Y:S05]  /*105f0*/  @!P1 BRA `(.L_x_1761) ;  /* 0x0000000800e89947 */ /* 0x000fea0003800000 */
[----:B------:R-:W-:Y:S02]  /*10600*/  VIADD R0, R27, 0xfffffffe ;  /* 0xfffffffe1b007836 */ /* 0x000fe40000000000 */
[----:B------:R-:W-:Y:S02]  /*10610*/  IMAD.MOV.U32 R7, RZ, RZ, R19 ;  /* 0x000000ffff077224 */ /* 0x000fe400078e0013 */
[----:B------:R-:W-:-:S07]  /*10620*/  IMAD.MOV.U32 R6, RZ, RZ, R18 ;  /* 0x000000ffff067224 */ /* 0x000fce00078e0012 */
.L_x_1781:
[----:B------:R-:W-:Y:S01]  /*10630*/  ISETP.NE.AND P1, PT, R26, RZ, PT ;  /* 0x000000ff1a00720c */ /* 0x000fe20003f25270 */
        /* <DEDUP_REMOVED lines=9> */
[----:B------:R-:W-:Y:S01]  /*106d0*/  IMAD.MOV.U32 R8, RZ, RZ, R0 ;  /* 0x000000ffff087224 */ /* 0x000fe200078e0000 */
        /* <DEDUP_REMOVED lines=21> */
.L_x_1764:
        /* <DEDUP_REMOVED lines=8> */
.L_x_1838:
[----:B------:R-:W-:Y:S05]  /*108b0*/  BSYNC B1 ;  /* 0x0000000000017941 */ /* 0x000fea0003800000 */
.L_x_1765:
        /* <DEDUP_REMOVED lines=9> */
.L_x_1768:
[----:B------:R-:W-:Y:S05]  /*10950*/  BSYNC B1 ;  /* 0x0000000000017941 */ /* 0x000fea0003800000 */
.L_x_1767:
[----:B------:R-:W-:Y:S01]  /*10960*/  IMAD.MOV.U32 R9, RZ, RZ, RZ ;  /* 0x000000ffff097224 */ /* 0x000fe200078e00ff */
[----:B------:R-:W-:Y:S01]  /*10970*/  MOV R5, 0xa0 ;  /* 0x000000a000057802 */ /* 0x000fe20000000f00 */
        /* <DEDUP_REMOVED lines=10> */
.L_x_1769:
        /* <DEDUP_REMOVED lines=13> */
.L_x_1839:
[----:B------:R-:W-:Y:S05]  /*10af0*/  BSYNC B1 ;  /* 0x0000000000017941 */ /* 0x000fea0003800000 */
.L_x_1770:
        /* <DEDUP_REMOVED lines=11> */
.L_x_1773:
[----:B------:R-:W-:Y:S05]  /*10bb0*/  BSYNC B1 ;  /* 0x0000000000017941 */ /* 0x000fea0003800000 */
.L_x_1772:
        /* <DEDUP_REMOVED lines=8> */
.L_x_1774:
        /* <DEDUP_REMOVED lines=10> */
.L_x_1763:
[----:B------:R-:W-:Y:S05]  /*10ce0*/  BSYNC B0 ;  /* 0x0000000000007941 */ /* 0x000fea0003800000 */
.L_x_1762:
[----:B------:R-:W-:-:S06]  /*10cf0*/  UISETP.NE.AND UP0, UPT, UR39, 0x3, UPT ;  /* 0x000000032700788c */ /* 0x000fcc000bf05270 */
[----:B------:R-:W-:-:S13]  /*10d00*/  PLOP3.LUT P0, PT, PT, PT, UP0, 0x80, 0x0 ;  /* 0x000000000000781c */ /* 0x000fda0003f0f008 */
[----:B------:R-:W-:Y:S05]  /*10d10*/  @!P0 BRA `(.L_x_1775) ;  /* 0x0000000000048947 */ /* 0x000fea0003800000 */
[----:B------:R-:W-:Y:S01]  /*10d20*/  BPT.TRAP 0x1 ;  /* 0x000000040000795c */ /* 0x000fe20000300000 */
.L_x_1775:
        /* <DEDUP_REMOVED lines=8> */
.L_x_1840:
[----:B------:R-:W-:Y:S05]  /*10db0*/  BSYNC B0 ;  /* 0x0000000000007941 */ /* 0x000fea0003800000 */
.L_x_1776:
[----:B------:R-:W-:Y:S05]  /*10dc0*/  @!P1 BRA `(.L_x_1778) ;  /* 0x0000000000049947 */ /* 0x000fea0003800000 */
[----:B------:R-:W-:Y:S01]  /*10dd0*/  BPT.TRAP 0x1 ;  /* 0x000000040000795c */ /* 0x000fe20000300000 */
.L_x_1778:
[----:B0-----:R-:W-:Y:S01]  /*10de0*/  SHF.L.U32 R2, R7, 0x1f, RZ ;  /* 0x0000001f07027819 */ /* 0x001fe200000006ff */
[----:B------:R-:W-:-:S03]  /*10df0*/  IMAD R10, R6, 0x2800, RZ ;  /* 0x00002800060a7824 */ /* 0x000fc600078e02ff */
[----:B------:R-:W0:Y:S02]  /*10e00*/  SYNCS.PHASECHK.TRANS64.TRYWAIT P0, [R3+URZ+0x13260], R2 ;  /* 0x01326002030075a7 */ /* 0x000e24000800017f */
[----:B0-----:R-:W-:Y:S05]  /*10e10*/  @!P0 BRA `(.L_x_1779) ;  /* 0x00000024005c8947 */ /* 0x001fea0003800000 */
.L_x_1841:
        /* <DEDUP_REMOVED lines=43> */
.L_x_1780:
        /* <DEDUP_REMOVED lines=10> */
[C---:B------:R-:W-:Y:S02]  /*11170*/  ISETP.GT.AND P0, PT, R0.reuse, RZ, PT ;  /* 0x000000ff0000720c */ /* 0x040fe40003f04270 */
[----:B------:R-:W-:-:S11]  /*11180*/  IADD3 R0, R0, -0x1, RZ ;  /* 0xffffffff00007810 */ /* 0x000fd60007ffe0ff */
[----:B-1----:R-:W-:Y:S05]  /*11190*/  @P0 BRA `(.L_x_1781) ;  /* 0xfffffff400240947 */ /* 0x002fea000383ffff */
.L_x_1761:
        /* <DEDUP_REMOVED lines=17> */
.L_x_1783:
[----:B------:R-:W-:Y:S05]  /*112b0*/  BSYNC B0 ;  /* 0x0000000000007941 */ /* 0x000fea0003800000 */
.L_x_1782:
[----:B------:R-:W-:-:S06]  /*112c0*/  UISETP.NE.AND UP0, UPT, UR39, 0x3, UPT ;  /* 0x000000032700788c */ /* 0x000fcc000bf05270 */
[----:B------:R-:W-:-:S13]  /*112d0*/  PLOP3.LUT P1, PT, PT, PT, UP0, 0x80, 0x0 ;  /* 0x000000000000781c */ /* 0x000fda0003f2f008 */
[----:B------:R-:W-:Y:S05]  /*112e0*/  @!P1 BRA `(.L_x_1784) ;  /* 0x0000000000049947 */ /* 0x000fea0003800000 */
[----:B------:R-:W-:Y:S01]  /*112f0*/  BPT.TRAP 0x1 ;  /* 0x000000040000795c */ /* 0x000fe20000300000 */
.L_x_1784:
        /* <DEDUP_REMOVED lines=8> */
.L_x_1842:
[----:B------:R-:W-:Y:S05]  /*11380*/  BSYNC B0 ;  /* 0x0000000000007941 */ /* 0x000fea0003800000 */
.L_x_1785:
[----:B------:R-:W-:Y:S05]  /*11390*/  @!P2 BRA `(.L_x_1787) ;  /* 0x000000000004a947 */ /* 0x000fea0003800000 */
[----:B------:R-:W-:Y:S01]  /*113a0*/  BPT.TRAP 0x1 ;  /* 0x000000040000795c */ /* 0x000fe20000300000 */
.L_x_1787:
[----:B------:R-:W-:Y:S01]  /*113b0*/  SHF.L.U32 R5, R19, 0x1f, RZ ;  /* 0x0000001f13057819 */ /* 0x000fe200000006ff */
[----:B0-----:R-:W-:-:S03]  /*113c0*/  IMAD R3, R18, 0x2800, RZ ;  /* 0x0000280012037824 */ /* 0x001fc600078e02ff */
[----:B------:R-:W0:Y:S02]  /*113d0*/  SYNCS.PHASECHK.TRANS64.TRYWAIT P1, [R2+URZ+0x13260], R5 ;  /* 0x01326005020075a7 */ /* 0x000e24000802017f */
[----:B0-----:R-:W-:Y:S05]  /*113e0*/  @!P1 BRA `(.L_x_1788) ;  /* 0x0000002000109947 */ /* 0x001fea0003800000 */
.L_x_1843:
        /* <DEDUP_REMOVED lines=43> */
.L_x_1789:
        /* <DEDUP_REMOVED lines=10> */
.L_x_1738:
[----:B------:R-:W-:Y:S05]  /*11740*/  BSYNC B7 ;  /* 0x0000000000077941 */ /* 0x000fea0003800000 */
.L_x_1736:
[----:B------:R-:W2:Y:S02]  /*11750*/  LDL R0, [R1+0xc] ;  /* 0x00000c0001007983 */ /* 0x000ea40000100800 */
[----:B--2---:R-:W-:-:S13]  /*11760*/  ISETP.NE.AND P0, PT, R0, RZ, PT ;  /* 0x000000ff0000720c */ /* 0x004fda0003f05270 */
[----:B------:R-:W-:Y:S05]  /*11770*/  @!P0 BRA `(.L_x_1790) ;  /* 0x0000000000288947 */ /* 0x000fea0003800000 */
[----:B------:R-:W1:Y:S08]  /*11780*/  S2UR UR5, SR_CgaCtaId ;  /* 0x00000000000579c3 */ /* 0x000e700000008800 */
[----:B------:R-:W-:Y:S06]  /*11790*/  BAR.SYNC.DEFER_BLOCKING 0x5, 0x200 ;  /* 0x0148000000007b1d */ /* 0x000fec0000010000 */
[----:B------:R-:W-:-:S02]  /*117a0*/  UMOV UR4, 0x400 ;  /* 0x0000040000047882 */ /* 0x000fc40000000000 */
[----:B-1----:R-:W-:-:S06]  /*117b0*/  ULEA UR4, UR5, UR4, 0x18 ;  /* 0x0000000405047291 */ /* 0x002fcc000f8ec03f */
[----:B------:R-:W-:-:S05]  /*117c0*/  IMAD.U32 R16, RZ, RZ, UR4 ;  /* 0x00000004ff107e24 */ /* 0x000fca000f8e00ff */
[----:B------:R-:W1:Y:S02]  /*117d0*/  LDS.128 R24, [R16+0x132d0] ;  /* 0x0132d00010187984 */ /* 0x000e640000000c00 */
[----:B-1----:R-:W-:Y:S02]  /*117e0*/  R2UR UR43, R27 ;  /* 0x000000001b2b72ca */ /* 0x002fe400000e0000 */
[----:B------:R-:W-:Y:S01]  /*117f0*/  R2UR UR36, R26 ;  /* 0x000000001a2472ca */ /* 0x000fe200000e0000 */
[----:B------:R-:W-:Y:S06]  /*11800*/  BAR.ARV 0x4, 0x200 ;  /* 0x0108000000007b1d */ /* 0x000fec0000002000 */
[----:B------:R-:W-:Y:S08]  /*11810*/  BRA `(.L_x_1791) ;  /* 0x0000000800bc7947 */ /* 0x000ff00003800000 */
.L_x_1790:
[----:B------:R-:W1:Y:S01]  /*11820*/  S2R R0, SR_TID.X ;  /* 0x0000000000007919 */ /* 0x000e620000002100 */
[----:B------:R-:W-:Y:S01]  /*11830*/  ULDC UR4, c[0x0][0xc3c] ;  /* 0x00030f0000047ab9 */ /* 0x000fe20000000800 */
[----:B------:R-:W-:Y:S01]  /*11840*/  IMAD.MOV.U32 R25, RZ, RZ, RZ ;  /* 0x000000ffff197224 */ /* 0x000fe200078e00ff */
[----:B-1----:R-:W-:-:S04]  /*11850*/  LOP3.LUT R6, R0, 0x1f, RZ, 0xc0, !PT ;  /* 0x0000001f00067812 */ /* 0x002fc800078ec0ff */
[C---:B------:R-:W-:Y:S01]  /*11860*/  ISETP.NE.AND P0, PT, R6.reuse, 0x1f, PT ;  /* 0x0000001f0600780c */ /* 0x040fe20003f05270 */
[----:B------:R-:W-:-:S05]  /*11870*/  VIADD R5, R6, UR43 ;  /* 0x0000002b06057c36 */ /* 0x000fca0008000000 */
[----:B------:R-:W-:Y:S01]  /*11880*/  ISETP.GE.OR P1, PT, R5, UR4, !P0 ;  /* 0x0000000405007c0c */ /* 0x000fe2000c726670 */
[----:B------:R-:W-:-:S12]  /*11890*/  ULDC UR4, c[0x0][0xc3c] ;  /* 0x00030f0000047ab9 */ /* 0x000fd80000000800 */
[----:B0-----:R-:W0:Y:S02]  /*118a0*/  @!P1 LDC.64 R2, c[0x0][0xc80] ;  /* 0x00032000ff029b82 */ /* 0x001e240000000a00 */
        /* <DEDUP_REMOVED lines=15> */
[----:B------:R-:W-:Y:S02]  /*119a0*/  IADD3 R4, R5, R4, RZ ;  /* 0x0000000405047210 */ /* 0x000fe40007ffe0ff */
        /* <DEDUP_REMOVED lines=14> */
.L_x_1796:
        /* <DEDUP_REMOVED lines=14> */
.L_x_1795:
[----:B------:R-:W-:Y:S05]  /*11b70*/  BSYNC B0 ;  /* 0x0000000000007941 */ /* 0x000fea0003800000 */
.L_x_1794:
        /* <DEDUP_REMOVED lines=22> */
.L_x_1792:
        /* <DEDUP_REMOVED lines=8> */
[----:B------:R-:W-:Y:S01]  /*11d60*/  MOV R2, UR4 ;  /* 0x0000000400027c02 */ /* 0x000fe20008000f00 */
        /* <DEDUP_REMOVED lines=17> */
.L_x_1797:
        /* <DEDUP_REMOVED lines=21> */
[----:B------:R-:W-:-:S03]  /*11fd0*/  IMAD.MOV R9, RZ, RZ, -R9 ;  /* 0x000000ffff097224 */ /* 0x000fc600078e0a09 */
[----:B------:R-:W-:Y:S01]  /*11fe0*/  IADD3 R3, -R7, RZ, RZ ;  /* 0x000000ff07037210 */ /* 0x000fe20007ffe1ff */
        /* <DEDUP_REMOVED lines=33> */
.L_x_1793:
[----:B------:R-:W-:Y:S01]  /*12200*/  IMAD.MOV.U32 R24, RZ, RZ, R5 ;  /* 0x000000ffff187224 */ /* 0x000fe200078e0005 */
[----:B------:R-:W-:Y:S01]  /*12210*/  MOV R25, RZ ;  /* 0x000000ff00197202 */ /* 0x000fe20000000f00 */
[----:B------:R-:W-:Y:S01]  /*12220*/  ULDC UR43, c[0x0][0xc3c] ;  /* 0x00030f00002b7ab9 */ /* 0x000fe20000000800 */
[----:B------:R-:W-:-:S05]  /*12230*/  UMOV UR36, URZ ;  /* 0x0000003f00247c82 */ /* 0x000fca0008000000 */
.L_x_1798:
        /* <DEDUP_REMOVED lines=13> */
.L_x_1791:
[----:B------:R-:W-:Y:S02]  /*12310*/  ULDC UR4, c[0x0][0xc3c] ;  /* 0x00030f0000047ab9 */ /* 0x000fe40000000800 */
[----:B------:R-:W-:-:S06]  /*12320*/  UISETP.GE.AND UP0, UPT, UR43, UR4, UPT ;  /* 0x000000042b00728c */ /* 0x000fcc000bf06270 */
[----:B------:R-:W-:-:S13]  /*12330*/  PLOP3.LUT P0, PT, PT, PT, UP0, 0x80, 0x0 ;  /* 0x000000000000781c */ /* 0x000fda0003f0f008 */
[----:B------:R-:W-:Y:S05]  /*12340*/  @!P0 BRA `(.L_x_1799) ;  /* 0xffffffc400008947 */ /* 0x000fea000383ffff */
.L_x_1732:
        /* <DEDUP_REMOVED lines=12> */
.L_x_1844:
[----:B------:R-:W-:Y:S05]  /*12410*/  BSYNC B0 ;  /* 0x0000000000007941 */ /* 0x000fea0003800000 */
.L_x_1800:
[----:B------:R-:W-:-:S03]  /*12420*/  UMOV UR4, 0xffffffff ;  /* 0xffffffff00047882 */ /* 0x000fc60000000000 */
[----:B------:R-:W-:Y:S05]  /*12430*/  BRA.DIV UR4, `(.L_x_1802) ;  /* 0x0000001204247947 */ /* 0x000fea000b800000 */
[----:B0-----:R-:W0:Y:S02]  /*12440*/  S2R R0, SR_TID.X ;  /* 0x0000000000007919 */ /* 0x001e240000002100 */
[----:B0-----:R-:W-:-:S04]  /*12450*/  SHF.R.U32.HI R0, RZ, 0x5, R0 ;  /* 0x00000005ff007819 */ /* 0x001fc80000011600 */
[----:B------:R-:W-:-:S05]  /*12460*/  LOP3.LUT R0, R0, 0x3, RZ, 0xc0, !PT ;  /* 0x0000000300007812 */ /* 0x000fca00078ec0ff */
[----:B------:R0:W1:Y:S02]  /*12470*/  SHFL.IDX PT, R14, R0, RZ, 0x1f ;  /* 0x00001fff000e7589 */ /* 0x00006400000e0000 */
.L_x_1847:
[----:B-1----:R-:W-:Y:S01]  /*12480*/  ISETP.NE.AND P0, PT, R14, RZ, PT ;  /* 0x000000ff0e00720c */ /* 0x002fe20003f05270 */
[----:B------:R-:W-:-:S12]  /*12490*/  BSSY B0, `(.L_x_1803) ;  /* 0x000002b000007945 */ /* 0x000fd80003800000 */
[----:B------:R-:W-:Y:S05]  /*124a0*/  @P0 BRA `(.L_x_1804) ;  /* 0x0000000000a40947 */ /* 0x000fea0003800000 */
[----:B------:R-:W-:-:S03]  /*124b0*/  UMOV UR4, 0xffffffff ;  /* 0xffffffff00047882 */ /* 0x000fc60000000000 */
[----:B------:R-:W-:Y:S05]  /*124c0*/  BRA.DIV UR4, `(.L_x_1805) ;  /* 0x0000001204347947 */ /* 0x000fea000b800000 */
[----:B------:R-:W-:-:S13]  /*124d0*/  ELECT P6, URZ, PT ;  /* 0x00000000003f782f */ /* 0x000fda00038c0000 */
.L_x_1850:
[----:B------:R-:W-:Y:S05]  /*124e0*/  @!P6 BRA `(.L_x_1804) ;  /* 0x000000000094e947 */ /* 0x000fea0003800000 */
[----:B------:R-:W-:-:S06]  /*124f0*/  ULOP3.LUT UR4, UR38, 0x2, URZ, 0xfc, !UPT ;  /* 0x0000000226047892 */ /* 0x000fcc000f8efc3f */
[----:B0-----:R-:W-:-:S05]  /*12500*/  IMAD.U32 R0, RZ, RZ, UR4 ;  /* 0x00000004ff007e24 */ /* 0x001fca000f8e00ff */
[----:B------:R-:W-:-:S13]  /*12510*/  ISETP.NE.AND P0, PT, R0, 0x3, PT ;  /* 0x000000030000780c */ /* 0x000fda0003f05270 */
[----:B------:R-:W-:Y:S05]  /*12520*/  @!P0 BRA `(.L_x_1806) ;  /* 0x0000000000048947 */ /* 0x000fea0003800000 */
[----:B------:R-:W-:Y:S01]  /*12530*/  BPT.TRAP 0x1 ;  /* 0x000000040000795c */ /* 0x000fe20000300000 */
.L_x_1806:
        /* <DEDUP_REMOVED lines=12> */
.L_x_1851:
[----:B------:R-:W1:Y:S02]  /*12600*/  SYNCS.PHASECHK.TRANS64.TRYWAIT P1, [R3+URZ], R0 ;  /* 0x00000000030075a7 */ /* 0x000e64000802017f */
[----:B-1----:R-:W-:Y:S05]  /*12610*/  @!P1 BRA `(.L_x_1808) ;  /* 0x0000001000149947 */ /* 0x002fea0003800000 */
.L_x_1852:
[----:B------:R-:W-:Y:S05]  /*12620*/  @!P0 BRA `(.L_x_1809) ;  /* 0x0000000000048947 */ /* 0x000fea0003800000 */
[----:B------:R-:W-:Y:S01]  /*12630*/  BPT.TRAP 0x1 ;  /* 0x000000040000795c */ /* 0x000fe20000300000 */
.L_x_1809:
[----:B-1----:R-:W-:-:S04]  /*12640*/  IMAD R3, R18, 0x8, R7 ;  /* 0x0000000812037824 */ /* 0x002fc800078e0207 */
[----:B------:R-:W1:Y:S02]  /*12650*/  SYNCS.PHASECHK.TRANS64.TRYWAIT P1, [R3+URZ+0x13260], R4 ;  /* 0x01326004030075a7 */ /* 0x000e64000802017f */
[----:B-1----:R-:W-:Y:S05]  /*12660*/  @!P1 BRA `(.L_x_1810) ;  /* 0x0000001000149947 */ /* 0x002fea0003800000 */
.L_x_1853:
[----:B------:R-:W-:Y:S05]  /*12670*/  @!P0 BRA `(.L_x_1811) ;  /* 0x0000000000048947 */ /* 0x000fea0003800000 */
[----:B------:R-:W-:Y:S01]  /*12680*/  BPT.TRAP 0x1 ;  /* 0x000000040000795c */ /* 0x000fe20000300000 */
.L_x_1811:
[----:B0-----:R-:W-:-:S04]  /*12690*/  IMAD R5, R6, 0x8, R7 ;  /* 0x0000000806057824 */ /* 0x001fc800078e0207 */
[----:B------:R-:W0:Y:S02]  /*126a0*/  SYNCS.PHASECHK.TRANS64.TRYWAIT P1, [R5+URZ+0x13260], R0 ;  /* 0x01326000050075a7 */ /* 0x000e24000802017f */
[----:B0-----:R-:W-:Y:S05]  /*126b0*/  @!P1 BRA `(.L_x_1812) ;  /* 0x0000001000149947 */ /* 0x001fea0003800000 */
.L_x_1854:
[----:B------:R-:W-:Y:S05]  /*126c0*/  @!P0 BRA `(.L_x_1813) ;  /* 0x0000000000048947 */ /* 0x000fea0003800000 */
[----:B------:R-:W-:Y:S01]  /*126d0*/  BPT.TRAP 0x1 ;  /* 0x000000040000795c */ /* 0x000fe20000300000 */
.L_x_1813:
[----:B------:R-:W2:Y:S02]  /*126e0*/  SYNCS.PHASECHK.TRANS64.TRYWAIT P0, [R3+URZ+0x13280], R4 ;  /* 0x01328004030075a7 */ /* 0x000ea4000800017f */
[----:B--2---:R-:W-:Y:S05]  /*126f0*/  @!P0 BRA `(.L_x_1814) ;  /* 0x0000001000188947 */ /* 0x004fea0003800000 */
.L_x_1815:
[----:B---3--:R3:W4:Y:S02]  /*12700*/  SYNCS.PHASECHK.TRANS64.TRYWAIT P0, [R5+URZ+0x13280], R0 ;  /* 0x01328000050075a7 */ /* 0x008724000800017f */
[----:B----4-:R-:W-:Y:S05]  /*12710*/  @!P0 NANOSLEEP.SYNCS 0x989680 ;  /* 0x009896800000895d */ /* 0x010fea0003900000 */
[----:B------:R-:W4:Y:S02]  /*12720*/  @!P0 SYNCS.PHASECHK.TRANS64 P0, [R5+URZ+0x13280], R0 ;  /* 0x01328000050085a7 */ /* 0x000f24000800007f */
[----:B----4-:R-:W-:Y:S05]  /*12730*/  @!P0 BRA `(.L_x_1815) ;  /* 0xfffffffc00f08947 */ /* 0x010fea000383ffff */
.L_x_1804:
[----:B------:R-:W-:Y:S05]  /*12740*/  BSYNC B0 ;  /* 0x0000000000007941 */ /* 0x000fea0003800000 */
.L_x_1803:
[----:B------:R-:W-:Y:S05]  /*12750*/  EXIT ;  /* 0x000000000000794d */ /* 0x000fea0003800000 */
.L_x_1683:
[----:B0-----:R-:W-:-:S04]  /*12760*/  MOV R3, UR45 ;  /* 0x0000002d00037c02 */ /* 0x001fc80008000f00 */
[----:B------:R0:W1:Y:S03]  /*12770*/  SYNCS.PHASECHK.TRANS64.TRYWAIT P1, [R3+URZ+0x13200], R6 ;  /* 0x01320006030075a7 */ /* 0x000066000802017f */
[----:B-1----:R-:W-:Y:S05]  /*12780*/  @!P1 NANOSLEEP.SYNCS 0x989680 ;  /* 0x009896800000995d */ /* 0x002fea0003900000 */
[----:B------:R-:W1:Y:S02]  /*12790*/  @!P1 SYNCS.PHASECHK.TRANS64 P1, [R3+URZ+0x13200], R6 ;  /* 0x01320006030095a7 */ /* 0x000e64000802007f */
[----:B-1----:R-:W-:Y:S05]  /*127a0*/  @!P1 BRA `(.L_x_1683) ;  /* 0xfffffffc00ec9947 */ /* 0x002fea000383ffff */
[----:B------:R-:W-:Y:S05]  /*127b0*/  BRA `(.L_x_1816) ;  /* 0xfffffef000a47947 */ /* 0x000fea000383ffff */
.L_x_1687:
[----:B-1----:R1:W2:Y:S02]  /*127c0*/  SYNCS.PHASECHK.TRANS64.TRYWAIT P1, [R2+URZ+0x13230], R3 ;  /* 0x01323003020075a7 */ /* 0x0022a4000802017f */
[----:B--2---:R-:W-:Y:S05]  /*127d0*/  @!P1 NANOSLEEP.SYNCS 0x989680 ;  /* 0x009896800000995d */ /* 0x004fea0003900000 */
[----:B------:R-:W2:Y:S02]  /*127e0*/  @!P1 SYNCS.PHASECHK.TRANS64 P1, [R2+URZ+0x13230], R3 ;  /* 0x01323003020095a7 */ /* 0x000ea4000802007f */
[----:B--2---:R-:W-:Y:S05]  /*127f0*/  @!P1 BRA `(.L_x_1687) ;  /* 0xfffffffc00f09947 */ /* 0x004fea000383ffff */
[----:B------:R-:W-:Y:S05]  /*12800*/  BRA `(.L_x_1686) ;  /* 0xfffffef000c07947 */ /* 0x000fea000383ffff */
.L_x_1692:
[----:B-1----:R-:W-:-:S04]  /*12810*/  IMAD.U32 R8, RZ, RZ, UR21 ;  /* 0x00000015ff087e24 */ /* 0x002fc8000f8e00ff */
[----:B------:R1:W2:Y:S03]  /*12820*/  SYNCS.PHASECHK.TRANS64.TRYWAIT P3, [R8+URZ+0x13230], R7 ;  /* 0x01323007080075a7 */ /* 0x0002a6000806017f */
[----:B--2---:R-:W-:Y:S05]  /*12830*/  @!P3 NANOSLEEP.SYNCS 0x989680 ;  /* 0x009896800000b95d */ /* 0x004fea0003900000 */
[----:B------:R-:W2:Y:S02]  /*12840*/  @!P3 SYNCS.PHASECHK.TRANS64 P3, [R8+URZ+0x13230], R7 ;  /* 0x013230070800b5a7 */ /* 0x000ea4000806007f */
[----:B--2---:R-:W-:Y:S05]  /*12850*/  @!P3 BRA `(.L_x_1692) ;  /* 0xfffffffc00ecb947 */ /* 0x004fea000383ffff */
[----:B------:R-:W-:Y:S05]  /*12860*/  BRA `(.L_x_1691) ;  /* 0xffffff2400cc7947 */ /* 0x000fea000383ffff */
.L_x_1696:
[----:B-1----:R-:W-:-:S04]  /*12870*/  IMAD.U32 R8, RZ, RZ, UR11 ;  /* 0x0000000bff087e24 */ /* 0x002fc8000f8e00ff */
[----:B------:R1:W2:Y:S03]  /*12880*/  SYNCS.PHASECHK.TRANS64.TRYWAIT P3, [R8+URZ+0x13250], R7 ;  /* 0x01325007080075a7 */ /* 0x0002a6000806017f */
[----:B--2---:R-:W-:Y:S05]  /*12890*/  @!P3 NANOSLEEP.SYNCS 0x989680 ;  /* 0x009896800000b95d */ /* 0x004fea0003900000 */
[----:B------:R-:W2:Y:S02]  /*128a0*/  @!P3 SYNCS.PHASECHK.TRANS64 P3, [R8+URZ+0x13250], R7 ;  /* 0x013250070800b5a7 */ /* 0x000ea4000806007f */
[----:B--2---:R-:W-:Y:S05]  /*128b0*/  @!P3 BRA `(.L_x_1696) ;  /* 0xfffffffc00ecb947 */ /* 0x004fea000383ffff */
[----:B------:R-:W-:Y:S05]  /*128c0*/  BRA `(.L_x_1695) ;  /* 0xffffff2800d87947 */ /* 0x000fea000383ffff */
.L_x_1703:
[----:B-1----:R-:W-:-:S04]  /*128d0*/  IMAD.U32 R8, RZ, RZ, UR6 ;  /* 0x00000006ff087e24 */ /* 0x002fc8000f8e00ff */
[----:B------:R1:W2:Y:S03]  /*128e0*/  SYNCS.PHASECHK.TRANS64.TRYWAIT P2, [R8+URZ+0x13230], R7 ;  /* 0x01323007080075a7 */ /* 0x0002a6000804017f */
[----:B--2---:R-:W-:Y:S05]  /*128f0*/  @!P2 NANOSLEEP.SYNCS 0x989680 ;  /* 0x009896800000a95d */ /* 0x004fea0003900000 */
[----:B------:R-:W2:Y:S02]  /*12900*/  @!P2 SYNCS.PHASECHK.TRANS64 P2, [R8+URZ+0x13230], R7 ;  /* 0x013230070800a5a7 */ /* 0x000ea4000804007f */
[----:B--2---:R-:W-:Y:S05]  /*12910*/  @!P2 BRA `(.L_x_1703) ;  /* 0xfffffffc00eca947 */ /* 0x004fea000383ffff */
[----:B------:R-:W-:Y:S05]  /*12920*/  BRA `(.L_x_1702) ;  /* 0xffffff5c00987947 */ /* 0x000fea000383ffff */
.L_x_1707:
[----:B-1----:R-:W-:-:S04]  /*12930*/  IMAD.U32 R8, RZ, RZ, UR11 ;  /* 0x0000000bff087e24 */ /* 0x002fc8000f8e00ff */
[----:B------:R1:W2:Y:S03]  /*12940*/  SYNCS.PHASECHK.TRANS64.TRYWAIT P2, [R8+URZ+0x13250], R7 ;  /* 0x01325007080075a7 */ /* 0x0002a6000804017f */
[----:B--2---:R-:W-:Y:S05]  /*12950*/  @!P2 NANOSLEEP.SYNCS 0x989680 ;  /* 0x009896800000a95d */ /* 0x004fea0003900000 */
[----:B------:R-:W2:Y:S02]  /*12960*/  @!P2 SYNCS.PHASECHK.TRANS64 P2, [R8+URZ+0x13250], R7 ;  /* 0x013250070800a5a7 */ /* 0x000ea4000804007f */
[----:B--2---:R-:W-:Y:S05]  /*12970*/  @!P2 BRA `(.L_x_1707) ;  /* 0xfffffffc00eca947 */ /* 0x004fea000383ffff */
[----:B------:R-:W-:Y:S05]  /*12980*/  BRA `(.L_x_1706) ;  /* 0xffffff6000a47947 */ /* 0x000fea000383ffff */
.L_x_1713:
[----:B-1----:R-:W-:-:S04]  /*12990*/  IMAD.U32 R5, RZ, RZ, UR14 ;  /* 0x0000000eff057e24 */ /* 0x002fc8000f8e00ff */
[----:B------:R1:W2:Y:S03]  /*129a0*/  SYNCS.PHASECHK.TRANS64.TRYWAIT P1, [R5+URZ+0x13250], R0 ;  /* 0x01325000050075a7 */ /* 0x0002a6000802017f */
[----:B--2---:R-:W-:Y:S05]  /*129b0*/  @!P1 NANOSLEEP.SYNCS 0x989680 ;  /* 0x009896800000995d */ /* 0x004fea0003900000 */
[----:B------:R-:W2:Y:S02]  /*129c0*/  @!P1 SYNCS.PHASECHK.TRANS64 P1, [R5+URZ+0x13250], R0 ;  /* 0x01325000050095a7 */ /* 0x000ea4000802007f */
[----:B--2---:R-:W-:Y:S05]  /*129d0*/  @!P1 BRA `(.L_x_1713) ;  /* 0xfffffffc00ec9947 */ /* 0x004fea000383ffff */
[----:B------:R-:W-:Y:S05]  /*129e0*/  BRA `(.L_x_1712) ;  /* 0xffffff8800647947 */ /* 0x000fea000383ffff */
.L_x_1747:
[----:B------:R-:W-:Y:S02]  /*129f0*/  IMAD.MOV.U32 R13, RZ, RZ, R20 ;  /* 0x000000ffff0d7224 */ /* 0x000fe400078e0014 */
[----:B------:R-:W-:Y:S02]  /*12a00*/  IMAD.MOV.U32 R12, RZ, RZ, RZ ;  /* 0x000000ffff0c7224 */ /* 0x000fe400078e00ff */
[----:B------:R-:W-:Y:S02]  /*12a10*/  IMAD.MOV.U32 R11, RZ, RZ, 0x1f ;  /* 0x0000001fff0b7424 */ /* 0x000fe400078e00ff */
[----:B------:R-:W-:-:S07]  /*12a20*/  IMAD.MOV.U32 R15, RZ, RZ, -0x1 ;  /* 0xffffffffff0f7424 */ /* 0x000fce00078e00ff */
[----:B------:R-:W-:Y:S05]  /*12a30*/  WARPSYNC.COLLECTIVE R15, `(.L_x_1817) ;  /* 0x000000000f087348 */ /* 0x000fea0003c00000 */
[----:B------:R0:W1:Y:S02]  /*12a40*/  SHFL.IDX P6, R14, R13, R12, R11 ;  /* 0x0000000c0d0e7389 */ /* 0x00006400000c000b */
[----:B01----:R-:W-:Y:S01]  /*12a50*/  ENDCOLLECTIVE ;  /* 0x000000000000791b */ /* 0x003fe20003800000 */
.L_x_1817:
[----:B------:R-:W-:Y:S05]  /*12a60*/  BRA `(.L_x_1818) ;  /* 0xffffffc800c47947 */ /* 0x000fea000383ffff */
.L_x_1749:
[----:B------:R-:W-:Y:S01]  /*12a70*/  BSSY B0, `(.L_x_1819) ;  /* 0x0000006000007945 */ /* 0x000fe20003800000 */
[----:B------:R-:W-:-:S07]  /*12a80*/  IMAD.MOV.U32 R15, RZ, RZ, -0x1 ;  /* 0xffffffffff0f7424 */ /* 0x000fce00078e00ff */
[----:B0-----:R-:W-:Y:S05]  /*12a90*/  WARPSYNC.COLLECTIVE R15, `(.L_x_1820) ;  /* 0x000000000f0c7348 */ /* 0x001fea0003c00000 */
[----:B------:R-:W-:Y:S02]  /*12aa0*/  ELECT P6, UR62, PT ;  /* 0x00000000003e782f */ /* 0x000fe400038c0000 */
[----:B------:R-:W-:Y:S01]  /*12ab0*/  MOV R14, UR62 ;  /* 0x0000003e000e7c02 */ /* 0x000fe20008000f00 */
[----:B0-----:R-:W-:Y:S10]  /*12ac0*/  ENDCOLLECTIVE ;  /* 0x000000000000791b */ /* 0x001ff40003800000 */
.L_x_1820:
[----:B------:R-:W-:Y:S05]  /*12ad0*/  BSYNC B0 ;  /* 0x0000000000007941 */ /* 0x000fea0003800000 */
.L_x_1819:
[----:B------:R-:W-:Y:S05]  /*12ae0*/  BRA `(.L_x_1821) ;  /* 0xffffffc800c47947 */ /* 0x000fea000383ffff */
.L_x_1751:
[----:B-1----:R1:W2:Y:S02]  /*12af0*/  SYNCS.PHASECHK.TRANS64.TRYWAIT P0, [R5+URZ+0x13280], R2 ;  /* 0x01328002050075a7 */ /* 0x0022a4000800017f */
[----:B--2---:R-:W-:Y:S05]  /*12b00*/  @!P0 NANOSLEEP.SYNCS 0x989680 ;  /* 0x009896800000895d */ /* 0x004fea0003900000 */
[----:B------:R-:W2:Y:S02]  /*12b10*/  @!P0 SYNCS.PHASECHK.TRANS64 P0, [R5+URZ+0x13280], R2 ;  /* 0x01328002050085a7 */ /* 0x000ea4000800007f */
[----:B--2---:R-:W-:Y:S05]  /*12b20*/  @!P0 BRA `(.L_x_1751) ;  /* 0xfffffffc00f08947 */ /* 0x004fea000383ffff */
[----:B------:R-:W-:Y:S05]  /*12b30*/  BRA `(.L_x_1822) ;  /* 0xffffffcc00207947 */ /* 0x000fea000383ffff */
.L_x_1753:
[----:B--2---:R2:W3:Y:S02]  /*12b40*/  SYNCS.PHASECHK.TRANS64.TRYWAIT P0, [R5+URZ+0x13240], R2 ;  /* 0x01324002050075a7 */ /* 0x0044e4000800017f */
[----:B---3--:R-:W-:Y:S05]  /*12b50*/  @!P0 NANOSLEEP.SYNCS 0x989680 ;  /* 0x009896800000895d */ /* 0x008fea0003900000 */
[----:B------:R-:W3:Y:S02]  /*12b60*/  @!P0 SYNCS.PHASECHK.TRANS64 P0, [R5+URZ+0x13240], R2 ;  /* 0x01324002050085a7 */ /* 0x000ee4000800007f */
[----:B---3--:R-:W-:Y:S05]  /*12b70*/  @!P0 BRA `(.L_x_1753) ;  /* 0xfffffffc00f08947 */ /* 0x008fea000383ffff */
[----:B------:R-:W-:Y:S05]  /*12b80*/  BRA `(.L_x_1823) ;  /* 0xffffffcc00707947 */ /* 0x000fea000383ffff */
.L_x_1757:
[----:B------:R-:W-:Y:S01]  /*12b90*/  IMAD.MOV.U32 R13, RZ, RZ, R5 ;  /* 0x000000ffff0d7224 */ /* 0x000fe200078e0005 */
[----:B------:R-:W-:Y:S01]  /*12ba0*/  MOV R15, 0xffffffff ;  /* 0xffffffff000f7802 */ /* 0x000fe20000000f00 */
[----:B------:R-:W-:Y:S02]  /*12bb0*/  IMAD.MOV.U32 R12, RZ, RZ, RZ ;  /* 0x000000ffff0c7224 */ /* 0x000fe400078e00ff */
[----:B------:R-:W-:Y:S02]  /*12bc0*/  IMAD.MOV.U32 R11, RZ, RZ, 0x1c1f ;  /* 0x00001c1fff0b7424 */ /* 0x000fe400078e00ff */
[----:B-----5:R-:W-:Y:S02]  /*12bd0*/  IMAD R7, R9, R7, RZ ;  /* 0x0000000709077224 */ /* 0x020fe400078e02ff */
[----:B------:R-:W-:-:S07]  /*12be0*/  IMAD R25, R25, 0xc0, R10 ;  /* 0x000000c019197824 */ /* 0x000fce00078e020a */
[----:B------:R-:W-:Y:S05]  /*12bf0*/  WARPSYNC.COLLECTIVE R15, `(.L_x_1824) ;  /* 0x000000000f087348 */ /* 0x000fea0003c00000 */
[----:B------:R0:W1:Y:S02]  /*12c00*/  SHFL.IDX P6, R14, R13, R12, R11 ;  /* 0x0000000c0d0e7389 */ /* 0x00006400000c000b */
[----:B01----:R-:W-:Y:S01]  /*12c10*/  ENDCOLLECTIVE ;  /* 0x000000000000791b */ /* 0x003fe20003800000 */
.L_x_1824:
[C---:B------:R-:W-:Y:S01]  /*12c20*/  VIADD R8, R25.reuse, 0x20 ;  /* 0x0000002019087836 */ /* 0x040fe20000000000 */
[----:B------:R-:W-:Y:S01]  /*12c30*/  ISETP.GE.AND P1, PT, R25, R7, PT ;  /* 0x000000071900720c */ /* 0x000fe20003f26270 */
[----:B------:R-:W-:Y:S02]  /*12c40*/  IMAD.MOV.U32 R13, RZ, RZ, R0 ;  /* 0x000000ffff0d7224 */ /* 0x000fe400078e0000 */
[----:B------:R-:W-:-:S10]  /*12c50*/  IMAD.MOV.U32 R2, RZ, RZ, R14 ;  /* 0x000000ffff027224 */ /* 0x000fd400078e000e */
[----:B------:R-:W-:Y:S05]  /*12c60*/  WARPSYNC.COLLECTIVE R15, `(.L_x_1825) ;  /* 0x000000000f087348 */ /* 0x000fea0003c00000 */
[----:B------:R0:W1:Y:S02]  /*12c70*/  SHFL.IDX P6, R14, R13, R12, R11 ;  /* 0x0000000c0d0e7389 */ /* 0x00006400000c000b */
[----:B01----:R-:W-:Y:S01]  /*12c80*/  ENDCOLLECTIVE ;  /* 0x000000000000791b */ /* 0x003fe20003800000 */
.L_x_1825:
        /* <DEDUP_REMOVED lines=8> */
.L_x_1826:
        /* <DEDUP_REMOVED lines=11> */
.L_x_1827:
        /* <DEDUP_REMOVED lines=8> */
.L_x_1828:
        /* <DEDUP_REMOVED lines=10> */
.L_x_1829:
        /* <DEDUP_REMOVED lines=8> */
.L_x_1830:
        /* <DEDUP_REMOVED lines=11> */
.L_x_1831:
[----:B------:R-:W-:Y:S02]  /*13010*/  IMAD.MOV.U32 R13, RZ, RZ, R6 ;  /* 0x000000ffff0d7224 */ /* 0x000fe400078e0006 */
[----:B------:R-:W-:Y:S02]  /*13020*/  IMAD.MOV.U32 R12, RZ, RZ, RZ ;  /* 0x000000ffff0c7224 */ /* 0x000fe400078e00ff */
[----:B------:R-:W-:-:S07]  /*13030*/  IMAD.MOV.U32 R8, RZ, RZ, R14 ;  /* 0x000000ffff087224 */ /* 0x000fce00078e000e */
[----:B------:R-:W-:Y:S05]  /*13040*/  WARPSYNC.COLLECTIVE R15, `(.L_x_1832) ;  /* 0x000000000f087348 */ /* 0x000fea0003c00000 */
[----:B------:R0:W1:Y:S02]  /*13050*/  SHFL.IDX P6, R14, R13, R12, R11 ;  /* 0x0000000c0d0e7389 */ /* 0x00006400000c000b */
[----:B01----:R-:W-:Y:S01]  /*13060*/  ENDCOLLECTIVE ;  /* 0x000000000000791b */ /* 0x003fe20003800000 */
.L_x_1832:
[----:B------:R-:W-:-:S05]  /*13070*/  @!P1 IADD3 R2, P3, R21, R8, RZ ;  /* 0x0000000815029210 */ /* 0x000fca0007f7e0ff */
[----:B------:R-:W-:-:S05]  /*13080*/  @!P1 IMAD.X R3, RZ, RZ, R5, P3 ;  /* 0x000000ffff039224 */ /* 0x000fca00018e0605 */
[----:B------:R-:W-:Y:S01]  /*13090*/  @!PT LDS RZ, [RZ] ;  /* 0x00000000fffff984 */ /* 0x000fe20000000800 */
[----:B------:R-:W-:Y:S01]  /*130a0*/  @!PT LDS RZ, [RZ] ;  /* 0x00000000fffff984 */ /* 0x000fe20000000800 */
[----:B------:R-:W-:Y:S01]  /*130b0*/  @!PT LDS RZ, [RZ] ;  /* 0x00000000fffff984 */ /* 0x000fe20000000800 */
[----:B------:R0:W-:Y:S01]  /*130c0*/  @!P1 LDGSTS.E.BYPASS.LTC128B.128 [R20+0xc800], desc[UR50][R2.64], !P0 ;  /* 0x0c80000002149fae */ /* 0x0001e2000c101d72 */
[----:B------:R-:W-:Y:S01]  /*130d0*/  IMAD.MOV.U32 R13, RZ, RZ, R4 ;  /* 0x000000ffff0d7224 */ /* 0x000fe200078e0004 */
[----:B------:R-:W-:Y:S01]  /*130e0*/  MOV R0, R14 ;  /* 0x0000000e00007202 */ /* 0x000fe20000000f00 */
[----:B0-----:R-:W-:-:S07]  /*130f0*/  VIADD R2, R25, 0x80 ;  /* 0x0000008019027836 */ /* 0x001fce0000000000 */
[----:B------:R-:W-:Y:S05]  /*13100*/  WARPSYNC.COLLECTIVE R15, `(.L_x_1833) ;  /* 0x000000000f087348 */ /* 0x000fea0003c00000 */
[----:B------:R0:W1:Y:S02]  /*13110*/  SHFL.IDX P6, R14, R13, R12, R11 ;  /* 0x0000000c0d0e7389 */ /* 0x00006400000c000b */
[----:B01----:R-:W-:Y:S01]  /*13120*/  ENDCOLLECTIVE ;  /* 0x000000000000791b */ /* 0x003fe20003800000 */
.L_x_1833:
[----:B------:R-:W-:Y:S01]  /*13130*/  ISETP.GE.AND P2, PT, R2, R7, PT ;  /* 0x000000070200720c */ /* 0x000fe20003f46270 */
[----:B------:R-:W-:Y:S02]  /*13140*/  IMAD.MOV.U32 R13, RZ, RZ, R6 ;  /* 0x000000ffff0d7224 */ /* 0x000fe400078e0006 */
[----:B------:R-:W-:-:S10]  /*13150*/  IMAD.MOV.U32 R12, RZ, RZ, 0x1 ;  /* 0x00000001ff0c7424 */ /* 0x000fd400078e00ff */
[----:B------:R-:W-:-:S13]  /*13160*/  @!P2 IADD3 R2, P1, R21, R14, RZ ;  /* 0x0000000e1502a210 */ /* 0x000fda0007f3e0ff */
[----:B------:R-:W-:Y:S05]  /*13170*/  WARPSYNC.COLLECTIVE R15, `(.L_x_1834) ;  /* 0x000000000f087348 */ /* 0x000fea0003c00000 */
[----:B------:R0:W1:Y:S02]  /*13180*/  SHFL.IDX P6, R14, R13, R12, R11 ;  /* 0x0000000c0d0e7389 */ /* 0x00006400000c000b */
[----:B01----:R-:W-:Y:S01]  /*13190*/  ENDCOLLECTIVE ;  /* 0x000000000000791b */ /* 0x003fe20003800000 */
.L_x_1834:
        /* <DEDUP_REMOVED lines=10> */
.L_x_1835:
[----:B------:R-:W-:Y:S05]  /*13240*/  BRA `(.L_x_1836) ;  /* 0xffffffd000707947 */ /* 0x000fea000383ffff */
.L_x_1760:
[----:B0-----:R0:W1:Y:S02]  /*13250*/  SYNCS.PHASECHK.TRANS64.TRYWAIT P0, [R16+URZ+0x13220], R3 ;  /* 0x01322003100075a7 */ /* 0x001064000800017f */
[----:B-1----:R-:W-:Y:S05]  /*13260*/  @!P0 NANOSLEEP.SYNCS 0x989680 ;  /* 0x009896800000895d */ /* 0x002fea0003900000 */
[----:B------:R-:W1:Y:S02]  /*13270*/  @!P0 SYNCS.PHASECHK.TRANS64 P0, [R16+URZ+0x13220], R3 ;  /* 0x01322003100085a7 */ /* 0x000e64000800007f */
[----:B-1----:R-:W-:Y:S05]  /*13280*/  @!P0 BRA `(.L_x_1760) ;  /* 0xfffffffc00f08947 */ /* 0x002fea000383ffff */
[----:B------:R-:W-:Y:S05]  /*13290*/  BRA `(.L_x_1837) ;  /* 0xffffffd000d07947 */ /* 0x000fea000383ffff */
.L_x_1766:
[----:B0-----:R0:W1:Y:S02]  /*132a0*/  SYNCS.PHASECHK.TRANS64.TRYWAIT P0, [R4+URZ+0x13280], R3 ;  /* 0x01328003040075a7 */ /* 0x001064000800017f */
[----:B-1----:R-:W-:Y:S05]  /*132b0*/  @!P0 NANOSLEEP.SYNCS 0x989680 ;  /* 0x009896800000895d */ /* 0x002fea0003900000 */
[----:B------:R-:W1:Y:S02]  /*132c0*/  @!P0 SYNCS.PHASECHK.TRANS64 P0, [R4+URZ+0x13280], R3 ;  /* 0x01328003040085a7 */ /* 0x000e64000800007f */
[----:B-1----:R-:W-:Y:S05]  /*132d0*/  @!P0 BRA `(.L_x_1766) ;  /* 0xfffffffc00f08947 */ /* 0x002fea000383ffff */
[----:B------:R-:W-:Y:S05]  /*132e0*/  BRA `(.L_x_1838) ;  /* 0xffffffd400707947 */ /* 0x000fea000383ffff */
.L_x_1771:
[----:B-1----:R1:W2:Y:S02]  /*132f0*/  SYNCS.PHASECHK.TRANS64.TRYWAIT P0, [R4+URZ+0x13240], R3 ;  /* 0x01324003040075a7 */ /* 0x0022a4000800017f */
[----:B--2---:R-:W-:Y:S05]  /*13300*/  @!P0 NANOSLEEP.SYNCS 0x989680 ;  /* 0x009896800000895d */ /* 0x004fea0003900000 */
[----:B------:R-:W2:Y:S02]  /*13310*/  @!P0 SYNCS.PHASECHK.TRANS64 P0, [R4+URZ+0x13240], R3 ;  /* 0x01324003040085a7 */ /* 0x000ea4000800007f */
[----:B--2---:R-:W-:Y:S05]  /*13320*/  @!P0 BRA `(.L_x_1771) ;  /* 0xfffffffc00f08947 */ /* 0x004fea000383ffff */
[----:B------:R-:W-:Y:S05]  /*13330*/  BRA `(.L_x_1839) ;  /* 0xffffffd400ec7947 */ /* 0x000fea000383ffff */
.L_x_1777:
[----:B0-----:R0:W1:Y:S02]  /*13340*/  SYNCS.PHASECHK.TRANS64.TRYWAIT P0, [R3+URZ+0x13270], R2 ;  /* 0x01327002030075a7 */ /* 0x001064000800017f */
[----:B-1----:R-:W-:Y:S05]  /*13350*/  @!P0 NANOSLEEP.SYNCS 0x989680 ;  /* 0x009896800000895d */ /* 0x002fea0003900000 */
[----:B------:R-:W1:Y:S02]  /*13360*/  @!P0 SYNCS.PHASECHK.TRANS64 P0, [R3+URZ+0x13270], R2 ;  /* 0x01327002030085a7 */ /* 0x000e64000800007f */
[----:B-1----:R-:W-:Y:S05]  /*13370*/  @!P0 BRA `(.L_x_1777) ;  /* 0xfffffffc00f08947 */ /* 0x002fea000383ffff */
[----:B------:R-:W-:Y:S05]  /*13380*/  BRA `(.L_x_1840) ;  /* 0xffffffd800887947 */ /* 0x000fea000383ffff */
.L_x_1779:
[----:B0-----:R0:W1:Y:S02]  /*13390*/  SYNCS.PHASECHK.TRANS64.TRYWAIT P0, [R3+URZ+0x13260], R2 ;  /* 0x01326002030075a7 */ /* 0x001064000800017f */
[----:B-1----:R-:W-:Y:S05]  /*133a0*/  @!P0 NANOSLEEP.SYNCS 0x989680 ;  /* 0x009896800000895d */ /* 0x002fea0003900000 */
[----:B------:R-:W1:Y:S02]  /*133b0*/  @!P0 SYNCS.PHASECHK.TRANS64 P0, [R3+URZ+0x13260], R2 ;  /* 0x01326002030085a7 */ /* 0x000e64000800007f */
[----:B-1----:R-:W-:Y:S05]  /*133c0*/  @!P0 BRA `(.L_x_1779) ;  /* 0xfffffffc00f08947 */ /* 0x002fea000383ffff */
[----:B------:R-:W-:Y:S05]  /*133d0*/  BRA `(.L_x_1841) ;  /* 0xffffffd800907947 */ /* 0x000fea000383ffff */
.L_x_1786:
[----:B0-----:R0:W1:Y:S02]  /*133e0*/  SYNCS.PHASECHK.TRANS64.TRYWAIT P1, [R2+URZ+0x13270], R3 ;  /* 0x01327003020075a7 */ /* 0x001064000802017f */
[----:B-1----:R-:W-:Y:S05]  /*133f0*/  @!P1 NANOSLEEP.SYNCS 0x989680 ;  /* 0x009896800000995d */ /* 0x002fea0003900000 */
[----:B------:R-:W1:Y:S02]  /*13400*/  @!P1 SYNCS.PHASECHK.TRANS64 P1, [R2+URZ+0x13270], R3 ;  /* 0x01327003020095a7 */ /* 0x000e64000802007f */
[----:B-1----:R-:W-:Y:S05]  /*13410*/  @!P1 BRA `(.L_x_1786) ;  /* 0xfffffffc00f09947 */ /* 0x002fea000383ffff */
[----:B------:R-:W-:Y:S05]  /*13420*/  BRA `(.L_x_1842) ;  /* 0xffffffdc00d47947 */ /* 0x000fea000383ffff */
.L_x_1788:
[----:B0-----:R0:W1:Y:S02]  /*13430*/  SYNCS.PHASECHK.TRANS64.TRYWAIT P1, [R2+URZ+0x13260], R5 ;  /* 0x01326005020075a7 */ /* 0x001064000802017f */
[----:B-1----:R-:W-:Y:S05]  /*13440*/  @!P1 NANOSLEEP.SYNCS 0x989680 ;  /* 0x009896800000995d */ /* 0x002fea0003900000 */
[----:B------:R-:W1:Y:S02]  /*13450*/  @!P1 SYNCS.PHASECHK.TRANS64 P1, [R2+URZ+0x13260], R5 ;  /* 0x01326005020095a7 */ /* 0x000e64000802007f */
[----:B-1----:R-:W-:Y:S05]  /*13460*/  @!P1 BRA `(.L_x_1788) ;  /* 0xfffffffc00f09947 */ /* 0x002fea000383ffff */
[----:B------:R-:W-:Y:S05]  /*13470*/  BRA `(.L_x_1843) ;  /* 0xffffffdc00dc7947 */ /* 0x000fea000383ffff */
.L_x_1801:
[----:B0-----:R0:W1:Y:S02]  /*13480*/  SYNCS.PHASECHK.TRANS64.TRYWAIT P0, [R7+URZ+0x13220], R0 ;  /* 0x01322000070075a7 */ /* 0x001064000800017f */
[----:B-1----:R-:W-:Y:S05]  /*13490*/  @!P0 NANOSLEEP.SYNCS 0x989680 ;  /* 0x009896800000895d */ /* 0x002fea0003900000 */
[----:B------:R-:W1:Y:S02]  /*134a0*/  @!P0 SYNCS.PHASECHK.TRANS64 P0, [R7+URZ+0x13220], R0 ;  /* 0x01322000070085a7 */ /* 0x000e64000800007f */
[----:B-1----:R-:W-:Y:S05]  /*134b0*/  @!P0 BRA `(.L_x_1801) ;  /* 0xfffffffc00f08947 */ /* 0x002fea000383ffff */
[----:B------:R-:W-:Y:S05]  /*134c0*/  BRA `(.L_x_1844) ;  /* 0xffffffec00d07947 */ /* 0x000fea000383ffff */
.L_x_1802:
        /* <DEDUP_REMOVED lines=11> */
.L_x_1846:
[----:B------:R-:W-:Y:S05]  /*13580*/  BSYNC B0 ;  /* 0x0000000000007941 */ /* 0x000fea0003800000 */
.L_x_1845:
[----:B------:R-:W-:Y:S05]  /*13590*/  BRA `(.L_x_1847) ;  /* 0xffffffec00b87947 */ /* 0x000fea000383ffff */
.L_x_1805:
[----:B------:R-:W-:Y:S01]  /*135a0*/  BSSY B1, `(.L_x_1848) ;  /* 0x0000006000017945 */ /* 0x000fe20003800000 */
[----:B------:R-:W-:-:S07]  /*135b0*/  IMAD.MOV.U32 R15, RZ, RZ, -0x1 ;  /* 0xffffffffff0f7424 */ /* 0x000fce00078e00ff */
[----:B0-----:R-:W-:Y:S05]  /*135c0*/  WARPSYNC.COLLECTIVE R15, `(.L_x_1849) ;  /* 0x000000000f0c7348 */ /* 0x001fea0003c00000 */
[----:B------:R-:W-:Y:S02]  /*135d0*/  ELECT P6, UR62, PT ;  /* 0x00000000003e782f */ /* 0x000fe400038c0000 */
[----:B------:R-:W-:Y:S01]  /*135e0*/  MOV R14, UR62 ;  /* 0x0000003e000e7c02 */ /* 0x000fe20008000f00 */
[----:B0-----:R-:W-:Y:S10]  /*135f0*/  ENDCOLLECTIVE ;  /* 0x000000000000791b */ /* 0x001ff40003800000 */
.L_x_1849:
[----:B------:R-:W-:Y:S05]  /*13600*/  BSYNC B1 ;  /* 0x0000000000017941 */ /* 0x000fea0003800000 */
.L_x_1848:
[----:B------:R-:W-:Y:S05]  /*13610*/  BRA `(.L_x_1850) ;  /* 0xffffffec00b07947 */ /* 0x000fea000383ffff */
.L_x_1807:
[----:B0-----:R0:W1:Y:S02]  /*13620*/  SYNCS.PHASECHK.TRANS64.TRYWAIT P1, [R5+URZ], R4 ;  /* 0x00000004050075a7 */ /* 0x001064000802017f */
[----:B-1----:R-:W-:Y:S05]  /*13630*/  @!P1 NANOSLEEP.SYNCS 0x989680 ;  /* 0x009896800000995d */ /* 0x002fea0003900000 */
[----:B------:R-:W1:Y:S02]  /*13640*/  @!P1 SYNCS.PHASECHK.TRANS64 P1, [R5+URZ], R4 ;  /* 0x00000004050095a7 */ /* 0x000e64000802007f */
[----:B-1----:R-:W-:Y:S05]  /*13650*/  @!P1 BRA `(.L_x_1807) ;  /* 0xfffffffc00f09947 */ /* 0x002fea000383ffff */
[----:B------:R-:W-:Y:S05]  /*13660*/  BRA `(.L_x_1851) ;  /* 0xffffffec00e47947 */ /* 0x000fea000383ffff */
.L_x_1808:
[----:B-1----:R1:W2:Y:S02]  /*13670*/  SYNCS.PHASECHK.TRANS64.TRYWAIT P1, [R3+URZ], R0 ;  /* 0x00000000030075a7 */ /* 0x0022a4000802017f */
[----:B--2---:R-:W-:Y:S05]  /*13680*/  @!P1 NANOSLEEP.SYNCS 0x989680 ;  /* 0x009896800000995d */ /* 0x004fea0003900000 */
[----:B------:R-:W2:Y:S02]  /*13690*/  @!P1 SYNCS.PHASECHK.TRANS64 P1, [R3+URZ], R0 ;  /* 0x00000000030095a7 */ /* 0x000ea4000802007f */
[----:B--2---:R-:W-:Y:S05]  /*136a0*/  @!P1 BRA `(.L_x_1808) ;  /* 0xfffffffc00f09947 */ /* 0x004fea000383ffff */
[----:B------:R-:W-:Y:S05]  /*136b0*/  BRA `(.L_x_1852) ;  /* 0xffffffec00d87947 */ /* 0x000fea000383ffff */
.L_x_1810:
[----:B-1----:R1:W2:Y:S02]  /*136c0*/  SYNCS.PHASECHK.TRANS64.TRYWAIT P1, [R3+URZ+0x13260], R4 ;  /* 0x01326004030075a7 */ /* 0x0022a4000802017f */
[----:B--2---:R-:W-:Y:S05]  /*136d0*/  @!P1 NANOSLEEP.SYNCS 0x989680 ;  /* 0x009896800000995d */ /* 0x004fea0003900000 */
[----:B------:R-:W2:Y:S02]  /*136e0*/  @!P1 SYNCS.PHASECHK.TRANS64 P1, [R3+URZ+0x13260], R4 ;  /* 0x01326004030095a7 */ /* 0x000ea4000802007f */
[----:B--2---:R-:W-:Y:S05]  /*136f0*/  @!P1 BRA `(.L_x_1810) ;  /* 0xfffffffc00f09947 */ /* 0x004fea000383ffff */
[----:B------:R-:W-:Y:S05]  /*13700*/  BRA `(.L_x_1853) ;  /* 0xffffffec00d87947 */ /* 0x000fea000383ffff */
.L_x_1812:
[----:B0-----:R0:W2:Y:S02]  /*13710*/  SYNCS.PHASECHK.TRANS64.TRYWAIT P1, [R5+URZ+0x13260], R0 ;  /* 0x01326000050075a7 */ /* 0x0010a4000802017f */
[----:B--2---:R-:W-:Y:S05]  /*13720*/  @!P1 NANOSLEEP.SYNCS 0x989680 ;  /* 0x009896800000995d */ /* 0x004fea0003900000 */
[----:B------:R-:W2:Y:S02]  /*13730*/  @!P1 SYNCS.PHASECHK.TRANS64 P1, [R5+URZ+0x13260], R0 ;  /* 0x01326000050095a7 */ /* 0x000ea4000802007f */
[----:B--2---:R-:W-:Y:S05]  /*13740*/  @!P1 BRA `(.L_x_1812) ;  /* 0xfffffffc00f09947 */ /* 0x004fea000383ffff */
[----:B------:R-:W-:Y:S05]  /*13750*/  BRA `(.L_x_1854) ;  /* 0xffffffec00d87947 */ /* 0x000fea000383ffff */
.L_x_1814:
[----:B--2---:R2:W3:Y:S02]  /*13760*/  SYNCS.PHASECHK.TRANS64.TRYWAIT P0, [R3+URZ+0x13280], R4 ;  /* 0x01328004030075a7 */ /* 0x0044e4000800017f */
[----:B---3--:R-:W-:Y:S05]  /*13770*/  @!P0 NANOSLEEP.SYNCS 0x989680 ;  /* 0x009896800000895d */ /* 0x008fea0003900000 */
[----:B------:R-:W3:Y:S02]  /*13780*/  @!P0 SYNCS.PHASECHK.TRANS64 P0, [R3+URZ+0x13280], R4 ;  /* 0x01328004030085a7 */ /* 0x000ee4000800007f */
[----:B---3--:R-:W-:Y:S05]  /*13790*/  @!P0 BRA `(.L_x_1814) ;  /* 0xfffffffc00f08947 */ /* 0x008fea000383ffff */
[----:B------:R-:W-:Y:S05]  /*137a0*/  BRA `(.L_x_1815) ;  /* 0xffffffec00d47947 */ /* 0x000fea000383ffff */
.L_x_1855:
        /* <DEDUP_REMOVED lines=13> */
.L_x_2203:


//--------------------- .text._ZN7cutlass13device_kernelIN5flash11enable_sm90INS1_16FlashAttnFwdSm90INS1_25CollectiveMainloopFwdSm90ILi2EN4cute5tupleIJNS5_1CILi1EEES8_S8_EEENS6_IJNS7_ILi192EEENS7_ILi160EEENS7_ILi64EEEEEELi64ENS_12float_e4m3_tEfNS_4arch4Sm90ELb1ELb0ELb1ELb1ELb0ELb1ELb0ELb1ELb1ELb1ELb0ELb0EEENS1_21CollectiveEpilogueFwdINS6_IJSA_SC_SB_EEES9_NS_10bfloat16_tESG_Li384ELb1ELb1ELb0ELb1EEENS1_36VarlenDynamicPersistentTileSchedulerILi192ELi160ELi384ELi128ELb0ELb1ELb1ELb1ELb1ELb1EEEEEEEEEvNT_6ParamsE --------------------------
	.section	.text._ZN7cutlass13device_kernelIN5flash11enable_sm90INS1_16FlashAttnFwdSm90INS1_25CollectiveMainloopFwdSm90ILi2EN4cute5tupleIJNS5_1CILi1EEES8_S8_EEENS6_IJNS7_ILi192EEENS7_ILi160EEENS7_ILi64EEEEEELi64ENS_12float_e4m3_tEfNS_4arch4Sm90ELb1ELb0ELb1ELb1ELb0ELb1ELb0ELb1ELb1ELb1ELb0ELb0EEENS1_21CollectiveEpilogueFwdINS6_IJSA_SC_SB_EEES9_NS_10bfloat16_tESG_Li384ELb1ELb1ELb0ELb1EEENS1_36VarlenDynamicPersistentTileSchedulerILi192ELi160ELi384ELi128ELb0ELb1ELb1ELb1ELb1ELb1EEEEEEEEEvNT_6ParamsE,"ax",@progbits
	.align	128
.text._ZN7cutlass13device_kernelIN5flash11enable_sm90INS1_16FlashAttnFwdSm90INS1_25CollectiveMainloopFwdSm90ILi2EN4cute5tupleIJNS5_1CILi1EEES8_S8_EEENS6_IJNS7_ILi192EEENS7_ILi160EEENS7_ILi64EEEEEELi64ENS_12float_e4m3_tEfNS_4arch4Sm90ELb1ELb0ELb1ELb1ELb0ELb1ELb0ELb1ELb1ELb1ELb0ELb0EEENS1_21CollectiveEpilogueFwdINS6_IJSA_SC_SB_EEES9_NS_10bfloat16_tESG_Li384ELb1ELb1ELb0ELb1EEENS1_36VarlenDynamicPersistentTileSchedulerILi192ELi160ELi384ELi128ELb0ELb1ELb1ELb1ELb1ELb1EEEEEEEEEvNT_6ParamsE:
        .type           _ZN7cutlass13device_kernelIN5flash11enable_sm90INS1_16FlashAttnFwdSm90INS1_25CollectiveMainloopFwdSm90ILi2EN4cute5tupleIJNS5_1CILi1EEES8_S8_EEENS6_IJNS7_ILi192EEENS7_ILi160EEENS7_ILi64EEEEEELi64ENS_12float_e4m3_tEfNS_4arch4Sm90ELb1ELb0ELb1ELb1ELb0ELb1ELb0ELb1ELb1ELb1ELb0ELb0EEENS1_21CollectiveEpilogueFwdINS6_IJSA_SC_SB_EEES9_NS_10bfloat16_tESG_Li384ELb1ELb1ELb0ELb1EEENS1_36VarlenDynamicPersistentTileSchedulerILi192ELi160ELi384ELi128ELb0ELb1ELb1ELb1ELb1ELb1EEEEEEEEEvNT_6ParamsE,@function
        .size           _ZN7cutlass13device_kernelIN5flash11enable_sm90INS1_16FlashAttnFwdSm90INS1_25CollectiveMainloopFwdSm90ILi2EN4cute5tupleIJNS5_1CILi1EEES8_S8_EEENS6_IJNS7_ILi192EEENS7_ILi160EEENS7_ILi64EEEEEELi64ENS_12float_e4m3_tEfNS_4arch4Sm90ELb1ELb0ELb1ELb1ELb0ELb1ELb0ELb1ELb1ELb1ELb0ELb0EEENS1_21CollectiveEpilogueFwdINS6_IJSA_SC_SB_EEES9_NS_10bfloat16_tESG_Li384ELb1ELb1ELb0ELb1EEENS1_36VarlenDynamicPersistentTileSchedulerILi192ELi160ELi384ELi128ELb0ELb1ELb1ELb1ELb1ELb1EEEEEEEEEvNT_6ParamsE,(.L_x_2204 - _ZN7cutlass13device_kernelIN5flash11enable_sm90INS1_16FlashAttnFwdSm90INS1_25CollectiveMainloopFwdSm90ILi2EN4cute5tupleIJNS5_1CILi1EEES8_S8_EEENS6_IJNS7_ILi192EEENS7_ILi160EEENS7_ILi64EEEEEELi64ENS_12float_e4m3_tEfNS_4arch4Sm90ELb1ELb0ELb1ELb1ELb0ELb1ELb0ELb1ELb1ELb1ELb0ELb0EEENS1_21CollectiveEpilogueFwdINS6_IJSA_SC_SB_EEES9_NS_10bfloat16_tESG_Li384ELb1ELb1ELb0ELb1EEENS1_36VarlenDynamicPersistentTileSchedulerILi192ELi160ELi384ELi128ELb0ELb1ELb1ELb1ELb1ELb1EEEEEEEEEvNT_6ParamsE)
        .other          _ZN7cutlass13device_kernelIN5flash11enable_sm90INS1_16FlashAttnFwdSm90INS1_25CollectiveMainloopFwdSm90ILi2EN4cute5tupleIJNS5_1CILi1EEES8_S8_EEENS6_IJNS7_ILi192EEENS7_ILi160EEENS7_ILi64EEEEEELi64ENS_12float_e4m3_tEfNS_4arch4Sm90ELb1ELb0ELb1ELb1ELb0ELb1ELb0ELb1ELb1ELb1ELb0ELb0EEENS1_21CollectiveEpilogueFwdINS6_IJSA_SC_SB_EEES9_NS_10bfloat16_tESG_Li384ELb1ELb1ELb0ELb1EEENS1_36VarlenDynamicPersistentTileSchedulerILi192ELi160ELi384ELi128ELb0ELb1ELb1ELb1ELb1ELb1EEEEEEEEEvNT_6ParamsE,@"STO_CUDA_ENTRY STV_DEFAULT"
_ZN7cutlass13device_kernelIN5flash11enable_sm90INS1_16FlashAttnFwdSm90INS1_25CollectiveMainloopFwdSm90ILi2EN4cute5tupleIJNS5_1CILi1EEES8_S8_EEENS6_IJNS7_ILi192EEENS7_ILi160EEENS7_ILi64EEEEEELi64ENS_12float_e4m3_tEfNS_4arch4Sm90ELb1ELb0ELb1ELb1ELb0ELb1ELb0ELb1ELb1ELb1ELb0ELb0EEENS1_21CollectiveEpilogueFwdINS6_IJSA_SC_SB_EEES9_NS_10bfloat16_tESG_Li384ELb1ELb1ELb0ELb1EEENS1_36VarlenDynamicPersistentTileSchedulerILi192ELi160ELi384ELi128ELb0ELb1ELb1ELb1ELb1ELb1EEEEEEEEEvNT_6ParamsE:
        /* <DEDUP_REMOVED lines=23> */
.L_x_1857:
[----:B------:R-:W-:Y:S05]  /*0170*/  BSYNC B0 ;  /* 0x0000000000007941 */ /* 0x000fea0003800000 */
.L_x_1856:
        /* <DEDUP_REMOVED lines=40> */
.L_x_1858:
        /* <DEDUP_REMOVED lines=22> */
.L_x_1859:
        /* <DEDUP_REMOVED lines=18> */
.L_x_1860:
        /* <DEDUP_REMOVED lines=22> */
.L_x_1861:
        /* <DEDUP_REMOVED lines=22> */
.L_x_1862:
        /* <DEDUP_REMOVED lines=9> */
.L_x_1865:
        /* <DEDUP_REMOVED lines=19> */
[----:B------:R-:W-:Y:S02]  /*0b00*/  SHF.R.S32.HI R0, RZ, 0x1f, R18 ;  /* 0x0000001fff007819 */ /* 0x000fe40000011412 */
[-C--:B------:R-:W-:Y:S02]  /*0b10*/  LEA.HI R3, R18, R18.reuse, RZ, 0x1 ;  /* 0x0000001212037211 */ /* 0x080fe400078f08ff */
[CC--:B------:R-:W-:Y:S02]  /*0b20*/  LEA.HI R4, R0.reuse, R18.reuse, RZ, 0x5 ;  /* 0x0000001200047211 */ /* 0x0c0fe400078f28ff */
[----:B------:R-:W-:Y:S02]  /*0b30*/  SHF.R.S32.HI R156, RZ, 0x1, R3 ;  /* 0x00000001ff9c7819 */ /* 0x000fe40000011403 */
[----:B--2---:R-:W-:Y:S01]  /*0b40*/  LEA.HI R2, R0, R18, RZ, 0x7 ;  /* 0x0000001200027211 */ /* 0x004fe200078f38ff */
[----:B------:R-:W-:Y:S01]  /*0b50*/  IMAD.SHL.U32 R5, R4, 0x20, RZ ;  /* 0x0000002004057824 */ /* 0x000fe200078e00ff */
[----:B------:R-:W-:-:S02]  /*0b60*/  LEA.HI R4, R3, R156, RZ, 0x1 ;  /* 0x0000009c03047211 */ /* 0x000fc400078f08ff */
[-C--:B------:R-:W-:Y:S02]  /*0b70*/  LEA.HI R6, R0, R18.reuse, RZ, 0x4 ;  /* 0x0000001200067211 */ /* 0x080fe400078f20ff */
[----:B------:R-:W-:Y:S02]  /*0b80*/  LOP3.LUT R10, R2, 0xffffff80, RZ, 0xc0, !PT ;  /* 0xffffff80020a7812 */ /* 0x000fe400078ec0ff */
[----:B------:R-:W-:Y:S02]  /*0b90*/  LOP3.LUT R9, R5, 0xfffffc00, RZ, 0xc0, !PT ;  /* 0xfffffc0005097812 */ /* 0x000fe400078ec0ff */
[----:B------:R-:W-:Y:S01]  /*0ba0*/  LOP3.LUT R5, R4, 0x3fffffe, RZ, 0xc0, !PT ;  /* 0x03fffffe04057812 */ /* 0x000fe200078ec0ff */
[----:B------:R-:W-:Y:S01]  /*0bb0*/  IMAD.IADD R20, R18, 0x1, -R10 ;  /* 0x0000000112147824 */ /* 0x000fe200078e0a0a */
[----:B------:R-:W-:Y:S02]  /*0bc0*/  LOP3.LUT R8, R6, 0x3fffff0, RZ, 0xc0, !PT ;  /* 0x03fffff006087812 */ /* 0x000fe400078ec0ff */
[----:B------:R-:W-:Y:S01]  /*0bd0*/  SHF.R.S32.HI R7, RZ, 0x4, R6 ;  /* 0x00000004ff077819 */ /* 0x000fe20000011406 */
[----:B------:R-:W-:Y:S01]  /*0be0*/  IMAD.IADD R5, R156, 0x1, -R5 ;  /* 0x000000019c057824 */ /* 0x000fe200078e0a05 */
[----:B------:R-:W-:Y:S01]  /*0bf0*/  LEA.HI R4, R0, R18, RZ, 0x2 ;  /* 0x0000001200047211 */ /* 0x000fe200078f10ff */
[----:B------:R-:W-:Y:S01]  /*0c00*/  IMAD.IADD R8, R18, 0x1, -R8 ;  /* 0x0000000112087824 */ /* 0x000fe200078e0a08 */
[----:B------:R-:W-:Y:S01]  /*0c10*/  LEA.HI R6, R6, R7, RZ, 0x1 ;  /* 0x0000000706067211 */ /* 0x000fe200078f08ff */
[----:B------:R-:W-:Y:S01]  /*0c20*/  IMAD R19, R7, 0x8, R5 ;  /* 0x0000000807137824 */ /* 0x000fe200078e0205 */
[----:B------:R-:W-:-:S02]  /*0c30*/  SHF.R.S32.HI R10, RZ, 0x1f, R20 ;  /* 0x0000001fff0a7819 */ /* 0x000fc40000011414 */
[----:B------:R-:W-:Y:S02]  /*0c40*/  SHF.R.S32.HI R21, RZ, 0x7, R2 ;  /* 0x00000007ff157819 */ /* 0x000fe40000011402 */
[--C-:B------:R-:W-:Y:S02]  /*0c50*/  SHF.R.S32.HI R2, RZ, 0x2, R4.reuse ;  /* 0x00000002ff027819 */ /* 0x100fe40000011404 */
[----:B------:R-:W-:Y:S01]  /*0c60*/  SHF.R.S32.HI R5, RZ, 0x1f, R4 ;  /* 0x0000001fff057819 */ /* 0x000fe20000011404 */
[----:B------:R-:W-:Y:S01]  /*0c70*/  IMAD R9, R8, 0x40, R9 ;  /* 0x0000004008097824 */ /* 0x000fe200078e0209 */
[----:B------:R-:W-:Y:S02]  /*0c80*/  LOP3.LUT R6, R6, 0x1ffffffe, RZ, 0xc0, !PT ;  /* 0x1ffffffe06067812 */ /* 0x000fe400078ec0ff */
[----:B------:R-:W-:Y:S02]  /*0c90*/  LEA.HI R8, R10, R20, RZ, 0x2 ;  /* 0x000000140a087211 */ /* 0x000fe400078f10ff */
[----:B------:R-:W-:Y:S01]  /*0ca0*/  LEA.HI R5, R5, R2, RZ, 0x2 ;  /* 0x0000000205057211 */ /* 0x000fe200078f10ff */
[----:B------:R-:W-:Y:S01]  /*0cb0*/  IMAD.IADD R6, R7, 0x1, -R6 ;  /* 0x0000000107067824 */ /* 0x000fe200078e0a06 */
[----:B------:R-:W-:-:S02]  /*0cc0*/  SHF.R.S32.HI R7, RZ, 0x2, R8 ;  /* 0x00000002ff077819 */ /* 0x000fc40000011408 */
[----:B------:R-:W-:Y:S02]  /*0cd0*/  SHF.R.S32.HI R12, RZ, 0x1f, R8 ;  /* 0x0000001fff0c7819 */ /* 0x000fe40000011408 */
[----:B------:R-:W-:Y:S02]  /*0ce0*/  LOP3.LUT R5, R5, 0xfffffffc, RZ, 0xc0, !PT ;  /* 0xfffffffc05057812 */ /* 0x000fe400078ec0ff */
[----:B------:R-:W-:Y:S02]  /*0cf0*/  LEA.HI R12, R12, R7, RZ, 0x3 ;  /* 0x000000070c0c7211 */ /* 0x000fe400078f18ff */
[----:B------:R-:W-:Y:S01]  /*0d00*/  LOP3.LUT R11, R4, 0xfffffffc, RZ, 0xc0, !PT ;  /* 0xfffffffc040b7812 */ /* 0x000fe200078ec0ff */
[----:B------:R-:W-:Y:S01]  /*0d10*/  IMAD.IADD R5, R2, 0x1, -R5 ;  /* 0x0000000102057824 */ /* 0x000fe200078e0a05 */
[----:B------:R-:W-:Y:S01]  /*0d20*/  LOP3.LUT R12, R12, 0xfffffff8, RZ, 0xc0, !PT ;  /* 0xfffffff80c0c7812 */ /* 0x000fe200078ec0ff */
[----:B------:R-:W-:Y:S01]  /*0d30*/  IMAD.HI R4, R21, 0x55555556, RZ ;  /* 0x5555555615047827 */ /* 0x000fe200078e02ff */
[----:B------:R-:W-:-:S03]  /*0d40*/  LEA.HI R10, R10, R20, RZ, 0x5 ;  /* 0x000000140a0a7211 */ /* 0x000fc600078f28ff */
[----:B------:R-:W-:Y:S01]  /*0d50*/  IMAD R2, R6, 0x8, R9 ;  /* 0x0000000806027824 */ /* 0x000fe200078e0209 */
[----:B------:R-:W-:Y:S01]  /*0d60*/  LEA.HI R0, R0, R18, RZ, 0x3 ;  /* 0x0000001200007211 */ /* 0x000fe200078f18ff */
[----:B------:R-:W-:Y:S01]  /*0d70*/  IMAD.IADD R7, R7, 0x1, -R12 ;  /* 0x0000000107077824 */ /* 0x000fe200078e0a0c */
[----:B------:R-:W-:Y:S02]  /*0d80*/  LEA.HI R4, R4, R4, RZ, 0x1 ;  /* 0x0000000404047211 */ /* 0x000fe400078f08ff */
[----:B------:R-:W-:Y:S01]  /*0d90*/  SHF.R.S32.HI R10, RZ, 0x5, R10 ;  /* 0x00000005ff0a7819 */ /* 0x000fe2000001140a */
[----:B------:R0:W-:Y:S01]  /*0da0*/  STL [R1+0x7c], R2 ;  /* 0x00007c0201007387 */ /* 0x0001e20000100800 */
[----:B------:R-:W-:Y:S01]  /*0db0*/  LOP3.LUT R3, R3, 0xfffffffe, RZ, 0xc0, !PT ;  /* 0xfffffffe03037812 */ /* 0x000fe200078ec0ff */
[----:B------:R-:W-:Y:S02]  /*0dc0*/  IMAD R4, R4, -0x3, R21 ;  /* 0xfffffffd04047824 */ /* 0x000fe400078e0215 */
[----:B------:R-:W-:Y:S01]  /*0dd0*/  IMAD R7, R10, 0x10, R7 ;  /* 0x000000100a077824 */ /* 0x000fe200078e0207 */
[----:B0-----:R-:W-:Y:S01]  /*0de0*/  LOP3.LUT R2, R0, 0xfffffff8, RZ, 0xc0, !PT ;  /* 0xfffffff800027812 */ /* 0x001fe200078ec0ff */
[----:B------:R-:W-:Y:S01]  /*0df0*/  IMAD.IADD R3, R18, 0x1, -R3 ;  /* 0x0000000112037824 */ /* 0x000fe200078e0a03 */
[----:B------:R-:W-:-:S03]  /*0e00*/  SHF.R.S32.HI R6, RZ, 0x3, R0 ;  /* 0x00000003ff067819 */ /* 0x000fc60000011400 */
[----:B------:R-:W-:Y:S01]  /*0e10*/  IMAD.IADD R2, R18, 0x1, -R2 ;  /* 0x0000000112027824 */ /* 0x000fe200078e0a02 */
[----:B------:R0:W-:Y:S01]  /*0e20*/  STL [R1+0x6c], R5 ;  /* 0x00006c0501007387 */ /* 0x0001e20000100800 */
[----:B------:R-:W-:Y:S02]  /*0e30*/  IMAD R4, R4, 0x40, R7 ;  /* 0x0000004004047824 */ /* 0x000fe400078e0207 */
[----:B------:R-:W-:Y:S01]  /*0e40*/  IMAD.SHL.U32 R0, R5, 0x80, RZ ;  /* 0x0000008005007824 */ /* 0x000fe200078e00ff */
[----:B------:R-:W-:Y:S01]  /*0e50*/  STL [R1+0x44], R13 ;  /* 0x0000440d01007387 */ /* 0x000fe20000100800 */
[----:B------:R-:W-:Y:S02]  /*0e60*/  SHF.L.U32 R6, R3, 0x3, RZ ;  /* 0x0000000303067819 */ /* 0x000fe400000006ff */
[----:B------:R-:W-:Y:S01]  /*0e70*/  IADD3 R11, R18, -R11, RZ ;  /* 0x8000000b120b7210 */ /* 0x000fe20007ffe0ff */
[----:B------:R-:W-:Y:S01]  /*0e80*/  STL [R1+0x48], R14 ;  /* 0x0000480e01007387 */ /* 0x000fe20000100800 */
[----:B0-----:R-:W-:Y:S01]  /*0e90*/  IMAD.SHL.U32 R5, R2, 0x8, RZ ;  /* 0x0000000802057824 */ /* 0x001fe200078e00ff */
[----:B------:R-:W-:-:S02]  /*0ea0*/  LOP3.LUT R2, R0, 0x180, RZ, 0xc0, !PT ;  /* 0x0000018000027812 */ /* 0x000fc400078ec0ff */
[----:B------:R-:W-:Y:S01]  /*0eb0*/  STL [R1+0x4c], R15 ;  /* 0x00004c0f01007387 */ /* 0x000fe20000100800 */
[----:B------:R-:W-:Y:S01]  /*0ec0*/  IMAD.SHL.U32 R18, R3, 0x10, RZ ;  /* 0x0000001003127824 */ /* 0x000fe200078e00ff */
[----:B------:R-:W-:Y:S02]  /*0ed0*/  SHF.R.S32.HI R3, RZ, 0x1f, R5 ;  /* 0x0000001fff037819 */ /* 0x000fe40000011405 */
[----:B------:R-:W-:Y:S04]  /*0ee0*/  STL [R1+0x78], R4 ;  /* 0x0000780401007387 */ /* 0x000fe80000100800 */
[----:B------:R-:W-:Y:S04]  /*0ef0*/  STL [R1+0x60], RZ ;  /* 0x000060ff01007387 */ /* 0x000fe80000100800 */
[----:B------:R-:W-:Y:S01]  /*0f00*/  STL [R1+0x4], RZ ;  /* 0x000004ff01007387 */ /* 0x000fe20000100800 */
[----:B------:R-:W-:-:S03]  /*0f10*/  LEA.HI R12, R11, R11, RZ, 0x1 ;  /* 0x0000000b0b0c7211 */ /* 0x000fc600078f08ff */
[----:B------:R0:W-:Y:S01]  /*0f20*/  STL [R1+0x8], R6 ;  /* 0x0000080601007387 */ /* 0x0001e20000100800 */
[----:B------:R-:W-:-:S03]  /*0f30*/  SHF.R.S32.HI R0, RZ, 0x1f, R156 ;  /* 0x0000001fff007819 */ /* 0x000fc6000001149c */
[----:B------:R1:W-:Y:S01]  /*0f40*/  STL [R1+0x68], R5 ;  /* 0x0000680501007387 */ /* 0x0003e20000100800 */
[----:B------:R-:W-:-:S03]  /*0f50*/  LOP3.LUT R0, R2, 0x10, R18, 0xf8, !PT ;  /* 0x0000001002007812 */ /* 0x000fc600078ef812 */
[----:B------:R-:W-:Y:S01]  /*0f60*/  STL [R1+0x2c], R2 ;  /* 0x00002c0201007387 */ /* 0x000fe20000100800 */
[----:B0-----:R-:W-:-:S03]  /*0f70*/  VIADD R6, R6, 0x10 ;  /* 0x0000001006067836 */ /* 0x001fc60000000000 */
[----:B------:R0:W-:Y:S01]  /*0f80*/  STL [R1+0x80], R3 ;  /* 0x0000800301007387 */ /* 0x0001e20000100800 */
[----:B------:R-:W-:Y:S01]  /*0f90*/  LOP3.LUT R12, R12, 0x1ffffffe, RZ, 0xc0, !PT ;  /* 0x1ffffffe0c0c7812 */ /* 0x000fe200078ec0ff */
[----:B-1----:R-:W-:Y:S01]  /*0fa0*/  IMAD.SHL.U32 R5, R19, 0x40, RZ ;  /* 0x0000004013057824 */ /* 0x002fe200078e00ff */
[----:B------:R-:W-:Y:S01]  /*0fb0*/  LOP3.LUT R8, R8, 0x7ffffffc, RZ, 0xc0, !PT ;  /* 0x7ffffffc08087812 */ /* 0x000fe200078ec0ff */
[----:B------:R-:W-:Y:S01]  /*0fc0*/  STL [R1+0x10], R6 ;  /* 0x0000100601007387 */ /* 0x000fe20000100800 */
[----:B0-----:R-:W-:Y:S02]  /*0fd0*/  SHF.R.U32.HI R3, RZ, 0x3, R2 ;  /* 0x00000003ff037819 */ /* 0x001fe40000011602 */
[----:B------:R-:W-:Y:S02]  /*0fe0*/  LOP3.LUT R2, R2, 0x30, R18, 0xf8, !PT ;  /* 0x0000003002027812 */ /* 0x000fe400078ef812 */
[----:B------:R-:W-:Y:S01]  /*0ff0*/  LOP3.LUT R0, R0, R3, RZ, 0x3c, !PT ;  /* 0x0000000300007212 */ /* 0x000fe200078e3cff */
[----:B------:R0:W-:Y:S01]  /*1000*/  STL [R1+0x30], R3 ;  /* 0x0000300301007387 */ /* 0x0001e20000100800 */
[----:B------:R-:W-:-:S02]  /*1010*/  IMAD.IADD R12, R11, 0x1, -R12 ;  /* 0x000000010b0c7824 */ /* 0x000fc400078e0a0c */
[----:B------:R-:W-:Y:S01]  /*1020*/  IMAD.IADD R7, R20, 0x1, -R8 ;  /* 0x0000000114077824 */ /* 0x000fe200078e0a08 */
[----:B------:R-:W-:Y:S01]  /*1030*/  STL [R1+0x34], R5 ;  /* 0x0000340501007387 */ /* 0x000fe20000100800 */
[----:B0-----:R-:W-:Y:S02]  /*1040*/  LOP3.LUT R3, R2, R3, RZ, 0x3c, !PT ;  /* 0x0000000302037212 */ /* 0x001fe400078e3cff */
[----:B------:R-:W-:Y:S01]  /*1050*/  SHF.R.S32.HI R2, RZ, 0x1f, R6 ;  /* 0x0000001fff027819 */ /* 0x000fe20000011406 */
[----:B------:R-:W-:Y:S02]  /*1060*/  IMAD.IADD R6, R5, 0x1, R0 ;  /* 0x0000000105067824 */ /* 0x000fe400078e0200 */
[----:B------:R-:W-:Y:S02]  /*1070*/  IMAD R0, R12, 0x8, R4 ;  /* 0x000000080c007824 */ /* 0x000fe400078e0204 */
[----:B------:R0:W-:Y:S04]  /*1080*/  STL [R1+0x70], R2 ;  /* 0x0000700201007387 */ /* 0x0001e80000100800 */
[----:B------:R1:W-:Y:S01]  /*1090*/  STL [R1+0x38], R7 ;  /* 0x0000380701007387 */ /* 0x0003e20000100800 */
[----:B0-----:R-:W-:-:S03]  /*10a0*/  IADD3 R2, R16, R5, R3 ;  /* 0x0000000510027210 */ /* 0x001fc60007ffe003 */
[----:B------:R1:W-:Y:S04]  /*10b0*/  STL [R1+0x14], R6 ;  /* 0x0000140601007387 */ /* 0x0003e80000100800 */
[----:B------:R1:W-:Y:S04]  /*10c0*/  STL [R1+0x3c], R0 ;  /* 0x00003c0001007387 */ /* 0x0003e80000100800 */
[----:B------:R1:W-:Y:S01]  /*10d0*/  STL [R1+0x74], R2 ;  /* 0x0000740201007387 */ /* 0x0003e20000100800 */
[----:B------:R-:W-:Y:S02]  /*10e0*/  CS2R R22, SRZ ;  /* 0x0000000000167805 */ /* 0x000fe4000001ff00 */
[----:B---3--:R-:W-:Y:S01]  /*10f0*/  LOP3.LUT R157, R17, 0x1, RZ, 0xfc, !PT ;  /* 0x00000001119d7812 */ /* 0x008fe200078efcff */
[----:B-1----:R-:W-:-:S07]  /*1100*/  IMAD.MOV.U32 R17, RZ, RZ, RZ ;  /* 0x000000ffff117224 */ /* 0x002fce00078e00ff */
.L_x_1977:
[----:B--2---:R-:W2:Y:S01]  /*1110*/  LDL.LU R0, [R1+0x4c] ;  /* 0x00004c0001007983 */ /* 0x004ea20000300800 */
[----:B01----:R-:W2:Y:S01]  /*1120*/  LDC.64 R2, c[0x0][0xc88] ;  /* 0x00032200ff027b82 */ /* 0x003ea20000000a00 */
[----:B------:R-:W-:Y:S01]  /*1130*/  ULDC.64 UR4, c[0x0][0xa28] ;  /* 0x00028a0000047ab9 */ /* 0x000fe20000000a00 */
[----:B------:R-:W-:Y:S01]  /*1140*/  ULDC.64 UR8, c[0x0][0xa18] ;  /* 0x0002860000087ab9 */ /* 0x000fe20000000a00 */
[----:B------:R-:W-:Y:S01]  /*1150*/  ISETP.NE.U32.AND P2, PT, RZ, UR4, PT ;  /* 0x00000004ff007c0c */ /* 0x000fe2000bf45070 */
[----:B------:R-:W3:Y:S01]  /*1160*/  LDL R27, [R1+0x48] ;  /* 0x00004800011b7983 */ /* 0x000ee20000100800 */
[----:B------:R-:W-:Y:S01]  /*1170*/  ULDC.64 UR6, c[0x0][0xa08] ;  /* 0x0002820000067ab9 */ /* 0x000fe20000000a00 */
[----:B--2---:R-:W-:-:S05]  /*1180*/  IMAD.WIDE R2, R0, 0x4, R2 ;  /* 0x0000000400027825 */ /* 0x004fca00078e0202 */
[----:B------:R-:W2:Y:S01]  /*1190*/  LDG.E R8, desc[UR40][R2.64] ;  /* 0x0000002802087981 */ /* 0x000ea2000c1e1900 */
[----:B------:R-:W-:Y:S01]  /*11a0*/  ISETP.NE.AND.EX P2, PT, RZ, UR5, PT, P2 ;  /* 0x00000005ff007c0c */ /* 0x000fe2000bf45320 */
[----:B------:R-:W-:Y:S01]  /*11b0*/  IMAD.MOV.U32 R26, RZ, RZ, RZ ;  /* 0x000000ffff1a7224 */ /* 0x000fe200078e00ff */
[----:B------:R-:W-:Y:S02]  /*11c0*/  ISETP.NE.U32.AND P1, PT, RZ, UR8, PT ;  /* 0x00000008ff007c0c */ /* 0x000fe4000bf25070 */
[----:B------:R-:W-:Y:S02]  /*11d0*/  ISETP.NE.U32.AND P0, PT, RZ, UR6, PT ;  /* 0x00000006ff007c0c */ /* 0x000fe4000bf05070 */
[----:B------:R-:W-:Y:S02]  /*11e0*/  ISETP.NE.AND.EX P1, PT, RZ, UR9, PT, P1 ;  /* 0x00000009ff007c0c */ /* 0x000fe4000bf25310 */
[----:B------:R-:W-:Y:S02]  /*11f0*/  ISETP.NE.AND.EX P0, PT, RZ, UR7, PT, P0 ;  /* 0x00000007ff007c0c */ /* 0x000fe4000bf05300 */
[----:B--2---:R-:W-:Y:S01]  /*1200*/  SHF.R.S32.HI R0, RZ, 0x1f, R8 ;  /* 0x0000001fff007819 */ /* 0x004fe20000011408 */
[----:B------:R-:W-:Y:S02]  /*1210*/  STL [R1+0x50], R8 ;  /* 0x0000500801007387 */ /* 0x000fe40000100800 */
[C---:B------:R-:W-:Y:S01]  /*1220*/  @P2 LEA R2, P3, R8.reuse, UR4, 0x2 ;  /* 0x0000000408022c11 */ /* 0x040fe2000f8610ff */
[C---:B------:R-:W-:Y:S01]  /*1230*/  IMAD.SHL.U32 R33, R8.reuse, 0x4, RZ ;  /* 0x0000000408217824 */ /* 0x040fe200078e00ff */
[C-C-:B------:R-:W-:Y:S01]  /*1240*/  SHF.L.U64.HI R32, R8.reuse, 0x2, R0.reuse ;  /* 0x0000000208207819 */ /* 0x140fe20000010200 */
[----:B------:R0:W-:Y:S01]  /*1250*/  STL [R1+0x64], R0 ;  /* 0x0000640001007387 */ /* 0x0001e20000100800 */
[----:B------:R-:W-:Y:S01]  /*1260*/  @P2 LEA.HI.X R3, R8, UR5, R0, 0x2, P3 ;  /* 0x0000000508032c11 */ /* 0x000fe200098f1400 */
[----:B------:R-:W-:Y:S01]  /*1270*/  ULDC UR4, c[0x0][0x288] ;  /* 0x0000a20000047ab9 */ /* 0x000fe20000000800 */
[----:B-----5:R-:W-:Y:S01]  /*1280*/  IADD3 R6, P4, R33, UR6, RZ ;  /* 0x0000000621067c10 */ /* 0x020fe2000ff9e0ff */
[----:B------:R1:W-:Y:S01]  /*1290*/  STL [R1+0x58], R33 ;  /* 0x0000582101007387 */ /* 0x0003e20000100800 */
[----:B0-----:R-:W-:-:S02]  /*12a0*/  IMAD.MOV.U32 R0, RZ, RZ, RZ ;  /* 0x000000ffff007224 */ /* 0x001fc400078e00ff */
[----:B------:R-:W-:Y:S01]  /*12b0*/  IADD3.X R7, R32, UR7, RZ, P4, !PT ;  /* 0x0000000720077c10 */ /* 0x000fe2000a7fe4ff */
[----:B------:R-:W-:Y:S01]  /*12c0*/  IMAD.U32 R9, RZ, RZ, UR4 ;  /* 0x00000004ff097e24 */ /* 0x000fe2000f8e00ff */
[----:B------:R1:W-:Y:S01]  /*12d0*/  STL [R1+0x5c], R32 ;  /* 0x00005c2001007387 */ /* 0x0003e20000100800 */
[----:B------:R-:W-:-:S03]  /*12e0*/  ULDC.64 UR4, c[0x0][0x418] ;  /* 0x0001060000047ab9 */ /* 0x000fc60000000a00 */
[----:B------:R1:W5:Y:S01]  /*12f0*/  @P2 LDG.E R0, desc[UR40][R2.64] ;  /* 0x0000002802002981 */ /* 0x000362000c1e1900 */
[----:B------:R-:W-:-:S03]  /*1300*/  @P1 IADD3 R4, P2, R33, UR8, RZ ;  /* 0x0000000821041c10 */ /* 0x000fc6000ff5e0ff */
[----:B------:R1:W5:Y:S01]  /*1310*/  @P0 LDG.E R26, desc[UR40][R6.64] ;  /* 0x00000028061a0981 */ /* 0x000362000c1e1900 */
[----:B------:R-:W-:Y:S01]  /*1320*/  @P1 IADD3.X R5, R32, UR9, RZ, P2, !PT ;  /* 0x0000000920051c10 */ /* 0x000fe200097fe4ff */
[----:B------:R-:W-:Y:S01]  /*1330*/  UISETP.NE.U32.AND UP0, UPT, UR4, URZ, UPT ;  /* 0x0000003f0400728c */ /* 0x000fe2000bf05070 */
[----:B------:R-:W-:Y:S02]  /*1340*/  ULDC.64 UR8, c[0x0][0xa20] ;  /* 0x0002880000087ab9 */ /* 0x000fe40000000a00 */
[----:B------:R-:W-:Y:S01]  /*1350*/  ULDC UR4, c[0x0][0x424] ;  /* 0x0001090000047ab9 */ /* 0x000fe20000000800 */
[----:B------:R-:W2:Y:S01]  /*1360*/  @P1 LDG.E R9, desc[UR40][R4.64] ;  /* 0x0000002804091981 */ /* 0x000ea2000c1e1900 */
[----:B------:R-:W-:Y:S01]  /*1370*/  UISETP.NE.AND.EX UP0, UPT, UR5, URZ, UPT, UP0 ;  /* 0x0000003f0500728c */ /* 0x000fe2000bf05300 */
[----:B------:R-:W-:Y:S02]  /*1380*/  ISETP.NE.U32.AND P2, PT, RZ, UR8, PT ;  /* 0x00000008ff007c0c */ /* 0x000fe4000bf45070 */
[----:B------:R-:W-:Y:S01]  /*1390*/  ULDC UR5, c[0x0][0x2f0] ;  /* 0x0000bc0000057ab9 */ /* 0x000fe20000000800 */
[----:B------:R-:W-:Y:S01]  /*13a0*/  USEL UR4, UR4, 0x1, UP0 ;  /* 0x0000000104047887 */ /* 0x000fe20008000000 */
[----:B------:R-:W-:-:S02]  /*13b0*/  ISETP.NE.AND.EX P2, PT, RZ, UR9, PT, P2 ;  /* 0x00000009ff007c0c */ /* 0x000fc4000bf45320 */
[----:B------:R-:W-:Y:S01]  /*13c0*/  MOV R24, R8 ;  /* 0x0000000800187202 */ /* 0x000fe20000000f00 */
[----:B------:R-:W-:-:S03]  /*13d0*/  UIMAD UR4, UR4, UR5, URZ ;  /* 0x00000005040472a4 */ /* 0x000fc6000f8e023f */
[----:B------:R-:W-:Y:S01]  /*13e0*/  ULDC UR5, c[0x0][0x348] ;  /* 0x0000d20000057ab9 */ /* 0x000fe20000000800 */
[----:B--2---:R1:W-:Y:S01]  /*13f0*/  STL [R1+0x20], R9 ;  /* 0x0000200901007387 */ /* 0x0043e20000100800 */
[----:B------:R-:W-:-:S03]  /*1400*/  IMAD.MOV.U32 R10, RZ, RZ, R9 ;  /* 0x000000ffff0a7224 */ /* 0x000fc600078e0009 */
[----:B---3--:R1:W-:Y:S01]  /*1410*/  STL [R1+0x54], R27 ;  /* 0x0000541b01007387 */ /* 0x0083e20000100800 */
[----:B------:R-:W-:Y:S05]  /*1420*/  @P1 BRA `(.L_x_1867) ;  /* 0x0000000000281947 */ /* 0x000fea0003800000 */
        /* <DEDUP_REMOVED lines=10> */
.L_x_1867:
[----:B------:R-:W-:Y:S02]  /*14d0*/  IMAD.U32 R31, RZ, RZ, UR5 ;  /* 0x00000005ff1f7e24 */ /* 0x000fe4000f8e00ff */
[----:B------:R-:W-:Y:S01]  /*14e0*/  IMAD.U32 R25, RZ, RZ, UR4 ;  /* 0x00000004ff197e24 */ /* 0x000fe2000f8e00ff */
[----:B------:R-:W-:Y:S06]  /*14f0*/  @!P2 BRA `(.L_x_1868) ;  /* 0x000000000010a947 */ /* 0x000fec0003800000 */
[----:B-1----:R-:W-:-:S04]  /*1500*/  IADD3 R2, P0, R33, UR8, RZ ;  /* 0x0000000821027c10 */ /* 0x002fc8000ff1e0ff */
[----:B------:R-:W-:-:S05]  /*1510*/  IADD3.X R3, R32, UR9, RZ, P0, !PT ;  /* 0x0000000920037c10 */ /* 0x000fca00087fe4ff */
[----:B------:R2:W5:Y:S01]  /*1520*/  LDG.E R25, desc[UR40][R2.64] ;  /* 0x0000002802197981 */ /* 0x000562000c1e1900 */
[----:B------:R-:W-:Y:S05]  /*1530*/  BRA `(.L_x_1869) ;  /* 0x0000000000107947 */ /* 0x000fea0003800000 */
.L_x_1868:
[----:B------:R-:W-:Y:S05]  /*1540*/  @!P0 BRA `(.L_x_1869) ;  /* 0x00000000000c8947 */ /* 0x000fea0003800000 */
[----:B-1----:R-:W2:Y:S04]  /*1550*/  LDG.E R2, desc[UR40][R6.64] ;  /* 0x0000002806027981 */ /* 0x002ea8000c1e1900 */
[----:B------:R-:W2:Y:S02]  /*1560*/  LDG.E R25, desc[UR40][R6.64+0x4] ;  /* 0x0000042806197981 */ /* 0x000ea4000c1e1900 */
[----:B--2---:R-:W-:-:S07]  /*1570*/  IMAD.IADD R25, R25, 0x1, -R2 ;  /* 0x0000000119197824 */ /* 0x004fce00078e0a02 */
.L_x_1869:
[----:B------:R-:W-:Y:S01]  /*1580*/  ULDC.64 UR4, c[0x0][0xa10] ;  /* 0x0002840000047ab9 */ /* 0x000fe20000000a00 */
[----:B------:R-:W3:Y:S01]  /*1590*/  LDL R11, [R1+0x44] ;  /* 0x00004400010b7983 */ /* 0x000ee20000100800 */
[----:B------:R-:W-:Y:S01]  /*15a0*/  ISETP.NE.U32.AND P0, PT, RZ, UR4, PT ;  /* 0x00000004ff007c0c */ /* 0x000fe2000bf05070 */
[----:B------:R-:W4:Y:S03]  /*15b0*/  LDC R8, c[0x0][0x448] ;  /* 0x00011200ff087b82 */ /* 0x000f260000000800 */
[----:B------:R-:W-:Y:S01]  /*15c0*/  ISETP.NE.AND.EX P0, PT, RZ, UR5, PT, P0 ;  /* 0x00000005ff007c0c */ /* 0x000fe2000bf05300 */
[----:B------:R-:W-:-:S12]  /*15d0*/  ULDC.64 UR4, c[0x0][0xa30] ;  /* 0x00028c0000047ab9 */ /* 0x000fd80000000a00 */
[----:B-12---:R-:W1:Y:S02]  /*15e0*/  @P0 LDC.64 R2, c[0x0][0xa10] ;  /* 0x00028400ff020b82 */ /* 0x006e640000000a00 */
[----:B-1----:R-:W-:-:S05]  /*15f0*/  @P0 IMAD.WIDE R2, R24, 0x4, R2 ;  /* 0x0000000418020825 */ /* 0x002fca00078e0202 */
[----:B------:R-:W2:Y:S04]  /*1600*/  @P0 LDG.E R6, desc[UR40][R2.64] ;  /* 0x0000002802060981 */ /* 0x000ea8000c1e1900 */
[----:B------:R1:W2:Y:S01]  /*1610*/  @P0 LDG.E R7, desc[UR40][R2.64+0x4] ;  /* 0x0000042802070981 */ /* 0x0002a2000c1e1900 */
[----:B------:R-:W-:Y:S01]  /*1620*/  ISETP.NE.U32.AND P1, PT, RZ, UR4, PT ;  /* 0x00000004ff007c0c */ /* 0x000fe2000bf25070 */
[----:B-----5:R-:W-:-:S03]  /*1630*/  IMAD.MOV.U32 R28, RZ, RZ, R25 ;  /* 0x000000ffff1c7224 */ /* 0x020fc600078e0019 */
[----:B------:R-:W-:-:S13]  /*1640*/  ISETP.NE.AND.EX P1, PT, RZ, UR5, PT, P1 ;  /* 0x00000005ff007c0c */ /* 0x000fda000bf25310 */
[----:B------:R-:W-:-:S04]  /*1650*/  @P1 IADD3 R4, P2, R33, UR4, RZ ;  /* 0x0000000421041c10 */ /* 0x000fc8000ff5e0ff */
[----:B------:R-:W-:-:S05]  /*1660*/  @P1 IADD3.X R5, R32, UR5, RZ, P2, !PT ;  /* 0x0000000520051c10 */ /* 0x000fca00097fe4ff */
[----:B------:R0:W5:Y:S01]  /*1670*/  @P1 LDG.E R28, desc[UR40][R4.64] ;  /* 0x00000028041c1981 */ /* 0x000162000c1e1900 */
[----:B----4-:R-:W-:-:S13]  /*1680*/  ISETP.NE.AND P1, PT, R8, 0x1, PT ;  /* 0x000000010800780c */ /* 0x010fda0003f25270 */
[----:B------:R-:W4:Y:S08]  /*1690*/  @P1 LDC R9, c[0x0][0x44c] ;  /* 0x00011300ff091b82 */ /* 0x000f300000000800 */
[----:B-1----:R-:W1:Y:S01]  /*16a0*/  @P1 LDC R3, c[0x0][0x450] ;  /* 0x00011400ff031b82 */ /* 0x002e620000000800 */
[----:B---3--:R-:W-:-:S04]  /*16b0*/  IMAD R11, R11, 0xc0, RZ ;  /* 0x000000c00b0b7824 */ /* 0x008fc800078e02ff */
[----:B------:R-:W-:Y:S01]  /*16c0*/  VIADD R2, R11, 0xbf ;  /* 0x000000bf0b027836 */ /* 0x000fe20000000000 */
[----:B------:R3:W-:Y:S01]  /*16d0*/  STL [R1+0x28], R11 ;  /* 0x0000280b01007387 */ /* 0x0007e20000100800 */
[----:B--2---:R-:W-:Y:S02]  /*16e0*/  @P0 IMAD.IADD R31, R7, 0x1, -R6 ;  /* 0x00000001071f0824 */ /* 0x004fe400078e0a06 */
[----:B------:R-:W-:Y:S02]  /*16f0*/  IMAD.IADD R6, R25, 0x1, -R0 ;  /* 0x0000000119067824 */ /* 0x000fe400078e0a00 */
[----:B----4-:R-:W-:-:S04]  /*1700*/  @P1 IMAD.HI.U32 R0, R2, R9, RZ ;  /* 0x0000000902001227 */ /* 0x010fc800078e00ff */
[----:B0-----:R-:W-:Y:S01]  /*1710*/  IMAD.IADD R4, R6, 0x1, R31 ;  /* 0x0000000106047824 */ /* 0x001fe200078e021f */
[----:B-1----:R-:W-:-:S03]  /*1720*/  @P1 SHF.R.U32.HI R2, RZ, R3, R0 ;  /* 0x00000003ff021219 */ /* 0x002fc60000011600 */
[C---:B------:R-:W-:Y:S01]  /*1730*/  VIADD R0, R4.reuse, 0x9f ;  /* 0x0000009f04007836 */ /* 0x040fe20000000000 */
[----:B------:R-:W-:Y:S01]  /*1740*/  IADD3 R30, R4, 0xa0, -R10 ;  /* 0x000000a0041e7810 */ /* 0x000fe20007ffe80a */
[----:B------:R3:W-:Y:S02]  /*1750*/  STL [R1+0x24], R4 ;  /* 0x0000240401007387 */ /* 0x0007e40000100800 */
[----:B------:R-:W-:-:S04]  /*1760*/  IMAD.HI R0, R0, 0x66666667, RZ ;  /* 0x6666666700007827 */ /* 0x000fc800078e02ff */
[----:B------:R-:W-:Y:S01]  /*1770*/  IMAD.IADD R2, R30, 0x1, R2 ;  /* 0x000000011e027824 */ /* 0x000fe200078e0202 */
[----:B------:R-:W-:-:S03]  /*1780*/  SHF.R.U32.HI R3, RZ, 0x1f, R0 ;  /* 0x0000001fff037819 */ /* 0x000fc60000011600 */
[----:B------:R-:W-:Y:S01]  /*1790*/  IMAD.HI R2, R2, 0x66666667, RZ ;  /* 0x6666666702027827 */ /* 0x000fe200078e02ff */
[----:B------:R-:W-:-:S04]  /*17a0*/  LEA.HI.SX32 R104, R0, R3, 0x1a ;  /* 0x0000000300687211 */ /* 0x000fc800078fd2ff */
[----:B------:R-:W-:-:S04]  /*17b0*/  SHF.R.U32.HI R5, RZ, 0x1f, R2 ;  /* 0x0000001fff057819 */ /* 0x000fc80000011602 */
[----:B------:R-:W-:Y:S02]  /*17c0*/  LEA.HI.SX32 R5, R2, R5, 0x1a ;  /* 0x0000000502057211 */ /* 0x000fe400078fd2ff */
[----:B------:R-:W-:Y:S02]  /*17d0*/  IADD3 R2, -R6, RZ, RZ ;  /* 0x000000ff06027210 */ /* 0x000fe40007ffe1ff */
[----:B------:R-:W-:Y:S02]  /*17e0*/  VIMNMX R5, R104, R5, PT ;  /* 0x0000000568057248 */ /* 0x000fe40003fe0100 */
[----:B------:R-:W-:-:S03]  /*17f0*/  VIMNMX R2, RZ, R2, !PT ;  /* 0x00000002ff027248 */ /* 0x000fc60007fe0100 */
[----:B------:R-:W-:-:S05]  /*1800*/  IMAD R0, R5, 0xa0, -R6 ;  /* 0x000000a005007824 */ /* 0x000fca00078e0a06 */
[----:B------:R-:W-:-:S04]  /*1810*/  VIMNMX R5, R0, R31, PT ;  /* 0x0000001f00057248 */ /* 0x000fc80003fe0100 */
[----:B------:R-:W-:Y:S01]  /*1820*/  ISETP.GT.AND P0, PT, R5, R2, PT ;  /* 0x000000020500720c */ /* 0x000fe20003f04270 */
[----:B------:R-:W-:-:S05]  /*1830*/  IMAD.WIDE.U32 R2, R2, -0x33333333, RZ ;  /* 0xcccccccd02027825 */ /* 0x000fca00078e00ff */
[----:B------:R-:W-:-:S05]  /*1840*/  SHF.R.U32.HI R29, RZ, 0x7, R3 ;  /* 0x00000007ff1d7819 */ /* 0x000fca0000011603 */
[----:B------:R-:W-:Y:S02]  /*1850*/  IMAD.MOV.U32 R2, RZ, RZ, R29 ;  /* 0x000000ffff027224 */ /* 0x000fe400078e001d */
[----:B------:R-:W-:-:S04]  /*1860*/  @P0 VIADD R0, R5, 0x9f ;  /* 0x0000009f05000836 */ /* 0x000fc80000000000 */
[----:B------:R-:W-:-:S05]  /*1870*/  @P0 IMAD.HI R0, R0, 0x66666667, RZ ;  /* 0x6666666700000827 */ /* 0x000fca00078e02ff */
[----:B------:R-:W-:-:S04]  /*1880*/  @P0 SHF.R.U32.HI R3, RZ, 0x1f, R0 ;  /* 0x0000001fff030819 */ /* 0x000fc80000011600 */
[----:B------:R-:W-:Y:S02]  /*1890*/  @P0 LEA.HI.SX32 R2, R0, R3, 0x1a ;  /* 0x0000000300020211 */ /* 0x000fe400078fd2ff */
[----:B------:R-:W-:Y:S02]  /*18a0*/  PLOP3.LUT P0, PT, PT, PT, PT, 0x80, 0x0 ;  /* 0x000000000000781c */ /* 0x000fe40003f0f070 */
[----:B------:R-:W-:-:S13]  /*18b0*/  ISETP.GT.AND P1, PT, R2, R29, PT ;  /* 0x0000001d0200720c */ /* 0x000fda0003f24270 */
[----:B---3--:R-:W-:Y:S05]  /*18c0*/  @!P1 BRA `(.L_x_1870) ;  /* 0x0000003400189947 */ /* 0x008fea0003800000 */
        /* <DEDUP_REMOVED lines=20> */
.L_x_1872:
[----:B------:R-:W-:Y:S05]  /*1a10*/  BSYNC B6 ;  /* 0x0000000000067941 */ /* 0x000fea0003800000 */
.L_x_1871:
        /* <DEDUP_REMOVED lines=20> */
.L_x_1874:
[----:B------:R-:W-:Y:S05]  /*1b60*/  BSYNC B6 ;  /* 0x0000000000067941 */ /* 0x000fea0003800000 */
.L_x_1873:
[----:B------:R-:W-:Y:S01]  /*1b70*/  ULDC.64 UR4, c[0x0][0x9f8] ;  /* 0x00027e0000047ab9 */ /* 0x000fe20000000a00 */
[----:B------:R-:W2:Y:S01]  /*1b80*/  LDL.64 R36, [R1+0x8] ;  /* 0x0000080001247983 */ /* 0x000ea20000100a00 */
[----:B------:R-:W-:Y:S01]  /*1b90*/  ISETP.NE.U32.AND P0, PT, RZ, UR4, PT ;  /* 0x00000004ff007c0c */ /* 0x000fe2000bf05070 */
[----:B------:R-:W0:Y:S02]  /*1ba0*/  LDC.64 R44, c[0x0][0x300] ;  /* 0x0000c000ff2c7b82 */ /* 0x000e240000000a00 */
[----:B------:R-:W2:Y:S01]  /*1bb0*/  LDL.64 R34, [R1+0x8] ;  /* 0x0000080001227983 */ /* 0x000ea20000100a00 */
[----:B------:R-:W-:Y:S01]  /*1bc0*/  ISETP.NE.AND.EX P0, PT, RZ, UR5, PT, P0 ;  /* 0x00000005ff007c0c */ /* 0x000fe2000bf05300 */
[----:B------:R-:W-:Y:S01]  /*1bd0*/  IMAD.IADD R51, R26, 0x1, R25 ;  /* 0x000000011a337824 */ /* 0x000fe200078e0219 */
[----:B------:R-:W-:Y:S01]  /*1be0*/  ULDC.64 UR6, c[0x0][0x330] ;  /* 0x0000cc0000067ab9 */ /* 0x000fe20000000a00 */
[----:B------:R-:W3:Y:S02]  /*1bf0*/  LDL.LU R10, [R1] ;  /* 0x00000000010a7983 */ /* 0x000ee40000300800 */
[----:B------:R-:W1:Y:S08]  /*1c00*/  LDC R15, c[0x0][0x3f4] ;  /* 0x0000fd00ff0f7b82 */ /* 0x000e700000000800 */
[----:B------:R-:W-:Y:S01]  /*1c10*/  @P0 IADD3 R4, P1, R33, UR4, RZ ;  /* 0x0000000421040c10 */ /* 0x000fe2000ff3e0ff */
[----:B------:R-:W4:Y:S03]  /*1c20*/  LDC.64 R38, c[0x0][0x3f8] ;  /* 0x0000fe00ff267b82 */ /* 0x000f260000000a00 */
[----:B------:R-:W-:Y:S01]  /*1c30*/  @P0 IADD3.X R5, R32, UR5, RZ, P1, !PT ;  /* 0x0000000520050c10 */ /* 0x000fe20008ffe4ff */
[----:B------:R-:W-:-:S04]  /*1c40*/  ULDC.64 UR4, c[0x0][0xa08] ;  /* 0x0002820000047ab9 */ /* 0x000fc80000000a00 */
[----:B------:R1:W4:Y:S01]  /*1c50*/  @P0 LDG.E R24, desc[UR40][R4.64] ;  /* 0x0000002804180981 */ /* 0x000322000c1e1900 */
[----:B------:R-:W-:Y:S01]  /*1c60*/  SHF.R.S32.HI R11, RZ, 0x1f, R51 ;  /* 0x0000001fff0b7819 */ /* 0x000fe20000011433 */
[-C--:B0-----:R-:W-:Y:S01]  /*1c70*/  IMAD.WIDE.U32 R6, R51, R44.reuse, RZ ;  /* 0x0000002c33067225 */ /* 0x081fe200078e00ff */
[----:B------:R-:W-:Y:S01]  /*1c80*/  SHF.R.S32.HI R19, RZ, 0x1f, R18 ;  /* 0x0000001fff137819 */ /* 0x000fe20000011412 */
[----:B------:R-:W0:Y:S02]  /*1c90*/  LDC.64 R32, c[0x0][0x408] ;  /* 0x00010200ff207b82 */ /* 0x000e240000000a00 */
[----:B------:R-:W-:Y:S01]  /*1ca0*/  IMAD R0, R11, R44, RZ ;  /* 0x0000002c0b007224 */ /* 0x000fe200078e02ff */
[----:B------:R-:W-:Y:S02]  /*1cb0*/  ISETP.NE.U32.AND P0, PT, RZ, UR4, PT ;  /* 0x00000004ff007c0c */ /* 0x000fe4000bf05070 */
[----:B-1----:R-:W-:Y:S01]  /*1cc0*/  ISETP.GE.AND P2, PT, R18, R15, PT ;  /* 0x0000000f1200720c */ /* 0x002fe20003f46270 */
[----:B------:R-:W-:Y:S01]  /*1cd0*/  IMAD R3, R51, R45, R0 ;  /* 0x0000002d33037224 */ /* 0x000fe200078e0200 */
[----:B------:R-:W-:-:S02]  /*1ce0*/  SHF.R.S32.HI R0, RZ, 0x1f, R27 ;  /* 0x0000001fff007819 */ /* 0x000fc4000001141b */
[----:B------:R-:W-:Y:S01]  /*1cf0*/  ISETP.NE.AND.EX P0, PT, RZ, UR5, PT, P0 ;  /* 0x00000005ff007c0c */ /* 0x000fe2000bf05300 */
[----:B------:R-:W-:Y:S01]  /*1d00*/  ULDC.64 UR4, c[0x0][0x308] ;  /* 0x0000c20000047ab9 */ /* 0x000fe20000000a00 */
[----:B------:R-:W-:Y:S01]  /*1d10*/  IADD3 R7, R7, R3, RZ ;  /* 0x0000000307077210 */ /* 0x000fe20007ffe0ff */
[C---:B------:R-:W-:Y:S02]  /*1d20*/  IMAD R3, R0.reuse, UR6, RZ ;  /* 0x0000000600037c24 */ /* 0x040fe4000f8e02ff */
[----:B------:R-:W-:Y:S02]  /*1d30*/  IMAD R0, R0, UR4, RZ ;  /* 0x0000000400007c24 */ /* 0x000fe4000f8e02ff */
[C---:B------:R-:W-:Y:S02]  /*1d40*/  IMAD R13, R27.reuse, UR7, R3 ;  /* 0x000000071b0d7c24 */ /* 0x040fe4000f8e0203 */
[C---:B------:R-:W-:Y:S02]  /*1d50*/  IMAD R3, R27.reuse, UR5, R0 ;  /* 0x000000051b037c24 */ /* 0x040fe4000f8e0200 */
[----:B------:R-:W-:Y:S01]  /*1d60*/  IMAD.WIDE.U32 R4, R27, UR4, R6 ;  /* 0x000000041b047c25 */ /* 0x000fe2000f8e0006 */
[----:B------:R-:W-:-:S03]  /*1d70*/  ULDC.64 UR4, c[0x0][0x310] ;  /* 0x0000c40000047ab9 */ /* 0x000fc60000000a00 */
[----:B------:R-:W-:Y:S01]  /*1d80*/  IMAD.WIDE.U32 R8, R27, UR6, R18 ;  /* 0x000000061b087c25 */ /* 0x000fe2000f8e0012 */
[----:B------:R-:W-:-:S03]  /*1d90*/  ULDC.64 UR6, c[0x0][0x338] ;  /* 0x0000ce0000067ab9 */ /* 0x000fc60000000a00 */
[----:B------:R-:W-:Y:S02]  /*1da0*/  IMAD.IADD R5, R5, 0x1, R3 ;  /* 0x0000000105057824 */ /* 0x000fe400078e0203 */
[----:B------:R-:W-:Y:S02]  /*1db0*/  IMAD.IADD R9, R9, 0x1, R13 ;  /* 0x0000000109097824 */ /* 0x000fe400078e020d */
[----:B--2---:R-:W-:Y:S01]  /*1dc0*/  IMAD.MOV.U32 R34, RZ, RZ, R36 ;  /* 0x000000ffff227224 */ /* 0x004fe200078e0024 */
[----:B---3--:R-:W-:-:S04]  /*1dd0*/  LOP3.LUT R10, R10, 0xfffffffb, RZ, 0xc0, !PT ;  /* 0xfffffffb0a0a7812 */ /* 0x008fc800078ec0ff */
[----:B------:R-:W-:Y:S02]  /*1de0*/  SHF.R.S32.HI R35, RZ, 0x1f, R34 ;  /* 0x0000001fff237819 */ /* 0x000fe40000011422 */
[----:B------:R-:W-:-:S03]  /*1df0*/  @P2 LOP3.LUT R10, R10, 0x4, RZ, 0xfc, !PT ;  /* 0x000000040a0a2812 */ /* 0x000fc600078efcff */
[----:B------:R-:W-:Y:S04]  /*1e00*/  STL [R1+0xc], R35 ;  /* 0x00000c2301007387 */ /* 0x000fe80000100800 */
[----:B------:R-:W2:Y:S01]  /*1e10*/  LDL R12, [R1+0x2c] ;  /* 0x00002c00010c7983 */ /* 0x000ea20000100800 */
[----:B----4-:R-:W-:Y:S02]  /*1e20*/  SHF.R.S32.HI R0, RZ, 0x1f, R24 ;  /* 0x0000001fff007819 */ /* 0x010fe40000011418 */
[----:B------:R-:W-:Y:S02]  /*1e30*/  SEL R3, R24, RZ, !P0 ;  /* 0x000000ff18037207 */ /* 0x000fe40004000000 */
[----:B------:R-:W3:Y:S04]  /*1e40*/  LDL R24, [R1+0x6c] ;  /* 0x00006c0001187983 */ /* 0x000ee80000100800 */
[----:B------:R1:W-:Y:S01]  /*1e50*/  STL [R1], R10 ;  /* 0x0000000a01007387 */ /* 0x0003e20000100800 */
[----:B------:R-:W-:-:S03]  /*1e60*/  IMAD.WIDE.U32 R46, R3, UR6, R8 ;  /* 0x00000006032e7c25 */ /* 0x000fc6000f8e0008 */
[----:B------:R-:W4:Y:S04]  /*1e70*/  LDL R8, [R1+0x34] ;  /* 0x0000340001087983 */ /* 0x000f280000100800 */
[----:B-1----:R-:W4:Y:S01]  /*1e80*/  LDL R10, [R1+0x30] ;  /* 0x00003000010a7983 */ /* 0x002f220000100800 */
[----:B------:R-:W-:Y:S02]  /*1e90*/  SEL R0, R0, RZ, !P0 ;  /* 0x000000ff00007207 */ /* 0x000fe40004000000 */
[----:B------:R-:W-:Y:S01]  /*1ea0*/  SHF.R.S32.HI R14, RZ, 0x1f, R156 ;  /* 0x0000001fff0e7819 */ /* 0x000fe2000001149c */
[----:B------:R-:W-:-:S04]  /*1eb0*/  IMAD.WIDE.U32 R48, R3, UR4, R4 ;  /* 0x0000000403307c25 */ /* 0x000fc8000f8e0004 */
[C---:B------:R-:W-:Y:S01]  /*1ec0*/  IMAD R6, R0.reuse, UR4, RZ ;  /* 0x0000000400067c24 */ /* 0x040fe2000f8e02ff */
[----:B------:R-:W1:Y:S01]  /*1ed0*/  S2R R27, SR_TID.X ;  /* 0x00000000001b7919 */ /* 0x000e620000002100 */
[----:B------:R-:W-:Y:S01]  /*1ee0*/  IMAD R4, R0, UR6, RZ ;  /* 0x0000000600047c24 */ /* 0x000fe2000f8e02ff */
[----:B------:R-:W-:Y:S01]  /*1ef0*/  ULDC UR4, c[0x0][0x2f4] ;  /* 0x0000bd0000047ab9 */ /* 0x000fe20000000800 */
[----:B------:R-:W-:Y:S02]  /*1f00*/  IMAD R7, R3, UR5, R6 ;  /* 0x0000000503077c24 */ /* 0x000fe4000f8e0206 */
        /* <DEDUP_REMOVED lines=21> */
[----:B------:R-:W-:-:S04]  /*2060*/  IMAD.WIDE.U32 R34, R156, R32, R18 ;  /* 0x000000209c227225 */ /* 0x000fc800078e0012 */
[----:B------:R-:W-:Y:S02]  /*2070*/  IMAD R6, R7, R38, RZ ;  /* 0x0000002607067224 */ /* 0x000fe400078e02ff */
[----:B------:R-:W-:Y:S02]  /*2080*/  IMAD.IADD R37, R37, 0x1, R9 ;  /* 0x0000000125257824 */ /* 0x000fe400078e0209 */
[----:B------:R-:W-:Y:S02]  /*2090*/  IMAD.IADD R35, R9, 0x1, R35 ;  /* 0x0000000109237824 */ /* 0x000fe400078e0223 */
[----:B------:R-:W-:Y:S01]  /*20a0*/  IMAD R7, R7, R32, RZ ;  /* 0x0000002007077224 */ /* 0x000fe200078e02ff */
[----:B-1----:R-:W-:Y:S01]  /*20b0*/  SHF.R.U32.HI R13, RZ, 0x7, R27 ;  /* 0x00000007ff0d7819 */ /* 0x002fe2000001161b */
[----:B------:R-:W-:Y:S01]  /*20c0*/  IMAD R55, R45, 0xa0, RZ ;  /* 0x000000a02d377824 */ /* 0x000fe200078e02ff */
[----:B------:R-:W-:Y:S01]  /*20d0*/  IADD3 R50, P0, R156, R51, RZ ;  /* 0x000000339c327210 */ /* 0x000fe20007f1e0ff */
[----:B------:R-:W-:Y:S01]  /*20e0*/  IMAD R59, R28, R39, R6 ;  /* 0x000000271c3b7224 */ /* 0x000fe200078e0206 */
[----:B------:R-:W-:Y:S01]  /*20f0*/  LOP3.LUT R60, R21, 0xfffffff0, RZ, 0xc0, !PT ;  /* 0xfffffff0153c7812 */ /* 0x000fe200078ec0ff */
[----:B------:R-:W-:-:S02]  /*2100*/  IMAD R5, R39, 0xa0, RZ ;  /* 0x000000a027057824 */ /* 0x000fc400078e02ff */
        /* <DEDUP_REMOVED lines=8> */
[----:B------:R-:W-:-:S04]  /*2190*/  IMAD.WIDE.U32 R38, R38, 0xa0, RZ ;  /* 0x000000a026267825 */ /* 0x000fc800078e00ff */
[----:B------:R-:W-:Y:S01]  /*21a0*/  IMAD.WIDE.U32 R32, R32, 0xa0, RZ ;  /* 0x000000a020207825 */ /* 0x000fe200078e00ff */
[----:B------:R-:W-:Y:S02]  /*21b0*/  ISETP.GE.AND P3, PT, R18, UR4, PT ;  /* 0x0000000412007c0c */ /* 0x000fe4000bf66270 */
[----:B------:R-:W-:Y:S01]  /*21c0*/  ISETP.GE.AND P2, PT, R52, UR4, PT ;  /* 0x0000000434007c0c */ /* 0x000fe2000bf46270 */
[----:B------:R-:W-:Y:S01]  /*21d0*/  IMAD.IADD R58, R43, 0x1, R59 ;  /* 0x000000012b3a7824 */ /* 0x000fe200078e023b */
[----:B------:R-:W-:Y:S01]  /*21e0*/  SHF.L.U32 R54, R15, 0x1, RZ ;  /* 0x000000010f367819 */ /* 0x000fe200000006ff */
[----:B------:R-:W-:Y:S01]  /*21f0*/  VIADD R53, R13, 0x8 ;  /* 0x000000080d357836 */ /* 0x000fe20000000000 */
        /* <DEDUP_REMOVED lines=8> */
[----:B------:R-:W-:Y:S01]  /*2280*/  IMAD.IADD R71, R47, 0x1, R71 ;  /* 0x000000012f477824 */ /* 0x000fe200078e0247 */
[----:B--2---:R-:W-:-:S02]  /*2290*/  LOP3.LUT R4, R12, 0x30, R21, 0xf8, !PT ;  /* 0x000000300c047812 */ /* 0x004fc400078ef815 */
[----:B---3--:R-:W-:Y:S02]  /*22a0*/  LOP3.LUT P4, RZ, R24, 0x2, RZ, 0xc0, !PT ;  /* 0x0000000218ff7812 */ /* 0x008fe4000788c0ff */
[----:B----4-:R-:W-:-:S05]  /*22b0*/  LOP3.LUT R4, R4, R10, RZ, 0x3c, !PT ;  /* 0x0000000a04047212 */ /* 0x010fca00078e3cff */
[----:B------:R-:W-:-:S07]  /*22c0*/  IMAD.IADD R70, R8, 0x1, R4 ;  /* 0x0000000108467824 */ /* 0x000fce00078e0204 */
.L_x_1904:
[----:B------:R-:W2:Y:S01]  /*22d0*/  LDL R6, [R1+0x14] ;  /* 0x0000140001067983 */ /* 0x000ea20000100800 */
[----:B0---4-:R-:W0:Y:S03]  /*22e0*/  LDC.64 R62, c[0x0][0x2e8] ;  /* 0x0000ba00ff3e7b82 */ /* 0x011e260000000a00 */
        /* <DEDUP_REMOVED lines=15> */
[----:B---3--:R-:W-:-:S04]  /*23e0*/  LOP3.LUT R4, R4, 0xfffffffd, RZ, 0xc0, !PT ;  /* 0xfffffffd04047812 */ /* 0x008fc800078ec0ff */
[C---:B------:R-:W-:Y:S01]  /*23f0*/  IADD3 R5, R73.reuse, 0x20, RZ ;  /* 0x0000002049057810 */ /* 0x040fe20007ffe0ff */
[----:B------:R-:W-:Y:S01]  /*2400*/  @P4 VIADD R5, R73, 0xffffffe0 ;  /* 0xffffffe049054836 */ /* 0x000fe20000000000 */
[----:B------:R-:W-:Y:S01]  /*2410*/  @P5 LOP3.LUT R4, R4, 0x2, RZ, 0xfc, !PT ;  /* 0x0000000204045812 */ /* 0x000fe200078efcff */
[C---:B------:R-:W-:Y:S02]  /*2420*/  IMAD.IADD R73, R16.reuse, 0x1, R73 ;  /* 0x0000000110497824 */ /* 0x040fe400078e0249 */
[----:B------:R-:W-:Y:S02]  /*2430*/  IMAD.IADD R72, R16, 0x1, R5 ;  /* 0x0000000110487824 */ /* 0x000fe400078e0205 */
        /* <DEDUP_REMOVED lines=22> */
[----:B------:R-:W2:Y:S01]  /*25a0*/  LDL.64 R74, [R1+0x8] ;  /* 0x00000800014a7983 */ /* 0x000ea20000100a00 */
[----:B------:R-:W-:-:S03]  /*25b0*/  ULDC.64 UR4, c[0x0][0x3e8] ;  /* 0x0000fa0000047ab9 */ /* 0x000fc60000000a00 */
[----:B------:R-:W3:Y:S01]  /*25c0*/  LDL R66, [R1+0x10] ;  /* 0x0000100001427983 */ /* 0x000ee20000100800 */
[----:B------:R-:W-:-:S04]  /*25d0*/  IADD3 R4, P0, P5, R42, UR4, R4 ;  /* 0x000000042a047c10 */ /* 0x000fc8000fd1e004 */
[----:B------:R-:W-:Y:S01]  /*25e0*/  IADD3.X R5, R58, UR5, R26, P0, P5 ;  /* 0x000000053a057c10 */ /* 0x000fe200087ea41a */
[----:B------:R-:W-:Y:S02]  /*25f0*/  ULDC.64 UR4, c[0x0][0x400] ;  /* 0x0001000000047ab9 */ /* 0x000fe40000000a00 */
[----:B------:R-:W-:-:S04]  /*2600*/  IADD3 R6, P0, P5, R36, UR4, R6 ;  /* 0x0000000424067c10 */ /* 0x000fc8000fd1e006 */
[----:B------:R-:W-:Y:S02]  /*2610*/  IADD3.X R7, R61, UR5, R64, P0, P5 ;  /* 0x000000053d077c10 */ /* 0x000fe400087ea440 */
[----:B------:R-:W-:Y:S02]  /*2620*/  CS2R R8, SRZ ;  /* 0x0000000000087805 */ /* 0x000fe4000001ff00 */
[----:B------:R-:W-:Y:S02]  /*2630*/  CS2R R10, SRZ ;  /* 0x00000000000a7805 */ /* 0x000fe4000001ff00 */
[----:B--2---:R-:W-:-:S13]  /*2640*/  ISETP.GE.AND P0, PT, R74, R27, PT ;  /* 0x0000001b4a00720c */ /* 0x004fda0003f06270 */
[----:B------:R0:W5:Y:S04]  /*2650*/  @!P0 LDG.E.64 R14, desc[UR40][R4.64] ;  /* 0x00000028040e8981 */ /* 0x000168000c1e1b00 */
[----:B------:R0:W5:Y:S01]  /*2660*/  @!P0 LDG.E.64 R24, desc[UR40][R6.64] ;  /* 0x0000002806188981 */ /* 0x000162000c1e1b00 */
[----:B---3--:R-:W-:-:S13]  /*2670*/  ISETP.GE.AND P0, PT, R66, R27, PT ;  /* 0x0000001b4200720c */ /* 0x008fda0003f06270 */
[----:B------:R0:W5:Y:S04]  /*2680*/  @!P0 LDG.E.64 R8, desc[UR40][R4.64+0x10] ;  /* 0x0000102804088981 */ /* 0x000168000c1e1b00 */
[----:B------:R0:W5:Y:S02]  /*2690*/  @!P0 LDG.E.64 R10, desc[UR40][R6.64+0x10] ;  /* 0x00001028060a8981 */ /* 0x000164000c1e1b00 */
.L_x_1879:
[----:B------:R-:W-:Y:S05]  /*26a0*/  BSYNC B1 ;  /* 0x0000000000017941 */ /* 0x000fea0003800000 */
.L_x_1878:
[----:B------:R-:W-:Y:S01]  /*26b0*/  ISETP.NE.AND P0, PT, R157, 0x3, PT ;  /* 0x000000039d00780c */ /* 0x000fe20003f05270 */
[----:B-----5:R-:W-:Y:S02]  /*26c0*/  IMAD.MOV.U32 R26, RZ, RZ, R8 ;  /* 0x000000ffff1a7224 */ /* 0x020fe400078e0008 */
[----:B------:R-:W-:Y:S02]  /*26d0*/  IMAD.MOV.U32 R81, RZ, RZ, R14 ;  /* 0x000000ffff517224 */ /* 0x000fe400078e000e */
[----:B------:R-:W-:Y:S02]  /*26e0*/  IMAD.MOV.U32 R62, RZ, RZ, R10 ;  /* 0x000000ffff3e7224 */ /* 0x000fe400078e000a */
[----:B------:R-:W-:-:S06]  /*26f0*/  IMAD.MOV.U32 R79, RZ, RZ, R24 ;  /* 0x000000ffff4f7224 */ /* 0x000fcc00078e0018 */
[----:B------:R-:W-:Y:S05]  /*2700*/  @!P0 BRA `(.L_x_1880) ;  /* 0x0000000000048947 */ /* 0x000fea0003800000 */
[----:B------:R-:W-:Y:S01]  /*2710*/  BPT.TRAP 0x1 ;  /* 0x000000040000795c */ /* 0x000fe20000300000 */
.L_x_1880:
[----:B0-----:R-:W2:Y:S01]  /*2720*/  LDL R4, [R1+0x4] ;  /* 0x0000040001047983 */ /* 0x001ea20000100800 */
[----:B------:R-:W-:Y:S01]  /*2730*/  IMAD R74, R17, 0x8, R16 ;  /* 0x00000008114a7824 */ /* 0x000fe200078e0210 */
[----:B------:R-:W-:Y:S01]  /*2740*/  BSSY B1, `(.L_x_1881) ;  /* 0x0000004000017945 */ /* 0x000fe20003800000 */
[----:B--2---:R-:W-:-:S04]  /*2750*/  SHF.L.U32 R75, R4, 0x1f, RZ ;  /* 0x0000001f044b7819 */ /* 0x004fc800000006ff */
[----:B------:R-:W0:Y:S02]  /*2760*/  SYNCS.PHASECHK.TRANS64.TRYWAIT P5, [R74+URZ+0x13290], R75 ;  /* 0x0132904b4a0075a7 */ /* 0x000e2400080a017f */
[----:B0-----:R-:W-:Y:S05]  /*2770*/  @!P5 BRA `(.L_x_1882) ;  /* 0x000001800018d947 */ /* 0x001fea0003800000 */
.L_x_2104:
[----:B------:R-:W-:Y:S05]  /*2780*/  BSYNC B1 ;  /* 0x0000000000017941 */ /* 0x000fea0003800000 */
.L_x_1881:
[----:B------:R-:W-:Y:S05]  /*2790*/  @P1 BRA `(.L_x_1883) ;  /* 0x0000002000641947 */ /* 0x000fea0003800000 */
[----:B------:R-:W-:Y:S04]  /*27a0*/  BSSY B1, `(.L_x_1884) ;  /* 0x0000070000017945 */ /* 0x000fe80003800000 */
[----:B------:R-:W-:Y:S05]  /*27b0*/  @P3 BRA `(.L_x_1885) ;  /* 0x0000000400b83947 */ /* 0x000fea0003800000 */
[----:B------:R-:W2:Y:S01]  /*27c0*/  LDL.64 R64, [R1+0x8] ;  /* 0x0000080001407983 */ /* 0x000ea20000100a00 */
[----:B------:R-:W-:Y:S03]  /*27d0*/  BSSY B2, `(.L_x_1886) ;  /* 0x000006b000027945 */ /* 0x000fe60003800000 */
[----:B------:R1:W3:Y:S01]  /*27e0*/  LDS.128 R4, [R73+0xe000] ;  /* 0x00e0000049047984 */ /* 0x0002e20000000c00 */
[----:B--2---:R-:W-:-:S13]  /*27f0*/  ISETP.GE.AND P5, PT, R64, R27, PT ;  /* 0x0000001b4000720c */ /* 0x004fda0003fa6270 */
[----:B-1-3--:R-:W-:Y:S05]  /*2800*/  @P5 BRA `(.L_x_1887) ;  /* 0x00000004009c5947 */ /* 0x00afea0003800000 */
[----:B------:R-:W-:Y:S02]  /*2810*/  SHF.R.U32.HI R24, RZ, 0x8, R25 ;  /* 0x00000008ff187819 */ /* 0x000fe40000011619 */
[--C-:B------:R-:W-:Y:S02]  /*2820*/  SHF.R.U32.HI R14, RZ, 0x8, R15.reuse ;  /* 0x00000008ff0e7819 */ /* 0x100fe4000001160f */
[----:B------:R-:W-:Y:S02]  /*2830*/  SHF.R.U32.HI R65, RZ, 0x10, R15 ;  /* 0x00000010ff417819 */ /* 0x000fe4000001160f */
[----:B------:R-:W-:Y:S02]  /*2840*/  SHF.R.U32.HI R63, RZ, 0x10, R25 ;  /* 0x00000010ff3f7819 */ /* 0x000fe40000011619 */
[----:B------:R-:W-:Y:S01]  /*2850*/  LOP3.LUT R64, R25, 0xff0000ff, RZ, 0xc0, !PT ;  /* 0xff0000ff19407812 */ /* 0x000fe200078ec0ff */
[----:B------:R-:W-:Y:S01]  /*2860*/  IMAD.SHL.U32 R25, R24, 0x100, RZ ;  /* 0x0000010018197824 */ /* 0x000fe200078e00ff */
[----:B------:R-:W-:Y:S01]  /*2870*/  LOP3.LUT R15, R15, 0xff0000ff, RZ, 0xc0, !PT ;  /* 0xff0000ff0f0f7812 */ /* 0x000fe200078ec0ff */
[----:B------:R-:W-:Y:S01]  /*2880*/  IMAD.MOV.U32 R24, RZ, RZ, R4 ;  /* 0x000000ffff187224 */ /* 0x000fe200078e0004 */
[----:B------:R-:W-:-:S02]  /*2890*/  SHF.L.U32 R14, R14, 0x8, RZ ;  /* 0x000000080e0e7819 */ /* 0x000fc400000006ff */
[----:B------:R-:W-:Y:S01]  /*28a0*/  LOP3.LUT R64, R64, 0xff00, R25, 0xf8, !PT ;  /* 0x0000ff0040407812 */ /* 0x000fe200078ef819 */
[----:B------:R-:W-:Y:S01]  /*28b0*/  IMAD.U32 R25, R63, 0x10000, RZ ;  /* 0x000100003f197824 */ /* 0x000fe200078e00ff */
[----:B------:R-:W-:Y:S01]  /*28c0*/  LOP3.LUT R15, R15, 0xff00, R14, 0xf8, !PT ;  /* 0x0000ff000f0f7812 */ /* 0x000fe200078ef80e */
[----:B------:R-:W-:Y:S01]  /*28d0*/  IMAD.U32 R14, R65, 0x10000, RZ ;  /* 0x00010000410e7824 */ /* 0x000fe200078e00ff */
[----:B------:R-:W-:Y:S02]  /*28e0*/  F2FP.F16.E4M3.UNPACK_B R4, R5 ;  /* 0x00000005ff04723e */ /* 0x000fe400020006ff */
[----:B------:R-:W-:Y:S02]  /*28f0*/  F2FP.F16.E4M3.UNPACK_B R63, R79.H1 ;  /* 0x0000004fff3f723e */ /* 0x000fe400030006ff */
[----:B------:R-:W-:Y:S02]  /*2900*/  LOP3.LUT R14, R15, 0xff0000, R14, 0xf8, !PT ;  /* 0x00ff00000f0e7812 */ /* 0x000fe400078ef80e */
[----:B------:R-:W-:Y:S01]  /*2910*/  LOP3.LUT R15, R64, 0xff0000, R25, 0xf8, !PT ;  /* 0x00ff0000400f7812 */ /* 0x000fe200078ef819 */
[--C-:B------:R-:W-:Y:S01]  /*2920*/  HADD2.F32 R25, -RZ, R4.reuse.H1_H1 ;  /* 0x30000004ff197230 */ /* 0x100fe20000004100 */
[----:B------:R-:W-:Y:S01]  /*2930*/  F2FP.F16.E4M3.UNPACK_B R65, R81.H1 ;  /* 0x00000051ff41723e */ /* 0x000fe200030006ff */
[----:B------:R-:W-:Y:S01]  /*2940*/  HADD2.F32 R67, -RZ, R63.H0_H0 ;  /* 0x2000003fff437230 */ /* 0x000fe20000004100 */
[----:B------:R-:W-:Y:S01]  /*2950*/  F2FP.F16.E4M3.UNPACK_B R5, R5.H1 ;  /* 0x00000005ff05723e */ /* 0x000fe200030006ff */
[----:B------:R-:W-:-:S02]  /*2960*/  HADD2.F32 R4, -RZ, R4.H0_H0 ;  /* 0x20000004ff047230 */ /* 0x000fc40000004100 */
[----:B------:R-:W-:Y:S02]  /*2970*/  HADD2.F32 R76, -RZ, R63.H1_H1 ;  /* 0x3000003fff4c7230 */ /* 0x000fe40000004100 */
[-C--:B------:R-:W-:Y:S01]  /*2980*/  FMUL.FTZ R77, R25, R67.reuse ;  /* 0x00000043194d7220 */ /* 0x080fe20000410000 */
[----:B------:R-:W-:Y:S02]  /*2990*/  HADD2.F32 R66, -RZ, R65.H0_H0 ;  /* 0x20000041ff427230 */ /* 0x000fe40000004100 */
[C---:B------:R-:W-:Y:S01]  /*29a0*/  FMUL.FTZ R78, R4.reuse, R67 ;  /* 0x00000043044e7220 */ /* 0x040fe20000410000 */
[--C-:B------:R-:W-:Y:S01]  /*29b0*/  HADD2.F32 R64, -RZ, R5.reuse.H1_H1 ;  /* 0x30000005ff407230 */ /* 0x100fe20000004100 */
[----:B------:R-:W-:Y:S01]  /*29c0*/  F2FP.F16.E4M3.UNPACK_B R67, R79 ;  /* 0x0000004fff43723e */ /* 0x000fe200020006ff */
[----:B------:R-:W-:Y:S02]  /*29d0*/  HADD2.F32 R63, -RZ, R5.H0_H0 ;  /* 0x20000005ff3f7230 */ /* 0x000fe40000004100 */
[----:B------:R-:W-:Y:S01]  /*29e0*/  FFMA.FTZ R4, R4, R66, -R77 ;  /* 0x0000004204047223 */ /* 0x000fe2000001084d */
[----:B------:R-:W-:-:S02]  /*29f0*/  HADD2.F32 R65, -RZ, R65.H1_H1 ;  /* 0x30000041ff417230 */ /* 0x000fc40000004100 */
[----:B------:R-:W-:Y:S01]  /*2a00*/  FFMA.FTZ R5, R25, R66, R78 ;  /* 0x0000004219057223 */ /* 0x000fe2000001004e */
[CC--:B------:R-:W-:Y:S01]  /*2a10*/  FMUL.FTZ R80, R64.reuse, R76.reuse ;  /* 0x0000004c40507220 */ /* 0x0c0fe20000410000 */
[C---:B------:R-:W-:Y:S01]  /*2a20*/  FMUL.FTZ R77, R63.reuse, R76 ;  /* 0x0000004c3f4d7220 */ /* 0x040fe20000410000 */
[-C--:B------:R-:W-:Y:S01]  /*2a30*/  F2FP.F16.E4M3.UNPACK_B R25, R24.reuse.H1 ;  /* 0x00000018ff19723e */ /* 0x080fe200030006ff */
[--C-:B------:R-:W-:Y:S01]  /*2a40*/  HADD2.F32 R76, -RZ, R67.reuse.H0_H0 ;  /* 0x20000043ff4c7230 */ /* 0x100fe20000004100 */
[----:B------:R-:W-:Y:S01]  /*2a50*/  F2FP.F16.E4M3.UNPACK_B R24, R24 ;  /* 0x00000018ff18723e */ /* 0x000fe200020006ff */
[-C--:B------:R-:W-:Y:S01]  /*2a60*/  FFMA.FTZ R79, R63, R65.reuse, -R80 ;  /* 0x000000413f4f7223 */ /* 0x080fe20000010850 */
[----:B------:R-:W-:Y:S01]  /*2a70*/  FFMA.FTZ R82, R64, R65, R77 ;  /* 0x0000004140527223 */ /* 0x000fe2000001004d */
[----:B------:R-:W-:Y:S01]  /*2a80*/  F2FP.F16.E4M3.UNPACK_B R66, R81 ;  /* 0x00000051ff42723e */ /* 0x000fe200020006ff */
[----:B------:R-:W-:Y:S02]  /*2a90*/  HADD2.F32 R77, -RZ, R67.H1_H1 ;  /* 0x30000043ff4d7230 */ /* 0x000fe40000004100 */
[----:B------:R-:W-:-:S02]  /*2aa0*/  HADD2.F32 R64, -RZ, R25.H0_H0 ;  /* 0x20000019ff407230 */ /* 0x000fc40000004100 */
[----:B------:R-:W-:Y:S02]  /*2ab0*/  HADD2.F32 R65, -RZ, R25.H1_H1 ;  /* 0x30000019ff417230 */ /* 0x000fe40000004100 */
[--C-:B------:R-:W-:Y:S02]  /*2ac0*/  HADD2.F32 R63, -RZ, R24.reuse.H1_H1 ;  /* 0x30000018ff3f7230 */ /* 0x100fe40000004100 */
[-C--:B------:R-:W-:Y:S01]  /*2ad0*/  FMUL.FTZ R80, R64, R77.reuse ;  /* 0x0000004d40507220 */ /* 0x080fe20000410000 */
[----:B------:R-:W-:Y:S02]  /*2ae0*/  HADD2.F32 R25, -RZ, R24.H0_H0 ;  /* 0x20000018ff197230 */ /* 0x000fe40000004100 */
[----:B------:R-:W-:Y:S01]  /*2af0*/  FMUL.FTZ R67, R65, R77 ;  /* 0x0000004d41437220 */ /* 0x000fe20000410000 */
[--C-:B------:R-:W-:Y:S02]  /*2b00*/  HADD2.F32 R24, -RZ, R66.reuse.H1_H1 ;  /* 0x30000042ff187230 */ /* 0x100fe40000004100 */
[----:B------:R-:W-:Y:S01]  /*2b10*/  FMUL.FTZ R78, R63, R76 ;  /* 0x0000004c3f4e7220 */ /* 0x000fe20000410000 */
[----:B------:R-:W-:-:S02]  /*2b20*/  HADD2.F32 R66, -RZ, R66.H0_H0 ;  /* 0x20000042ff427230 */ /* 0x000fc40000004100 */
[----:B------:R-:W-:Y:S01]  /*2b30*/  FMUL.FTZ R76, R25, R76 ;  /* 0x0000004c194c7220 */ /* 0x000fe20000410000 */
[-C--:B------:R-:W-:Y:S01]  /*2b40*/  FFMA.FTZ R67, R64, R24.reuse, -R67 ;  /* 0x0000001840437223 */ /* 0x080fe20000010843 */
[----:B------:R-:W-:Y:S01]  /*2b50*/  FFMA.FTZ R80, R65, R24, R80 ;  /* 0x0000001841507223 */ /* 0x000fe20000010050 */
[-C--:B------:R-:W-:Y:S01]  /*2b60*/  FFMA.FTZ R24, R25, R66.reuse, -R78 ;  /* 0x0000004219187223 */ /* 0x080fe2000001084e */
[----:B------:R-:W-:Y:S01]  /*2b70*/  FFMA.FTZ R25, R63, R66, R76 ;  /* 0x000000423f197223 */ /* 0x000fe2000001004c */
[----:B------:R-:W-:Y:S02]  /*2b80*/  F2FP.F16.E4M3.UNPACK_B R65, R7.H1 ;  /* 0x00000007ff41723e */ /* 0x000fe400030006ff */
[----:B------:R-:W-:Y:S02]  /*2b90*/  F2FP.SATFINITE.E4M3.F32.PACK_AB_MERGE_C R63, R82, R79, RZ ;  /* 0x0000004f523f723e */ /* 0x000fe400048070ff */
[-C--:B------:R-:W-:Y:S01]  /*2ba0*/  F2FP.F16.E4M3.UNPACK_B R79, R15.reuse.H1 ;  /* 0x0000000fff4f723e */ /* 0x080fe200030006ff */
[--C-:B------:R-:W-:Y:S01]  /*2bb0*/  HADD2.F32 R66, -RZ, R65.reuse.H0_H0 ;  /* 0x20000041ff427230 */ /* 0x100fe20000004100 */
[----:B------:R-:W-:Y:S01]  /*2bc0*/  F2FP.F16.E4M3.UNPACK_B R64, R6.H1 ;  /* 0x00000006ff40723e */ /* 0x000fe200030006ff */
[----:B------:R-:W-:Y:S01]  /*2bd0*/  HADD2.F32 R65, -RZ, R65.H1_H1 ;  /* 0x30000041ff417230 */ /* 0x000fe20000004100 */
[----:B------:R-:W-:Y:S01]  /*2be0*/  F2FP.F16.E4M3.UNPACK_B R78, R15 ;  /* 0x0000000fff4e723e */ /* 0x000fe200020006ff */
[----:B------:R-:W-:Y:S01]  /*2bf0*/  HADD2.F32 R81, -RZ, R79.H1_H1 ;  /* 0x3000004fff517230 */ /* 0x000fe20000004100 */
[----:B------:R-:W-:Y:S01]  /*2c00*/  F2FP.SATFINITE.E4M3.F32.PACK_AB_MERGE_C R84, R80, R67, RZ ;  /* 0x000000435054723e */ /* 0x000fe200048070ff */
[----:B------:R-:W-:Y:S01]  /*2c10*/  HADD2.F32 R15, -RZ, R64.H1_H1 ;  /* 0x30000040ff0f7230 */ /* 0x000fe20000004100 */
[-C--:B------:R-:W-:Y:S01]  /*2c20*/  F2FP.F16.E4M3.UNPACK_B R67, R14.reuse ;  /* 0x0000000eff43723e */ /* 0x080fe200020006ff */
[----:B------:R-:W-:Y:S01]  /*2c30*/  HADD2.F32 R80, -RZ, R78.H1_H1 ;  /* 0x3000004eff507230 */ /* 0x000fe20000004100 */
[----:B------:R-:W-:Y:S01]  /*2c40*/  F2FP.F16.E4M3.UNPACK_B R76, R14.H1 ;  /* 0x0000000eff4c723e */ /* 0x000fe200030006ff */
[----:B------:R-:W-:-:S02]  /*2c50*/  HADD2.F32 R64, -RZ, R64.H0_H0 ;  /* 0x20000040ff407230 */ /* 0x000fc40000004100 */
[-C--:B------:R-:W-:Y:S01]  /*2c60*/  FMUL.FTZ R83, R65, R81.reuse ;  /* 0x0000005141537220 */ /* 0x080fe20000410000 */
[----:B------:R-:W-:Y:S01]  /*2c70*/  FMUL.FTZ R82, R66, R81 ;  /* 0x0000005142527220 */ /* 0x000fe20000410000 */
[----:B------:R-:W-:Y:S02]  /*2c80*/  HADD2.F32 R14, -RZ, R67.H1_H1 ;  /* 0x30000043ff0e7230 */ /* 0x000fe40000004100 */
[CC--:B------:R-:W-:Y:S01]  /*2c90*/  FMUL.FTZ R81, R15.reuse, R80.reuse ;  /* 0x000000500f517220 */ /* 0x0c0fe20000410000 */
[----:B------:R-:W-:Y:S01]  /*2ca0*/  F2FP.F16.E4M3.UNPACK_B R7, R7 ;  /* 0x00000007ff07723e */ /* 0x000fe200020006ff */
[C---:B------:R-:W-:Y:S01]  /*2cb0*/  FMUL.FTZ R80, R64.reuse, R80 ;  /* 0x0000005040507220 */ /* 0x040fe20000410000 */
[----:B------:R-:W-:Y:S01]  /*2cc0*/  F2FP.F16.E4M3.UNPACK_B R6, R6 ;  /* 0x00000006ff06723e */ /* 0x000fe200020006ff */
[-C--:B------:R-:W-:Y:S01]  /*2cd0*/  FFMA.FTZ R81, R64, R14.reuse, -R81 ;  /* 0x0000000e40517223 */ /* 0x080fe20000010851 */
[----:B------:R-:W-:Y:S02]  /*2ce0*/  HADD2.F32 R77, -RZ, R76.H1_H1 ;  /* 0x3000004cff4d7230 */ /* 0x000fe40000004100 */
[----:B------:R-:W-:Y:S01]  /*2cf0*/  FFMA.FTZ R80, R15, R14, R80 ;  /* 0x0000000e0f507223 */ /* 0x000fe20000010050 */
[--C-:B------:R-:W-:Y:S01]  /*2d00*/  HADD2.F32 R14, -RZ, R7.reuse.H0_H0 ;  /* 0x20000007ff0e7230 */ /* 0x100fe20000004100 */
[----:B------:R-:W-:Y:S01]  /*2d10*/  F2FP.SATFINITE.E4M3.F32.PACK_AB_MERGE_C R5, R5, R4, R63 ;  /* 0x000000040505723e */ /* 0x000fe2000480703f */
[----:B------:R-:W-:-:S02]  /*2d20*/  HADD2.F32 R15, -RZ, R7.H1_H1 ;  /* 0x30000007ff0f7230 */ /* 0x000fc40000004100 */
[-C--:B------:R-:W-:Y:S01]  /*2d30*/  FFMA.FTZ R83, R66, R77.reuse, -R83 ;  /* 0x0000004d42537223 */ /* 0x080fe20000010853 */
[--C-:B------:R-:W-:Y:S02]  /*2d40*/  HADD2.F32 R7, -RZ, R6.reuse.H0_H0 ;  /* 0x20000006ff077230 */ /* 0x100fe40000004100 */
[----:B------:R-:W-:Y:S01]  /*2d50*/  FFMA.FTZ R82, R65, R77, R82 ;  /* 0x0000004d41527223 */ /* 0x000fe20000010052 */
[----:B------:R-:W-:Y:S01]  /*2d60*/  HADD2.F32 R79, -RZ, R79.H0_H0 ;  /* 0x2000004fff4f7230 */ /* 0x000fe20000004100 */
[----:B------:R-:W-:Y:S01]  /*2d70*/  F2FP.SATFINITE.E4M3.F32.PACK_AB_MERGE_C R80, R80, R81, RZ ;  /* 0x000000515050723e */ /* 0x000fe200048070ff */
[----:B------:R-:W-:Y:S01]  /*2d80*/  HADD2.F32 R6, -RZ, R6.H1_H1 ;  /* 0x30000006ff067230 */ /* 0x000fe20000004100 */
[----:B------:R-:W-:Y:S01]  /*2d90*/  F2FP.SATFINITE.E4M3.F32.PACK_AB_MERGE_C R4, R25, R24, R84 ;  /* 0x000000181904723e */ /* 0x000fe20004807054 */
[----:B------:R-:W-:Y:S02]  /*2da0*/  HADD2.F32 R78, -RZ, R78.H0_H0 ;  /* 0x2000004eff4e7230 */ /* 0x000fe40000004100 */
[----:B------:R-:W-:Y:S01]  /*2db0*/  FMUL.FTZ R77, R15, R79 ;  /* 0x0000004f0f4d7220 */ /* 0x000fe20000410000 */
[----:B------:R-:W-:-:S02]  /*2dc0*/  HADD2.F32 R76, -RZ, R76.H0_H0 ;  /* 0x2000004cff4c7230 */ /* 0x000fc40000004100 */
[----:B------:R-:W-:Y:S01]  /*2dd0*/  FMUL.FTZ R66, R14, R79 ;  /* 0x0000004f0e427220 */ /* 0x000fe20000410000 */
[----:B------:R-:W-:Y:S02]  /*2de0*/  HADD2.F32 R67, -RZ, R67.H0_H0 ;  /* 0x20000043ff437230 */ /* 0x000fe40000004100 */
[-C--:B------:R-:W-:Y:S01]  /*2df0*/  FMUL.FTZ R64, R6, R78.reuse ;  /* 0x0000004e06407220 */ /* 0x080fe20000410000 */
[----:B------:R-:W-:Y:S01]  /*2e00*/  FMUL.FTZ R65, R7, R78 ;  /* 0x0000004e07417220 */ /* 0x000fe20000410000 */
[-C--:B------:R-:W-:Y:S01]  /*2e10*/  FFMA.FTZ R77, R14, R76.reuse, -R77 ;  /* 0x0000004c0e4d7223 */ /* 0x080fe2000001084d */
[----:B------:R-:W-:Y:S01]  /*2e20*/  FFMA.FTZ R66, R15, R76, R66 ;  /* 0x0000004c0f427223 */ /* 0x000fe20000010042 */
[-C--:B------:R-:W-:Y:S01]  /*2e30*/  FFMA.FTZ R64, R7, R67.reuse, -R64 ;  /* 0x0000004307407223 */ /* 0x080fe20000010840 */
[----:B------:R-:W-:Y:S01]  /*2e40*/  FFMA.FTZ R65, R6, R67, R65 ;  /* 0x0000004306417223 */ /* 0x000fe20000010041 */
[----:B------:R-:W-:-:S04]  /*2e50*/  F2FP.SATFINITE.E4M3.F32.PACK_AB_MERGE_C R82, R82, R83, RZ ;  /* 0x000000535252723e */ /* 0x000fc800048070ff */
[----:B------:R-:W-:Y:S02]  /*2e60*/  F2FP.SATFINITE.E4M3.F32.PACK_AB_MERGE_C R6, R65, R64, R80 ;  /* 0x000000404106723e */ /* 0x000fe40004807050 */
[----:B------:R-:W-:-:S07]  /*2e70*/  F2FP.SATFINITE.E4M3.F32.PACK_AB_MERGE_C R7, R66, R77, R82 ;  /* 0x0000004d4207723e */ /* 0x000fce0004807052 */
.L_x_1887:
[----:B------:R-:W-:Y:S05]  /*2e80*/  BSYNC B2 ;  /* 0x0000000000027941 */ /* 0x000fea0003800000 */
.L_x_1886:
[----:B------:R1:W-:Y:S02]  /*2e90*/  STG.E.128 desc[UR40][R12.64], R4 ;  /* 0x000000040c007986 */ /* 0x0003e4000c101d28 */
.L_x_1885:
[----:B------:R-:W-:Y:S05]  /*2ea0*/  BSYNC B1 ;  /* 0x0000000000017941 */ /* 0x000fea0003800000 */
.L_x_1884:
[----:B------:R-:W-:Y:S05]  /*2eb0*/  @P2 BRA `(.L_x_1883) ;  /* 0x00000018009c2947 */ /* 0x000fea0003800000 */
[----:B-1----:R-:W2:Y:S04]  /*2ec0*/  LDL R6, [R1+0x14] ;  /* 0x0000140001067983 */ /* 0x002ea80000100800 */
[----:B------:R-:W3:Y:S01]  /*2ed0*/  LDL R14, [R1+0x10] ;  /* 0x00001000010e7983 */ /* 0x000ee20000100800 */
[----:B------:R-:W-:Y:S01]  /*2ee0*/  IMAD.MOV.U32 R5, RZ, RZ, 0x20 ;  /* 0x00000020ff057424 */ /* 0x000fe200078e00ff */
[----:B------:R-:W-:Y:S01]  /*2ef0*/  BSSY B1, `(.L_x_1888) ;  /* 0x000006f000017945 */ /* 0x000fe20003800000 */
[----:B------:R-:W-:-:S03]  /*2f00*/  IMAD R4, R17, 0x2800, RZ ;  /* 0x0000280011047824 */ /* 0x000fc600078e02ff */
[----:B------:R-:W-:-:S04]  /*2f10*/  SEL R5, R5, 0xffffffe0, !P4 ;  /* 0xffffffe005057807 */ /* 0x000fc80006000000 */
[----:B--2---:R-:W-:Y:S02]  /*2f20*/  IADD3 R5, R5, R6, R4 ;  /* 0x0000000605057210 */ /* 0x004fe40007ffe004 */
[----:B---3--:R-:W-:-:S03]  /*2f30*/  ISETP.GE.AND P5, PT, R14, R27, PT ;  /* 0x0000001b0e00720c */ /* 0x008fc60003fa6270 */
[----:B------:R-:W-:-:S06]  /*2f40*/  IMAD.IADD R4, R16, 0x1, R5 ;  /* 0x0000000110047824 */ /* 0x000fcc00078e0205 */
[----:B------:R-:W1:Y:S04]  /*2f50*/  LDS.128 R4, [R4+0xe000] ;  /* 0x00e0000004047984 */ /* 0x000e680000000c00 */
[----:B------:R-:W-:Y:S05]  /*2f60*/  @P5 BRA `(.L_x_1889) ;  /* 0x00000004009c5947 */ /* 0x000fea0003800000 */
[----:B------:R-:W-:Y:S02]  /*2f70*/  SHF.R.U32.HI R15, RZ, 0x8, R11 ;  /* 0x00000008ff0f7819 */ /* 0x000fe4000001160b */
[----:B------:R-:W-:Y:S02]  /*2f80*/  SHF.R.U32.HI R25, RZ, 0x8, R9 ;  /* 0x00000008ff197819 */ /* 0x000fe40000011609 */
[----:B------:R-:W-:Y:S01]  /*2f90*/  LOP3.LUT R10, R11, 0xff0000ff, RZ, 0xc0, !PT ;  /* 0xff0000ff0b0a7812 */ /* 0x000fe200078ec0ff */
[----:B------:R-:W-:Y:S01]  /*2fa0*/  IMAD.SHL.U32 R15, R15, 0x100, RZ ;  /* 0x000001000f0f7824 */ /* 0x000fe200078e00ff */
[----:B------:R-:W-:Y:S01]  /*2fb0*/  SHF.R.U32.HI R14, RZ, 0x10, R11 ;  /* 0x00000010ff0e7819 */ /* 0x000fe2000001160b */
[----:B------:R-:W-:Y:S01]  /*2fc0*/  IMAD.SHL.U32 R11, R25, 0x100, RZ ;  /* 0x00000100190b7824 */ /* 0x000fe200078e00ff */
[----:B------:R-:W-:Y:S02]  /*2fd0*/  LOP3.LUT R8, R9, 0xff0000ff, RZ, 0xc0, !PT ;  /* 0xff0000ff09087812 */ /* 0x000fe400078ec0ff */
[----:B------:R-:W-:Y:S01]  /*2fe0*/  SHF.R.U32.HI R24, RZ, 0x10, R9 ;  /* 0x00000010ff187819 */ /* 0x000fe20000011609 */
[----:B-1----:R-:W-:Y:S01]  /*2ff0*/  IMAD.MOV.U32 R9, RZ, RZ, R4 ;  /* 0x000000ffff097224 */ /* 0x002fe200078e0004 */
        /* <DEDUP_REMOVED lines=14> */
[-C--:B------:R-:W-:Y:S01]  /*30e0*/  FMUL.FTZ R65, R10, R27.reuse ;  /* 0x0000001b0a417220 */ /* 0x080fe20000410000 */
[----:B------:R-:W-:Y:S01]  /*30f0*/  HADD2.F32 R25, -RZ, R15.H0_H0 ;  /* 0x2000000fff197230 */ /* 0x000fe20000004100 */
[----:B------:R-:W-:Y:S01]  /*3100*/  F2FP.F16.E4M3.UNPACK_B R62, R62 ;  /* 0x0000003eff3e723e */ /* 0x000fe200020006ff */
[--C-:B------:R-:W-:Y:S01]  /*3110*/  HADD2.F32 R14, -RZ, R5.reuse.H1_H1 ;  /* 0x30000005ff0e7230 */ /* 0x100fe20000004100 */
[----:B------:R-:W-:Y:S01]  /*3120*/  F2FP.F16.E4M3.UNPACK_B R26, R26 ;  /* 0x0000001aff1a723e */ /* 0x000fe200020006ff */
[----:B------:R-:W-:Y:S02]  /*3130*/  HADD2.F32 R11, -RZ, R5.H0_H0 ;  /* 0x20000005ff0b7230 */ /* 0x000fe40000004100 */
[----:B------:R-:W-:Y:S01]  /*3140*/  FMUL.FTZ R5, R4, R27 ;  /* 0x0000001b04057220 */ /* 0x000fe20000410000 */
[----:B------:R-:W-:Y:S02]  /*3150*/  HADD2.F32 R15, -RZ, R15.H1_H1 ;  /* 0x3000000fff0f7230 */ /* 0x000fe40000004100 */
[-C--:B------:R-:W-:Y:S01]  /*3160*/  FMUL.FTZ R64, R14, R24.reuse ;  /* 0x000000180e407220 */ /* 0x080fe20000410000 */
[-C--:B------:R-:W-:Y:S01]  /*3170*/  FFMA.FTZ R4, R4, R25.reuse, -R65 ;  /* 0x0000001904047223 */ /* 0x080fe20000010841 */
[----:B------:R-:W-:Y:S01]  /*3180*/  FFMA.FTZ R5, R10, R25, R5 ;  /* 0x000000190a057223 */ /* 0x000fe20000010005 */
[C---:B------:R-:W-:Y:S01]  /*3190*/  FMUL.FTZ R27, R11.reuse, R24 ;  /* 0x000000180b1b7220 */ /* 0x040fe20000410000 */
[----:B------:R-:W-:Y:S01]  /*31a0*/  F2FP.F16.E4M3.UNPACK_B R10, R9.H1 ;  /* 0x00000009ff0a723e */ /* 0x000fe200030006ff */
[----:B------:R-:W-:Y:S01]  /*31b0*/  FFMA.FTZ R66, R11, R15, -R64 ;  /* 0x0000000f0b427223 */ /* 0x000fe20000010840 */
[----:B------:R-:W-:Y:S01]  /*31c0*/  F2FP.F16.E4M3.UNPACK_B R9, R9 ;  /* 0x00000009ff09723e */ /* 0x000fe200020006ff */
[----:B------:R-:W-:Y:S01]  /*31d0*/  FFMA.FTZ R67, R14, R15, R27 ;  /* 0x0000000f0e437223 */ /* 0x000fe2000001001b */
[----:B------:R-:W-:-:S02]  /*31e0*/  HADD2.F32 R24, -RZ, R62.H1_H1 ;  /* 0x3000003eff187230 */ /* 0x000fc40000004100 */
[--C-:B------:R-:W-:Y:S02]  /*31f0*/  HADD2.F32 R11, -RZ, R10.reuse.H0_H0 ;  /* 0x2000000aff0b7230 */ /* 0x100fe40000004100 */
[----:B------:R-:W-:Y:S01]  /*3200*/  HADD2.F32 R14, -RZ, R10.H1_H1 ;  /* 0x3000000aff0e7230 */ /* 0x000fe20000004100 */
[----:B------:R-:W-:Y:S01]  /*3210*/  F2FP.SATFINITE.E4M3.F32.PACK_AB_MERGE_C R77, R67, R66, RZ ;  /* 0x00000042434d723e */ /* 0x000fe200048070ff */
[--C-:B------:R-:W-:Y:S02]  /*3220*/  HADD2.F32 R10, -RZ, R9.reuse.H0_H0 ;  /* 0x20000009ff0a7230 */ /* 0x100fe40000004100 */
[-C--:B------:R-:W-:Y:S01]  /*3230*/  FMUL.FTZ R27, R11, R24.reuse ;  /* 0x000000180b1b7220 */ /* 0x080fe20000410000 */
[----:B------:R-:W-:Y:S02]  /*3240*/  HADD2.F32 R62, -RZ, R62.H0_H0 ;  /* 0x2000003eff3e7230 */ /* 0x000fe40000004100 */
[----:B------:R-:W-:Y:S01]  /*3250*/  FMUL.FTZ R64, R14, R24 ;  /* 0x000000180e407220 */ /* 0x000fe20000410000 */
[----:B------:R-:W-:Y:S01]  /*3260*/  HADD2.F32 R9, -RZ, R9.H1_H1 ;  /* 0x30000009ff097230 */ /* 0x000fe20000004100 */
[----:B------:R-:W-:Y:S01]  /*3270*/  F2FP.F16.E4M3.UNPACK_B R24, R8.H1 ;  /* 0x00000008ff18723e */ /* 0x000fe200030006ff */
[--C-:B------:R-:W-:Y:S01]  /*3280*/  HADD2.F32 R15, -RZ, R26.reuse.H1_H1 ;  /* 0x3000001aff0f7230 */ /* 0x100fe20000004100 */
[----:B------:R-:W-:Y:S01]  /*3290*/  F2FP.SATFINITE.E4M3.F32.PACK_AB_MERGE_C R5, R5, R4, R77 ;  /* 0x000000040505723e */ /* 0x000fe2000480704d */
[----:B------:R-:W-:-:S02]  /*32a0*/  HADD2.F32 R26, -RZ, R26.H0_H0 ;  /* 0x2000001aff1a7230 */ /* 0x000fc40000004100 */
[-C--:B------:R-:W-:Y:S01]  /*32b0*/  FMUL.FTZ R25, R9, R62.reuse ;  /* 0x0000003e09197220 */ /* 0x080fe20000410000 */
[----:B------:R-:W-:Y:S01]  /*32c0*/  FMUL.FTZ R62, R10, R62 ;  /* 0x0000003e0a3e7220 */ /* 0x000fe20000410000 */
[-C--:B------:R-:W-:Y:S01]  /*32d0*/  FFMA.FTZ R11, R11, R15.reuse, -R64 ;  /* 0x0000000f0b0b7223 */ /* 0x080fe20000010840 */
[----:B------:R-:W-:Y:S01]  /*32e0*/  FFMA.FTZ R14, R14, R15, R27 ;  /* 0x0000000f0e0e7223 */ /* 0x000fe2000001001b */
[-C--:B------:R-:W-:Y:S01]  /*32f0*/  FFMA.FTZ R64, R10, R26.reuse, -R25 ;  /* 0x0000001a0a407223 */ /* 0x080fe20000010819 */
[----:B------:R-:W-:Y:S01]  /*3300*/  FFMA.FTZ R65, R9, R26, R62 ;  /* 0x0000001a09417223 */ /* 0x000fe2000001003e */
[----:B------:R-:W-:Y:S01]  /*3310*/  F2FP.F16.E4M3.UNPACK_B R10, R7.H1 ;  /* 0x00000007ff0a723e */ /* 0x000fe200030006ff */
[--C-:B------:R-:W-:Y:S01]  /*3320*/  HADD2.F32 R25, -RZ, R24.reuse.H1_H1 ;  /* 0x30000018ff197230 */ /* 0x100fe20000004100 */
[----:B------:R-:W-:Y:S01]  /*3330*/  F2FP.F16.E4M3.UNPACK_B R26, R63.H1 ;  /* 0x0000003fff1a723e */ /* 0x000fe200030006ff */
[----:B------:R-:W-:Y:S01]  /*3340*/  HADD2.F32 R24, -RZ, R24.H0_H0 ;  /* 0x20000018ff187230 */ /* 0x000fe20000004100 */
[----:B------:R-:W-:Y:S01]  /*3350*/  F2FP.SATFINITE.E4M3.F32.PACK_AB_MERGE_C R76, R14, R11, RZ ;  /* 0x0000000b0e4c723e */ /* 0x000fe200048070ff */
[----:B------:R-:W-:Y:S01]  /*3360*/  HADD2.F32 R14, -RZ, R10.H1_H1 ;  /* 0x3000000aff0e7230 */ /* 0x000fe20000004100 */
[----:B------:R-:W-:Y:S01]  /*3370*/  F2FP.F16.E4M3.UNPACK_B R9, R6.H1 ;  /* 0x00000006ff09723e */ /* 0x000fe200030006ff */
[----:B------:R-:W-:Y:S01]  /*3380*/  HADD2.F32 R62, -RZ, R26.H1_H1 ;  /* 0x3000001aff3e7230 */ /* 0x000fe20000004100 */
[----:B------:R-:W-:Y:S01]  /*3390*/  F2FP.F16.E4M3.UNPACK_B R63, R63 ;  /* 0x0000003fff3f723e */ /* 0x000fe200020006ff */
[----:B------:R-:W-:Y:S01]  /*33a0*/  HADD2.F32 R11, -RZ, R10.H0_H0 ;  /* 0x2000000aff0b7230 */ /* 0x000fe20000004100 */
        /* <DEDUP_REMOVED lines=8> */
[----:B------:R-:W-:Y:S01]  /*3430*/  FMUL.FTZ R62, R10, R27 ;  /* 0x0000001b0a3e7220 */ /* 0x000fe20000410000 */
        /* <DEDUP_REMOVED lines=12> */
[----:B------:R-:W-:Y:S02]  /*3500*/  HADD2.F32 R6, -RZ, R6.H1_H1 ;  /* 0x30000006ff067230 */ /* 0x000fe40000004100 */
[----:B------:R-:W-:Y:S01]  /*3510*/  FMUL.FTZ R11, R9, R26 ;  /* 0x0000001a090b7220 */ /* 0x000fe20000410000 */
[----:B------:R-:W-:-:S02]  /*3520*/  HADD2.F32 R63, -RZ, R63.H0_H0 ;  /* 0x2000003fff3f7230 */ /* 0x000fc40000004100 */
[C---:B------:R-:W-:Y:S01]  /*3530*/  FMUL.FTZ R26, R8.reuse, R26 ;  /* 0x0000001a081a7220 */ /* 0x040fe20000410000 */
[----:B------:R-:W-:Y:S02]  /*3540*/  HADD2.F32 R15, -RZ, R15.H0_H0 ;  /* 0x2000000fff0f7230 */ /* 0x000fe40000004100 */
[----:B------:R-:W-:Y:S01]  /*3550*/  FFMA.FTZ R11, R8, R24, -R11 ;  /* 0x00000018080b7223 */ /* 0x000fe2000001080b */
[----:B------:R-:W-:Y:S01]  /*3560*/  F2FP.SATFINITE.E4M3.F32.PACK_AB_MERGE_C R66, R67, R66, RZ ;  /* 0x000000424342723e */ /* 0x000fe200048070ff */
[CC--:B------:R-:W-:Y:S01]  /*3570*/  FMUL.FTZ R10, R6.reuse, R63.reuse ;  /* 0x0000003f060a7220 */ /* 0x0c0fe20000410000 */
[----:B------:R-:W-:Y:S01]  /*3580*/  FMUL.FTZ R63, R7, R63 ;  /* 0x0000003f073f7220 */ /* 0x000fe20000410000 */
[----:B------:R-:W-:Y:S02]  /*3590*/  FFMA.FTZ R26, R9, R24, R26 ;  /* 0x00000018091a7223 */ /* 0x000fe4000001001a */
[-C--:B------:R-:W-:Y:S01]  /*35a0*/  FFMA.FTZ R10, R7, R15.reuse, -R10 ;  /* 0x0000000f070a7223 */ /* 0x080fe2000001080a */
[----:B------:R-:W-:-:S02]  /*35b0*/  FFMA.FTZ R63, R6, R15, R63 ;  /* 0x0000000f063f7223 */ /* 0x000fc4000001003f */
[----:B------:R-:W-:-:S03]  /*35c0*/  F2FP.SATFINITE.E4M3.F32.PACK_AB_MERGE_C R7, R26, R11, R66 ;  /* 0x0000000b1a07723e */ /* 0x000fc60004807042 */
[----:B------:R-:W-:-:S07]  /*35d0*/  F2FP.SATFINITE.E4M3.F32.PACK_AB_MERGE_C R6, R63, R10, R27 ;  /* 0x0000000a3f06723e */ /* 0x000fce000480701b */
.L_x_1889:
[----:B------:R-:W-:Y:S05]  /*35e0*/  BSYNC B1 ;  /* 0x0000000000017941 */ /* 0x000fea0003800000 */
.L_x_1888:
[----:B-1----:R1:W-:Y:S01]  /*35f0*/  STG.E.128 desc[UR40][R12.64+0x20], R4 ;  /* 0x000020040c007986 */ /* 0x0023e2000c101d28 */
[----:B------:R-:W-:Y:S05]  /*3600*/  BRA `(.L_x_1883) ;  /* 0x0000001000c87947 */ /* 0x000fea0003800000 */
.L_x_1877:
[----:B------:R-:W-:Y:S01]  /*3610*/  IMAD R5, R2, -0xa0, R31 ;  /* 0xffffff6002057824 */ /* 0x000fe200078e021f */
[----:B------:R-:W2:Y:S01]  /*3620*/  LDL.LU R66, [R1] ;  /* 0x0000000001427983 */ /* 0x000ea20000300800 */
[----:B------:R-:W-:Y:S02]  /*3630*/  CS2R R10, SRZ ;  /* 0x00000000000a7805 */ /* 0x000fe4000001ff00 */
[----:B------:R-:W-:Y:S02]  /*3640*/  CS2R R8, SRZ ;  /* 0x0000000000087805 */ /* 0x000fe4000001ff00 */
[----:B------:R-:W-:-:S04]  /*3650*/  VIMNMX R5, R5, 0xa0, PT ;  /* 0x000000a005057848 */ /* 0x000fc80003fe0100 */
        /* <DEDUP_REMOVED lines=10> */
[----:B------:R-:W3:Y:S04]  /*3700*/  @!P0 LDG.E.128 R4, desc[UR40][R12.64] ;  /* 0x000000280c048981 */ /* 0x000ee8000c1e1d00 */
[----:B------:R-:W4:Y:S01]  /*3710*/  @!P0 LDG.E.128 R8, desc[UR40][R24.64] ;  /* 0x0000002818088981 */ /* 0x000f22000c1e1d00 */
[----:B------:R-:W-:Y:S02]  /*3720*/  ISETP.GE.AND P0, PT, R18, R27, PT ;  /* 0x0000001b1200720c */ /* 0x000fe40003f06270 */
[----:B--2---:R-:W-:-:S11]  /*3730*/  LOP3.LUT R66, R66, 0xfffffffe, RZ, 0xc0, !PT ;  /* 0xfffffffe42427812 */ /* 0x004fd600078ec0ff */
[----:B------:R-:W-:Y:S02]  /*3740*/  @P0 LOP3.LUT R66, R66, 0x1, RZ, 0xfc, !PT ;  /* 0x0000000142420812 */ /* 0x000fe400078efcff */
[----:B------:R-:W-:-:S03]  /*3750*/  ISETP.NE.AND P0, PT, R157, 0x3, PT ;  /* 0x000000039d00780c */ /* 0x000fc60003f05270 */
[----:B------:R0:W-:Y:S01]  /*3760*/  STL [R1], R66 ;  /* 0x0000004201007387 */ /* 0x0001e20000100800 */
[----:B---3--:R-:W-:Y:S01]  /*3770*/  MOV R78, R6 ;  /* 0x00000006004e7202 */ /* 0x008fe20000000f00 */
[----:B------:R-:W-:Y:S02]  /*3780*/  IMAD.MOV.U32 R81, RZ, RZ, R4 ;  /* 0x000000ffff517224 */ /* 0x000fe400078e0004 */
[----:B----4-:R-:W-:Y:S02]  /*3790*/  IMAD.MOV.U32 R80, RZ, RZ, R10 ;  /* 0x000000ffff507224 */ /* 0x010fe400078e000a */
[----:B------:R-:W-:-:S04]  /*37a0*/  IMAD.MOV.U32 R82, RZ, RZ, R8 ;  /* 0x000000ffff527224 */ /* 0x000fc800078e0008 */
[----:B0-----:R-:W-:Y:S05]  /*37b0*/  @!P0 BRA `(.L_x_1890) ;  /* 0x0000000000048947 */ /* 0x001fea0003800000 */
[----:B------:R-:W-:Y:S01]  /*37c0*/  BPT.TRAP 0x1 ;  /* 0x000000040000795c */ /* 0x000fe20000300000 */
.L_x_1890:
[----:B------:R-:W2:Y:S01]  /*37d0*/  LDL R12, [R1+0x4] ;  /* 0x00000400010c7983 */ /* 0x000ea20000100800 */
[----:B------:R-:W-:Y:S01]  /*37e0*/  IMAD R74, R17, 0x8, R16 ;  /* 0x00000008114a7824 */ /* 0x000fe200078e0210 */
[----:B------:R-:W0:Y:S01]  /*37f0*/  LDC R77, c[0x0][0x2f4] ;  /* 0x0000bd00ff4d7b82 */ /* 0x000e220000000800 */
[----:B------:R-:W-:Y:S01]  /*3800*/  BSSY B1, `(.L_x_1891) ;  /* 0x0000004000017945 */ /* 0x000fe20003800000 */
[----:B--2---:R-:W-:-:S04]  /*3810*/  SHF.L.U32 R75, R12, 0x1f, RZ ;  /* 0x0000001f0c4b7819 */ /* 0x004fc800000006ff */
[----:B------:R-:W1:Y:S02]  /*3820*/  SYNCS.PHASECHK.TRANS64.TRYWAIT P5, [R74+URZ+0x13290], R75 ;  /* 0x0132904b4a0075a7 */ /* 0x000e6400080a017f */
[----:B01----:R-:W-:Y:S05]  /*3830*/  @!P5 BRA `(.L_x_1892) ;  /* 0x0000016c00fcd947 */ /* 0x003fea0003800000 */
.L_x_2105:
[----:B------:R-:W-:Y:S05]  /*3840*/  BSYNC B1 ;  /* 0x0000000000017941 */ /* 0x000fea0003800000 */
.L_x_1891:
[----:B------:R-:W-:Y:S01]  /*3850*/  ISETP.GE.OR P5, PT, R18, R77, P1 ;  /* 0x0000004d1200720c */ /* 0x000fe20000fa6670 */
        /* <DEDUP_REMOVED lines=13> */
[----:B------:R-:W-:Y:S01]  /*3930*/  IMAD.IADD R13, R77, 0x1, -R54 ;  /* 0x000000014d0d7824 */ /* 0x000fe200078e0a36 */
[----:B------:R-:W-:Y:S02]  /*3940*/  BSSY B1, `(.L_x_1893) ;  /* 0x00000e2000017945 */ /* 0x000fe40003800000 */
[----:B------:R-:W-:-:S02]  /*3950*/  IADD3.X R12, R3, R76, R69, P5, P6 ;  /* 0x0000004c030c7210 */ /* 0x000fc40002fec445 */
        /* <DEDUP_REMOVED lines=15> */
[----:B------:R-:W-:-:S05]  /*3a50*/  IMAD R15, R17, 0x2800, R12 ;  /* 0x00002800110f7824 */ /* 0x000fca00078e020c */
[----:B------:R-:W-:Y:S02]  /*3a60*/  IADD3 R24, R16, R15, RZ ;  /* 0x0000000f10187210 */ /* 0x000fe40007ffe0ff */
        /* <DEDUP_REMOVED lines=207> */
.L_x_1894:
[----:B------:R-:W-:Y:S05]  /*4760*/  BSYNC B1 ;  /* 0x0000000000017941 */ /* 0x000fea0003800000 */
.L_x_1893:
        /* <DEDUP_REMOVED lines=10> */
.L_x_1876:
[----:B------:R-:W-:-:S13]  /*4810*/  ISETP.NE.AND P0, PT, R157, 0x3, PT ;  /* 0x000000039d00780c */ /* 0x000fda0003f05270 */
[----:B------:R-:W-:Y:S05]  /*4820*/  @!P0 BRA `(.L_x_1895) ;  /* 0x0000000000048947 */ /* 0x000fea0003800000 */
[----:B------:R-:W-:Y:S01]  /*4830*/  BPT.TRAP 0x1 ;  /* 0x000000040000795c */ /* 0x000fe20000300000 */
.L_x_1895:
[----:B0-----:R-:W2:Y:S01]  /*4840*/  LDL R4, [R1+0x4] ;  /* 0x0000040001047983 */ /* 0x001ea20000100800 */
[----:B------:R-:W-:Y:S01]  /*4850*/  IMAD R74, R17, 0x8, R16 ;  /* 0x00000008114a7824 */ /* 0x000fe200078e0210 */
[----:B------:R-:W-:Y:S01]  /*4860*/  BSSY B1, `(.L_x_1896) ;  /* 0x0000006000017945 */ /* 0x000fe20003800000 */
[----:B--2---:R-:W-:Y:S01]  /*4870*/  SHF.L.U32 R75, R4, 0x1f, RZ ;  /* 0x0000001f044b7819 */ /* 0x004fe200000006ff */
[----:B------:R-:W-:-:S03]  /*4880*/  IMAD R4, R2, -0xa0, R31 ;  /* 0xffffff6002047824 */ /* 0x000fc600078e021f */
[----:B------:R-:W0:Y:S02]  /*4890*/  SYNCS.PHASECHK.TRANS64.TRYWAIT P1, [R74+URZ+0x13290], R75 ;  /* 0x0132904b4a0075a7 */ /* 0x000e24000802017f */
[----:B------:R-:W-:Y:S01]  /*48a0*/  VIMNMX R5, R4, 0xa0, PT ;  /* 0x000000a004057848 */ /* 0x000fe20003fe0100 */
[----:B0-----:R-:W-:Y:S06]  /*48b0*/  @!P1 BRA `(.L_x_1897) ;  /* 0x0000015c00f09947 */ /* 0x001fec0003800000 */
.L_x_2106:
[----:B------:R-:W-:Y:S05]  /*48c0*/  BSYNC B1 ;  /* 0x0000000000017941 */ /* 0x000fea0003800000 */
.L_x_1896:
[----:B------:R-:W-:-:S13]  /*48d0*/  ISETP.GE.AND P1, PT, R156, R5, PT ;  /* 0x000000059c00720c */ /* 0x000fda0003f26270 */
[----:B------:R-:W-:Y:S05]  /*48e0*/  @P1 BRA `(.L_x_1883) ;  /* 0x0000000000101947 */ /* 0x000fea0003800000 */
[----:B------:R-:W1:Y:S04]  /*48f0*/  @!P3 LDS.128 R4, [R73+0xe000] ;  /* 0x00e000004904b984 */ /* 0x000e680000000c00 */
[----:B------:R-:W2:Y:S04]  /*4900*/  @!P2 LDS.128 R8, [R72+0xe000] ;  /* 0x00e000004808a984 */ /* 0x000ea80000000c00 */
[----:B-1----:R1:W-:Y:S04]  /*4910*/  @!P3 STG.E.128 desc[UR40][R12.64], R4 ;  /* 0x000000040c00b986 */ /* 0x0023e8000c101d28 */
[----:B--2---:R1:W-:Y:S02]  /*4920*/  @!P2 STG.E.128 desc[UR40][R12.64+0x20], R8 ;  /* 0x000020080c00a986 */ /* 0x0043e4000c101d28 */
.L_x_1883:
[----:B------:R-:W-:Y:S05]  /*4930*/  BSYNC B0 ;  /* 0x0000000000007941 */ /* 0x000fea0003800000 */
.L_x_1875:
        /* <DEDUP_REMOVED lines=17> */
.L_x_1899:
[----:B------:R-:W-:Y:S05]  /*4a50*/  BSYNC B0 ;  /* 0x0000000000007941 */ /* 0x000fea0003800000 */
.L_x_1898:
[----:B------:R-:W5:Y:S01]  /*4a60*/  SYNCS.PHASECHK.TRANS64.TRYWAIT P0, [R74+URZ+0x132b0], R75 ;  /* 0x0132b04b4a0075a7 */ /* 0x000f62000800017f */
[----:B------:R-:W-:Y:S04]  /*4a70*/  BSSY B0, `(.L_x_1900) ;  /* 0x0000002000007945 */ /* 0x000fe80003800000 */
[----:B-----5:R-:W-:Y:S05]  /*4a80*/  @!P0 BRA `(.L_x_1901) ;  /* 0x0000015c00908947 */ /* 0x020fea0003800000 */
.L_x_2107:
[----:B------:R-:W-:Y:S05]  /*4a90*/  BSYNC B0 ;  /* 0x0000000000007941 */ /* 0x000fea0003800000 */
.L_x_1900:
[----:B------:R-:W-:Y:S04]  /*4aa0*/  BSSY B0, `(.L_x_1902) ;  /* 0x0000013000007945 */ /* 0x000fe80003800000 */
[----:B------:R-:W-:Y:S05]  /*4ab0*/  @P1 BRA `(.L_x_1903) ;  /* 0x0000000000441947 */ /* 0x000fea0003800000 */
[----:B-1----:R-:W-:Y:S01]  /*4ac0*/  IMAD.WIDE R4, R2, 0xa0, R50 ;  /* 0x000000a002047825 */ /* 0x002fe200078e0232 */
[----:B------:R-:W-:Y:S01]  /*4ad0*/  MOV R6, R46 ;  /* 0x0000002e00067202 */ /* 0x000fe20000000f00 */
[----:B------:R-:W-:Y:S01]  /*4ae0*/  ULDC.64 UR4, c[0x0][0x328] ;  /* 0x0000ca0000047ab9 */ /* 0x000fe20000000a00 */
[----:B------:R-:W-:Y:S01]  /*4af0*/  ULDC.64 UR6, c[0x0][0x318] ;  /* 0x0000c60000067ab9 */ /* 0x000fe20000000a00 */
        /* <DEDUP_REMOVED lines=13> */
.L_x_1903:
[----:B------:R-:W-:Y:S05]  /*4bd0*/  BSYNC B0 ;  /* 0x0000000000007941 */ /* 0x000fea0003800000 */
.L_x_1902:
[----:B-1----:R-:W5:Y:S04]  /*4be0*/  LDL R4, [R1] ;  /* 0x0000000001047983 */ /* 0x002f680000100800 */
[----:B------:R-:W2:Y:S01]  /*4bf0*/  LDL.LU R5, [R1+0x4] ;  /* 0x0000040001057983 */ /* 0x000ea20000300800 */
        /* <DEDUP_REMOVED lines=16> */
[----:B--2---:R-:W-:-:S05]  /*4d00*/  LOP3.LUT R5, R5, R4, RZ, 0x3c, !PT ;  /* 0x0000000405057212 */ /* 0x004fca00078e3cff */
[----:B------:R0:W-:Y:S02]  /*4d10*/  STL [R1+0x4], R5 ;  /* 0x0000040501007387 */ /* 0x0001e40000100800 */
[----:B------:R-:W-:Y:S05]  /*4d20*/  @P6 BRA `(.L_x_1904) ;  /* 0xffffffd400686947 */ /* 0x000fea000383ffff */
.L_x_1870:
[----:B------:R-:W2:Y:S01]  /*4d30*/  LDL R4, [R1+0x28] ;  /* 0x0000280001047983 */ /* 0x000ea20000100800 */
[----:B------:R-:W1:Y:S01]  /*4d40*/  LDC R0, c[0x0][0x448] ;  /* 0x00011200ff007b82 */ /* 0x000e620000000800 */
[----:B------:R-:W-:Y:S01]  /*4d50*/  BSSY B0, `(.L_x_1905) ;  /* 0x0000023000007945 */ /* 0x000fe20003800000 */
[----:B------:R-:W-:Y:S02]  /*4d60*/  CS2R R54, SRZ ;  /* 0x0000000000367805 */ /* 0x000fe4000001ff00 */
[----:B------:R-:W-:Y:S02]  /*4d70*/  CS2R R6, SRZ ;  /* 0x0000000000067805 */ /* 0x000fe4000001ff00 */
[----:B0-----:R-:W-:Y:S02]  /*4d80*/  CS2R R52, SRZ ;  /* 0x0000000000347805 */ /* 0x001fe4000001ff00 */
[----:B------:R-:W-:Y:S02]  /*4d90*/  CS2R R8, SRZ ;  /* 0x0000000000087805 */ /* 0x000fe4000001ff00 */
[----:B------:R-:W-:-:S02]  /*4da0*/  CS2R R46, SRZ ;  /* 0x00000000002e7805 */ /* 0x000fc4000001ff00 */
[----:B------:R-:W-:Y:S02]  /*4db0*/  CS2R R10, SRZ ;  /* 0x00000000000a7805 */ /* 0x000fe4000001ff00 */
[----:B------:R-:W-:Y:S02]  /*4dc0*/  CS2R R44, SRZ ;  /* 0x00000000002c7805 */ /* 0x000fe4000001ff00 */
[----:B---3--:R-:W-:Y:S02]  /*4dd0*/  CS2R R12, SRZ ;  /* 0x00000000000c7805 */ /* 0x008fe4000001ff00 */
[----:B------:R-:W-:Y:S02]  /*4de0*/  CS2R R38, SRZ ;  /* 0x0000000000267805 */ /* 0x000fe4000001ff00 */
[----:B------:R-:W-:Y:S02]  /*4df0*/  CS2R R14, SRZ ;  /* 0x00000000000e7805 */ /* 0x000fe4000001ff00 */
[----:B------:R-:W-:-:S02]  /*4e00*/  CS2R R36, SRZ ;  /* 0x0000000000247805 */ /* 0x000fc4000001ff00 */
[----:B------:R-:W-:Y:S01]  /*4e10*/  CS2R R20, SRZ ;  /* 0x0000000000147805 */ /* 0x000fe2000001ff00 */
[----:B----4-:R-:W-:Y:S02]  /*4e20*/  IMAD.MOV.U32 R24, RZ, RZ, RZ ;  /* 0x000000ffff187224 */ /* 0x010fe400078e00ff */
[----:B------:R-:W-:Y:S02]  /*4e30*/  IMAD.MOV.U32 R29, RZ, RZ, RZ ;  /* 0x000000ffff1d7224 */ /* 0x000fe400078e00ff */
[----:B------:R-:W-:Y:S01]  /*4e40*/  IMAD.MOV.U32 R56, RZ, RZ, RZ ;  /* 0x000000ffff387224 */ /* 0x000fe200078e00ff */
[----:B-1----:R-:W-:-:S13]  /*4e50*/  ISETP.NE.AND P1, PT, R0, 0x1, PT ;  /* 0x000000010000780c */ /* 0x002fda0003f25270 */
[----:B------:R-:W0:Y:S08]  /*4e60*/  @P1 LDC R0, c[0x0][0x44c] ;  /* 0x00011300ff001b82 */ /* 0x000e300000000800 */
[----:B------:R-:W1:Y:S01]  /*4e70*/  @P1 LDC R5, c[0x0][0x450] ;  /* 0x00011400ff051b82 */ /* 0x000e620000000800 */
[----:B--2---:R-:W-:-:S04]  /*4e80*/  VIADD R3, R4, 0xbf ;  /* 0x000000bf04037836 */ /* 0x004fc80000000000 */
[----:B0-----:R-:W-:-:S05]  /*4e90*/  @P1 IMAD.HI.U32 R0, R3, R0, RZ ;  /* 0x0000000003001227 */ /* 0x001fca00078e00ff */
[----:B-1----:R-:W-:Y:S02]  /*4ea0*/  @P1 SHF.R.U32.HI R3, RZ, R5, R0 ;  /* 0x00000005ff031219 */ /* 0x002fe40000011600 */
[----:B------:R-:W-:-:S03]  /*4eb0*/  PLOP3.LUT P1, PT, PT, PT, PT, 0x80, 0x0 ;  /* 0x000000000000781c */ /* 0x000fc60003f2f070 */
[----:B------:R-:W-:Y:S01]  /*4ec0*/  IMAD.IADD R3, R30, 0x1, R3 ;  /* 0x000000011e037824 */ /* 0x000fe200078e0203 */
[----:B------:R-:W-:-:S03]  /*4ed0*/  CS2R R30, SRZ ;  /* 0x00000000001e7805 */ /* 0x000fc6000001ff00 */
[----:B------:R-:W-:-:S05]  /*4ee0*/  IMAD.HI R3, R3, 0x66666667, RZ ;  /* 0x6666666703037827 */ /* 0x000fca00078e02ff */
[----:B------:R-:W-:-:S04]  /*4ef0*/  SHF.R.U32.HI R0, RZ, 0x1f, R3 ;  /* 0x0000001fff007819 */ /* 0x000fc80000011603 */
[----:B------:R-:W-:Y:S01]  /*4f00*/  LEA.HI.SX32 R3, R3, R0, 0x1a ;  /* 0x0000000003037211 */ /* 0x000fe200078fd2ff */
[----:B------:R-:W-:-:S03]  /*4f10*/  IMAD.MOV.U32 R0, RZ, RZ, RZ ;  /* 0x000000ffff007224 */ /* 0x000fc600078e00ff */
[----:B------:R-:W-:Y:S02]  /*4f20*/  VIMNMX R104, R104, R3, PT ;  /* 0x0000000368687248 */ /* 0x000fe40003fe0100 */
[----:B------:R-:W-:Y:S02]  /*4f30*/  CS2R R2, SRZ ;  /* 0x0000000000027805 */ /* 0x000fe4000001ff00 */
[----:B------:R-:W-:Y:S01]  /*4f40*/  ISETP.GE.AND P2, PT, R104, 0x1, PT ;  /* 0x000000016800780c */ /* 0x000fe20003f46270 */
[----:B------:R-:W-:-:S12]  /*4f50*/  @P0 BRA `(.L_x_1906) ;  /* 0x0000000000080947 */ /* 0x000fd80003800000 */
[----:B------:R-:W0:Y:S02]  /*4f60*/  FENCE.VIEW.ASYNC.G ;  /* 0x00000000000073c6 */ /* 0x000e240000000100 */
[----:B0-----:R-:W-:Y:S06]  /*4f70*/  BAR.ARV 0xc, 0x200 ;  /* 0x0308000000007b1d */ /* 0x001fec0000002000 */
.L_x_1906:
[----:B------:R-:W-:Y:S05]  /*4f80*/  BSYNC B0 ;  /* 0x0000000000007941 */ /* 0x000fea0003800000 */
.L_x_1905:
[----:B------:R-:W-:Y:S02]  /*4f90*/  IMAD.MOV.U32 R25, RZ, RZ, RZ ;  /* 0x000000ffff197224 */ /* 0x000fe400078e00ff */
[----:B------:R-:W-:Y:S01]  /*4fa0*/  IMAD.MOV.U32 R58, RZ, RZ, RZ ;  /* 0x000000ffff3a7224 */ /* 0x000fe200078e00ff */
[----:B------:R-:W-:Y:S06]  /*4fb0*/  @!P2 BRA `(.L_x_1907) ;  /* 0x000000d800cca947 */ /* 0x000fec0003800000 */
[----:B------:R-:W0:Y:S01]  /*4fc0*/  S2R R4, SR_TID.X ;  /* 0x0000000000047919 */ /* 0x000e220000002100 */
[----:B------:R-:W-:Y:S01]  /*4fd0*/  VIADD R24, R16, 0xb000 ;  /* 0x0000b00010187836 */ /* 0x000fe20000000000 */
[----:B------:R-:W-:Y:S04]  /*4fe0*/  BSSY B6, `(.L_x_1908) ;  /* 0x000001e000067945 */ /* 0x000fe80003800000 */
[----:B------:R-:W-:Y:S02]  /*4ff0*/  LOP3.LUT P0, RZ, R24, 0x9f, RZ, 0xc0, !PT ;  /* 0x0000009f18ff7812 */ /* 0x000fe4000780c0ff */
[----:B0-----:R-:W-:-:S04]  /*5000*/  IADD3 R5, R4, -0x80, RZ ;  /* 0xffffff8004057810 */ /* 0x001fc80007ffe0ff */
        /* <DEDUP_REMOVED lines=27> */
.L_x_1909:
[----:B------:R-:W-:Y:S05]  /*51c0*/  BSYNC B6 ;  /* 0x0000000000067941 */ /* 0x000fea0003800000 */
.L_x_1908:
        /* <DEDUP_REMOVED lines=18> */
[----:B------:R-:W-:Y:S01]  /*52f0*/  @P1 IMAD R9, R21, R9, R4 ;  /* 0x0000000915091224 */ /* 0x000fe200078e0204 */
[----:B------:R-:W-:Y:S01]  /*5300*/  @P0 IADD3 R3, R3, R7, RZ ;  /* 0x0000000703030210 */ /* 0x000fe20007ffe0ff */
[----:B------:R-:W-:Y:S01]  /*5310*/  @P1 IMAD.WIDE.U32 R4, R21, R8, RZ ;  /* 0x0000000815041225 */ /* 0x000fe200078e00ff */
[----:B------:R-:W-:-:S03]  /*5320*/  @P1 SHF.R.S32.HI R7, RZ, 0x1f, R20 ;  /* 0x0000001fff071819 */ /* 0x000fc60000011414 */
        /* <DEDUP_REMOVED lines=33> */
.L_x_1913:
[----:B-1----:R1:W2:Y:S02]  /*5540*/  SYNCS.PHASECHK.TRANS64.TRYWAIT P0, [R16+URZ+0x13200], R3 ;  /* 0x01320003100075a7 */ /* 0x0022a4000800017f */
[----:B--2---:R-:W-:Y:S05]  /*5550*/  @!P0 NANOSLEEP.SYNCS 0x989680 ;  /* 0x009896800000895d */ /* 0x004fea0003900000 */
[----:B------:R-:W2:Y:S02]  /*5560*/  @!P0 SYNCS.PHASECHK.TRANS64 P0, [R16+URZ+0x13200], R3 ;  /* 0x01320003100085a7 */ /* 0x000ea4000800007f */
[----:B--2---:R-:W-:Y:S05]  /*5570*/  @!P0 BRA `(.L_x_1913) ;  /* 0xfffffffc00f08947 */ /* 0x004fea000383ffff */
.L_x_1912:
[----:B------:R-:W-:Y:S05]  /*5580*/  BSYNC B0 ;  /* 0x0000000000007941 */ /* 0x000fea0003800000 */
.L_x_1911:
[----:B------:R-:W-:Y:S05]  /*5590*/  BRA `(.L_x_1914) ;  /* 0x0000002800fc7947 */ /* 0x000fea0003800000 */
.L_x_1910:
        /* <DEDUP_REMOVED lines=30> */
.L_x_1916:
[----:B------:R-:W-:Y:S05]  /*5780*/  BSYNC B6 ;  /* 0x0000000000067941 */ /* 0x000fea0003800000 */
.L_x_1915:
[----:B------:R-:W2:Y:S01]  /*5790*/  LDL R20, [R1+0x28] ;  /* 0x0000280001147983 */ /* 0x000ea20000100800 */
[----:B------:R-:W-:Y:S01]  /*57a0*/  ULDC.U8 UR4, c[0x0][0x410] ;  /* 0x0001040000047ab9 */ /* 0x000fe20000000000 */
[----:B------:R-:W-:Y:S01]  /*57b0*/  BSSY B0, `(.L_x_1917) ;  /* 0x0000295000007945 */ /* 0x000fe20003800000 */
[----:B------:R-:W-:Y:S01]  /*57c0*/  ISETP.NE.AND P0, PT, RZ, UR4, PT ;  /* 0x00000004ff007c0c */ /* 0x000fe2000bf05270 */
[----:B--2---:R-:W-:-:S12]  /*57d0*/  IMAD.IADD R10, R156, 0x1, R20 ;  /* 0x000000019c0a7824 */ /* 0x004fd800078e0214 */
[----:B------:R-:W-:Y:S05]  /*57e0*/  @!P0 BRA `(.L_x_1918) ;  /* 0x0000001400408947 */ /* 0x000fea0003800000 */
        /* <DEDUP_REMOVED lines=16> */
[----:B------:R-:W-:Y:S01]  /*58f0*/  IMAD R4, R0, UR4, RZ ;  /* 0x0000000400047c24 */ /* 0x000fe2000f8e02ff */
[----:B------:R-:W-:Y:S01]  /*5900*/  IADD3 R5, P1, R8, UR8, RZ ;  /* 0x0000000808057c10 */ /* 0x000fe2000ff3e0ff */
[----:B------:R-:W-:-:S04]  /*5910*/  IMAD.WIDE.U32 R6, R11, UR4, R6 ;  /* 0x000000040b067c25 */ /* 0x000fc8000f8e0006 */
[----:B------:R-:W-:Y:S02]  /*5920*/  IMAD R0, R0, UR6, RZ ;  /* 0x0000000600007c24 */ /* 0x000fe4000f8e02ff */
[C---:B------:R-:W-:Y:S01]  /*5930*/  IMAD R13, R11.reuse, UR5, R4 ;  /* 0x000000050b0d7c24 */ /* 0x040fe2000f8e0204 */
[----:B------:R-:W-:Y:S01]  /*5940*/  ULDC.64 UR4, c[0x0][0x3e8] ;  /* 0x0000fa0000047ab9 */ /* 0x000fe20000000a00 */
[----:B------:R-:W-:Y:S01]  /*5950*/  IMAD R8, R11, UR7, R0 ;  /* 0x000000070b087c24 */ /* 0x000fe2000f8e0200 */
[----:B------:R-:W-:Y:S01]  /*5960*/  IADD3 R3, P0, R6, UR4, RZ ;  /* 0x0000000406037c10 */ /* 0x000fe2000ff1e0ff */
[----:B------:R-:W-:-:S03]  /*5970*/  UMOV UR4, 0xffffffff ;  /* 0xffffffff00047882 */ /* 0x000fc60000000000 */
[----:B------:R-:W-:Y:S02]  /*5980*/  IADD3.X R13, R7, UR5, R13, P0, !PT ;  /* 0x00000005070d7c10 */ /* 0x000fe400087fe40d */
[----:B------:R-:W-:Y:S01]  /*5990*/  IADD3.X R4, R9, UR9, R8, P1, !PT ;  /* 0x0000000909047c10 */ /* 0x000fe20008ffe408 */
[----:B------:R-:W-:Y:S06]  /*59a0*/  BRA.DIV UR4, `(.L_x_1919) ;  /* 0x0000014e04dc7947 */ /* 0x000fec000b800000 */
[----:B------:R0:W1:Y:S04]  /*59b0*/  SHFL.IDX PT, R0, R13, RZ, 0x1e1f ;  /* 0x001e1fff0d007589 */ /* 0x00006800000e0000 */
[----:B------:R-:W2:Y:S04]  /*59c0*/  SHFL.IDX PT, R3, R3, RZ, 0x1e1f ;  /* 0x001e1fff03037589 */ /* 0x000ea800000e0000 */
[----:B------:R-:W3:Y:S04]  /*59d0*/  SHFL.IDX PT, R4, R4, RZ, 0x1e1f ;  /* 0x001e1fff04047589 */ /* 0x000ee800000e0000 */
[----:B------:R0:W4:Y:S02]  /*59e0*/  SHFL.IDX PT, R14, R5, RZ, 0x1e1f ;  /* 0x001e1fff050e7589 */ /* 0x00012400000e0000 */
.L_x_2113:
[----:B0-----:R-:W5:Y:S04]  /*59f0*/  LDL R5, [R1+0x20] ;  /* 0x0000200001057983 */ /* 0x001f680000100800 */
        /* <DEDUP_REMOVED lines=9> */
[----:B------:R-:W-:-:S04]  /*5a90*/  LOP3.LUT R5, R5, 0xfffffffe, RZ, 0xc0, !PT ;  /* 0xfffffffe05057812 */ /* 0x000fc800078ec0ff */
[----:B------:R-:W-:-:S04]  /*5aa0*/  IADD3 R5, R6, -R5, RZ ;  /* 0x8000000506057210 */ /* 0x000fc80007ffe0ff */
[----:B------:R-:W-:Y:S01]  /*5ab0*/  SHF.L.U32 R5, R5, 0x1f, RZ ;  /* 0x0000001f05057819 */ /* 0x000fe200000006ff */
[----:B------:R-:W-:Y:S06]  /*5ac0*/  @P0 BRA `(.L_x_1921) ;  /* 0x00000000005c0947 */ /* 0x000fec0003800000 */
[----:B------:R-:W2:Y:S01]  /*5ad0*/  LDL.64 R30, [R1+0x8] ;  /* 0x00000800011e7983 */ /* 0x000ea20000100a00 */
[----:B------:R-:W-:-:S03]  /*5ae0*/  ULDC UR4, c[0x0][0x3f4] ;  /* 0x0000fd0000047ab9 */ /* 0x000fc60000000800 */
[----:B------:R-:W3:Y:S04]  /*5af0*/  LDL R15, [R1+0x10] ;  /* 0x00001000010f7983 */ /* 0x000ee80000100800 */
[----:B------:R-:W1:Y:S01]  /*5b00*/  LDL R26, [R1+0x70] ;  /* 0x00007000011a7983 */ /* 0x000e620000100800 */
[----:B------:R-:W-:Y:S02]  /*5b10*/  CS2R R10, SRZ ;  /* 0x00000000000a7805 */ /* 0x000fe4000001ff00 */
[----:B------:R-:W-:Y:S02]  /*5b20*/  CS2R R8, SRZ ;  /* 0x0000000000087805 */ /* 0x000fe4000001ff00 */
[----:B------:R-:W-:Y:S02]  /*5b30*/  CS2R R20, SRZ ;  /* 0x0000000000147805 */ /* 0x000fe4000001ff00 */
[----:B------:R-:W-:-:S02]  /*5b40*/  CS2R R12, SRZ ;  /* 0x00000000000c7805 */ /* 0x000fc4000001ff00 */
[----:B--2---:R-:W-:Y:S02]  /*5b50*/  ISETP.GE.AND P4, PT, R30, UR4, PT ;  /* 0x000000041e007c0c */ /* 0x004fe4000bf86270 */
[----:B---3--:R-:W-:-:S11]  /*5b60*/  ISETP.GE.AND P5, PT, R15, UR4, PT ;  /* 0x000000040f007c0c */ /* 0x008fd6000bfa6270 */
[CC--:B------:R-:W-:Y:S02]  /*5b70*/  @!P4 IADD3 R6, P0, R30.reuse, R3.reuse, RZ ;  /* 0x000000031e06c210 */ /* 0x0c0fe40007f1e0ff */
[C---:B------:R-:W-:Y:S02]  /*5b80*/  @!P5 IADD3 R24, P2, R15.reuse, R3, RZ ;  /* 0x000000030f18d210 */ /* 0x040fe40007f5e0ff */
[----:B------:R-:W-:Y:S02]  /*5b90*/  @!P4 SHF.R.S32.HI R3, RZ, 0x1f, R30 ;  /* 0x0000001fff03c819 */ /* 0x000fe4000001141e */
[-C--:B----4-:R-:W-:Y:S01]  /*5ba0*/  @!P4 IADD3 R30, P1, R30, R14.reuse, RZ ;  /* 0x0000000e1e1ec210 */ /* 0x090fe20007f3e0ff */
[C-C-:B-1----:R-:W-:Y:S01]  /*5bb0*/  @!P5 IMAD.X R25, R0.reuse, 0x1, R26.reuse, P2 ;  /* 0x000000010019d824 */ /* 0x142fe200010e061a */
[----:B------:R-:W-:Y:S01]  /*5bc0*/  @!P5 IADD3 R14, P3, R15, R14, RZ ;  /* 0x0000000e0f0ed210 */ /* 0x000fe20007f7e0ff */
[--C-:B------:R-:W-:Y:S02]  /*5bd0*/  @!P4 IMAD.X R7, R0, 0x1, R3.reuse, P0 ;  /* 0x000000010007c824 */ /* 0x100fe400000e0603 */
[C---:B------:R-:W-:Y:S01]  /*5be0*/  @!P4 IMAD.X R31, R4.reuse, 0x1, R3, P1 ;  /* 0x00000001041fc824 */ /* 0x040fe200008e0603 */
[----:B------:R0:W5:Y:S01]  /*5bf0*/  @!P5 LD.E.64 R10, desc[UR40][R24.64] ;  /* 0x00000028180ad980 */ /* 0x000162000c101b00 */
[----:B------:R-:W-:-:S03]  /*5c00*/  @!P5 IMAD.X R15, R4, 0x1, R26, P3 ;  /* 0x00000001040fd824 */ /* 0x000fc600018e061a */
[----:B------:R0:W5:Y:S04]  /*5c10*/  @!P4 LD.E.64 R20, desc[UR40][R6.64] ;  /* 0x000000280614c980 */ /* 0x000168000c101b00 */
[----:B------:R0:W5:Y:S04]  /*5c20*/  @!P5 LD.E.64 R8, desc[UR40][R14.64] ;  /* 0x000000280e08d980 */ /* 0x000168000c101b00 */
[----:B------:R0:W5:Y:S02]  /*5c30*/  @!P4 LD.E.64 R12, desc[UR40][R30.64] ;  /* 0x000000281e0cc980 */ /* 0x000164000c101b00 */
.L_x_1921:
[----:B------:R-:W-:Y:S05]  /*5c40*/  BSYNC B1 ;  /* 0x0000000000017941 */ /* 0x000fea0003800000 */
.L_x_1920:
[----:B-1----:R-:W2:Y:S01]  /*5c50*/  LDL.LU R0, [R1+0x44] ;  /* 0x0000440001007983 */ /* 0x002ea20000300800 */
[----:B------:R-:W1:Y:S01]  /*5c60*/  SYNCS.PHASECHK.TRANS64.TRYWAIT P0, [R16+URZ+0x13200], R5 ;  /* 0x01320005100075a7 */ /* 0x000e62000800017f */
[----:B------:R-:W-:Y:S01]  /*5c70*/  BSSY B1, `(.L_x_1922) ;  /* 0x0000005000017945 */ /* 0x000fe20003800000 */
[----:B--2---:R-:W-:-:S05]  /*5c80*/  IMAD R0, R0, -0xc0, R27 ;  /* 0xffffff4000007824 */ /* 0x004fca00078e021b */
[----:B------:R-:W-:-:S04]  /*5c90*/  VIMNMX R3, R0, 0xc0, PT ;  /* 0x000000c000037848 */ /* 0x000fc80003fe0100 */
[----:B------:R-:W-:Y:S01]  /*5ca0*/  ISETP.GE.AND P1, PT, R156, R3, PT ;  /* 0x000000039c00720c */ /* 0x000fe20003f26270 */
[----:B-1----:R-:W-:-:S12]  /*5cb0*/  @!P0 BRA `(.L_x_1923) ;  /* 0x0000014c00848947 */ /* 0x002fd80003800000 */
.L_x_2114:
[----:B------:R-:W-:Y:S05]  /*5cc0*/  BSYNC B1 ;  /* 0x0000000000017941 */ /* 0x000fea0003800000 */
.L_x_1922:
[----:B------:R-:W-:Y:S05]  /*5cd0*/  @P1 BRA `(.L_x_1924) ;  /* 0x0000002400081947 */ /* 0x000fea0003800000 */
[----:B0-----:R-:W2:Y:S01]  /*5ce0*/  LDL.64 R6, [R1+0x8] ;  /* 0x0000080001067983 */ /* 0x001ea20000100a00 */
[----:B------:R-:W2:Y:S03]  /*5cf0*/  LDC R0, c[0x0][0x3f4] ;  /* 0x0000fd00ff007b82 */ /* 0x000ea60000000800 */
[----:B------:R-:W3:Y:S04]  /*5d00*/  LDL R3, [R1+0x10] ;  /* 0x0000100001037983 */ /* 0x000ee80000100800 */
[----:B------:R0:W5:Y:S01]  /*5d10*/  LDL R36, [R1+0x14] ;  /* 0x0000140001247983 */ /* 0x0001620000100800 */
[----:B------:R-:W-:Y:S01]  /*5d20*/  BSSY B1, `(.L_x_1925) ;  /* 0x000007b000017945 */ /* 0x000fe20003800000 */
[----:B--2---:R-:W-:-:S02]  /*5d30*/  ISETP.GE.AND P0, PT, R6, R0, PT ;  /* 0x000000000600720c */ /* 0x004fc40003f06270 */
[----:B---3--:R-:W-:-:S11]  /*5d40*/  ISETP.GE.AND P1, PT, R3, R0, PT ;  /* 0x000000000300720c */ /* 0x008fd60003f26270 */
[----:B0-----:R-:W-:Y:S05]  /*5d50*/  @P0 BRA `(.L_x_1926) ;  /* 0x0000000400dc0947 */ /* 0x001fea0003800000 */
[----:B-----5:R-:W-:Y:S01]  /*5d60*/  IMAD.IADD R0, R16, 0x1, R36 ;  /* 0x0000000110007824 */ /* 0x020fe200078e0224 */
[----:B----4-:R-:W-:Y:S02]  /*5d70*/  SHF.R.U32.HI R14, RZ, 0x8, R20 ;  /* 0x00000008ff0e7819 */ /* 0x010fe40000011614 */
[----:B------:R-:W-:Y:S02]  /*5d80*/  LOP3.LUT R3, R20, 0xff, RZ, 0xc0, !PT ;  /* 0x000000ff14037812 */ /* 0x000fe400078ec0ff */
[----:B-1----:R-:W0:Y:S01]  /*5d90*/  LDS.128 R4, [R0+0xb000] ;  /* 0x00b0000000047984 */ /* 0x002e220000000c00 */
        /* <DEDUP_REMOVED lines=115> */
.L_x_1926:
[----:B------:R-:W-:Y:S05]  /*64d0*/  BSYNC B1 ;  /* 0x0000000000017941 */ /* 0x000fea0003800000 */
.L_x_1925:
[----:B------:R-:W-:Y:S05]  /*64e0*/  @P1 BRA `(.L_x_1924) ;  /* 0x0000001c00041947 */ /* 0x000fea0003800000 */
[----:B0-----:R-:W2:Y:S01]  /*64f0*/  LDL R0, [R1+0x6c] ;  /* 0x00006c0001007983 */ /* 0x001ea20000100800 */
[----:B-----5:R-:W-:Y:S01]  /*6500*/  IMAD.IADD R3, R16, 0x1, R36 ;  /* 0x0000000110037824 */ /* 0x020fe200078e0224 */
[----:B------:R-:W-:Y:S02]  /*6510*/  SHF.R.U32.HI R13, RZ, 0x8, R11 ;  /* 0x00000008ff0d7819 */ /* 0x000fe4000001160b */
[----:B------:R-:W-:Y:S02]  /*6520*/  SHF.R.U32.HI R24, RZ, 0x8, R9 ;  /* 0x00000008ff187819 */ /* 0x000fe40000011609 */
[----:B------:R-:W-:Y:S02]  /*6530*/  SHF.R.U32.HI R15, RZ, 0x8, R8 ;  /* 0x00000008ff0f7819 */ /* 0x000fe40000011608 */
[----:B----4-:R-:W-:Y:S02]  /*6540*/  LOP3.LUT R14, R11, 0xff, RZ, 0xc0, !PT ;  /* 0x000000ff0b0e7812 */ /* 0x010fe400078ec0ff */
[----:B------:R-:W-:-:S02]  /*6550*/  LOP3.LUT R25, R9, 0xff, RZ, 0xc0, !PT ;  /* 0x000000ff09197812 */ /* 0x000fc400078ec0ff */
        /* <DEDUP_REMOVED lines=24> */
[----:B--2---:R-:W-:Y:S01]  /*66e0*/  LOP3.LUT P0, RZ, R0, 0x2, RZ, 0xc0, !PT ;  /* 0x0000000200ff7812 */ /* 0x004fe2000780c0ff */
[----:B------:R-:W-:-:S12]  /*66f0*/  VIADD R0, R3, 0x20 ;  /* 0x0000002003007836 */ /* 0x000fd80000000000 */
[----:B------:R-:W-:Y:S01]  /*6700*/  @P0 VIADD R0, R3, 0xffffffe0 ;  /* 0xffffffe003000836 */ /* 0x000fe20000000000 */
[----:B------:R-:W-:-:S04]  /*6710*/  SHF.R.U32.HI R3, RZ, 0x8, R10 ;  /* 0x00000008ff037819 */ /* 0x000fc8000001160a */
[----:B-1----:R-:W0:Y:S01]  /*6720*/  LDS.128 R4, [R0+0xb000] ;  /* 0x00b0000000047984 */ /* 0x002e220000000c00 */
        /* <DEDUP_REMOVED lines=92> */
.L_x_1918:
[----:B------:R-:W0:Y:S01]  /*6cf0*/  LDC R8, c[0x0][0x448] ;  /* 0x00011200ff087b82 */ /* 0x000e220000000800 */
[----:B------:R-:W-:Y:S01]  /*6d00*/  IMAD.MOV.U32 R7, RZ, RZ, R10 ;  /* 0x000000ffff077224 */ /* 0x000fe200078e000a */
[----:B------:R-:W-:Y:S01]  /*6d10*/  MOV R4, R26 ;  /* 0x0000001a00047202 */ /* 0x000fe20000000f00 */
[----:B------:R-:W-:Y:S01]  /*6d20*/  IMAD.MOV.U32 R5, RZ, RZ, R31 ;  /* 0x000000ffff057224 */ /* 0x000fe200078e001f */
[----:B------:R-:W-:Y:S01]  /*6d30*/  ULDC.64 UR4, c[0x0][0x3f8] ;  /* 0x0000fe0000047ab9 */ /* 0x000fe20000000a00 */
[----:B------:R-:W-:Y:S01]  /*6d40*/  IMAD.MOV.U32 R20, RZ, RZ, R24 ;  /* 0x000000ffff147224 */ /* 0x000fe200078e0018 */
[----:B------:R-:W-:Y:S01]  /*6d50*/  ULDC.64 UR6, c[0x0][0x408] ;  /* 0x0001020000067ab9 */ /* 0x000fe20000000a00 */
[----:B------:R-:W-:Y:S01]  /*6d60*/  IMAD.MOV.U32 R21, RZ, RZ, R33 ;  /* 0x000000ffff157224 */ /* 0x000fe200078e0021 */
[----:B------:R-:W-:Y:S01]  /*6d70*/  ULDC.64 UR8, c[0x0][0x400] ;  /* 0x0001000000087ab9 */ /* 0x000fe20000000a00 */
        /* <DEDUP_REMOVED lines=9> */
[C---:B------:R-:W-:Y:S01]  /*6e10*/  IMAD R13, R7.reuse, UR5, R6 ;  /* 0x00000005070d7c24 */ /* 0x040fe2000f8e0206 */
[----:B------:R-:W-:Y:S01]  /*6e20*/  ULDC.64 UR4, c[0x0][0x3e8] ;  /* 0x0000fa0000047ab9 */ /* 0x000fe20000000a00 */
[----:B------:R-:W-:Y:S01]  /*6e30*/  IMAD R0, R0, UR6, RZ ;  /* 0x0000000600007c24 */ /* 0x000fe2000f8e02ff */
[----:B------:R-:W-:Y:S01]  /*6e40*/  IADD3 R3, P0, R4, UR4, RZ ;  /* 0x0000000404037c10 */ /* 0x000fe2000ff1e0ff */
[----:B------:R-:W-:Y:S01]  /*6e50*/  UMOV UR4, 0xffffffff ;  /* 0xffffffff00047882 */ /* 0x000fe20000000000 */
[----:B------:R-:W-:Y:S01]  /*6e60*/  IADD3 R4, P1, R20, UR8, RZ ;  /* 0x0000000814047c10 */ /* 0x000fe2000ff3e0ff */
[----:B------:R-:W-:Y:S01]  /*6e70*/  IMAD R20, R7, UR7, R0 ;  /* 0x0000000707147c24 */ /* 0x000fe2000f8e0200 */
[----:B------:R-:W-:-:S04]  /*6e80*/  IADD3.X R13, R5, UR5, R13, P0, !PT ;  /* 0x00000005050d7c10 */ /* 0x000fc800087fe40d */
[----:B------:R-:W-:Y:S01]  /*6e90*/  IADD3.X R20, R21, UR9, R20, P1, !PT ;  /* 0x0000000915147c10 */ /* 0x000fe20008ffe414 */
[----:B------:R-:W-:Y:S06]  /*6ea0*/  BRA.DIV UR4, `(.L_x_1927) ;  /* 0x0000013e041c7947 */ /* 0x000fec000b800000 */
[----:B------:R0:W1:Y:S04]  /*6eb0*/  SHFL.IDX PT, R0, R13, RZ, 0x1e1f ;  /* 0x001e1fff0d007589 */ /* 0x00006800000e0000 */
[----:B------:R-:W2:Y:S04]  /*6ec0*/  SHFL.IDX PT, R3, R3, RZ, 0x1e1f ;  /* 0x001e1fff03037589 */ /* 0x000ea800000e0000 */
[----:B------:R-:W3:Y:S04]  /*6ed0*/  SHFL.IDX PT, R20, R20, RZ, 0x1e1f ;  /* 0x001e1fff14147589 */ /* 0x000ee800000e0000 */
[----:B------:R0:W4:Y:S02]  /*6ee0*/  SHFL.IDX PT, R14, R4, RZ, 0x1e1f ;  /* 0x001e1fff040e7589 */ /* 0x00012400000e0000 */
.L_x_2120:
[----:B0-----:R-:W5:Y:S01]  /*6ef0*/  LDL R4, [R1+0x20] ;  /* 0x0000200001047983 */ /* 0x001f620000100800 */
[----:B------:R-:W0:Y:S03]  /*6f00*/  LDC R27, c[0x0][0x3f4] ;  /* 0x0000fd00ff1b7b82 */ /* 0x000e260000000800 */
[----:B------:R-:W2:Y:S01]  /*6f10*/  LDL R5, [R1+0x60] ;  /* 0x0000600001057983 */ /* 0x000ea20000100800 */
[----:B------:R-:W-:Y:S01]  /*6f20*/  BSSY B1, `(.L_x_1928) ;  /* 0x0000017000017945 */ /* 0x000fe20003800000 */
[----:B------:R-:W-:Y:S01]  /*6f30*/  CS2R R6, SRZ ;  /* 0x0000000000067805 */ /* 0x000fe2000001ff00 */
[----:B-----5:R-:W-:Y:S01]  /*6f40*/  IMAD R25, R4, R8, RZ ;  /* 0x0000000804197224 */ /* 0x020fe200078e02ff */
[----:B------:R-:W-:Y:S02]  /*6f50*/  CS2R R8, SRZ ;  /* 0x0000000000087805 */ /* 0x000fe4000001ff00 */
[----:B--2---:R-:W-:-:S02]  /*6f60*/  LEA.HI R4, R5, R5, RZ, 0x1 ;  /* 0x0000000505047211 */ /* 0x004fc400078f08ff */
[----:B------:R-:W-:Y:S02]  /*6f70*/  ISETP.GE.AND P0, PT, R10, R25, PT ;  /* 0x000000190a00720c */ /* 0x000fe40003f06270 */
[----:B------:R-:W-:Y:S02]  /*6f80*/  CS2R R10, SRZ ;  /* 0x00000000000a7805 */ /* 0x000fe4000001ff00 */
[----:B------:R-:W-:-:S05]  /*6f90*/  LOP3.LUT R4, R4, 0xfffffffe, RZ, 0xc0, !PT ;  /* 0xfffffffe04047812 */ /* 0x000fca00078ec0ff */
[----:B------:R-:W-:Y:S01]  /*6fa0*/  IMAD.IADD R21, R5, 0x1, -R4 ;  /* 0x0000000105157824 */ /* 0x000fe200078e0a04 */
[----:B------:R-:W-:-:S04]  /*6fb0*/  CS2R R4, SRZ ;  /* 0x0000000000047805 */ /* 0x000fc8000001ff00 */
        /* <DEDUP_REMOVED lines=13> */
.L_x_1929:
[----:B------:R-:W-:Y:S05]  /*7090*/  BSYNC B1 ;  /* 0x0000000000017941 */ /* 0x000fea0003800000 */
.L_x_1928:
[----:B-1----:R-:W2:Y:S01]  /*70a0*/  LDL.LU R0, [R1+0x44] ;  /* 0x0000440001007983 */ /* 0x002ea20000300800 */
[----:B------:R-:W1:Y:S01]  /*70b0*/  SYNCS.PHASECHK.TRANS64.TRYWAIT P1, [R16+URZ+0x13200], R21 ;  /* 0x01320015100075a7 */ /* 0x000e62000802017f */
[----:B------:R-:W-:Y:S01]  /*70c0*/  ISETP.GE.AND P0, PT, R18, R27, PT ;  /* 0x0000001b1200720c */ /* 0x000fe20003f06270 */
[----:B------:R-:W-:Y:S01]  /*70d0*/  BSSY B1, `(.L_x_1930) ;  /* 0x0000005000017945 */ /* 0x000fe20003800000 */
[----:B--2---:R-:W-:-:S05]  /*70e0*/  IMAD R0, R0, -0xc0, R25 ;  /* 0xffffff4000007824 */ /* 0x004fca00078e0219 */
[----:B------:R-:W-:-:S04]  /*70f0*/  VIMNMX R3, R0, 0xc0, PT ;  /* 0x000000c000037848 */ /* 0x000fc80003fe0100 */
[----:B------:R-:W-:Y:S01]  /*7100*/  ISETP.GE.OR P0, PT, R156, R3, P0 ;  /* 0x000000039c00720c */ /* 0x000fe20000706670 */
[----:B-1----:R-:W-:-:S12]  /*7110*/  @!P1 BRA `(.L_x_1931) ;  /* 0x0000013800ec9947 */ /* 0x002fd80003800000 */
.L_x_2121:
[----:B------:R-:W-:Y:S05]  /*7120*/  BSYNC B1 ;  /* 0x0000000000017941 */ /* 0x000fea0003800000 */
.L_x_1930:
[----:B------:R-:W-:Y:S05]  /*7130*/  @P0 BRA `(.L_x_1924) ;  /* 0x0000000c00f00947 */ /* 0x000fea0003800000 */
[----:B------:R-:W2:Y:S04]  /*7140*/  LDL R37, [R1+0x2c] ;  /* 0x00002c0001257983 */ /* 0x000ea80000100800 */
[----:B------:R-:W2:Y:S04]  /*7150*/  LDL R34, [R1+0x30] ;  /* 0x0000300001227983 */ /* 0x000ea80000100800 */
[----:B------:R-:W2:Y:S04]  /*7160*/  LDL R32, [R1+0x34] ;  /* 0x0000340001207983 */ /* 0x000ea80000100800 */
[----:B------:R-:W2:Y:S01]  /*7170*/  LDL R48, [R1+0x74] ;  /* 0x0000740001307983 */ /* 0x000ea20000100800 */
[----:B-----5:R-:W-:-:S02]  /*7180*/  SHF.R.U32.HI R0, RZ, 0x8, R4 ;  /* 0x00000008ff007819 */ /* 0x020fc40000011604 */
[----:B------:R-:W-:Y:S02]  /*7190*/  LOP3.LUT R3, R4, 0xff, RZ, 0xc0, !PT ;  /* 0x000000ff04037812 */ /* 0x000fe400078ec0ff */
[----:B------:R-:W-:Y:S02]  /*71a0*/  LOP3.LUT R0, R0, 0xff, RZ, 0xc0, !PT ;  /* 0x000000ff00007812 */ /* 0x000fe400078ec0ff */
[----:B------:R-:W-:Y:S02]  /*71b0*/  SHF.R.U32.HI R25, RZ, 0x8, R5 ;  /* 0x00000008ff197819 */ /* 0x000fe40000011605 */
[----:B---3--:R-:W-:Y:S02]  /*71c0*/  PRMT R20, R0, 0x7604, R3 ;  /* 0x0000760400147816 */ /* 0x008fe40000000003 */
        /* <DEDUP_REMOVED lines=16> */
[----:B----4-:R-:W-:Y:S02]  /*72d0*/  SHF.R.U32.HI R14, RZ, 0x8, R7 ;  /* 0x00000008ff0e7819 */ /* 0x010fe40000011607 */
        /* <DEDUP_REMOVED lines=10> */
[----:B------:R-:W-:-:S04]  /*7380*/  SHF.R.U32.HI R30, RZ, 0x10, R6 ;  /* 0x00000010ff1e7819 */ /* 0x000fc80000011606 */
[----:B------:R-:W-:-:S04]  /*7390*/  LOP3.LUT R30, R30, 0xff, RZ, 0xc0, !PT ;  /* 0x000000ff1e1e7812 */ /* 0x000fc800078ec0ff */
[----:B------:R-:W-:Y:S02]  /*73a0*/  PRMT R31, R30, 0x7054, R31 ;  /* 0x000070541e1f7816 */ /* 0x000fe4000000001f */
[----:B------:R-:W-:-:S04]  /*73b0*/  SHF.R.U32.HI R30, RZ, 0x10, R10 ;  /* 0x00000010ff1e7819 */ /* 0x000fc8000001160a */
[----:B------:R-:W-:-:S04]  /*73c0*/  LOP3.LUT R30, R30, 0xff, RZ, 0xc0, !PT ;  /* 0x000000ff1e1e7812 */ /* 0x000fc800078ec0ff */
[----:B------:R-:W-:Y:S02]  /*73d0*/  PRMT R41, R30, 0x7054, R41 ;  /* 0x000070541e297816 */ /* 0x000fe40000000029 */
[----:B--2---:R-:W-:Y:S02]  /*73e0*/  LOP3.LUT R0, R37, 0x30, R0, 0xf8, !PT ;  /* 0x0000003025007812 */ /* 0x004fe400078ef800 */
[----:B------:R-:W-:Y:S02]  /*73f0*/  PRMT R37, R21, 0x7604, R24 ;  /* 0x0000760415257816 */ /* 0x000fe40000000018 */
[----:B------:R-:W-:Y:S02]  /*7400*/  LOP3.LUT R3, R0, R34, RZ, 0x3c, !PT ;  /* 0x0000002200037212 */ /* 0x000fe400078e3cff */
[----:B------:R-:W-:Y:S02]  /*7410*/  SHF.R.U32.HI R21, RZ, 0x10, R5 ;  /* 0x00000010ff157819 */ /* 0x000fe40000011605 */
[----:B------:R-:W-:-:S02]  /*7420*/  IADD3 R0, R16, R32, R3 ;  /* 0x0000002010007210 */ /* 0x000fc40007ffe003 */
[----:B------:R-:W-:Y:S01]  /*7430*/  SHF.R.U32.HI R32, RZ, 0x10, R7 ;  /* 0x00000010ff207819 */ /* 0x000fe20000011607 */
[----:B------:R-:W-:Y:S01]  /*7440*/  LDS.128 R12, [R48+0xb000] ;  /* 0x00b00000300c7984 */ /* 0x000fe20000000c00 */
[----:B------:R-:W-:Y:S02]  /*7450*/  LOP3.LUT R21, R21, 0xff, RZ, 0xc0, !PT ;  /* 0x000000ff15157812 */ /* 0x000fe400078ec0ff */
[----:B------:R-:W-:Y:S01]  /*7460*/  SHF.R.U32.HI R3, RZ, 0x10, R4 ;  /* 0x00000010ff037819 */ /* 0x000fe20000011604 */
[----:B------:R-:W0:Y:S01]  /*7470*/  LDS.128 R24, [R0+0xb000] ;  /* 0x00b0000000187984 */ /* 0x000e220000000c00 */
[----:B------:R-:W-:Y:S02]  /*7480*/  LOP3.LUT R32, R32, 0xff, RZ, 0xc0, !PT ;  /* 0x000000ff20207812 */ /* 0x000fe400078ec0ff */
[----:B------:R-:W-:Y:S02]  /*7490*/  PRMT R21, R21, 0x7054, R28 ;  /* 0x0000705415157816 */ /* 0x000fe4000000001c */
[----:B------:R-:W-:-:S02]  /*74a0*/  LOP3.LUT R3, R3, 0xff, RZ, 0xc0, !PT ;  /* 0x000000ff03037812 */ /* 0x000fc400078ec0ff */
[----:B------:R-:W-:Y:S02]  /*74b0*/  SHF.R.U32.HI R28, RZ, 0x10, R9 ;  /* 0x00000010ff1c7819 */ /* 0x000fe40000011609 */
[----:B------:R-:W-:Y:S02]  /*74c0*/  PRMT R33, R32, 0x7054, R33 ;  /* 0x0000705420217816 */ /* 0x000fe40000000021 */
[----:B------:R-:W-:Y:S02]  /*74d0*/  PRMT R3, R3, 0x7054, R20 ;  /* 0x0000705403037816 */ /* 0x000fe40000000014 */
[----:B------:R-:W-:Y:S02]  /*74e0*/  SHF.R.U32.HI R32, RZ, 0x10, R11 ;  /* 0x00000010ff207819 */ /* 0x000fe4000001160b */
[----:B------:R-:W-:Y:S02]  /*74f0*/  LOP3.LUT R28, R28, 0xff, RZ, 0xc0, !PT ;  /* 0x000000ff1c1c7812 */ /* 0x000fe400078ec0ff */
[----:B------:R-:W-:-:S02]  /*7500*/  SHF.R.U32.HI R20, RZ, 0x10, R8 ;  /* 0x00000010ff147819 */ /* 0x000fc40000011608 */
[----:B------:R-:W-:Y:S02]  /*7510*/  LOP3.LUT R32, R32, 0xff, RZ, 0xc0, !PT ;  /* 0x000000ff20207812 */ /* 0x000fe400078ec0ff */
[----:B------:R-:W-:Y:S02]  /*7520*/  PRMT R39, R28, 0x7054, R37 ;  /* 0x000070541c277816 */ /* 0x000fe40000000025 */
[----:B------:R-:W-:Y:S02]  /*7530*/  LOP3.LUT R20, R20, 0xff, RZ, 0xc0, !PT ;  /* 0x000000ff14147812 */ /* 0x000fe400078ec0ff */
[----:B------:R-:W-:Y:S02]  /*7540*/  PRMT R43, R32, 0x7054, R43 ;  /* 0x00007054202b7816 */ /* 0x000fe4000000002b */
[----:B------:R-:W-:Y:S02]  /*7550*/  LOP3.LUT R39, R39, 0xff000000, R9, 0xf8, !PT ;  /* 0xff00000027277812 */ /* 0x000fe400078ef809 */
[----:B------:R-:W-:-:S02]  /*7560*/  PRMT R35, R20, 0x7054, R35 ;  /* 0x0000705414237816 */ /* 0x000fc40000000023 */
[----:B------:R-:W-:Y:S02]  /*7570*/  LOP3.LUT R34, R21, 0xff000000, R5, 0xf8, !PT ;  /* 0xff00000015227812 */ /* 0x000fe400078ef805 */
[----:B------:R-:W-:Y:S02]  /*7580*/  LOP3.LUT R20, R3, 0xff000000, R4, 0xf8, !PT ;  /* 0xff00000003147812 */ /* 0x000fe400078ef804 */
[----:B------:R-:W-:Y:S02]  /*7590*/  LOP3.LUT R4, R41, 0xff000000, R10, 0xf8, !PT ;  /* 0xff00000029047812 */ /* 0x000fe400078ef80a */
[----:B------:R-:W-:Y:S02]  /*75a0*/  LOP3.LUT R43, R43, 0xff000000, R11, 0xf8, !PT ;  /* 0xff0000002b2b7812 */ /* 0x000fe400078ef80b */
[----:B------:R-:W-:Y:S02]  /*75b0*/  F2FP.F16.E4M3.UNPACK_B R40, R39 ;  /* 0x00000027ff28723e */ /* 0x000fe400020006ff */
[----:B0-----:R-:W-:-:S02]  /*75c0*/  F2FP.F16.E4M3.UNPACK_B R10, R25 ;  /* 0x00000019ff0a723e */ /* 0x001fc400020006ff */
[----:B------:R-:W-:Y:S02]  /*75d0*/  F2FP.F16.E4M3.UNPACK_B R11, R34 ;  /* 0x00000022ff0b723e */ /* 0x000fe400020006ff */
[----:B------:R-:W-:Y:S01]  /*75e0*/  LOP3.LUT R3, R31, 0xff000000, R6, 0xf8, !PT ;  /* 0xff0000001f037812 */ /* 0x000fe200078ef806 */
[--C-:B------:R-:W-:Y:S01]  /*75f0*/  HADD2.F32 R6, -RZ, R10.reuse.H0_H0 ;  /* 0x2000000aff067230 */ /* 0x100fe20000004100 */
[----:B------:R-:W-:Y:S01]  /*7600*/  LOP3.LUT R28, R35, 0xff000000, R8, 0xf8, !PT ;  /* 0xff000000231c7812 */ /* 0x000fe200078ef808 */
[----:B------:R-:W-:Y:S01]  /*7610*/  HADD2.F32 R10, -RZ, R10.H1_H1 ;  /* 0x3000000aff0a7230 */ /* 0x000fe20000004100 */
[----:B------:R-:W-:Y:S02]  /*7620*/  LOP3.LUT R37, R33, 0xff000000, R7, 0xf8, !PT ;  /* 0xff00000021257812 */ /* 0x000fe400078ef807 */
[-C--:B------:R-:W-:Y:S02]  /*7630*/  F2FP.F16.E4M3.UNPACK_B R8, R13.reuse ;  /* 0x0000000dff08723e */ /* 0x080fe400020006ff */
[----:B------:R-:W-:-:S02]  /*7640*/  F2FP.F16.E4M3.UNPACK_B R30, R13.H1 ;  /* 0x0000000dff1e723e */ /* 0x000fc400030006ff */
[-C--:B------:R-:W-:Y:S01]  /*7650*/  F2FP.F16.E4M3.UNPACK_B R31, R15.reuse ;  /* 0x0000000fff1f723e */ /* 0x080fe200020006ff */
[----:B------:R-:W-:Y:S01]  /*7660*/  HADD2.F32 R9, -RZ, R8.H0_H0 ;  /* 0x20000008ff097230 */ /* 0x000fe20000004100 */
[----:B------:R-:W-:Y:S01]  /*7670*/  F2FP.F16.E4M3.UNPACK_B R36, R15.H1 ;  /* 0x0000000fff24723e */ /* 0x000fe200030006ff */
[----:B------:R-:W-:Y:S01]  /*7680*/  HADD2.F32 R15, -RZ, R40.H0_H0 ;  /* 0x20000028ff0f7230 */ /* 0x000fe20000004100 */
[-C--:B------:R-:W-:Y:S01]  /*7690*/  F2FP.F16.E4M3.UNPACK_B R13, R12.reuse ;  /* 0x0000000cff0d723e */ /* 0x080fe200020006ff */
[----:B------:R-:W-:Y:S01]  /*76a0*/  HADD2.F32 R8, -RZ, R8.H1_H1 ;  /* 0x30000008ff087230 */ /* 0x000fe20000004100 */
[----:B------:R-:W-:Y:S01]  /*76b0*/  F2FP.F16.E4M3.UNPACK_B R33, R12.H1 ;  /* 0x0000000cff21723e */ /* 0x000fe200030006ff */
[----:B------:R-:W-:Y:S01]  /*76c0*/  HADD2.F32 R12, -RZ, R11.H0_H0 ;  /* 0x2000000bff0c7230 */ /* 0x000fe20000004100 */
[-C--:B------:R-:W-:Y:S02]  /*76d0*/  F2FP.F16.E4M3.UNPACK_B R21, R24.reuse ;  /* 0x00000018ff15723e */ /* 0x080fe400020006ff */
[----:B------:R-:W-:Y:S01]  /*76e0*/  F2FP.F16.E4M3.UNPACK_B R35, R24.H1 ;  /* 0x00000018ff23723e */ /* 0x000fe200030006ff */
[C---:B------:R-:W-:Y:S01]  /*76f0*/  FMUL.FTZ R24, R6.reuse, R15 ;  /* 0x0000000f06187220 */ /* 0x040fe20000410000 */
[----:B------:R-:W-:Y:S01]  /*7700*/  FMUL.FTZ R42, R6, R12 ;  /* 0x0000000c062a7220 */ /* 0x000fe20000410000 */
[----:B------:R-:W-:-:S02]  /*7710*/  F2FP.F16.E4M3.UNPACK_B R25, R25.H1 ;  /* 0x00000019ff19723e */ /* 0x000fc400030006ff */
[----:B------:R-:W-:Y:S01]  /*7720*/  F2FP.F16.E4M3.UNPACK_B R39, R39.H1 ;  /* 0x00000027ff27723e */ /* 0x000fe200030006ff */
[C---:B------:R-:W-:Y:S01]  /*7730*/  FFMA.FTZ R6, R9.reuse, R12, -R24 ;  /* 0x0000000c09067223 */ /* 0x040fe20000010818 */
[----:B------:R-:W-:Y:S01]  /*7740*/  F2FP.F16.E4M3.UNPACK_B R34, R34.H1 ;  /* 0x00000022ff22723e */ /* 0x000fe200030006ff */
[----:B------:R-:W-:Y:S01]  /*7750*/  FFMA.FTZ R9, R9, R15, R42 ;  /* 0x0000000f09097223 */ /* 0x000fe2000001002a */
[-C--:B------:R-:W-:Y:S01]  /*7760*/  F2FP.F16.E4M3.UNPACK_B R32, R27.reuse ;  /* 0x0000001bff20723e */ /* 0x080fe200020006ff */
[----:B------:R-:W-:Y:S01]  /*7770*/  HADD2.F32 R15, -RZ, R11.H1_H1 ;  /* 0x3000000bff0f7230 */ /* 0x000fe20000004100 */
[----:B------:R-:W-:Y:S01]  /*7780*/  F2FP.F16.E4M3.UNPACK_B R38, R27.H1 ;  /* 0x0000001bff26723e */ /* 0x000fe200030006ff */
[----:B------:R-:W-:Y:S01]  /*7790*/  HADD2.F32 R27, -RZ, R40.H1_H1 ;  /* 0x30000028ff1b7230 */ /* 0x000fe20000004100 */
[-C--:B------:R-:W-:Y:S01]  /*77a0*/  F2FP.F16.E4M3.UNPACK_B R7, R26.reuse ;  /* 0x0000001aff07723e */ /* 0x080fe200020006ff */
[----:B------:R-:W-:Y:S01]  /*77b0*/  HADD2.F32 R40, -RZ, R39.H0_H0 ;  /* 0x20000027ff287230 */ /* 0x000fe20000004100 */
[----:B------:R-:W-:Y:S01]  /*77c0*/  F2FP.F16.E4M3.UNPACK_B R26, R26.H1 ;  /* 0x0000001aff1a723e */ /* 0x000fe200030006ff */
[----:B------:R-:W-:-:S02]  /*77d0*/  HADD2.F32 R11, -RZ, R25.H0_H0 ;  /* 0x20000019ff0b7230 */ /* 0x000fc40000004100 */
[C---:B------:R-:W-:Y:S01]  /*77e0*/  FMUL.FTZ R41, R10.reuse, R27 ;  /* 0x0000001b0a297220 */ /* 0x040fe20000410000 */
[----:B------:R-:W-:Y:S02]  /*77f0*/  HADD2.F32 R24, -RZ, R34.H0_H0 ;  /* 0x20000022ff187230 */ /* 0x000fe40000004100 */
[-C--:B------:R-:W-:Y:S01]  /*7800*/  FMUL.FTZ R10, R10, R15.reuse ;  /* 0x0000000f0a0a7220 */ /* 0x080fe20000410000 */
[----:B------:R-:W-:Y:S02]  /*7810*/  HADD2.F32 R12, -RZ, R30.H0_H0 ;  /* 0x2000001eff0c7230 */ /* 0x000fe40000004100 */
[C---:B------:R-:W-:Y:S01]  /*7820*/  FMUL.FTZ R45, R11.reuse, R40 ;  /* 0x000000280b2d7220 */ /* 0x040fe20000410000 */
[----:B------:R-:W-:Y:S02]  /*7830*/  HADD2.F32 R34, -RZ, R34.H1_H1 ;  /* 0x30000022ff227230 */ /* 0x000fe40000004100 */
[----:B------:R-:W-:Y:S01]  /*7840*/  FMUL.FTZ R47, R11, R24 ;  /* 0x000000180b2f7220 */ /* 0x000fe20000410000 */
[C---:B------:R-:W-:Y:S01]  /*7850*/  FFMA.FTZ R11, R8.reuse, R15, -R41 ;  /* 0x0000000f080b7223 */ /* 0x040fe20000010829 */
[----:B------:R-:W-:Y:S01]  /*7860*/  F2FP.F16.E4M3.UNPACK_B R41, R43 ;  /* 0x0000002bff29723e */ /* 0x000fe200020006ff */
[----:B------:R-:W-:Y:S01]  /*7870*/  FFMA.FTZ R8, R8, R27, R10 ;  /* 0x0000001b08087223 */ /* 0x000fe2000001000a */
[----:B------:R-:W-:Y:S01]  /*7880*/  HADD2.F32 R27, -RZ, R39.H1_H1 ;  /* 0x30000027ff1b7230 */ /* 0x000fe20000004100 */
[----:B------:R-:W-:Y:S01]  /*7890*/  F2FP.F16.E4M3.UNPACK_B R39, R37 ;  /* 0x00000025ff27723e */ /* 0x000fe200020006ff */
[----:B------:R-:W-:-:S02]  /*78a0*/  HADD2.F32 R25, -RZ, R25.H1_H1 ;  /* 0x30000019ff197230 */ /* 0x000fc40000004100 */
[C---:B------:R-:W-:Y:S01]  /*78b0*/  FFMA.FTZ R10, R12.reuse, R24, -R45 ;  /* 0x000000180c0a7223 */ /* 0x040fe2000001082d */
[----:B------:R-:W-:Y:S02]  /*78c0*/  HADD2.F32 R42, -RZ, R41.H0_H0 ;  /* 0x20000029ff2a7230 */ /* 0x000fe40000004100 */
[----:B------:R-:W-:Y:S01]  /*78d0*/  FFMA.FTZ R12, R12, R40, R47 ;  /* 0x000000280c0c7223 */ /* 0x000fe2000001002f */
        /* <DEDUP_REMOVED lines=8> */
[----:B------:R-:W-:Y:S01]  /*7960*/  F2FP.F16.E4M3.UNPACK_B R37, R37.H1 ;  /* 0x00000025ff25723e */ /* 0x000fe200030006ff */
[----:B------:R-:W-:Y:S01]  /*7970*/  FFMA.FTZ R25, R24, R40, -R25 ;  /* 0x0000002818197223 */ /* 0x000fe20000010819 */
[----:B------:R-:W-:Y:S01]  /*7980*/  F2FP.F16.E4M3.UNPACK_B R40, R43.H1 ;  /* 0x0000002bff28723e */ /* 0x000fe200030006ff */
[C---:B------:R-:W-:Y:S01]  /*7990*/  FFMA.FTZ R15, R30.reuse, R34, -R45 ;  /* 0x000000221e0f7223 */ /* 0x040fe2000001082d */
[----:B------:R-:W-:Y:S01]  /*79a0*/  FFMA.FTZ R27, R30, R27, R44 ;  /* 0x0000001b1e1b7223 */ /* 0x000fe2000001002c */
[----:B------:R-:W-:Y:S01]  /*79b0*/  FFMA.FTZ R24, R24, R42, R47 ;  /* 0x0000002a18187223 */ /* 0x000fe2000001002f */
[----:B------:R-:W-:Y:S01]  /*79c0*/  HADD2.F32 R42, -RZ, R41.H1_H1 ;  /* 0x30000029ff2a7230 */ /* 0x000fe20000004100 */
[-C--:B------:R-:W-:Y:S01]  /*79d0*/  F2FP.F16.E4M3.UNPACK_B R5, R14.reuse ;  /* 0x0000000eff05723e */ /* 0x080fe200020006ff */
[----:B------:R-:W-:Y:S01]  /*79e0*/  HADD2.F32 R43, -RZ, R40.H0_H0 ;  /* 0x20000028ff2b7230 */ /* 0x000fe20000004100 */
[----:B------:R-:W-:Y:S01]  /*79f0*/  F2FP.F16.E4M3.UNPACK_B R14, R14.H1 ;  /* 0x0000000eff0e723e */ /* 0x000fe200030006ff */
[----:B------:R-:W-:Y:S01]  /*7a00*/  HADD2.F32 R30, -RZ, R38.H0_H0 ;  /* 0x20000026ff1e7230 */ /* 0x000fe20000004100 */
[----:B------:R-:W-:Y:S01]  /*7a10*/  F2FP.SATFINITE.E4M3.F32.PACK_AB_MERGE_C R12, R27, R12, RZ ;  /* 0x0000000c1b0c723e */ /* 0x000fe200048070ff */
[----:B------:R-:W-:-:S02]  /*7a20*/  HADD2.F32 R32, -RZ, R32.H1_H1 ;  /* 0x30000020ff207230 */ /* 0x000fc40000004100 */
[----:B------:R-:W-:Y:S02]  /*7a30*/  HADD2.F32 R41, -RZ, R37.H0_H0 ;  /* 0x20000025ff297230 */ /* 0x000fe40000004100 */
[----:B------:R-:W-:Y:S01]  /*7a40*/  FMUL.FTZ R47, R30, R43 ;  /* 0x0000002b1e2f7220 */ /* 0x000fe20000410000 */
[----:B------:R-:W-:Y:S02]  /*7a50*/  HADD2.F32 R39, -RZ, R39.H1_H1 ;  /* 0x30000027ff277230 */ /* 0x000fe40000004100 */
[----:B------:R-:W-:Y:S01]  /*7a60*/  FMUL.FTZ R44, R32, R42 ;  /* 0x0000002a202c7220 */ /* 0x000fe20000410000 */
[----:B------:R-:W-:Y:S02]  /*7a70*/  HADD2.F32 R34, -RZ, R36.H0_H0 ;  /* 0x20000024ff227230 */ /* 0x000fe40000004100 */
[----:B------:R-:W-:Y:S01]  /*7a80*/  FMUL.FTZ R46, R30, R41 ;  /* 0x000000291e2e7220 */ /* 0x000fe20000410000 */
[----:B------:R-:W-:Y:S02]  /*7a90*/  HADD2.F32 R31, -RZ, R31.H1_H1 ;  /* 0x3000001fff1f7230 */ /* 0x000fe40000004100 */
[----:B------:R-:W-:Y:S01]  /*7aa0*/  FMUL.FTZ R45, R32, R39 ;  /* 0x00000027202d7220 */ /* 0x000fe20000410000 */
[----:B------:R-:W-:Y:S01]  /*7ab0*/  F2FP.SATFINITE.E4M3.F32.PACK_AB_MERGE_C R9, R8, R9, R12 ;  /* 0x000000090809723e */ /* 0x000fe2000480700c */
[C---:B------:R-:W-:Y:S01]  /*7ac0*/  FFMA.FTZ R32, R34.reuse, R41, -R47 ;  /* 0x0000002922207223 */ /* 0x040fe2000001082f */
[----:B------:R-:W-:Y:S01]  /*7ad0*/  FFMA.FTZ R34, R34, R43, R46 ;  /* 0x0000002b22227223 */ /* 0x000fe2000001002e */
[C---:B------:R-:W-:Y:S01]  /*7ae0*/  FFMA.FTZ R30, R31.reuse, R39, -R44 ;  /* 0x000000271f1e7223 */ /* 0x040fe2000001082c */
[----:B------:R-:W-:Y:S01]  /*7af0*/  F2FP.F16.E4M3.UNPACK_B R43, R28.H1 ;  /* 0x0000001cff2b723e */ /* 0x000fe200030006ff */
[----:B------:R-:W-:Y:S01]  /*7b00*/  HADD2.F32 R44, -RZ, R40.H1_H1 ;  /* 0x30000028ff2c7230 */ /* 0x000fe20000004100 */
[----:B------:R-:W-:Y:S01]  /*7b10*/  F2FP.F16.E4M3.UNPACK_B R40, R20.H1 ;  /* 0x00000014ff28723e */ /* 0x000fe200030006ff */
[----:B------:R-:W-:Y:S01]  /*7b20*/  FFMA.FTZ R31, R31, R42, R45 ;  /* 0x0000002a1f1f7223 */ /* 0x000fe2000001002d */
        /* <DEDUP_REMOVED lines=12> */
[----:B------:R-:W-:Y:S01]  /*7bf0*/  FFMA.FTZ R47, R37, R42, -R46 ;  /* 0x0000002a252f7223 */ /* 0x000fe2000001082e */
[----:B------:R-:W-:Y:S02]  /*7c00*/  HADD2.F32 R40, -RZ, R40.H1_H1 ;  /* 0x30000028ff287230 */ /* 0x000fe40000004100 */
[----:B------:R-:W-:Y:S01]  /*7c10*/  FFMA.FTZ R45, R36, R45, R38 ;  /* 0x0000002d242d7223 */ /* 0x000fe20000010026 */
[----:B------:R-:W-:-:S02]  /*7c20*/  HADD2.F32 R38, -RZ, R43.H1_H1 ;  /* 0x3000002bff267230 */ /* 0x000fc40000004100 */
[----:B------:R-:W-:Y:S01]  /*7c30*/  FFMA.FTZ R42, R36, R41, -R39 ;  /* 0x00000029242a7223 */ /* 0x000fe20000010827 */
[----:B------:R-:W-:Y:S01]  /*7c40*/  FFMA.FTZ R49, R37, R44, R49 ;  /* 0x0000002c25317223 */ /* 0x000fe20000010031 */
[----:B------:R-:W-:Y:S01]  /*7c50*/  HADD2.F32 R33, -RZ, R33.H1_H1 ;  /* 0x30000021ff217230 */ /* 0x000fe20000004100 */
[----:B------:R-:W-:Y:S01]  /*7c60*/  F2FP.F16.E4M3.UNPACK_B R36, R20 ;  /* 0x00000014ff24723e */ /* 0x000fe200020006ff */
[C---:B------:R-:W-:Y:S01]  /*7c70*/  FMUL.FTZ R20, R35.reuse, R38 ;  /* 0x0000002623147220 */ /* 0x040fe20000410000 */
[----:B------:R-:W-:Y:S01]  /*7c80*/  F2FP.F16.E4M3.UNPACK_B R37, R28 ;  /* 0x0000001cff25723e */ /* 0x000fe200020006ff */
[-C--:B------:R-:W-:Y:S01]  /*7c90*/  FMUL.FTZ R39, R35, R40.reuse ;  /* 0x0000002823277220 */ /* 0x080fe20000410000 */
[--C-:B------:R-:W-:Y:S02]  /*7ca0*/  HADD2.F32 R28, -RZ, R21.reuse.H0_H0 ;  /* 0x20000015ff1c7230 */ /* 0x100fe40000004100 */
[----:B------:R-:W-:Y:S01]  /*7cb0*/  FFMA.FTZ R43, R33, R40, -R20 ;  /* 0x00000028212b7223 */ /* 0x000fe20000010814 */
[----:B------:R-:W-:-:S02]  /*7cc0*/  HADD2.F32 R21, -RZ, R21.H1_H1 ;  /* 0x30000015ff157230 */ /* 0x000fc40000004100 */
[----:B------:R-:W-:Y:S01]  /*7cd0*/  FFMA.FTZ R44, R33, R38, R39 ;  /* 0x00000026212c7223 */ /* 0x000fe20000010027 */
[--C-:B------:R-:W-:Y:S01]  /*7ce0*/  HADD2.F32 R35, -RZ, R37.reuse.H0_H0 ;  /* 0x20000025ff237230 */ /* 0x100fe20000004100 */
[----:B------:R-:W-:Y:S01]  /*7cf0*/  F2FP.SATFINITE.E4M3.F32.PACK_AB_MERGE_C R34, R49, R34, RZ ;  /* 0x000000223122723e */ /* 0x000fe200048070ff */
[--C-:B------:R-:W-:Y:S02]  /*7d00*/  HADD2.F32 R33, -RZ, R36.reuse.H0_H0 ;  /* 0x20000024ff217230 */ /* 0x100fe40000004100 */
[----:B------:R-:W-:Y:S02]  /*7d10*/  HADD2.F32 R38, -RZ, R37.H1_H1 ;  /* 0x30000025ff267230 */ /* 0x000fe40000004100 */
[C---:B------:R-:W-:Y:S01]  /*7d20*/  FMUL.FTZ R39, R28.reuse, R35 ;  /* 0x000000231c277220 */ /* 0x040fe20000410000 */
[----:B------:R-:W-:Y:S02]  /*7d30*/  HADD2.F32 R36, -RZ, R36.H1_H1 ;  /* 0x30000024ff247230 */ /* 0x000fe40000004100 */
[----:B------:R-:W-:Y:S01]  /*7d40*/  FMUL.FTZ R41, R28, R33 ;  /* 0x000000211c297220 */ /* 0x000fe20000410000 */
[--C-:B------:R-:W-:Y:S01]  /*7d50*/  HADD2.F32 R20, -RZ, R13.reuse.H0_H0 ;  /* 0x2000000dff147230 */ /* 0x100fe20000004100 */
[----:B------:R-:W-:Y:S01]  /*7d60*/  F2FP.F16.E4M3.UNPACK_B R37, R4.H1 ;  /* 0x00000004ff25723e */ /* 0x000fe200030006ff */
[----:B------:R-:W-:-:S02]  /*7d70*/  HADD2.F32 R13, -RZ, R13.H1_H1 ;  /* 0x3000000dff0d7230 */ /* 0x000fc40000004100 */
[C---:B------:R-:W-:Y:S01]  /*7d80*/  FMUL.FTZ R40, R21.reuse, R38 ;  /* 0x0000002615287220 */ /* 0x040fe20000410000 */
[----:B------:R-:W-:Y:S01]  /*7d90*/  F2FP.F16.E4M3.UNPACK_B R28, R3.H1 ;  /* 0x00000003ff1c723e */ /* 0x000fe200030006ff */
[----:B------:R-:W-:Y:S01]  /*7da0*/  FMUL.FTZ R21, R21, R36 ;  /* 0x0000002415157220 */ /* 0x000fe20000410000 */
[C---:B------:R-:W-:Y:S01]  /*7db0*/  FFMA.FTZ R39, R20.reuse, R33, -R39 ;  /* 0x0000002114277223 */ /* 0x040fe20000010827 */
[----:B------:R-:W-:Y:S01]  /*7dc0*/  FFMA.FTZ R41, R20, R35, R41 ;  /* 0x0000002314297223 */ /* 0x000fe20000010029 */
[----:B------:R-:W-:Y:S02]  /*7dd0*/  HADD2.F32 R35, -RZ, R37.H0_H0 ;  /* 0x20000025ff237230 */ /* 0x000fe40000004100 */
[C---:B------:R-:W-:Y:S01]  /*7de0*/  FFMA.FTZ R38, R13.reuse, R38, R21 ;  /* 0x000000260d267223 */ /* 0x040fe20000010015 */
[----:B------:R-:W-:Y:S02]  /*7df0*/  HADD2.F32 R20, -RZ, R26.H0_H0 ;  /* 0x2000001aff147230 */ /* 0x000fe40000004100 */
[----:B------:R-:W-:Y:S01]  /*7e00*/  FFMA.FTZ R40, R13, R36, -R40 ;  /* 0x000000240d287223 */ /* 0x000fe20000010828 */
[--C-:B------:R-:W-:Y:S01]  /*7e10*/  HADD2.F32 R21, -RZ, R28.reuse.H0_H0 ;  /* 0x2000001cff157230 */ /* 0x100fe20000004100 */
[----:B------:R-:W-:Y:S01]  /*7e20*/  F2FP.F16.E4M3.UNPACK_B R3, R3 ;  /* 0x00000003ff03723e */ /* 0x000fe200020006ff */
[----:B------:R-:W-:-:S02]  /*7e30*/  HADD2.F32 R33, -RZ, R28.H1_H1 ;  /* 0x3000001cff217230 */ /* 0x000fc40000004100 */
[C---:B------:R-:W-:Y:S01]  /*7e40*/  FMUL.FTZ R28, R20.reuse, R35 ;  /* 0x00000023141c7220 */ /* 0x040fe20000410000 */
[----:B------:R-:W-:Y:S02]  /*7e50*/  HADD2.F32 R13, -RZ, R14.H0_H0 ;  /* 0x2000000eff0d7230 */ /* 0x000fe40000004100 */
[----:B------:R-:W-:Y:S01]  /*7e60*/  FMUL.FTZ R20, R20, R21 ;  /* 0x0000001514147220 */ /* 0x000fe20000410000 */
[----:B------:R-:W-:Y:S01]  /*7e70*/  HADD2.F32 R37, -RZ, R37.H1_H1 ;  /* 0x30000025ff257230 */ /* 0x000fe20000004100 */
[----:B------:R-:W-:Y:S01]  /*7e80*/  F2FP.SATFINITE.E4M3.F32.PACK_AB_MERGE_C R44, R44, R45, RZ ;  /* 0x0000002d2c2c723e */ /* 0x000fe200048070ff */
[----:B------:R-:W-:Y:S02]  /*7e90*/  HADD2.F32 R26, -RZ, R26.H1_H1 ;  /* 0x3000001aff1a7230 */ /* 0x000fe40000004100 */
        /* <DEDUP_REMOVED lines=38> */
.L_x_1924:
[----:B------:R-:W-:Y:S05]  /*8100*/  BSYNC B0 ;  /* 0x0000000000007941 */ /* 0x000fea0003800000 */
.L_x_1917:
        /* <DEDUP_REMOVED lines=8> */
.L_x_1914:
[----:B------:R-:W-:-:S13]  /*8190*/  ISETP.NE.AND P1, PT, R157, 0x3, PT ;  /* 0x000000039d00780c */ /* 0x000fda0003f25270 */
[----:B------:R-:W-:Y:S05]  /*81a0*/  @!P1 BRA `(.L_x_1932) ;  /* 0x0000000000049947 */ /* 0x000fea0003800000 */
[----:B------:R-:W-:Y:S01]  /*81b0*/  BPT.TRAP 0x1 ;  /* 0x000000040000795c */ /* 0x000fe20000300000 */
.L_x_1932:
[----:B0-2---:R-:W-:Y:S01]  /*81c0*/  IMAD R0, R22, 0x8, R16 ;  /* 0x0000000816007824 */ /* 0x005fe200078e0210 */
[----:B-----5:R-:W-:-:S04]  /*81d0*/  SHF.L.U32 R5, R23, 0x1f, RZ ;  /* 0x0000001f17057819 */ /* 0x020fc800000006ff */
[----:B------:R0:W2:Y:S01]  /*81e0*/  SYNCS.PHASECHK.TRANS64.TRYWAIT P0, [R0+URZ+0x13230], R5 ;  /* 0x01323005000075a7 */ /* 0x0000a2000800017f */
[----:B------:R-:W-:Y:S05]  /*81f0*/  @!P1 BRA `(.L_x_1933) ;  /* 0x0000000000049947 */ /* 0x000fea0003800000 */
[----:B------:R-:W-:Y:S01]  /*8200*/  BPT.TRAP 0x1 ;  /* 0x000000040000795c */ /* 0x000fe20000300000 */
.L_x_1933:
[----:B-1----:R-:W3:Y:S02]  /*8210*/  S2R R3, SR_TID.X ;  /* 0x0000000000037919 */ /* 0x002ee40000002100 */
[----:B---3--:R-:W-:Y:S01]  /*8220*/  LOP3.LUT R4, R3, 0x7f, RZ, 0xc0, !PT ;  /* 0x0000007f03047812 */ /* 0x008fe200078ec0ff */
[----:B------:R-:W-:-:S03]  /*8230*/  VIADD R3, R16, 0xe000 ;  /* 0x0000e00010037836 */ /* 0x000fc60000000000 */
[----:B------:R-:W-:Y:S02]  /*8240*/  ISETP.NE.AND P2, PT, R4, RZ, PT ;  /* 0x000000ff0400720c */ /* 0x000fe40003f45270 */
[----:B------:R-:W-:-:S04]  /*8250*/  SHF.R.U32.HI R3, RZ, 0x4, R3 ;  /* 0x00000004ff037819 */ /* 0x000fc80000011603 */
[----:B------:R-:W-:Y:S01]  /*8260*/  LOP3.LUT R3, R3, 0x3fff, RZ, 0xc0, !PT ;  /* 0x00003fff03037812 */ /* 0x000fe200078ec0ff */
[----:B--2---:R-:W-:Y:S06]  /*8270*/  @P0 BRA `(.L_x_1934) ;  /* 0x0000000000080947 */ /* 0x004fec0003800000 */
[----:B------:R-:W1:Y:S02]  /*8280*/  SYNCS.PHASECHK.TRANS64.TRYWAIT P0, [R0+URZ+0x13230], R5 ;  /* 0x01323005000075a7 */ /* 0x000e64000800017f */
[----:B-1----:R-:W-:Y:S05]  /*8290*/  @!P0 BRA `(.L_x_1935) ;  /* 0x0000012800a08947 */ /* 0x002fea0003800000 */
.L_x_1934:
[----:B------:R-:W-:Y:S01]  /*82a0*/  LOP3.LUT R3, R3, 0x10000, RZ, 0xfc, !PT ;  /* 0x0001000003037812 */ /* 0x000fe200078efcff */
[----:B------:R-:W-:Y:S05]  /*82b0*/  WARPSYNC.ALL ;  /* 0x0000000000007948 */ /* 0x000fea0003800000 */
[----:B------:R-:W-:Y:S01]  /*82c0*/  STL [R1+0x18], R3 ;  /* 0x0000180301007387 */ /* 0x000fe20000100800 */
[----:B------:R-:W-:Y:S01]  /*82d0*/  IMAD R8, R22, 0x280, R3 ;  /* 0x0000028016087824 */ /* 0x000fe200078e0203 */
[----:B------:R-:W-:Y:S01]  /*82e0*/  LOP3.LUT R4, R29, 0x10000, RZ, 0xfc, !PT ;  /* 0x000100001d047812 */ /* 0x000fe200078efcff */
[----:B------:R-:W-:Y:S01]  /*82f0*/  IMAD.MOV.U32 R9, RZ, RZ, -0x7fffffe0 ;  /* 0x80000020ff097424 */ /* 0x000fe200078e00ff */
[----:B------:R-:W2:Y:S01]  /*8300*/  LDL R107, [R1+0x3c] ;  /* 0x00003c00016b7983 */ /* 0x000ea20000100800 */
[----:B01----:R-:W-:Y:S01]  /*8310*/  IMAD.MOV.U32 R5, RZ, RZ, -0x7fffffe0 ;  /* 0x80000020ff057424 */ /* 0x003fe200078e00ff */
[----:B------:R-:W-:Y:S01]  /*8320*/  R2UR UR6, R8 ;  /* 0x00000000080672ca */ /* 0x000fe200000e0000 */
[----:B------:R-:W-:Y:S01]  /*8330*/  WARPGROUP.ARRIVE ;  /* 0x00000000000079c5 */ /* 0x000fe20000000000 */
[----:B------:R-:W-:Y:S01]  /*8340*/  R2UR UR7, R9 ;  /* 0x00000000090772ca */ /* 0x000fe200000e0000 */
[----:B------:R-:W-:Y:S01]  /*8350*/  IMAD.MOV.U32 R7, RZ, RZ, -0x7fffffe0 ;  /* 0x80000020ff077424 */ /* 0x000fe200078e00ff */
[----:B------:R-:W-:Y:S01]  /*8360*/  R2UR UR4, R4 ;  /* 0x00000000040472ca */ /* 0x000fe200000e0000 */
[C---:B------:R-:W-:Y:S01]  /*8370*/  VIADD R10, R8.reuse, 0x100 ;  /* 0x00000100080a7836 */ /* 0x040fe20000000000 */
[----:B------:R-:W-:Y:S01]  /*8380*/  R2UR UR5, R5 ;  /* 0x00000000050572ca */ /* 0x000fe200000e0000 */
[----:B------:R-:W-:Y:S01]  /*8390*/  IMAD.MOV.U32 R11, RZ, RZ, -0x7fffffe0 ;  /* 0x80000020ff0b7424 */ /* 0x000fe200078e00ff */
[----:B------:R-:W-:Y:S01]  /*83a0*/  IADD3 R6, R8, 0x80, RZ ;  /* 0x0000008008067810 */ /* 0x000fe20007ffe0ff */
[----:B------:R-:W2:Y:S01]  /*83b0*/  LDL R110, [R1+0x28] ;  /* 0x00002800016e7983 */ /* 0x000ea20000100800 */
[----:B------:R-:W-:-:S03]  /*83c0*/  R2UR UR8, R4 ;  /* 0x00000000040872ca */ /* 0x000fc600000e0000 */
[----:B------:R-:W3:Y:S01]  /*83d0*/  LDL R106, [R1+0x24] ;  /* 0x00002400016a7983 */ /* 0x000ee20000100800 */
[----:B------:R-:W-:-:S03]  /*83e0*/  R2UR UR9, R5 ;  /* 0x00000000050972ca */ /* 0x000fc600000e0000 */
[----:B------:R-:W5:Y:S01]  /*83f0*/  LDL R105, [R1+0x38] ;  /* 0x0000380001697983 */ /* 0x000f620000100800 */
[----:B------:R-:W-:Y:S01]  /*8400*/  R2UR UR12, R4 ;  /* 0x00000000040c72ca */ /* 0x000fe200000e0000 */
[----:B------:R-:W-:Y:S01]  /*8410*/  QGMMA.64x32x32.F32.E4M3.E4M3 R88, gdesc[UR4], RZ, !UPT, gsb0 ;  /* 0x00600000045879f3 */ /* 0x000fe2000c0008ff */
[----:B------:R-:W-:Y:S01]  /*8420*/  R2UR UR6, R6 ;  /* 0x00000000060672ca */ /* 0x000fe200000e0000 */
[----:B------:R-:W5:Y:S01]  /*8430*/  LDL R108, [R1+0x20] ;  /* 0x00002000016c7983 */ /* 0x000f620000100800 */
[----:B------:R-:W-:Y:S01]  /*8440*/  R2UR UR7, R7 ;  /* 0x00000000070772ca */ /* 0x000fe200000e0000 */
[----:B------:R-:W-:Y:S01]  /*8450*/  VIADD R12, R8, 0x2 ;  /* 0x00000002080c7836 */ /* 0x000fe20000000000 */
[----:B------:R-:W-:Y:S01]  /*8460*/  R2UR UR4, R4 ;  /* 0x00000000040472ca */ /* 0x000fe200000e0000 */
[----:B------:R-:W-:Y:S01]  /*8470*/  IMAD.MOV.U32 R13, RZ, RZ, -0x7fffffe0 ;  /* 0x80000020ff0d7424 */ /* 0x000fe200078e00ff */
[----:B------:R-:W-:Y:S01]  /*8480*/  R2UR UR5, R5 ;  /* 0x00000000050572ca */ /* 0x000fe200000e0000 */
[----:B------:R-:W0:Y:S01]  /*8490*/  LDC R9, c[0x0][0x448] ;  /* 0x00011200ff097b82 */ /* 0x000e220000000800 */
[----:B------:R-:W-:Y:S01]  /*84a0*/  @!P2 IADD3 R0, R0, 0x13240, RZ ;  /* 0x000132400000a810 */ /* 0x000fe20007ffe0ff */
[----:B------:R-:W-:Y:S01]  /*84b0*/  ULDC UR36, c[0x0][0x988] ;  /* 0x0002620000247ab9 */ /* 0x000fe20000000800 */
[----:B------:R-:W-:Y:S01]  /*84c0*/  ULDC UR37, c[0x0][0x988] ;  /* 0x0002620000257ab9 */ /* 0x000fe20000000800 */
[----:B------:R-:W-:-:S02]  /*84d0*/  WARPGROUP.DEPBAR.LE gsb0, 0x0 ;  /* 0x00008000000079c5 */ /* 0x000fc40000010000 */
[----:B------:R-:W-:-:S06]  /*84e0*/  WARPGROUP.ARRIVE ;  /* 0x00000000000079c5 */ /* 0x000fcc0000000000 */
[----:B------:R-:W-:Y:S01]  /*84f0*/  QGMMA.64x32x32.F32.E4M3.E4M3 R72, gdesc[UR4], RZ, !UPT, gsb0 ;  /* 0x00600000044879f3 */ /* 0x000fe2000c0008ff */
[----:B------:R-:W-:Y:S02]  /*8500*/  R2UR UR10, R10 ;  /* 0x000000000a0a72ca */ /* 0x000fe400000e0000 */
[----:B------:R-:W-:Y:S01]  /*8510*/  R2UR UR11, R11 ;  /* 0x000000000b0b72ca */ /* 0x000fe200000e0000 */
[----:B------:R-:W-:Y:S01]  /*8520*/  VIADD R6, R8, 0x180 ;  /* 0x0000018008067836 */ /* 0x000fe20000000000 */
[----:B------:R-:W-:Y:S02]  /*8530*/  WARPGROUP.DEPBAR.LE gsb0, 0x0 ;  /* 0x00008000000079c5 */ /* 0x000fe40000010000 */
[----:B------:R-:W-:-:S09]  /*8540*/  WARPGROUP.ARRIVE ;  /* 0x00000000000079c5 */ /* 0x000fd20000000000 */
[----:B------:R-:W-:Y:S01]  /*8550*/  QGMMA.64x32x32.F32.E4M3.E4M3 R56, gdesc[UR8], RZ, !UPT, gsb0 ;  /* 0x00600000083879f3 */ /* 0x000fe2000c0008ff */
[----:B------:R-:W-:Y:S01]  /*8560*/  IMAD.MOV.U32 R7, RZ, RZ, -0x7fffffe0 ;  /* 0x80000020ff077424 */ /* 0x000fe200078e00ff */
        /* <DEDUP_REMOVED lines=24> */
[----:B------:R-:W-:Y:S01]  /*86f0*/  IMAD.MOV.U32 R11, RZ, RZ, -0x7fffffe0 ;  /* 0x80000020ff0b7424 */ /* 0x000fe200078e00ff */
[----:B------:R-:W-:Y:S02]  /*8700*/  IADD3 R10, R8, 0x82, RZ ;  /* 0x00000082080a7810 */ /* 0x000fe40007ffe0ff */
        /* <DEDUP_REMOVED lines=16> */
[----:B0-----:R-:W-:Y:S01]  /*8810*/  ISETP.NE.AND P0, PT, R9, 0x1, PT ;  /* 0x000000010900780c */ /* 0x001fe20003f05270 */
[----:B------:R-:W-:Y:S02]  /*8820*/  VIADD R10, R8, 0x182 ;  /* 0x00000182080a7836 */ /* 0x000fe40000000000 */
[----:B------:R-:W-:Y:S01]  /*8830*/  IMAD.MOV.U32 R11, RZ, RZ, -0x7fffffe0 ;  /* 0x80000020ff0b7424 */ /* 0x000fe200078e00ff */
[----:B------:R-:W-:Y:S02]  /*8840*/  R2UR UR4, R6 ;  /* 0x00000000060472ca */ /* 0x000fe400000e0000 */
[----:B------:R-:W-:Y:S02]  /*8850*/  R2UR UR6, R10 ;  /* 0x000000000a0672ca */ /* 0x000fe400000e0000 */
[----:B------:R-:W-:Y:S02]  /*8860*/  R2UR UR7, R11 ;  /* 0x000000000b0772ca */ /* 0x000fe400000e0000 */
[----:B------:R-:W-:-:S03]  /*8870*/  R2UR UR5, R7 ;  /* 0x00000000070572ca */ /* 0x000fc600000e0000 */
[----:B------:R-:W0:Y:S01]  /*8880*/  @P0 LDC R9, c[0x0][0x44c] ;  /* 0x00011300ff090b82 */ /* 0x000e220000000800 */
[C---:B----4-:R-:W-:Y:S01]  /*8890*/  FMUL.FTZ R14, R2.reuse, R93 ;  /* 0x0000005d020e7220 */ /* 0x050fe20000410000 */
[----:B------:R-:W-:-:S06]  /*88a0*/  FMUL.FTZ R93, R2, R98 ;  /* 0x00000062025d7220 */ /* 0x000fcc0000410000 */
[----:B------:R-:W1:Y:S01]  /*88b0*/  @P0 LDC R98, c[0x0][0x450] ;  /* 0x00011400ff620b82 */ /* 0x000e620000000800 */
[----:B------:R-:W-:Y:S02]  /*88c0*/  WARPGROUP.DEPBAR.LE gsb0, 0x0 ;  /* 0x00008000000079c5 */ /* 0x000fe40000010000 */
[----:B------:R-:W-:-:S06]  /*88d0*/  WARPGROUP.ARRIVE ;  /* 0x00000000000079c5 */ /* 0x000fcc0000000000 */
[----:B------:R-:W-:Y:S01]  /*88e0*/  QGMMA.64x32x32.F32.E4M3.E4M3 R40, gdesc[UR4], R40, gsb0 ;  /* 0x00600000042879f3 */ /* 0x000fe20008000828 */
[----:B------:R-:W-:Y:S01]  /*88f0*/  FMUL.FTZ R11, R2, R68 ;  /* 0x00000044020b7220 */ /* 0x000fe20000410000 */
[----:B--2---:R-:W-:-:S04]  /*8900*/  IMAD.IADD R68, R107, 0x1, R110 ;  /* 0x000000016b447824 */ /* 0x004fc800078e026e */
[----:B0-----:R-:W-:-:S05]  /*8910*/  @P0 IMAD.HI.U32 R9, R68, R9, RZ ;  /* 0x0000000944090227 */ /* 0x001fca00078e00ff */
[----:B-1----:R-:W-:-:S05]  /*8920*/  @P0 SHF.R.U32.HI R68, RZ, R98, R9 ;  /* 0x00000062ff440219 */ /* 0x002fca0000011609 */
[----:B------:R-:W0:Y:S01]  /*8930*/  SHFL.IDX PT, R98, R68, 0x1, 0x1c1f ;  /* 0x003c1f0044627f89 */ /* 0x000e2200000e0000 */
[C---:B------:R-:W-:Y:S01]  /*8940*/  FMUL.FTZ R20, R2.reuse, R97 ;  /* 0x0000006102147220 */ /* 0x040fe20000410000 */
[C---:B------:R-:W-:Y:S01]  /*8950*/  FMUL.FTZ R12, R2.reuse, R89 ;  /* 0x00000059020c7220 */ /* 0x040fe20000410000 */
[----:B------:R-:W-:Y:S02]  /*8960*/  IMAD.MOV.U32 R97, RZ, RZ, -0xa0 ;  /* 0xffffff60ff617424 */ /* 0x000fe400078e00ff */
[C---:B------:R-:W-:Y:S01]  /*8970*/  FMUL.FTZ R89, R2.reuse, R90 ;  /* 0x0000005a02597220 */ /* 0x040fe20000410000 */
[----:B------:R-:W-:Y:S01]  /*8980*/  FMUL.FTZ R90, R2, R91 ;  /* 0x0000005b025a7220 */ /* 0x000fe20000410000 */
[----:B---3--:R-:W-:Y:S02]  /*8990*/  IMAD R9, R104, -0xa0, R106 ;  /* 0xffffff6068097824 */ /* 0x008fe400078e026a */
[----:B------:R-:W-:Y:S01]  /*89a0*/  FMUL.FTZ R10, R2, R65 ;  /* 0x00000041020a7220 */ /* 0x000fe20000410000 */
[----:B------:R-:W-:-:S02]  /*89b0*/  IMAD R97, R104, R97, 0xa1 ;  /* 0x000000a168617424 */ /* 0x000fc400078e0261 */
[C---:B------:R-:W-:Y:S01]  /*89c0*/  FMUL.FTZ R91, R2.reuse, R94 ;  /* 0x0000005e025b7220 */ /* 0x040fe20000410000 */
[C---:B------:R-:W-:Y:S01]  /*89d0*/  FMUL.FTZ R65, R2.reuse, R69 ;  /* 0x0000004502417220 */ /* 0x040fe20000410000 */
[C---:B------:R-:W-:Y:S01]  /*89e0*/  FMUL.FTZ R69, R2.reuse, R70 ;  /* 0x0000004602457220 */ /* 0x040fe20000410000 */
[C---:B------:R-:W-:Y:S01]  /*89f0*/  FMUL.FTZ R13, R2.reuse, R92 ;  /* 0x0000005c020d7220 */ /* 0x040fe20000410000 */
[----:B------:R-:W1:Y:S01]  /*8a00*/  MUFU.TANH R89, R89 ;  /* 0x0000005900597308 */ /* 0x000e620000002400 */
[----:B------:R-:W-:Y:S02]  /*8a10*/  VIADD R9, R9, 0xa0 ;  /* 0x000000a009097836 */ /* 0x000fe40000000000 */
[----:B------:R-:W-:Y:S01]  /*8a20*/  FMUL.FTZ R92, R2, R95 ;  /* 0x0000005f025c7220 */ /* 0x000fe20000410000 */
[----:B-----5:R-:W-:-:S04]  /*8a30*/  IMAD R70, R105, -0x2, R97 ;  /* 0xfffffffe69467824 */ /* 0x020fc800078e0261 */
[----:B------:R-:W2:Y:S01]  /*8a40*/  MUFU.TANH R90, R90 ;  /* 0x0000005a005a7308 */ /* 0x000ea20000002400 */
[----:B------:R-:W-:Y:S01]  /*8a50*/  IMAD R97, R105, -0x2, R9 ;  /* 0xfffffffe69617824 */ /* 0x000fe200078e0209 */
[----:B------:R-:W-:-:S06]  /*8a60*/  IADD3 R70, -R108, R70, R106 ;  /* 0x000000466c467210 */ /* 0x000fcc0007ffe16a */
[----:B------:R-:W3:Y:S01]  /*8a70*/  MUFU.TANH R91, R91 ;  /* 0x0000005b005b7308 */ /* 0x000ee20000002400 */
[----:B0-----:R-:W-:Y:S01]  /*8a80*/  VIADDMNMX R98, R98, R70, R97, PT ;  /* 0x0000004662627246 */ /* 0x001fe20003800161 */
[----:B------:R-:W-:-:S06]  /*8a90*/  FMUL.FTZ R94, R2, R99 ;  /* 0x00000063025e7220 */ /* 0x000fcc0000410000 */
[----:B------:R-:W0:Y:S01]  /*8aa0*/  MUFU.TANH R92, R92 ;  /* 0x0000005c005c7308 */ /* 0x000e220000002400 */
[----:B------:R-:W-:Y:S01]  /*8ab0*/  ISETP.GT.AND P5, PT, R98, RZ, PT ;  /* 0x000000ff6200720c */ /* 0x000fe20003fa4270 */
[----:B------:R-:W-:Y:S01]  /*8ac0*/  FMUL.FTZ R95, R2, R102 ;  /* 0x00000066025f7220 */ /* 0x000fe20000410000 */
[----:B------:R-:W-:Y:S01]  /*8ad0*/  ISETP.GT.AND P6, PT, R98, 0x1, PT ;  /* 0x000000016200780c */ /* 0x000fe20003fc4270 */
[----:B------:R-:W-:-:S04]  /*8ae0*/  VIADD R8, R8, 0x202 ;  /* 0x0000020208087836 */ /* 0x000fc80000000000 */
[----:B------:R-:W4:Y:S01]  /*8af0*/  MUFU.TANH R93, R93 ;  /* 0x0000005d005d7308 */ /* 0x000f220000002400 */
[----:B------:R-:W-:Y:S01]  /*8b00*/  FMUL.FTZ R15, R2, R96 ;  /* 0x00000060020f7220 */ /* 0x000fe20000410000 */
[----:B------:R-:W-:Y:S01]  /*8b10*/  IMAD.MOV.U32 R9, RZ, RZ, -0x7fffffe0 ;  /* 0x80000020ff097424 */ /* 0x000fe200078e00ff */
[----:B------:R-:W-:Y:S01]  /*8b20*/  ISETP.GT.AND P3, PT, R98, 0x8, PT ;  /* 0x000000086200780c */ /* 0x000fe20003f64270 */
[----:B------:R-:W-:Y:S01]  /*8b30*/  FMUL.FTZ R96, R2, R103 ;  /* 0x0000006702607220 */ /* 0x000fe20000410000 */
[----:B-1----:R-:W-:Y:S02]  /*8b40*/  FSEL R89, R89, -INF , P5 ;  /* 0xff80000059597808 */ /* 0x002fe40002800000 */
[----:B--2---:R-:W-:Y:S01]  /*8b50*/  FSEL R90, R90, -INF , P6 ;  /* 0xff8000005a5a7808 */ /* 0x004fe20003000000 */
[----:B------:R-:W1:Y:S01]  /*8b60*/  MUFU.TANH R94, R94 ;  /* 0x0000005e005e7308 */ /* 0x000e620000002400 */
[----:B------:R-:W-:Y:S01]  /*8b70*/  R2UR UR6, R8 ;  /* 0x00000000080672ca */ /* 0x000fe200000e0000 */
[----:B------:R-:W-:-:S02]  /*8b80*/  WARPGROUP.DEPBAR.LE gsb0, 0x0 ;  /* 0x00008000000079c5 */ /* 0x000fc40000010000 */
[----:B------:R-:W-:Y:S01]  /*8b90*/  FMUL.FTZ R8, R2, R40 ;  /* 0x0000002802087220 */ /* 0x000fe20000410000 */
[----:B------:R-:W-:Y:S01]  /*8ba0*/  ISETP.GT.AND P4, PT, R98, 0x9, PT ;  /* 0x000000096200780c */ /* 0x000fe20003f84270 */
[C---:B------:R-:W-:Y:S01]  /*8bb0*/  FMUL.FTZ R74, R2.reuse, R74 ;  /* 0x0000004a024a7220 */ /* 0x040fe20000410000 */
[----:B---3--:R-:W-:Y:S01]  /*8bc0*/  FSEL R91, R91, -INF , P3 ;  /* 0xff8000005b5b7808 */ /* 0x008fe20001800000 */
[----:B------:R-:W2:Y:S01]  /*8bd0*/  MUFU.TANH R95, R95 ;  /* 0x0000005f005f7308 */ /* 0x000ea20000002400 */
[----:B------:R-:W-:Y:S02]  /*8be0*/  FMNMX.FTZ R40, R89, R90, !PT ;  /* 0x0000005a59287209 */ /* 0x000fe40007810000 */
[----:B------:R-:W-:Y:S01]  /*8bf0*/  R2UR UR7, R9 ;  /* 0x00000000090772ca */ /* 0x000fe200000e0000 */
[----:B------:R-:W-:Y:S01]  /*8c00*/  FMUL.FTZ R9, R2, R41 ;  /* 0x0000002902097220 */ /* 0x000fe20000410000 */
[----:B0-----:R-:W-:Y:S01]  /*8c10*/  FSEL R41, R92, -INF , P4 ;  /* 0xff8000005c297808 */ /* 0x001fe20002000000 */
[----:B------:R-:W-:Y:S01]  /*8c20*/  FMUL.FTZ R75, R2, R75 ;  /* 0x0000004b024b7220 */ /* 0x000fe20000410000 */
[----:B------:R-:W-:Y:S01]  /*8c30*/  ISETP.GT.AND P5, PT, R98, 0x10, PT ;  /* 0x000000106200780c */ /* 0x000fe20003fa4270 */
[----:B------:R-:W0:Y:S01]  /*8c40*/  MUFU.TANH R96, R96 ;  /* 0x0000006000607308 */ /* 0x000e220000002400 */
[----:B------:R-:W-:Y:S01]  /*8c50*/  FMNMX.FTZ R92, R91, R40, !PT ;  /* 0x000000285b5c7209 */ /* 0x000fe20007810000 */
[----:B------:R-:W-:Y:S01]  /*8c60*/  FMUL.FTZ R78, R2, R78 ;  /* 0x0000004e024e7220 */ /* 0x000fe20000410000 */
[----:B------:R-:W-:-:S02]  /*8c70*/  ISETP.GT.AND P3, PT, R98, 0x11, PT ;  /* 0x000000116200780c */ /* 0x000fc40003f64270 */
[----:B----4-:R-:W-:Y:S02]  /*8c80*/  FSEL R93, R93, -INF , P5 ;  /* 0xff8000005d5d7808 */ /* 0x010fe40002800000 */
[----:B------:R-:W-:Y:S01]  /*8c90*/  FMNMX.FTZ R92, R41, R92, !PT ;  /* 0x0000005c295c7209 */ /* 0x000fe20007810000 */
[----:B------:R-:W3:Y:S01]  /*8ca0*/  MUFU.TANH R74, R74 ;  /* 0x0000004a004a7308 */ /* 0x000ee20000002400 */
[----:B------:R-:W-:Y:S01]  /*8cb0*/  ISETP.GT.AND P4, PT, R98, 0x18, PT ;  /* 0x000000186200780c */ /* 0x000fe20003f84270 */
[----:B------:R-:W-:Y:S01]  /*8cc0*/  FMUL.FTZ R79, R2, R79 ;  /* 0x0000004f024f7220 */ /* 0x000fe20000410000 */
[----:B-1----:R-:W-:Y:S02]  /*8cd0*/  FSEL R99, R94, -INF , P3 ;  /* 0xff8000005e637808 */ /* 0x002fe40001800000 */
[----:B------:R-:W-:-:S03]  /*8ce0*/  FMNMX.FTZ R92, R93, R92, !PT ;  /* 0x0000005c5d5c7209 */ /* 0x000fc60007810000 */
[----:B------:R-:W1:Y:S01]  /*8cf0*/  MUFU.TANH R75, R75 ;  /* 0x0000004b004b7308 */ /* 0x000e620000002400 */
[----:B------:R-:W-:Y:S02]  /*8d00*/  R2UR UR4, R6 ;  /* 0x00000000060472ca */ /* 0x000fe400000e0000 */
[----:B------:R-:W-:Y:S01]  /*8d10*/  R2UR UR5, R7 ;  /* 0x00000000070572ca */ /* 0x000fe200000e0000 */
[----:B------:R-:W-:Y:S01]  /*8d20*/  FMUL.FTZ R82, R2, R82 ;  /* 0x0000005202527220 */ /* 0x000fe20000410000 */
[----:B------:R-:W-:Y:S02]  /*8d30*/  ISETP.GT.AND P3, PT, R98, 0x19, PT ;  /* 0x000000196200780c */ /* 0x000fe40003f64270 */
[----:B--2---:R-:W-:Y:S01]  /*8d40*/  FSEL R95, R95, -INF , P4 ;  /* 0xff8000005f5f7808 */ /* 0x004fe20002000000 */
[----:B------:R-:W2:Y:S01]  /*8d50*/  MUFU.TANH R78, R78 ;  /* 0x0000004e004e7308 */ /* 0x000ea20000002400 */
[----:B------:R-:W-:Y:S01]  /*8d60*/  FMNMX.FTZ R92, R99, R92, !PT ;  /* 0x0000005c635c7209 */ /* 0x000fe20007810000 */
[----:B------:R-:W-:Y:S01]  /*8d70*/  FMUL.FTZ R111, R2, R43 ;  /* 0x0000002b026f7220 */ /* 0x000fe20000410000 */
[----:B------:R-:W-:Y:S01]  /*8d80*/  ISETP.GT.AND P4, PT, R98, 0x20, PT ;  /* 0x000000206200780c */ /* 0x000fe20003f84270 */
[----:B------:R-:W-:Y:S01]  /*8d90*/  FMUL.FTZ R83, R2, R83 ;  /* 0x0000005302537220 */ /* 0x000fe20000410000 */
[----:B0-----:R-:W-:Y:S01]  /*8da0*/  FSEL R43, R96, -INF , P3 ;  /* 0xff800000602b7808 */ /* 0x001fe20001800000 */
[----:B------:R-:W-:Y:S01]  /*8db0*/  WARPGROUP.ARRIVE ;  /* 0x00000000000079c5 */ /* 0x000fe20000000000 */
[----:B------:R-:W-:Y:S01]  /*8dc0*/  FMNMX.FTZ R92, R95, R92, !PT ;  /* 0x0000005c5f5c7209 */ /* 0x000fe20007810000 */
[----:B------:R-:W0:Y:S01]  /*8dd0*/  MUFU.TANH R79, R79 ;  /* 0x0000004f004f7308 */ /* 0x000e220000002400 */
[C---:B------:R-:W-:Y:S01]  /*8de0*/  FMUL.FTZ R3, R2.reuse, R88 ;  /* 0x0000005802037220 */ /* 0x040fe20000410000 */
[----:B------:R-:W-:Y:S01]  /*8df0*/  FMUL.FTZ R88, R2, R101 ;  /* 0x0000006502587220 */ /* 0x000fe20000410000 */
[----:B------:R-:W-:Y:S01]  /*8e00*/  ISETP.GT.AND P3, PT, R98, 0x21, PT ;  /* 0x000000216200780c */ /* 0x000fe20003f64270 */
[----:B------:R-:W-:Y:S01]  /*8e10*/  FMUL.FTZ R86, R2, R86 ;  /* 0x0000005602567220 */ /* 0x000fe20000410000 */
[----:B---3--:R-:W-:Y:S01]  /*8e20*/  FSEL R101, R74, -INF , P4 ;  /* 0xff8000004a657808 */ /* 0x008fe20002000000 */
[----:B------:R-:W-:Y:S01]  /*8e30*/  QGMMA.64x32x32.F32.E4M3.E4M3 R24, gdesc[UR4], R24, gsb0 ;  /* 0x00600000041879f3 */ /* 0x000fe20008000818 */
[----:B------:R-:W-:Y:S01]  /*8e40*/  FMNMX.FTZ R92, R43, R92, !PT ;  /* 0x0000005c2b5c7209 */ /* 0x000fe20007810000 */
[----:B------:R-:W3:Y:S01]  /*8e50*/  MUFU.TANH R82, R82 ;  /* 0x0000005200527308 */ /* 0x000ee20000002400 */
[----:B------:R-:W-:Y:S01]  /*8e60*/  ISETP.GT.AND P4, PT, R98, 0x28, PT ;  /* 0x000000286200780c */ /* 0x000fe20003f84270 */
[C---:B------:R-:W-:Y:S01]  /*8e70*/  FMUL.FTZ R87, R2.reuse, R87 ;  /* 0x0000005702577220 */ /* 0x040fe20000410000 */
[----:B-1----:R-:W-:Y:S01]  /*8e80*/  FSEL R75, R75, -INF , P3 ;  /* 0xff8000004b4b7808 */ /* 0x002fe20001800000 */
[C---:B------:R-:W-:Y:S01]  /*8e90*/  FMUL.FTZ R113, R2.reuse, R47 ;  /* 0x0000002f02717220 */ /* 0x040fe20000410000 */
[----:B------:R-:W-:Y:S01]  /*8ea0*/  FMNMX.FTZ R92, R101, R92, !PT ;  /* 0x0000005c655c7209 */ /* 0x000fe20007810000 */
[----:B------:R-:W-:-:S02]  /*8eb0*/  FMUL.FTZ R58, R2, R58 ;  /* 0x0000003a023a7220 */ /* 0x000fc40000410000 */
[----:B------:R-:W1:Y:S01]  /*8ec0*/  MUFU.TANH R83, R83 ;  /* 0x0000005300537308 */ /* 0x000e620000002400 */
[----:B------:R-:W-:Y:S01]  /*8ed0*/  ISETP.GT.AND P3, PT, R98, 0x29, PT ;  /* 0x000000296200780c */ /* 0x000fe20003f64270 */
[----:B------:R-:W-:Y:S01]  /*8ee0*/  FMUL.FTZ R59, R2, R59 ;  /* 0x0000003b023b7220 */ /* 0x000fe20000410000 */
[----:B--2---:R-:W-:Y:S01]  /*8ef0*/  FSEL R47, R78, -INF , P4 ;  /* 0xff8000004e2f7808 */ /* 0x004fe20002000000 */
[C---:B------:R-:W-:Y:S01]  /*8f00*/  FMUL.FTZ R62, R2.reuse, R62 ;  /* 0x0000003e023e7220 */ /* 0x040fe20000410000 */
[----:B------:R-:W-:Y:S01]  /*8f10*/  FMNMX.FTZ R92, R75, R92, !PT ;  /* 0x0000005c4b5c7209 */ /* 0x000fe20007810000 */
[----:B------:R-:W-:Y:S02]  /*8f20*/  FMUL.FTZ R63, R2, R63 ;  /* 0x0000003f023f7220 */ /* 0x000fe40000410000 */
[----:B------:R-:W2:Y:S01]  /*8f30*/  MUFU.TANH R86, R86 ;  /* 0x0000005600567308 */ /* 0x000ea20000002400 */
[----:B------:R-:W-:Y:S01]  /*8f40*/  ISETP.GT.AND P4, PT, R98, 0x30, PT ;  /* 0x000000306200780c */ /* 0x000fe20003f84270 */
[C---:B------:R-:W-:Y:S01]  /*8f50*/  FMUL.FTZ R115, R2.reuse, R51 ;  /* 0x0000003302737220 */ /* 0x040fe20000410000 */
[----:B0-----:R-:W-:Y:S01]  /*8f60*/  FSEL R79, R79, -INF , P3 ;  /* 0xff8000004f4f7808 */ /* 0x001fe20001800000 */
[C---:B------:R-:W-:Y:S01]  /*8f70*/  FMUL.FTZ R66, R2.reuse, R66 ;  /* 0x0000004202427220 */ /* 0x040fe20000410000 */
[----:B------:R-:W-:Y:S01]  /*8f80*/  FMNMX.FTZ R92, R47, R92, !PT ;  /* 0x0000005c2f5c7209 */ /* 0x000fe20007810000 */
[C---:B------:R-:W-:Y:S01]  /*8f90*/  FMUL.FTZ R67, R2.reuse, R67 ;  /* 0x0000004302437220 */ /* 0x040fe20000410000 */
[----:B------:R-:W-:Y:S01]  /*8fa0*/  FMUL.FTZ R71, R2, R71 ;  /* 0x0000004702477220 */ /* 0x000fe20000410000 */
[----:B------:R-:W0:Y:S01]  /*8fb0*/  MUFU.TANH R87, R87 ;  /* 0x0000005700577308 */ /* 0x000e220000002400 */
[----:B------:R-:W-:Y:S01]  /*8fc0*/  ISETP.GT.AND P3, PT, R98, 0x31, PT ;  /* 0x000000316200780c */ /* 0x000fe20003f64270 */
[----:B------:R-:W-:Y:S01]  /*8fd0*/  FMUL.FTZ R40, R2, R42 ;  /* 0x0000002a02287220 */ /* 0x000fe20000410000 */
[----:B---3--:R-:W-:-:S05]  /*8fe0*/  FSEL R103, R82, -INF , P4 ;  /* 0xff80000052677808 */ /* 0x008fca0002000000 */
[----:B------:R-:W-:Y:S01]  /*8ff0*/  MUFU.TANH R69, R69 ;  /* 0x0000004500457308 */ /* 0x000fe20000002400 */
[----:B------:R-:W-:Y:S01]  /*9000*/  FMNMX.FTZ R92, R79, R92, !PT ;  /* 0x0000005c4f5c7209 */ /* 0x000fe20007810000 */
[----:B------:R-:W-:Y:S01]  /*9010*/  FMUL.FTZ R117, R2, R50 ;  /* 0x0000003202757220 */ /* 0x000fe20000410000 */
[----:B------:R-:W-:Y:S01]  /*9020*/  ISETP.GT.AND P4, PT, R98, 0x38, PT ;  /* 0x000000386200780c */ /* 0x000fe20003f84270 */
[----:B------:R-:W-:Y:S01]  /*9030*/  FMUL.FTZ R119, R2, R54 ;  /* 0x0000003602777220 */ /* 0x000fe20000410000 */
[----:B------:R-:W-:Y:S01]  /*9040*/  SHFL.IDX PT, R68, R68, RZ, 0x1c1f ;  /* 0x001c1fff44447589 */ /* 0x000fe200000e0000 */
[----:B------:R-:W-:Y:S02]  /*9050*/  ULDC UR4, c[0x0][0x988] ;  /* 0x0002620000047ab9 */ /* 0x000fe40000000800 */
[----:B------:R-:W3:Y:S01]  /*9060*/  MUFU.TANH R58, R58 ;  /* 0x0000003a003a7308 */ /* 0x000ee20000002400 */
[----:B-1----:R-:W-:Y:S02]  /*9070*/  FSEL R83, R83, -INF , P3 ;  /* 0xff80000053537808 */ /* 0x002fe40001800000 */
[----:B------:R-:W-:-:S05]  /*9080*/  FMNMX.FTZ R92, R103, R92, !PT ;  /* 0x0000005c675c7209 */ /* 0x000fca0007810000 */
[----:B------:R-:W1:Y:S01]  /*9090*/  MUFU.TANH R59, R59 ;  /* 0x0000003b003b7308 */ /* 0x000e620000002400 */
[----:B------:R-:W-:Y:S02]  /*90a0*/  ISETP.GT.AND P3, PT, R98, 0x39, PT ;  /* 0x000000396200780c */ /* 0x000fe40003f64270 */
[----:B--2---:R-:W-:Y:S02]  /*90b0*/  FSEL R51, R86, -INF , P4 ;  /* 0xff80000056337808 */ /* 0x004fe40002000000 */
[----:B------:R-:W-:-:S03]  /*90c0*/  FMNMX.FTZ R92, R83, R92, !PT ;  /* 0x0000005c535c7209 */ /* 0x000fc60007810000 */
[----:B------:R-:W2:Y:S01]  /*90d0*/  MUFU.TANH R62, R62 ;  /* 0x0000003e003e7308 */ /* 0x000ea20000002400 */
[----:B------:R-:W-:Y:S02]  /*90e0*/  ISETP.GT.AND P4, PT, R98, 0x40, PT ;  /* 0x000000406200780c */ /* 0x000fe40003f84270 */
[----:B0-----:R-:W-:Y:S02]  /*90f0*/  FSEL R87, R87, -INF , P3 ;  /* 0xff80000057577808 */ /* 0x001fe40001800000 */
[----:B------:R-:W-:-:S03]  /*9100*/  FMNMX.FTZ R92, R51, R92, !PT ;  /* 0x0000005c335c7209 */ /* 0x000fc60007810000 */
[----:B------:R-:W0:Y:S01]  /*9110*/  MUFU.TANH R63, R63 ;  /* 0x0000003f003f7308 */ /* 0x000e220000002400 */
[----:B------:R-:W-:Y:S02]  /*9120*/  ISETP.GT.AND P3, PT, R98, 0x41, PT ;  /* 0x000000416200780c */ /* 0x000fe40003f64270 */
[----:B---3--:R-:W-:Y:S02]  /*9130*/  FSEL R105, R58, -INF , P4 ;  /* 0xff8000003a697808 */ /* 0x008fe40002000000 */
[----:B------:R-:W-:-:S03]  /*9140*/  FMNMX.FTZ R92, R87, R92, !PT ;  /* 0x0000005c575c7209 */ /* 0x000fc60007810000 */
[----:B------:R-:W3:Y:S01]  /*9150*/  MUFU.TANH R66, R66 ;  /* 0x0000004200427308 */ /* 0x000ee20000002400 */
[----:B------:R-:W-:Y:S02]  /*9160*/  ISETP.GT.AND P4, PT, R98, 0x48, PT ;  /* 0x000000486200780c */ /* 0x000fe40003f84270 */
[----:B-1----:R-:W-:Y:S02]  /*9170*/  FSEL R107, R59, -INF , P3 ;  /* 0xff8000003b6b7808 */ /* 0x002fe40001800000 */
[----:B------:R-:W-:-:S03]  /*9180*/  FMNMX.FTZ R92, R105, R92, !PT ;  /* 0x0000005c695c7209 */ /* 0x000fc60007810000 */
[----:B------:R-:W1:Y:S01]  /*9190*/  MUFU.TANH R67, R67 ;  /* 0x0000004300437308 */ /* 0x000e620000002400 */
[C---:B------:R-:W-:Y:S01]  /*91a0*/  FMUL.FTZ R42, R2.reuse, R46 ;  /* 0x0000002e022a7220 */ /* 0x040fe20000410000 */
[----:B------:R-:W-:Y:S01]  /*91b0*/  FMUL.FTZ R46, R2, R55 ;  /* 0x00000037022e7220 */ /* 0x000fe20000410000 */
[----:B------:R-:W-:Y:S02]  /*91c0*/  ISETP.GT.AND P3, PT, R98, 0x49, PT ;  /* 0x000000496200780c */ /* 0x000fe40003f64270 */
[----:B--2---:R-:W-:Y:S02]  /*91d0*/  FSEL R55, R62, -INF , P4 ;  /* 0xff8000003e377808 */ /* 0x004fe40002000000 */
[----:B------:R-:W-:Y:S01]  /*91e0*/  FMNMX.FTZ R92, R107, R92, !PT ;  /* 0x0000005c6b5c7209 */ /* 0x000fe20007810000 */
[----:B------:R-:W2:Y:S01]  /*91f0*/  MUFU.TANH R71, R71 ;  /* 0x0000004700477308 */ /* 0x000ea20000002400 */
[----:B------:R-:W-:Y:S02]  /*9200*/  ISETP.GT.AND P4, PT, R98, 0x50, PT ;  /* 0x000000506200780c */ /* 0x000fe40003f84270 */
[----:B0-----:R-:W-:-:S02]  /*9210*/  FSEL R63, R63, -INF , P3 ;  /* 0xff8000003f3f7808 */ /* 0x001fc40001800000 */
[----:B------:R-:W-:Y:S02]  /*9220*/  FMNMX.FTZ R92, R55, R92, !PT ;  /* 0x0000005c375c7209 */ /* 0x000fe40007810000 */
[----:B------:R-:W-:Y:S01]  /*9230*/  ISETP.GT.AND P3, PT, R98, 0x51, PT ;  /* 0x000000516200780c */ /* 0x000fe20003f64270 */
[----:B------:R-:W0:Y:S01]  /*9240*/  MUFU.TANH R40, R40 ;  /* 0x0000002800287308 */ /* 0x000e220000002400 */
[----:B---3--:R-:W-:Y:S02]  /*9250*/  FSEL R109, R66, -INF , P4 ;  /* 0xff800000426d7808 */ /* 0x008fe40002000000 */
[----:B------:R-:W-:Y:S02]  /*9260*/  FMNMX.FTZ R92, R63, R92, !PT ;  /* 0x0000005c3f5c7209 */ /* 0x000fe40007810000 */
[----:B------:R-:W-:Y:S02]  /*9270*/  ISETP.GT.AND P4, PT, R98, 0x58, PT ;  /* 0x000000586200780c */ /* 0x000fe40003f84270 */
[----:B-1----:R-:W-:Y:S01]  /*9280*/  FSEL R67, R67, -INF , P3 ;  /* 0xff80000043437808 */ /* 0x002fe20001800000 */
[----:B------:R-:W1:Y:S01]  /*9290*/  MUFU.TANH R111, R111 ;  /* 0x0000006f006f7308 */ /* 0x000e620000002400 */
[----:B------:R-:W-:-:S02]  /*92a0*/  FMNMX.FTZ R92, R109, R92, !PT ;  /* 0x0000005c6d5c7209 */ /* 0x000fc40007810000 */
[C---:B------:R-:W-:Y:S02]  /*92b0*/  ISETP.GT.AND P3, PT, R98.reuse, 0x59, PT ;  /* 0x000000596200780c */ /* 0x040fe40003f64270 */
[----:B------:R-:W-:Y:S02]  /*92c0*/  FSEL R69, R69, -INF , P4 ;  /* 0xff80000045457808 */ /* 0x000fe40002000000 */
[----:B------:R-:W-:Y:S01]  /*92d0*/  FMNMX.FTZ R92, R67, R92, !PT ;  /* 0x0000005c435c7209 */ /* 0x000fe20007810000 */
[----:B------:R-:W3:Y:S01]  /*92e0*/  MUFU.TANH R42, R42 ;  /* 0x0000002a002a7308 */ /* 0x000ee20000002400 */
[----:B------:R-:W-:Y:S02]  /*92f0*/  ISETP.GT.AND P4, PT, R98, 0x60, PT ;  /* 0x000000606200780c */ /* 0x000fe40003f84270 */
[----:B--2---:R-:W-:Y:S02]  /*9300*/  FSEL R71, R71, -INF , P3 ;  /* 0xff80000047477808 */ /* 0x004fe40001800000 */
[----:B------:R-:W-:-:S03]  /*9310*/  FMNMX.FTZ R92, R69, R92, !PT ;  /* 0x0000005c455c7209 */ /* 0x000fc60007810000 */
[----:B------:R-:W2:Y:S01]  /*9320*/  MUFU.TANH R113, R113 ;  /* 0x0000007100717308 */ /* 0x000ea20000002400 */
[----:B------:R-:W-:Y:S02]  /*9330*/  WARPGROUP.DEPBAR.LE gsb0, 0x0 ;  /* 0x00008000000079c5 */ /* 0x000fe40000010000 */
[----:B------:R-:W-:Y:S01]  /*9340*/  FMUL.FTZ R121, R2, R27 ;  /* 0x0000001b02797220 */ /* 0x000fe20000410000 */
[----:B------:R-:W-:Y:S02]  /*9350*/  ISETP.GT.AND P3, PT, R98, 0x61, PT ;  /* 0x000000616200780c */ /* 0x000fe40003f64270 */
[----:B0-----:R-:W-:Y:S02]  /*9360*/  FSEL R27, R40, -INF , P4 ;  /* 0xff800000281b7808 */ /* 0x001fe40002000000 */
[----:B------:R-:W0:Y:S01]  /*9370*/  MUFU.TANH R117, R117 ;  /* 0x0000007500757308 */ /* 0x000e220000002400 */
[----:B------:R-:W-:Y:S02]  /*9380*/  FMNMX.FTZ R92, R71, R92, !PT ;  /* 0x0000005c475c7209 */ /* 0x000fe40007810000 */
[----:B------:R-:W-:-:S02]  /*9390*/  ISETP.GT.AND P4, PT, R98, 0x68, PT ;  /* 0x000000686200780c */ /* 0x000fc40003f84270 */
[----:B-1----:R-:W-:Y:S02]  /*93a0*/  FSEL R111, R111, -INF , P3 ;  /* 0xff8000006f6f7808 */ /* 0x002fe40001800000 */
[----:B------:R-:W-:Y:S01]  /*93b0*/  FMNMX.FTZ R92, R27, R92, !PT ;  /* 0x0000005c1b5c7209 */ /* 0x000fe20007810000 */
[----:B------:R-:W1:Y:S01]  /*93c0*/  MUFU.TANH R115, R115 ;  /* 0x0000007300737308 */ /* 0x000e620000002400 */
[C---:B------:R-:W-:Y:S01]  /*93d0*/  FMUL.FTZ R123, R2.reuse, R26 ;  /* 0x0000001a027b7220 */ /* 0x040fe20000410000 */
[----:B------:R-:W-:Y:S01]  /*93e0*/  FMUL.FTZ R26, R2, R31 ;  /* 0x0000001f021a7220 */ /* 0x000fe20000410000 */
[----:B------:R-:W-:Y:S02]  /*93f0*/  ISETP.GT.AND P3, PT, R98, 0x69, PT ;  /* 0x000000696200780c */ /* 0x000fe40003f64270 */
[----:B---3--:R-:W-:Y:S02]  /*9400*/  FSEL R31, R42, -INF , P4 ;  /* 0xff8000002a1f7808 */ /* 0x008fe40002000000 */
[----:B------:R-:W-:Y:S01]  /*9410*/  FMNMX.FTZ R92, R111, R92, !PT ;  /* 0x0000005c6f5c7209 */ /* 0x000fe20007810000 */
[----:B------:R-:W3:Y:S01]  /*9420*/  MUFU.TANH R119, R119 ;  /* 0x0000007700777308 */ /* 0x000ee20000002400 */
[----:B------:R-:W-:-:S02]  /*9430*/  ISETP.GT.AND P4, PT, R98, 0x70, PT ;  /* 0x000000706200780c */ /* 0x000fc40003f84270 */
[----:B--2---:R-:W-:Y:S02]  /*9440*/  FSEL R113, R113, -INF , P3 ;  /* 0xff80000071717808 */ /* 0x004fe40001800000 */
[----:B------:R-:W-:-:S03]  /*9450*/  FMNMX.FTZ R92, R31, R92, !PT ;  /* 0x0000005c1f5c7209 */ /* 0x000fc60007810000 */
[----:B------:R-:W2:Y:S01]  /*9460*/  MUFU.TANH R46, R46 ;  /* 0x0000002e002e7308 */ /* 0x000ea20000002400 */
[----:B------:R-:W-:Y:S01]  /*9470*/  ISETP.GT.AND P3, PT, R98, 0x71, PT ;  /* 0x000000716200780c */ /* 0x000fe20003f64270 */
[----:B------:R-:W-:Y:S01]  /*9480*/  FMUL.FTZ R125, R2, R30 ;  /* 0x0000001e027d7220 */ /* 0x000fe20000410000 */
[----:B0-----:R-:W-:Y:S02]  /*9490*/  FSEL R117, R117, -INF , P4 ;  /* 0xff80000075757808 */ /* 0x001fe40002000000 */
[----:B------:R-:W-:-:S03]  /*94a0*/  FMNMX.FTZ R92, R113, R92, !PT ;  /* 0x0000005c715c7209 */ /* 0x000fc60007810000 */
[----:B------:R-:W0:Y:S01]  /*94b0*/  MUFU.TANH R123, R123 ;  /* 0x0000007b007b7308 */ /* 0x000e220000002400 */
[----:B------:R-:W-:Y:S02]  /*94c0*/  ISETP.GT.AND P4, PT, R98, 0x78, PT ;  /* 0x000000786200780c */ /* 0x000fe40003f84270 */
[----:B-1----:R-:W-:Y:S02]  /*94d0*/  FSEL R115, R115, -INF , P3 ;  /* 0xff80000073737808 */ /* 0x002fe40001800000 */
[----:B------:R-:W-:-:S03]  /*94e0*/  FMNMX.FTZ R92, R117, R92, !PT ;  /* 0x0000005c755c7209 */ /* 0x000fc60007810000 */
[----:B------:R-:W1:Y:S01]  /*94f0*/  MUFU.TANH R121, R121 ;  /* 0x0000007900797308 */ /* 0x000e620000002400 */
[----:B------:R-:W-:Y:S01]  /*9500*/  ISETP.GT.AND P3, PT, R98, 0x79, PT ;  /* 0x000000796200780c */ /* 0x000fe20003f64270 */
[----:B------:R-:W-:Y:S01]  /*9510*/  FMUL.FTZ R129, R2, R34 ;  /* 0x0000002202817220 */ /* 0x000fe20000410000 */
[----:B---3--:R-:W-:Y:S02]  /*9520*/  FSEL R119, R119, -INF , P4 ;  /* 0xff80000077777808 */ /* 0x008fe40002000000 */
[----:B------:R-:W-:-:S03]  /*9530*/  FMNMX.FTZ R92, R115, R92, !PT ;  /* 0x0000005c735c7209 */ /* 0x000fc60007810000 */
[----:B------:R-:W3:Y:S01]  /*9540*/  MUFU.TANH R125, R125 ;  /* 0x0000007d007d7308 */ /* 0x000ee20000002400 */
[----:B------:R-:W-:Y:S01]  /*9550*/  FMUL.FTZ R30, R2, R35 ;  /* 0x00000023021e7220 */ /* 0x000fe20000410000 */
[----:B------:R-:W-:Y:S02]  /*9560*/  ISETP.GT.AND P4, PT, R98, 0x80, PT ;  /* 0x000000806200780c */ /* 0x000fe40003f84270 */
[----:B--2---:R-:W-:Y:S02]  /*9570*/  FSEL R35, R46, -INF , P3 ;  /* 0xff8000002e237808 */ /* 0x004fe40001800000 */
[----:B------:R-:W-:Y:S02]  /*9580*/  FMNMX.FTZ R92, R119, R92, !PT ;  /* 0x0000005c775c7209 */ /* 0x000fe40007810000 */
[----:B------:R-:W2:Y:S01]  /*9590*/  MUFU.TANH R26, R26 ;  /* 0x0000001a001a7308 */ /* 0x000ea20000002400 */
[----:B------:R-:W-:Y:S01]  /*95a0*/  ISETP.GT.AND P3, PT, R98, 0x81, PT ;  /* 0x000000816200780c */ /* 0x000fe20003f64270 */
[----:B------:R-:W-:Y:S01]  /*95b0*/  FMUL.FTZ R38, R2, R38 ;  /* 0x0000002602267220 */ /* 0x000fe20000410000 */
[----:B0-----:R-:W-:-:S02]  /*95c0*/  FSEL R123, R123, -INF , P4 ;  /* 0xff8000007b7b7808 */ /* 0x001fc40002000000 */
[----:B------:R-:W-:-:S03]  /*95d0*/  FMNMX.FTZ R92, R35, R92, !PT ;  /* 0x0000005c235c7209 */ /* 0x000fc60007810000 */
[----:B------:R-:W0:Y:S01]  /*95e0*/  MUFU.TANH R129, R129 ;  /* 0x0000008100817308 */ /* 0x000e220000002400 */
[----:B------:R-:W-:Y:S02]  /*95f0*/  ISETP.GT.AND P4, PT, R98, 0x88, PT ;  /* 0x000000886200780c */ /* 0x000fe40003f84270 */
[----:B-1----:R-:W-:Y:S02]  /*9600*/  FSEL R121, R121, -INF , P3 ;  /* 0xff80000079797808 */ /* 0x002fe40001800000 */
[----:B------:R-:W-:-:S03]  /*9610*/  FMNMX.FTZ R92, R123, R92, !PT ;  /* 0x0000005c7b5c7209 */ /* 0x000fc60007810000 */
[----:B------:R1:W4:Y:S01]  /*9620*/  MUFU.TANH R127, R30 ;  /* 0x0000001e007f7308 */ /* 0x0003220000002400 */
[----:B------:R-:W-:Y:S02]  /*9630*/  ISETP.GT.AND P3, PT, R98, 0x89, PT ;  /* 0x000000896200780c */ /* 0x000fe40003f64270 */
[----:B---3--:R-:W-:Y:S02]  /*9640*/  FSEL R125, R125, -INF , P4 ;  /* 0xff8000007d7d7808 */ /* 0x008fe40002000000 */
[----:B------:R-:W-:-:S03]  /*9650*/  FMNMX.FTZ R92, R121, R92, !PT ;  /* 0x0000005c795c7209 */ /* 0x000fc60007810000 */
[----:B------:R-:W3:Y:S01]  /*9660*/  MUFU.TANH R38, R38 ;  /* 0x0000002600267308 */ /* 0x000ee20000002400 */
[----:B-1----:R-:W-:Y:S01]  /*9670*/  FMUL.FTZ R30, R2, R39 ;  /* 0x00000027021e7220 */ /* 0x002fe20000410000 */
[----:B------:R-:W-:Y:S02]  /*9680*/  ISETP.GT.AND P4, PT, R98, 0x90, PT ;  /* 0x000000906200780c */ /* 0x000fe40003f84270 */
[----:B--2---:R-:W-:Y:S02]  /*9690*/  FSEL R39, R26, -INF , P3 ;  /* 0xff8000001a277808 */ /* 0x004fe40001800000 */
[----:B------:R-:W-:Y:S02]  /*96a0*/  FMNMX.FTZ R92, R125, R92, !PT ;  /* 0x0000005c7d5c7209 */ /* 0x000fe40007810000 */
[----:B------:R1:W2:Y:S01]  /*96b0*/  MUFU.TANH R34, R30 ;  /* 0x0000001e00227308 */ /* 0x0002a20000002400 */
[----:B------:R-:W-:Y:S02]  /*96c0*/  ISETP.GT.AND P3, PT, R98, 0x91, PT ;  /* 0x000000916200780c */ /* 0x000fe40003f64270 */
[----:B0-----:R-:W-:-:S02]  /*96d0*/  FSEL R129, R129, -INF , P4 ;  /* 0xff80000081817808 */ /* 0x001fc40002000000 */
[----:B------:R-:W-:Y:S02]  /*96e0*/  FMNMX.FTZ R92, R39, R92, !PT ;  /* 0x0000005c275c7209 */ /* 0x000fe40007810000 */
[C---:B------:R-:W-:Y:S02]  /*96f0*/  ISETP.GT.AND P4, PT, R98.reuse, 0x98, PT ;  /* 0x000000986200780c */ /* 0x040fe40003f84270 */
[----:B----4-:R-:W-:Y:S02]  /*9700*/  FSEL R127, R127, -INF , P3 ;  /* 0xff8000007f7f7808 */ /* 0x010fe40001800000 */
[----:B------:R-:W-:Y:S02]  /*9710*/  FMNMX.FTZ R92, R129, R92, !PT ;  /* 0x0000005c815c7209 */ /* 0x000fe40007810000 */
[----:B------:R-:W-:Y:S02]  /*9720*/  ISETP.GT.AND P3, PT, R98, 0x99, PT ;  /* 0x000000996200780c */ /* 0x000fe40003f64270 */
[----:B---3--:R-:W-:-:S02]  /*9730*/  FSEL R131, R38, -INF , P4 ;  /* 0xff80000026837808 */ /* 0x008fc40002000000 */
[----:B------:R-:W-:Y:S01]  /*9740*/  FMNMX.FTZ R92, R127, R92, !PT ;  /* 0x0000005c7f5c7209 */ /* 0x000fe20007810000 */
[----:B-1----:R-:W-:Y:S01]  /*9750*/  FMUL.FTZ R30, R2, R45 ;  /* 0x0000002d021e7220 */ /* 0x002fe20000410000 */
[----:B--2---:R-:W-:Y:S02]  /*9760*/  FSEL R45, R34, -INF , P3 ;  /* 0xff800000222d7808 */ /* 0x004fe40001800000 */
[----:B------:R-:W-:-:S04]  /*9770*/  FMNMX.FTZ R92, R131, R92, !PT ;  /* 0x0000005c835c7209 */ /* 0x000fc80007810000 */
[----:B------:R-:W-:-:S05]  /*9780*/  FMNMX.FTZ R92, R45, R92, !PT ;  /* 0x0000005c2d5c7209 */ /* 0x000fca0007810000 */
[----:B------:R-:W0:Y:S01]  /*9790*/  SHFL.BFLY PT, R59, R92, 0x2, 0x1f ;  /* 0x0c401f005c3b7f89 */ /* 0x000e2200000e0000 */
[----:B------:R-:W-:Y:S01]  /*97a0*/  FMUL.FTZ R26, R2, R44 ;  /* 0x0000002c021a7220 */ /* 0x000fe20000410000 */
[----:B0-----:R-:W-:-:S05]  /*97b0*/  FMNMX.FTZ R44, R92, R59, !PT ;  /* 0x0000003b5c2c7209 */ /* 0x001fca0007810000 */
[----:B------:R-:W0:Y:S01]  /*97c0*/  SHFL.BFLY PT, R59, R44, 0x1, 0x1f ;  /* 0x0c201f002c3b7f89 */ /* 0x000e2200000e0000 */
[----:B------:R-:W1:Y:S01]  /*97d0*/  MUFU.TANH R3, R3 ;  /* 0x0000000300037308 */ /* 0x000e620000002400 */
[----:B------:R-:W-:-:S07]  /*97e0*/  IMAD.U32 R58, RZ, RZ, UR4 ;  /* 0x00000004ff3a7e24 */ /* 0x000fce000f8e00ff */
[----:B------:R-:W2:Y:S01]  /*97f0*/  MUFU.TANH R12, R12 ;  /* 0x0000000c000c7308 */ /* 0x000ea20000002400 */
[----:B------:R-:W-:-:S07]  /*9800*/  VIADDMNMX R70, R68, R70, R97, PT ;  /* 0x0000004644467246 */ /* 0x000fce0003800161 */
[----:B------:R-:W3:Y:S01]  /*9810*/  MUFU.TANH R13, R13 ;  /* 0x0000000d000d7308 */ /* 0x000ee20000002400 */
[----:B0-----:R-:W-:Y:S01]  /*9820*/  FMNMX.FTZ R59, R44, R59, !PT ;  /* 0x0000003b2c3b7209 */ /* 0x001fe20007810000 */
[----:B------:R-:W-:-:S06]  /*9830*/  FMUL.FTZ R44, R2, R36 ;  /* 0x00000024022c7220 */ /* 0x000fcc0000410000 */
[----:B------:R-:W0:Y:S01]  /*9840*/  MUFU.TANH R14, R14 ;  /* 0x0000000e000e7308 */ /* 0x000e220000002400 */
[C---:B------:R-:W-:Y:S01]  /*9850*/  FSETP.NEU.FTZ.AND P3, PT, R59.reuse, -INF , PT ;  /* 0xff8000003b00780b */ /* 0x040fe20003f7d000 */
[----:B------:R-:W-:-:S01]  /*9860*/  FFMA.FTZ R36, R59, R58, -8 ;  /* 0xc10000003b247423 */ /* 0x000fc2000001003a */
[----:B------:R-:W-:Y:S01]  /*9870*/  ISETP.GT.AND P4, PT, R70, 0x1, PT ;  /* 0x000000014600780c */ /* 0x000fe20003f84270 */
[----:B------:R-:W-:-:S03]  /*9880*/  FMUL.FTZ R21, R2, R100 ;  /* 0x0000006402157220 */ /* 0x000fc60000410000 */
[----:B------:R-:W-:Y:S01]  /*9890*/  FSEL R36, R36, RZ, P3 ;  /* 0x000000ff24247208 */ /* 0x000fe20001800000 */
[----:B------:R-:W4:Y:S01]  /*98a0*/  MUFU.TANH R15, R15 ;  /* 0x0000000f000f7308 */ /* 0x000f220000002400 */
[C---:B------:R-:W-:Y:S02]  /*98b0*/  ISETP.GT.AND P3, PT, R70.reuse, RZ, PT ;  /* 0x000000ff4600720c */ /* 0x040fe40003f64270 */
[----:B------:R-:W-:Y:S01]  /*98c0*/  ISETP.GT.AND P5, PT, R70, 0x8, PT ;  /* 0x000000084600780c */ /* 0x000fe20003fa4270 */
[----:B------:R-:W-:-:S01]  /*98d0*/  FFMA.FTZ R46, R89, R58, -R36 ;  /* 0x0000003a592e7223 */ /* 0x000fc20000010824 */
[----:B-1----:R-:W-:Y:S02]  /*98e0*/  FSEL R89, R3, -INF , P3 ;  /* 0xff80000003597808 */ /* 0x002fe40001800000 */
[----:B--2---:R-:W-:Y:S01]  /*98f0*/  FSEL R12, R12, -INF , P4 ;  /* 0xff8000000c0c7808 */ /* 0x004fe20002000000 */
[----:B------:R-:W1:Y:S01]  /*9900*/  MUFU.TANH R20, R20 ;  /* 0x0000001400147308 */ /* 0x000e620000002400 */
[----:B------:R-:W-:Y:S01]  /*9910*/  FMUL.FTZ R40, R2, R52 ;  /* 0x0000003402287220 */ /* 0x000fe20000410000 */
[----:B------:R-:W-:Y:S01]  /*9920*/  ISETP.GT.AND P3, PT, R70, 0x9, PT ;  /* 0x000000094600780c */ /* 0x000fe20003f64270 */
[----:B------:R-:W-:Y:S01]  /*9930*/  FMUL.FTZ R72, R2, R72 ;  /* 0x0000004802487220 */ /* 0x000fe20000410000 */
[----:B---3--:R-:W-:-:S02]  /*9940*/  FSEL R13, R13, -INF , P5 ;  /* 0xff8000000d0d7808 */ /* 0x008fc40002800000 */
[----:B------:R-:W-:Y:S02]  /*9950*/  FMNMX.FTZ R52, R89, R12, !PT ;  /* 0x0000000c59347209 */ /* 0x000fe40007810000 */
[----:B------:R-:W2:Y:S01]  /*9960*/  MUFU.TANH R21, R21 ;  /* 0x0000001500157308 */ /* 0x000ea20000002400 */
[----:B------:R-:W-:-:S01]  /*9970*/  FFMA.FTZ R54, R43, R58, -R36 ;  /* 0x0000003a2b367223 */ /* 0x000fc20000010824 */
[----:B------:R-:W-:Y:S01]  /*9980*/  ISETP.GT.AND P4, PT, R70, 0x10, PT ;  /* 0x000000104600780c */ /* 0x000fe20003f84270 */
[----:B------:R-:W-:Y:S01]  /*9990*/  FMUL.FTZ R73, R2, R73 ;  /* 0x0000004902497220 */ /* 0x000fe20000410000 */
[----:B0-----:R-:W-:Y:S02]  /*99a0*/  FSEL R43, R14, -INF , P3 ;  /* 0xff8000000e2b7808 */ /* 0x001fe40001800000 */
[----:B------:R-:W-:Y:S02]  /*99b0*/  FMNMX.FTZ R52, R13, R52, !PT ;  /* 0x000000340d347209 */ /* 0x000fe40007810000 */
[----:B------:R-:W0:Y:S01]  /*99c0*/  MUFU.TANH R88, R88 ;  /* 0x0000005800587308 */ /* 0x000e220000002400 */
[----:B------:R-:W-:Y:S01]  /*99d0*/  ISETP.GT.AND P3, PT, R70, 0x11, PT ;  /* 0x000000114600780c */ /* 0x000fe20003f64270 */
[----:B------:R-:W-:Y:S01]  /*99e0*/  FMUL.FTZ R76, R2, R76 ;  /* 0x0000004c024c7220 */ /* 0x000fe20000410000 */
[----:B----4-:R-:W-:-:S02]  /*99f0*/  FSEL R15, R15, -INF , P4 ;  /* 0xff8000000f0f7808 */ /* 0x010fc40002000000 */
[----:B------:R-:W-:-:S03]  /*9a00*/  FMNMX.FTZ R52, R43, R52, !PT ;  /* 0x000000342b347209 */ /* 0x000fc60007810000 */
[----:B------:R-:W-:Y:S01]  /*9a10*/  MUFU.TANH R72, R72 ;  /* 0x0000004800487308 */ /* 0x000fe20000002400 */
[----:B------:R-:W-:Y:S01]  /*9a20*/  FMUL.FTZ R34, R2, R48 ;  /* 0x0000003002227220 */ /* 0x000fe20000410000 */
[----:B------:R-:W-:Y:S01]  /*9a30*/  FFMA.FTZ R48, R91, R58, -R36 ;  /* 0x0000003a5b307223 */ /* 0x000fe20000010824 */
[----:B------:R-:W-:Y:S01]  /*9a40*/  ISETP.GT.AND P4, PT, R70, 0x18, PT ;  /* 0x000000184600780c */ /* 0x000fe20003f84270 */
[----:B------:R-:W-:Y:S01]  /*9a50*/  FMUL.FTZ R77, R2, R77 ;  /* 0x0000004d024d7220 */ /* 0x000fe20000410000 */
[----:B-1----:R-:W-:Y:S02]  /*9a60*/  FSEL R91, R20, -INF , P3 ;  /* 0xff800000145b7808 */ /* 0x002fe40001800000 */
[----:B------:R-:W-:Y:S01]  /*9a70*/  FMNMX.FTZ R52, R15, R52, !PT ;  /* 0x000000340f347209 */ /* 0x000fe20007810000 */
[----:B------:R-:W1:Y:S01]  /*9a80*/  MUFU.TANH R73, R73 ;  /* 0x0000004900497308 */ /* 0x000e620000002400 */
[----:B------:R-:W-:Y:S01]  /*9a90*/  ISETP.GT.AND P3, PT, R70, 0x19, PT ;  /* 0x000000194600780c */ /* 0x000fe20003f64270 */
[----:B------:R-:W-:Y:S01]  /*9aa0*/  FMUL.FTZ R80, R2, R80 ;  /* 0x0000005002507220 */ /* 0x000fe20000410000 */
[----:B--2---:R-:W-:-:S02]  /*9ab0*/  FSEL R21, R21, -INF , P4 ;  /* 0xff80000015157808 */ /* 0x004fc40002000000 */
[----:B------:R-:W-:-:S03]  /*9ac0*/  FMNMX.FTZ R52, R91, R52, !PT ;  /* 0x000000345b347209 */ /* 0x000fc60007810000 */
[----:B------:R-:W2:Y:S01]  /*9ad0*/  MUFU.TANH R76, R76 ;  /* 0x0000004c004c7308 */ /* 0x000ea20000002400 */
[----:B------:R-:W-:-:S01]  /*9ae0*/  FFMA.FTZ R50, R93, R58, -R36 ;  /* 0x0000003a5d327223 */ /* 0x000fc20000010824 */
[-CC-:B------:R-:W-:Y:S01]  /*9af0*/  FFMA.FTZ R95, R95, R58.reuse, -R36.reuse ;  /* 0x0000003a5f5f7223 */ /* 0x180fe20000010824 */
[----:B------:R-:W-:-:S01]  /*9b00*/  FFMA.FTZ R93, R75, R58, -R36 ;  /* 0x0000003a4b5d7223 */ /* 0x000fc20000010824 */
[----:B------:R-:W-:Y:S01]  /*9b10*/  ISETP.GT.AND P4, PT, R70, 0x20, PT ;  /* 0x000000204600780c */ /* 0x000fe20003f84270 */
[----:B------:R-:W-:Y:S01]  /*9b20*/  FMUL.FTZ R81, R2, R81 ;  /* 0x0000005102517220 */ /* 0x000fe20000410000 */
[----:B0-----:R-:W-:Y:S02]  /*9b30*/  FSEL R75, R88, -INF , P3 ;  /* 0xff800000584b7808 */ /* 0x001fe40001800000 */
[----:B------:R-:W0:Y:S01]  /*9b40*/  MUFU.TANH R77, R77 ;  /* 0x0000004d004d7308 */ /* 0x000e220000002400 */
[----:B------:R-:W-:Y:S01]  /*9b50*/  FMNMX.FTZ R52, R21, R52, !PT ;  /* 0x0000003415347209 */ /* 0x000fe20007810000 */
[----:B------:R-:W-:Y:S01]  /*9b60*/  FMUL.FTZ R84, R2, R84 ;  /* 0x0000005402547220 */ /* 0x000fe20000410000 */
[----:B------:R-:W-:-:S02]  /*9b70*/  ISETP.GT.AND P3, PT, R70, 0x21, PT ;  /* 0x000000214600780c */ /* 0x000fc40003f64270 */
[----:B------:R-:W-:-:S03]  /*9b80*/  FMNMX.FTZ R52, R75, R52, !PT ;  /* 0x000000344b347209 */ /* 0x000fc60007810000 */
[----:B------:R-:W3:Y:S01]  /*9b90*/  MUFU.TANH R80, R80 ;  /* 0x0000005000507308 */ /* 0x000ee20000002400 */
[----:B-1----:R-:W-:Y:S01]  /*9ba0*/  FSEL R73, R73, -INF , P3 ;  /* 0xff80000049497808 */ /* 0x002fe20001800000 */
[----:B------:R-:W-:-:S06]  /*9bb0*/  FMUL.FTZ R85, R2, R85 ;  /* 0x0000005502557220 */ /* 0x000fcc0000410000 */
[----:B------:R1:W-:Y:S01]  /*9bc0*/  MUFU.EX2 R3, R95 ;  /* 0x0000005f00037308 */ /* 0x0003e20000000800 */
[----:B------:R-:W-:Y:S02]  /*9bd0*/  ISETP.GT.AND P3, PT, R70, 0x29, PT ;  /* 0x000000294600780c */ /* 0x000fe40003f64270 */
[----:B-1----:R-:W-:-:S05]  /*9be0*/  FSEL R95, R72, -INF , P4 ;  /* 0xff800000485f7808 */ /* 0x002fca0002000000 */
[----:B------:R-:W1:Y:S01]  /*9bf0*/  MUFU.TANH R81, R81 ;  /* 0x0000005100517308 */ /* 0x000e620000002400 */
[----:B------:R-:W-:Y:S02]  /*9c00*/  ISETP.GT.AND P4, PT, R70, 0x28, PT ;  /* 0x000000284600780c */ /* 0x000fe40003f84270 */
[----:B------:R-:W-:Y:S01]  /*9c10*/  FMNMX.FTZ R52, R95, R52, !PT ;  /* 0x000000345f347209 */ /* 0x000fe20007810000 */
[----:B------:R-:W-:Y:S01]  /*9c20*/  FMUL.FTZ R56, R2, R56 ;  /* 0x0000003802387220 */ /* 0x000fe20000410000 */
[----:B--2---:R-:W-:-:S03]  /*9c30*/  FSEL R97, R76, -INF , P4 ;  /* 0xff8000004c617808 */ /* 0x004fc60002000000 */
[----:B------:R-:W2:Y:S01]  /*9c40*/  MUFU.TANH R84, R84 ;  /* 0x0000005400547308 */ /* 0x000ea20000002400 */
[----:B------:R-:W-:Y:S01]  /*9c50*/  ISETP.GT.AND P4, PT, R70, 0x30, PT ;  /* 0x000000304600780c */ /* 0x000fe20003f84270 */
[----:B------:R-:W-:Y:S01]  /*9c60*/  FMUL.FTZ R57, R2, R57 ;  /* 0x0000003902397220 */ /* 0x000fe20000410000 */
[----:B0-----:R-:W-:-:S05]  /*9c70*/  FSEL R77, R77, -INF , P3 ;  /* 0xff8000004d4d7808 */ /* 0x001fca0001800000 */
[----:B------:R0:W-:Y:S01]  /*9c80*/  MUFU.EX2 R14, R54 ;  /* 0x00000036000e7308 */ /* 0x0001e20000000800 */
[----:B------:R-:W-:-:S01]  /*9c90*/  FFMA.FTZ R66, R79, R58, -R36 ;  /* 0x0000003a4f427223 */ /* 0x000fc20000010824 */
[----:B0-----:R-:W-:-:S06]  /*9ca0*/  FMNMX.FTZ R54, R73, R52, !PT ;  /* 0x0000003449367209 */ /* 0x001fcc0007810000 */
[----:B------:R-:W0:Y:S01]  /*9cb0*/  MUFU.TANH R85, R85 ;  /* 0x0000005500557308 */ /* 0x000e220000002400 */
[----:B------:R-:W-:Y:S01]  /*9cc0*/  FMNMX.FTZ R54, R97, R54, !PT ;  /* 0x0000003661367209 */ /* 0x000fe20007810000 */
[----:B------:R-:W-:Y:S01]  /*9cd0*/  FMUL.FTZ R60, R2, R60 ;  /* 0x0000003c023c7220 */ /* 0x000fe20000410000 */
[----:B------:R-:W-:Y:S02]  /*9ce0*/  ISETP.GT.AND P3, PT, R70, 0x31, PT ;  /* 0x000000314600780c */ /* 0x000fe40003f64270 */
[----:B---3--:R-:W-:-:S03]  /*9cf0*/  FSEL R79, R80, -INF , P4 ;  /* 0xff800000504f7808 */ /* 0x008fc60002000000 */
[----:B------:R-:W-:Y:S01]  /*9d00*/  MUFU.TANH R56, R56 ;  /* 0x0000003800387308 */ /* 0x000fe20000002400 */
[----:B------:R-:W-:Y:S01]  /*9d10*/  FMNMX.FTZ R62, R77, R54, !PT ;  /* 0x000000364d3e7209 */ /* 0x000fe20007810000 */
[----:B------:R-:W-:Y:S01]  /*9d20*/  FMUL.FTZ R61, R2, R61 ;  /* 0x0000003d023d7220 */ /* 0x000fe20000410000 */
[----:B------:R-:W-:Y:S02]  /*9d30*/  ISETP.GT.AND P4, PT, R70, 0x38, PT ;  /* 0x000000384600780c */ /* 0x000fe40003f84270 */
[----:B-1----:R-:W-:Y:S02]  /*9d40*/  FSEL R81, R81, -INF , P3 ;  /* 0xff80000051517808 */ /* 0x002fe40001800000 */
[----:B------:R-:W-:Y:S01]  /*9d50*/  FMNMX.FTZ R62, R79, R62, !PT ;  /* 0x0000003e4f3e7209 */ /* 0x000fe20007810000 */
[----:B------:R-:W1:Y:S01]  /*9d60*/  MUFU.TANH R57, R57 ;  /* 0x0000003900397308 */ /* 0x000e620000002400 */
[----:B------:R-:W-:Y:S01]  /*9d70*/  FMUL.FTZ R42, R2, R53 ;  /* 0x00000035022a7220 */ /* 0x000fe20000410000 */
[----:B------:R-:W-:Y:S01]  /*9d80*/  FFMA.FTZ R53, R99, R58, -R36 ;  /* 0x0000003a63357223 */ /* 0x000fe20000010824 */
[----:B------:R-:W-:Y:S01]  /*9d90*/  ISETP.GT.AND P3, PT, R70, 0x39, PT ;  /* 0x000000394600780c */ /* 0x000fe20003f64270 */
[----:B------:R-:W-:Y:S01]  /*9da0*/  FMUL.FTZ R64, R2, R64 ;  /* 0x0000004002407220 */ /* 0x000fe20000410000 */
[----:B--2---:R-:W-:-:S02]  /*9db0*/  FSEL R99, R84, -INF , P4 ;  /* 0xff80000054637808 */ /* 0x004fc40002000000 */
[----:B------:R-:W-:Y:S01]  /*9dc0*/  FMNMX.FTZ R62, R81, R62, !PT ;  /* 0x0000003e513e7209 */ /* 0x000fe20007810000 */
[----:B------:R-:W-:Y:S01]  /*9dd0*/  MUFU.TANH R60, R60 ;  /* 0x0000003c003c7308 */ /* 0x000fe20000002400 */
[----:B------:R-:W-:-:S01]  /*9de0*/  FFMA.FTZ R101, R101, R58, -R36 ;  /* 0x0000003a65657223 */ /* 0x000fc20000010824 */
[C---:B------:R-:W-:Y:S02]  /*9df0*/  ISETP.GT.AND P4, PT, R70.reuse, 0x40, PT ;  /* 0x000000404600780c */ /* 0x040fe40003f84270 */
[----:B0-----:R-:W-:Y:S02]  /*9e00*/  FSEL R85, R85, -INF , P3 ;  /* 0xff80000055557808 */ /* 0x001fe40001800000 */
[----:B------:R-:W-:Y:S02]  /*9e10*/  FMNMX.FTZ R62, R99, R62, !PT ;  /* 0x0000003e633e7209 */ /* 0x000fe40007810000 */
[----:B------:R-:W0:Y:S01]  /*9e20*/  MUFU.TANH R61, R61 ;  /* 0x0000003d003d7308 */ /* 0x000e220000002400 */
[----:B------:R-:W-:-:S02]  /*9e30*/  ISETP.GT.AND P3, PT, R70, 0x41, PT ;  /* 0x000000414600780c */ /* 0x000fc40003f64270 */
[----:B------:R-:W-:Y:S01]  /*9e40*/  FMNMX.FTZ R62, R85, R62, !PT ;  /* 0x0000003e553e7209 */ /* 0x000fe20007810000 */
[----:B------:R-:W-:-:S04]  /*9e50*/  FFMA.FTZ R103, R103, R58, -R36 ;  /* 0x0000003a67677223 */ /* 0x000fc80000010824 */
[----:B------:R-:W2:Y:S01]  /*9e60*/  MUFU.TANH R64, R64 ;  /* 0x0000004000407308 */ /* 0x000ea20000002400 */
[----:B-1----:R-:W-:-:S07]  /*9e70*/  FSEL R57, R57, -INF , P3 ;  /* 0xff80000039397808 */ /* 0x002fce0001800000 */
[----:B------:R1:W-:Y:S01]  /*9e80*/  MUFU.EX2 R20, R101 ;  /* 0x0000006500147308 */ /* 0x0003e20000000800 */
[----:B------:R-:W-:Y:S02]  /*9e90*/  ISETP.GT.AND P3, PT, R70, 0x49, PT ;  /* 0x000000494600780c */ /* 0x000fe40003f64270 */
[----:B-1----:R-:W-:-:S05]  /*9ea0*/  FSEL R101, R56, -INF , P4 ;  /* 0xff80000038657808 */ /* 0x002fca0002000000 */
[----:B------:R-:W1:Y:S01]  /*9eb0*/  MUFU.TANH R10, R10 ;  /* 0x0000000a000a7308 */ /* 0x000e620000002400 */
[----:B------:R-:W-:Y:S02]  /*9ec0*/  ISETP.GT.AND P4, PT, R70, 0x48, PT ;  /* 0x000000484600780c */ /* 0x000fe40003f84270 */
[----:B------:R-:W-:-:S04]  /*9ed0*/  FMNMX.FTZ R62, R101, R62, !PT ;  /* 0x0000003e653e7209 */ /* 0x000fc80007810000 */
[----:B------:R-:W-:Y:S01]  /*9ee0*/  FMNMX.FTZ R62, R57, R62, !PT ;  /* 0x0000003e393e7209 */ /* 0x000fe20007810000 */
[----:B------:R-:W3:Y:S01]  /*9ef0*/  MUFU.TANH R11, R11 ;  /* 0x0000000b000b7308 */ /* 0x000ee20000002400 */
[----:B0-----:R-:W-:-:S07]  /*9f00*/  FSEL R61, R61, -INF , P3 ;  /* 0xff8000003d3d7808 */ /* 0x001fce0001800000 */
[----:B------:R0:W-:Y:S01]  /*9f10*/  MUFU.EX2 R54, R103 ;  /* 0x0000006700367308 */ /* 0x0001e20000000800 */
[----:B------:R-:W-:-:S01]  /*9f20*/  FFMA.FTZ R56, R87, R58, -R36 ;  /* 0x0000003a57387223 */ /* 0x000fc20000010824 */
[----:B0-----:R-:W-:-:S06]  /*9f30*/  FSEL R103, R60, -INF , P4 ;  /* 0xff8000003c677808 */ /* 0x001fcc0002000000 */
[----:B------:R-:W0:Y:S01]  /*9f40*/  MUFU.TANH R65, R65 ;  /* 0x0000004100417308 */ /* 0x000e220000002400 */
[C---:B------:R-:W-:Y:S02]  /*9f50*/  ISETP.GT.AND P4, PT, R70.reuse, 0x50, PT ;  /* 0x000000504600780c */ /* 0x040fe40003f84270 */
[----:B------:R-:W-:Y:S02]  /*9f60*/  FMNMX.FTZ R62, R103, R62, !PT ;  /* 0x0000003e673e7209 */ /* 0x000fe40007810000 */
[----:B------:R-:W-:Y:S02]  /*9f70*/  ISETP.GT.AND P3, PT, R70, 0x51, PT ;  /* 0x000000514600780c */ /* 0x000fe40003f64270 */
[----:B--2---:R-:W-:Y:S01]  /*9f80*/  FSEL R87, R64, -INF , P4 ;  /* 0xff80000040577808 */ /* 0x004fe20002000000 */
[----:B------:R-:W2:Y:S01]  /*9f90*/  MUFU.TANH R8, R8 ;  /* 0x0000000800087308 */ /* 0x000ea20000002400 */
[----:B------:R-:W-:Y:S01]  /*9fa0*/  FMNMX.FTZ R62, R61, R62, !PT ;  /* 0x0000003e3d3e7209 */ /* 0x000fe20007810000 */
[----:B------:R-:W-:Y:S01]  /*9fb0*/  FFMA.FTZ R60, R105, R58, -R36 ;  /* 0x0000003a693c7223 */ /* 0x000fe20000010824 */
[----:B------:R-:W-:-:S02]  /*9fc0*/  ISETP.GT.AND P4, PT, R70, 0x58, PT ;  /* 0x000000584600780c */ /* 0x000fc40003f84270 */
[----:B-1----:R-:W-:Y:S02]  /*9fd0*/  FSEL R105, R10, -INF , P3 ;  /* 0xff8000000a697808 */ /* 0x002fe40001800000 */
[----:B------:R-:W-:Y:S01]  /*9fe0*/  FMNMX.FTZ R62, R87, R62, !PT ;  /* 0x0000003e573e7209 */ /* 0x000fe20007810000 */
[----:B------:R-:W1:Y:S01]  /*9ff0*/  MUFU.TANH R9, R9 ;  /* 0x0000000900097308 */ /* 0x000e620000002400 */
[----:B------:R-:W-:Y:S02]  /*a000*/  ISETP.GT.AND P3, PT, R70, 0x59, PT ;  /* 0x000000594600780c */ /* 0x000fe40003f64270 */
[----:B---3--:R-:W-:Y:S02]  /*a010*/  FSEL R11, R11, -INF , P4 ;  /* 0xff8000000b0b7808 */ /* 0x008fe40002000000 */
[----:B------:R-:W-:-:S03]  /*a020*/  FMNMX.FTZ R62, R105, R62, !PT ;  /* 0x0000003e693e7209 */ /* 0x000fc60007810000 */
[----:B------:R-:W3:Y:S01]  /*a030*/  MUFU.TANH R26, R26 ;  /* 0x0000001a001a7308 */ /* 0x000ee20000002400 */
[----:B------:R-:W-:Y:S01]  /*a040*/  ISETP.GT.AND P4, PT, R70, 0x60, PT ;  /* 0x000000604600780c */ /* 0x000fe20003f84270 */
[----:B------:R-:W-:Y:S01]  /*a050*/  FMUL.FTZ R38, R2, R49 ;  /* 0x0000003102267220 */ /* 0x000fe20000410000 */
[----:B0-----:R-:W-:Y:S02]  /*a060*/  FSEL R65, R65, -INF , P3 ;  /* 0xff80000041417808 */ /* 0x001fe40001800000 */
[----:B------:R-:W-:-:S03]  /*a070*/  FMNMX.FTZ R62, R11, R62, !PT ;  /* 0x0000003e0b3e7209 */ /* 0x000fc60007810000 */
[----:B------:R-:W0:Y:S01]  /*a080*/  MUFU.TANH R30, R30 ;  /* 0x0000001e001e7308 */ /* 0x000e220000002400 */
[----:B------:R-:W-:Y:S02]  /*a090*/  ISETP.GT.AND P3, PT, R70, 0x61, PT ;  /* 0x000000614600780c */ /* 0x000fe40003f64270 */
[----:B--2---:R-:W-:Y:S02]  /*a0a0*/  FSEL R133, R8, -INF , P4 ;  /* 0xff80000008857808 */ /* 0x004fe40002000000 */
[----:B------:R-:W-:-:S03]  /*a0b0*/  FMNMX.FTZ R62, R65, R62, !PT ;  /* 0x0000003e413e7209 */ /* 0x000fc60007810000 */
[----:B------:R-:W2:Y:S01]  /*a0c0*/  MUFU.TANH R34, R34 ;  /* 0x0000002200227308 */ /* 0x000ea20000002400 */
[----:B------:R-:W-:Y:S02]  /*a0d0*/  ISETP.GT.AND P4, PT, R70, 0x68, PT ;  /* 0x000000684600780c */ /* 0x000fe40003f84270 */
[----:B-1----:R-:W-:Y:S02]  /*a0e0*/  FSEL R9, R9, -INF , P3 ;  /* 0xff80000009097808 */ /* 0x002fe40001800000 */
[----:B------:R-:W-:-:S03]  /*a0f0*/  FMNMX.FTZ R62, R133, R62, !PT ;  /* 0x0000003e853e7209 */ /* 0x000fc60007810000 */
[----:B------:R-:W1:Y:S01]  /*a100*/  MUFU.TANH R38, R38 ;  /* 0x0000002600267308 */ /* 0x000e620000002400 */
[----:B------:R-:W-:-:S01]  /*a110*/  FFMA.FTZ R8, R55, R58, -R36 ;  /* 0x0000003a37087223 */ /* 0x000fc20000010824 */
[----:B------:R-:W-:Y:S01]  /*a120*/  ISETP.GT.AND P3, PT, R70, 0x69, PT ;  /* 0x000000694600780c */ /* 0x000fe20003f64270 */
[----:B------:R-:W-:Y:S01]  /*a130*/  FMUL.FTZ R24, R2, R24 ;  /* 0x0000001802187220 */ /* 0x000fe20000410000 */
[----:B---3--:R-:W-:Y:S02]  /*a140*/  FSEL R55, R26, -INF , P4 ;  /* 0xff8000001a377808 */ /* 0x008fe40002000000 */
[----:B------:R-:W-:Y:S02]  /*a150*/  FMNMX.FTZ R62, R9, R62, !PT ;  /* 0x0000003e093e7209 */ /* 0x000fe40007810000 */
[----:B------:R-:W3:Y:S01]  /*a160*/  MUFU.TANH R40, R40 ;  /* 0x0000002800287308 */ /* 0x000ee20000002400 */
[----:B------:R-:W-:-:S01]  /*a170*/  FFMA.FTZ R135, R63, R58, -R36 ;  /* 0x0000003a3f877223 */ /* 0x000fc20000010824 */
[----:B------:R-:W-:Y:S01]  /*a180*/  ISETP.GT.AND P4, PT, R70, 0x70, PT ;  /* 0x000000704600780c */ /* 0x000fe20003f84270 */
[----:B------:R-:W-:Y:S01]  /*a190*/  FMUL.FTZ R25, R2, R25 ;  /* 0x0000001902197220 */ /* 0x000fe20000410000 */
[----:B0-----:R-:W-:-:S02]  /*a1a0*/  FSEL R63, R30, -INF , P3 ;  /* 0xff8000001e3f7808 */ /* 0x001fc40001800000 */
[----:B------:R-:W-:Y:S02]  /*a1b0*/  FMNMX.FTZ R62, R55, R62, !PT ;  /* 0x0000003e373e7209 */ /* 0x000fe40007810000 */
[----:B------:R-:W0:Y:S01]  /*a1c0*/  MUFU.TANH R42, R42 ;  /* 0x0000002a002a7308 */ /* 0x000e220000002400 */
[----:B------:R-:W-:Y:S01]  /*a1d0*/  ISETP.GT.AND P3, PT, R70, 0x71, PT ;  /* 0x000000714600780c */ /* 0x000fe20003f64270 */
[----:B------:R-:W-:Y:S01]  /*a1e0*/  FMUL.FTZ R28, R2, R28 ;  /* 0x0000001c021c7220 */ /* 0x000fe20000410000 */
[----:B--2---:R-:W-:Y:S02]  /*a1f0*/  FSEL R137, R34, -INF , P4 ;  /* 0xff80000022897808 */ /* 0x004fe40002000000 */
[----:B------:R-:W-:-:S03]  /*a200*/  FMNMX.FTZ R62, R63, R62, !PT ;  /* 0x0000003e3f3e7209 */ /* 0x000fc60007810000 */
[----:B------:R-:W2:Y:S01]  /*a210*/  MUFU.TANH R24, R24 ;  /* 0x0000001800187308 */ /* 0x000ea20000002400 */
[----:B------:R-:W-:-:S01]  /*a220*/  FFMA.FTZ R26, R109, R58, -R36 ;  /* 0x0000003a6d1a7223 */ /* 0x000fc20000010824 */
[----:B------:R-:W-:Y:S01]  /*a230*/  ISETP.GT.AND P4, PT, R70, 0x78, PT ;  /* 0x000000784600780c */ /* 0x000fe20003f84270 */
[----:B------:R-:W-:Y:S01]  /*a240*/  FMUL.FTZ R29, R2, R29 ;  /* 0x0000001d021d7220 */ /* 0x000fe20000410000 */
[----:B-1----:R-:W-:Y:S02]  /*a250*/  FSEL R109, R38, -INF , P3 ;  /* 0xff800000266d7808 */ /* 0x002fe40001800000 */
[----:B------:R-:W-:Y:S02]  /*a260*/  FMNMX.FTZ R62, R137, R62, !PT ;  /* 0x0000003e893e7209 */ /* 0x000fe40007810000 */
[----:B------:R-:W1:Y:S01]  /*a270*/  MUFU.TANH R25, R25 ;  /* 0x0000001900197308 */ /* 0x000e620000002400 */
[----:B------:R-:W-:Y:S01]  /*a280*/  ISETP.GT.AND P3, PT, R70, 0x79, PT ;  /* 0x000000794600780c */ /* 0x000fe20003f64270 */
[----:B------:R-:W-:Y:S01]  /*a290*/  FMUL.FTZ R32, R2, R32 ;  /* 0x0000002002207220 */ /* 0x000fe20000410000 */
[----:B---3--:R-:W-:-:S02]  /*a2a0*/  FSEL R139, R40, -INF , P4 ;  /* 0xff800000288b7808 */ /* 0x008fc40002000000 */
[----:B------:R-:W-:-:S03]  /*a2b0*/  FMNMX.FTZ R62, R109, R62, !PT ;  /* 0x0000003e6d3e7209 */ /* 0x000fc60007810000 */
[----:B------:R-:W3:Y:S01]  /*a2c0*/  MUFU.TANH R28, R28 ;  /* 0x0000001c001c7308 */ /* 0x000ee20000002400 */
[----:B------:R-:W-:-:S01]  /*a2d0*/  FFMA.FTZ R141, R67, R58, -R36 ;  /* 0x0000003a438d7223 */ /* 0x000fc20000010824 */
[----:B------:R-:W-:Y:S01]  /*a2e0*/  ISETP.GT.AND P4, PT, R70, 0x80, PT ;  /* 0x000000804600780c */ /* 0x000fe20003f84270 */
[----:B------:R-:W-:Y:S01]  /*a2f0*/  FMUL.FTZ R33, R2, R33 ;  /* 0x0000002102217220 */ /* 0x000fe20000410000 */
[----:B0-----:R-:W-:Y:S02]  /*a300*/  FSEL R67, R42, -INF , P3 ;  /* 0xff8000002a437808 */ /* 0x001fe40001800000 */
[----:B------:R-:W-:Y:S02]  /*a310*/  FMNMX.FTZ R62, R139, R62, !PT ;  /* 0x0000003e8b3e7209 */ /* 0x000fe40007810000 */
[----:B------:R-:W0:Y:S01]  /*a320*/  MUFU.TANH R29, R29 ;  /* 0x0000001d001d7308 */ /* 0x000e220000002400 */
[----:B------:R-:W-:Y:S02]  /*a330*/  ISETP.GT.AND P3, PT, R70, 0x81, PT ;  /* 0x000000814600780c */ /* 0x000fe40003f64270 */
[----:B--2---:R-:W-:-:S02]  /*a340*/  FSEL R143, R24, -INF , P4 ;  /* 0xff800000188f7808 */ /* 0x004fc40002000000 */
[----:B------:R-:W-:-:S03]  /*a350*/  FMNMX.FTZ R62, R67, R62, !PT ;  /* 0x0000003e433e7209 */ /* 0x000fc60007810000 */
[----:B------:R-:W2:Y:S01]  /*a360*/  MUFU.TANH R32, R32 ;  /* 0x0000002000207308 */ /* 0x000ea20000002400 */
[----:B------:R-:W-:Y:S01]  /*a370*/  ISETP.GT.AND P4, PT, R70, 0x88, PT ;  /* 0x000000884600780c */ /* 0x000fe20003f84270 */
[----:B------:R-:W-:Y:S01]  /*a380*/  FMUL.FTZ R37, R2, R37 ;  /* 0x0000002502257220 */ /* 0x000fe20000410000 */
[----:B-1----:R-:W-:Y:S02]  /*a390*/  FSEL R25, R25, -INF , P3 ;  /* 0xff80000019197808 */ /* 0x002fe40001800000 */
[----:B------:R-:W-:-:S03]  /*a3a0*/  FMNMX.FTZ R62, R143, R62, !PT ;  /* 0x0000003e8f3e7209 */ /* 0x000fc60007810000 */
[----:B------:R-:W1:Y:S01]  /*a3b0*/  MUFU.TANH R33, R33 ;  /* 0x0000002100217308 */ /* 0x000e620000002400 */
[----:B------:R-:W-:-:S01]  /*a3c0*/  FFMA.FTZ R24, R69, R58, -R36 ;  /* 0x0000003a45187223 */ /* 0x000fc20000010824 */
[----:B------:R-:W-:Y:S02]  /*a3d0*/  ISETP.GT.AND P3, PT, R70, 0x89, PT ;  /* 0x000000894600780c */ /* 0x000fe40003f64270 */
[----:B---3--:R-:W-:Y:S02]  /*a3e0*/  FSEL R69, R28, -INF , P4 ;  /* 0xff8000001c457808 */ /* 0x008fe40002000000 */
[----:B------:R-:W-:Y:S02]  /*a3f0*/  FMNMX.FTZ R62, R25, R62, !PT ;  /* 0x0000003e193e7209 */ /* 0x000fe40007810000 */
[----:B------:R-:W3:Y:S01]  /*a400*/  MUFU.TANH R44, R44 ;  /* 0x0000002c002c7308 */ /* 0x000ee20000002400 */
[----:B------:R-:W-:Y:S02]  /*a410*/  ISETP.GT.AND P4, PT, R70, 0x90, PT ;  /* 0x000000904600780c */ /* 0x000fe40003f84270 */
[----:B0-----:R-:W-:-:S02]  /*a420*/  FSEL R29, R29, -INF , P3 ;  /* 0xff8000001d1d7808 */ /* 0x001fc40001800000 */
[----:B------:R-:W-:-:S03]  /*a430*/  FMNMX.FTZ R62, R69, R62, !PT ;  /* 0x0000003e453e7209 */ /* 0x000fc60007810000 */
[----:B------:R-:W0:Y:S01]  /*a440*/  MUFU.TANH R37, R37 ;  /* 0x0000002500257308 */ /* 0x000e220000002400 */
[----:B------:R-:W-:Y:S02]  /*a450*/  ISETP.GT.AND P3, PT, R70, 0x91, PT ;  /* 0x000000914600780c */ /* 0x000fe40003f64270 */
[----:B--2---:R-:W-:Y:S02]  /*a460*/  FSEL R145, R32, -INF , P4 ;  /* 0xff80000020917808 */ /* 0x004fe40002000000 */
[----:B------:R-:W-:Y:S02]  /*a470*/  FMNMX.FTZ R62, R29, R62, !PT ;  /* 0x0000003e1d3e7209 */ /* 0x000fe40007810000 */
[----:B------:R-:W-:Y:S02]  /*a480*/  ISETP.GT.AND P4, PT, R70, 0x98, PT ;  /* 0x000000984600780c */ /* 0x000fe40003f84270 */
[----:B-1----:R-:W-:Y:S02]  /*a490*/  FSEL R33, R33, -INF , P3 ;  /* 0xff80000021217808 */ /* 0x002fe40001800000 */
[----:B------:R-:W-:-:S02]  /*a4a0*/  FMNMX.FTZ R62, R145, R62, !PT ;  /* 0x0000003e913e7209 */ /* 0x000fc40007810000 */
[----:B------:R-:W-:Y:S02]  /*a4b0*/  ISETP.GT.AND P3, PT, R70, 0x99, PT ;  /* 0x000000994600780c */ /* 0x000fe40003f64270 */
[----:B---3--:R-:W-:Y:S02]  /*a4c0*/  FSEL R147, R44, -INF , P4 ;  /* 0xff8000002c937808 */ /* 0x008fe40002000000 */
[----:B------:R-:W-:Y:S02]  /*a4d0*/  FMNMX.FTZ R62, R33, R62, !PT ;  /* 0x0000003e213e7209 */ /* 0x000fe40007810000 */
[----:B0-----:R-:W-:Y:S02]  /*a4e0*/  FSEL R37, R37, -INF , P3 ;  /* 0xff80000025257808 */ /* 0x001fe40001800000 */
[----:B------:R-:W-:Y:S01]  /*a4f0*/  FMNMX.FTZ R62, R147, R62, !PT ;  /* 0x0000003e933e7209 */ /* 0x000fe20007810000 */
[----:B------:R-:W-:-:S03]  /*a500*/  FFMA.FTZ R30, R31, R58, -R36 ;  /* 0x0000003a1f1e7223 */ /* 0x000fc60000010824 */
[----:B------:R-:W-:Y:S01]  /*a510*/  FMNMX.FTZ R62, R37, R62, !PT ;  /* 0x0000003e253e7209 */ /* 0x000fe20007810000 */
[----:B------:R-:W-:-:S04]  /*a520*/  FFMA.FTZ R31, R113, R58, -R36 ;  /* 0x0000003a711f7223 */ /* 0x000fc80000010824 */
[----:B------:R-:W0:Y:S01]  /*a530*/  SHFL.BFLY PT, R113, R62, 0x2, 0x1f ;  /* 0x0c401f003e717f89 */ /* 0x000e2200000e0000 */
[----:B------:R-:W-:-:S01]  /*a540*/  FFMA.FTZ R28, R111, R58, -R36 ;  /* 0x0000003a6f1c7223 */ /* 0x000fc20000010824 */
[----:B------:R-:W-:Y:S01]  /*a550*/  FFMA.FTZ R111, R115, R58, -R36 ;  /* 0x0000003a736f7223 */ /* 0x000fe20000010824 */
[----:B0-----:R-:W-:-:S05]  /*a560*/  FMNMX.FTZ R44, R62, R113, !PT ;  /* 0x000000713e2c7209 */ /* 0x001fca0007810000 */
[----:B------:R-:W0:Y:S01]  /*a570*/  SHFL.BFLY PT, R115, R44, 0x1, 0x1f ;  /* 0x0c201f002c737f89 */ /* 0x000e2200000e0000 */
        /* <DEDUP_REMOVED lines=15> */
[----:B0-----:R-:W-:Y:S01]  /*a670*/  FMNMX.FTZ R60, R44, R115, !PT ;  /* 0x000000732c3c7209 */ /* 0x001fe20007810000 */
[----:B------:R-:W-:-:S03]  /*a680*/  FFMA.FTZ R39, R39, R58, -R36 ;  /* 0x0000003a27277223 */ /* 0x000fc60000010824 */
[C---:B------:R-:W-:Y:S01]  /*a690*/  FSETP.NEU.FTZ.AND P3, PT, R60.reuse, -INF , PT ;  /* 0xff8000003c00780b */ /* 0x040fe20003f7d000 */
[----:B------:R-:W-:-:S01]  /*a6a0*/  FFMA.FTZ R62, R60, R58, -8 ;  /* 0xc10000003c3e7423 */ /* 0x000fc2000001003a */
[-CC-:B------:R-:W-:Y:S01]  /*a6b0*/  FFMA.FTZ R42, R129, R58.reuse, -R36.reuse ;  /* 0x0000003a812a7223 */ /* 0x180fe20000010824 */
[----:B------:R-:W-:-:S01]  /*a6c0*/  FFMA.FTZ R127, R127, R58, -R36 ;  /* 0x0000003a7f7f7223 */ /* 0x000fc20000010824 */
[-CC-:B------:R-:W-:Y:S01]  /*a6d0*/  FFMA.FTZ R44, R131, R58.reuse, -R36.reuse ;  /* 0x0000003a832c7223 */ /* 0x180fe20000010824 */
[----:B------:R-:W-:-:S01]  /*a6e0*/  FFMA.FTZ R45, R45, R58, -R36 ;  /* 0x0000003a2d2d7223 */ /* 0x000fc20000010824 */
[----:B------:R-:W-:Y:S01]  /*a6f0*/  FSEL R36, R62, RZ, P3 ;  /* 0x000000ff3e247208 */ /* 0x000fe20001800000 */
[----:B------:R-:W-:Y:S04]  /*a700*/  MUFU.EX2 R46, R46 ;  /* 0x0000002e002e7308 */ /* 0x000fe80000000800 */
[----:B------:R-:W-:-:S04]  /*a710*/  FFMA.FTZ R62, R89, R58, -R36 ;  /* 0x0000003a593e7223 */ /* 0x000fc80000010824 */
[----:B------:R-:W0:Y:S01]  /*a720*/  MUFU.EX2 R49, R49 ;  /* 0x0000003100317308 */ /* 0x000e220000000800 */
[----:B------:R-:W-:-:S01]  /*a730*/  FFMA.FTZ R89, R12, R58, -R36 ;  /* 0x0000003a0c597223 */ /* 0x000fc20000010824 */
[----:B------:R-:W-:-:S06]  /*a740*/  FFMA.FTZ R12, R13, R58, -R36 ;  /* 0x0000003a0d0c7223 */ /* 0x000fcc0000010824 */
[----:B------:R-:W1:Y:S01]  /*a750*/  MUFU.EX2 R48, R48 ;  /* 0x0000003000307308 */ /* 0x000e620000000800 */
[----:B------:R-:W-:-:S07]  /*a760*/  FFMA.FTZ R13, R43, R58, -R36 ;  /* 0x0000003a2b0d7223 */ /* 0x000fce0000010824 */
[----:B------:R-:W2:Y:S01]  /*a770*/  MUFU.EX2 R41, R41 ;  /* 0x0000002900297308 */ /* 0x000ea20000000800 */
[----:B------:R-:W-:-:S07]  /*a780*/  FFMA.FTZ R15, R15, R58, -R36 ;  /* 0x0000003a0f0f7223 */ /* 0x000fce0000010824 */
[----:B------:R-:W-:Y:S08]  /*a790*/  MUFU.EX2 R62, R62 ;  /* 0x0000003e003e7308 */ /* 0x000ff00000000800 */
[----:B------:R-:W3:Y:S08]  /*a7a0*/  MUFU.EX2 R89, R89 ;  /* 0x0000005900597308 */ /* 0x000ef00000000800 */
[----:B------:R-:W4:Y:S01]  /*a7b0*/  MUFU.EX2 R50, R50 ;  /* 0x0000003200327308 */ /* 0x000f220000000800 */
[----:B------:R-:W-:-:S07]  /*a7c0*/  FFMA.FTZ R64, R91, R58, -R36 ;  /* 0x0000003a5b407223 */ /* 0x000fce0000010824 */
[----:B------:R5:W-:Y:S08]  /*a7d0*/  MUFU.EX2 R52, R66 ;  /* 0x0000004200347308 */ /* 0x000bf00000000800 */
[----:B------:R-:W4:Y:S01]  /*a7e0*/  MUFU.EX2 R12, R12 ;  /* 0x0000000c000c7308 */ /* 0x000f220000000800 */
[----:B-----5:R-:W-:-:S01]  /*a7f0*/  FFMA.FTZ R66, R73, R58, -R36 ;  /* 0x0000003a49427223 */ /* 0x020fc20000010824 */
[----:B------:R-:W-:Y:S01]  /*a800*/  FFMA.FTZ R73, R81, R58, -R36 ;  /* 0x0000003a51497223 */ /* 0x000fe20000010824 */
[----:B0-----:R-:W-:-:S05]  /*a810*/  FADD.FTZ R81, R46, R49 ;  /* 0x000000312e517221 */ /* 0x001fca0000010000 */
[----:B------:R-:W0:Y:S01]  /*a820*/  MUFU.EX2 R53, R53 ;  /* 0x0000003500357308 */ /* 0x000e220000000800 */
[----:B-1----:R-:W-:-:S01]  /*a830*/  FADD.FTZ R84, R48, R81 ;  /* 0x0000005130547221 */ /* 0x002fc20000010000 */
[----:B------:R-:W-:-:S06]  /*a840*/  FFMA.FTZ R43, R21, R58, -R36 ;  /* 0x0000003a152b7223 */ /* 0x000fcc0000010824 */
[----:B------:R-:W1:Y:S01]  /*a850*/  MUFU.EX2 R13, R13 ;  /* 0x0000000d000d7308 */ /* 0x000e620000000800 */
[----:B--2---:R-:W-:-:S01]  /*a860*/  FADD.FTZ R81, R41, R84 ;  /* 0x0000005429517221 */ /* 0x004fc20000010000 */
[----:B------:R-:W-:Y:S01]  /*a870*/  FFMA.FTZ R82, R65, R58, -R36 ;  /* 0x0000003a41527223 */ /* 0x000fe20000010824 */
[----:B---3--:R-:W-:-:S05]  /*a880*/  FADD.FTZ R65, R62, R89 ;  /* 0x000000593e417221 */ /* 0x008fca0000010000 */
[----:B------:R-:W2:Y:S01]  /*a890*/  MUFU.EX2 R15, R15 ;  /* 0x0000000f000f7308 */ /* 0x000ea20000000800 */
[----:B------:R-:W-:-:S01]  /*a8a0*/  FFMA.FTZ R68, R75, R58, -R36 ;  /* 0x0000003a4b447223 */ /* 0x000fc20000010824 */
[----:B----4-:R-:W-:Y:S01]  /*a8b0*/  FADD.FTZ R84, R50, R81 ;  /* 0x0000005132547221 */ /* 0x010fe20000010000 */
[----:B------:R-:W-:-:S05]  /*a8c0*/  FADD.FTZ R86, R12, R65 ;  /* 0x000000410c567221 */ /* 0x000fca0000010000 */
[----:B------:R-:W3:Y:S01]  /*a8d0*/  MUFU.EX2 R64, R64 ;  /* 0x0000004000407308 */ /* 0x000ee20000000800 */
[----:B------:R-:W-:-:S01]  /*a8e0*/  FFMA.FTZ R21, R95, R58, -R36 ;  /* 0x0000003a5f157223 */ /* 0x000fc20000010824 */
[----:B0-----:R-:W-:Y:S01]  /*a8f0*/  FADD.FTZ R88, R53, R84 ;  /* 0x0000005435587221 */ /* 0x001fe20000010000 */
[----:B-1----:R-:W-:-:S05]  /*a900*/  FADD.FTZ R86, R13, R86 ;  /* 0x000000560d567221 */ /* 0x002fca0000010000 */
[----:B------:R-:W0:Y:S01]  /*a910*/  MUFU.EX2 R43, R43 ;  /* 0x0000002b002b7308 */ /* 0x000e220000000800 */
[----:B------:R-:W-:-:S01]  /*a920*/  FADD.FTZ R65, R3, R88 ;  /* 0x0000005803417221 */ /* 0x000fc20000010000 */
[----:B------:R-:W-:-:S06]  /*a930*/  FFMA.FTZ R84, R63, R58, -R36 ;  /* 0x0000003a3f547223 */ /* 0x000fcc0000010824 */
[----:B------:R-:W1:Y:S01]  /*a940*/  MUFU.EX2 R93, R93 ;  /* 0x0000005d005d7308 */ /* 0x000e620000000800 */
[----:B--2---:R-:W-:-:S01]  /*a950*/  FADD.FTZ R63, R15, R86 ;  /* 0x000000560f3f7221 */ /* 0x004fc20000010000 */
[----:B------:R-:W-:-:S06]  /*a960*/  FFMA.FTZ R70, R97, R58, -R36 ;  /* 0x0000003a61467223 */ /* 0x000fcc0000010824 */
[----:B------:R-:W2:Y:S01]  /*a970*/  MUFU.EX2 R68, R68 ;  /* 0x0000004400447308 */ /* 0x000ea20000000800 */
[----:B------:R-:W-:-:S07]  /*a980*/  FADD.FTZ R65, R14, R65 ;  /* 0x000000410e417221 */ /* 0x000fce0000010000 */
[----:B------:R-:W4:Y:S01]  /*a990*/  MUFU.EX2 R47, R47 ;  /* 0x0000002f002f7308 */ /* 0x000f220000000800 */
[----:B---3--:R-:W-:-:S01]  /*a9a0*/  FADD.FTZ R88, R64, R63 ;  /* 0x0000003f40587221 */ /* 0x008fc20000010000 */
[----:B------:R-:W-:-:S06]  /*a9b0*/  FFMA.FTZ R75, R77, R58, -R36 ;  /* 0x0000003a4d4b7223 */ /* 0x000fcc0000010824 */
[----:B------:R-:W3:Y:S01]  /*a9c0*/  MUFU.EX2 R21, R21 ;  /* 0x0000001500157308 */ /* 0x000ee20000000800 */
[----:B------:R-:W-:-:S01]  /*a9d0*/  FADD.FTZ R90, R20, R65 ;  /* 0x00000041145a7221 */ /* 0x000fc20000010000 */
[----:B0-----:R-:W-:-:S06]  /*a9e0*/  FADD.FTZ R65, R43, R88 ;  /* 0x000000582b417221 */ /* 0x001fcc0000010000 */
[----:B------:R-:W0:Y:S01]  /*a9f0*/  MUFU.EX2 R66, R66 ;  /* 0x0000004200427308 */ /* 0x000e220000000800 */
[----:B------:R-:W-:-:S01]  /*aa00*/  FFMA.FTZ R72, R79, R58, -R36 ;  /* 0x0000003a4f487223 */ /* 0x000fc20000010824 */
[----:B-1----:R-:W-:Y:S01]  /*aa10*/  FADD.FTZ R90, R93, R90 ;  /* 0x0000005a5d5a7221 */ /* 0x002fe20000010000 */
[----:B--2---:R-:W-:-:S05]  /*aa20*/  FADD.FTZ R88, R68, R65 ;  /* 0x0000004144587221 */ /* 0x004fca0000010000 */
[----:B------:R-:W1:Y:S01]  /*aa30*/  MUFU.EX2 R70, R70 ;  /* 0x0000004600467308 */ /* 0x000e620000000800 */
[----:B----4-:R-:W-:-:S01]  /*aa40*/  FADD.FTZ R65, R47, R90 ;  /* 0x0000005a2f417221 */ /* 0x010fc20000010000 */
[----:B------:R-:W-:-:S06]  /*aa50*/  FFMA.FTZ R63, R25, R58, -R36 ;  /* 0x0000003a193f7223 */ /* 0x000fcc0000010824 */
[----:B------:R-:W2:Y:S01]  /*aa60*/  MUFU.EX2 R83, R83 ;  /* 0x0000005300537308 */ /* 0x000ea20000000800 */
[----:B---3--:R-:W-:-:S01]  /*aa70*/  FADD.FTZ R25, R21, R88 ;  /* 0x0000005815197221 */ /* 0x008fc20000010000 */
[----:B------:R-:W-:-:S06]  /*aa80*/  FFMA.FTZ R76, R99, R58, -R36 ;  /* 0x0000003a634c7223 */ /* 0x000fcc0000010824 */
[----:B------:R-:W3:Y:S01]  /*aa90*/  MUFU.EX2 R75, R75 ;  /* 0x0000004b004b7308 */ /* 0x000ee20000000800 */
[----:B------:R-:W-:-:S07]  /*aaa0*/  FADD.FTZ R81, R52, R65 ;  /* 0x0000004134517221 */ /* 0x000fce0000010000 */
[----:B------:R-:W4:Y:S01]  /*aab0*/  MUFU.EX2 R51, R51 ;  /* 0x0000003300337308 */ /* 0x000f220000000800 */
[----:B0-----:R-:W-:-:S01]  /*aac0*/  FADD.FTZ R65, R66, R25 ;  /* 0x0000001942417221 */ /* 0x001fc20000010000 */
[----:B------:R-:W-:-:S06]  /*aad0*/  FFMA.FTZ R77, R85, R58, -R36 ;  /* 0x0000003a554d7223 */ /* 0x000fcc0000010824 */
[----:B------:R-:W0:Y:S01]  /*aae0*/  MUFU.EX2 R72, R72 ;  /* 0x0000004800487308 */ /* 0x000e220000000800 */
[----:B------:R-:W-:-:S07]  /*aaf0*/  FADD.FTZ R90, R54, R81 ;  /* 0x00000051365a7221 */ /* 0x000fce0000010000 */
[----:B------:R-:W5:Y:S01]  /*ab00*/  MUFU.EX2 R56, R56 ;  /* 0x0000003800387308 */ /* 0x000f620000000800 */
[----:B-1----:R-:W-:-:S01]  /*ab10*/  FADD.FTZ R88, R70, R65 ;  /* 0x0000004146587221 */ /* 0x002fc20000010000 */
[----:B------:R-:W-:-:S06]  /*ab20*/  FFMA.FTZ R74, R101, R58, -R36 ;  /* 0x0000003a654a7223 */ /* 0x000fcc0000010824 */
[----:B------:R-:W1:Y:S01]  /*ab30*/  MUFU.EX2 R73, R73 ;  /* 0x0000004900497308 */ /* 0x000e620000000800 */
[----:B------:R-:W-:-:S01]  /*ab40*/  FFMA.FTZ R79, R61, R58, -R36 ;  /* 0x0000003a3d4f7223 */ /* 0x000fc20000010824 */
[-CC-:B------:R-:W-:Y:S01]  /*ab50*/  FFMA.FTZ R57, R57, R58.reuse, -R36.reuse ;  /* 0x0000003a39397223 */ /* 0x180fe20000010824 */
[----:B------:R-:W-:-:S01]  /*ab60*/  FFMA.FTZ R78, R103, R58, -R36 ;  /* 0x0000003a674e7223 */ /* 0x000fc20000010824 */
[-CC-:B------:R-:W-:Y:S01]  /*ab70*/  FFMA.FTZ R61, R87, R58.reuse, -R36.reuse ;  /* 0x0000003a573d7223 */ /* 0x180fe20000010824 */
[----:B------:R-:W-:-:S03]  /*ab80*/  FFMA.FTZ R80, R105, R58, -R36 ;  /* 0x0000003a69507223 */ /* 0x000fc60000010824 */
        /* <DEDUP_REMOVED lines=14> */
[----:B------:R-:W-:Y:S01]  /*ac70*/  FFMA.FTZ R33, R33, R58, -R36 ;  /* 0x0000003a21217223 */ /* 0x000fe20000010824 */
[----:B--2---:R-:W-:-:S01]  /*ac80*/  FADD.FTZ R90, R83, R90 ;  /* 0x0000005a535a7221 */ /* 0x004fc20000010000 */
[-CC-:B------:R-:W-:Y:S01]  /*ac90*/  FFMA.FTZ R147, R147, R58.reuse, -R36.reuse ;  /* 0x0000003a93937223 */ /* 0x180fe20000010824 */
[----:B------:R-:W2:Y:S01]  /*aca0*/  MUFU.EX2 R77, R77 ;  /* 0x0000004d004d7308 */ /* 0x000ea20000000800 */
[----:B------:R-:W-:-:S01]  /*acb0*/  FFMA.FTZ R36, R37, R58, -R36 ;  /* 0x0000003a25247223 */ /* 0x000fc20000010824 */
[----:B---3--:R-:W-:Y:S01]  /*acc0*/  FADD.FTZ R37, R75, R88 ;  /* 0x000000584b257221 */ /* 0x008fe20000010000 */
[----:B----4-:R-:W-:-:S01]  /*acd0*/  FADD.FTZ R65, R51, R90 ;  /* 0x0000005a33417221 */ /* 0x010fc20000010000 */
[----:B------:R-:W-:-:S04]  /*ace0*/  F2FP.SATFINITE.E4M3.F32.PACK_AB_MERGE_C R153, R41, R48, RZ ;  /* 0x000000302999723e */ /* 0x000fc800048070ff */
[----:B------:R-:W3:Y:S01]  /*acf0*/  MUFU.EX2 R8, R8 ;  /* 0x0000000800087308 */ /* 0x000ee20000000800 */
[----:B0-----:R-:W-:-:S01]  /*ad00*/  FADD.FTZ R48, R72, R37 ;  /* 0x0000002548307221 */ /* 0x001fc20000010000 */
[----:B-----5:R-:W-:Y:S01]  /*ad10*/  FADD.FTZ R65, R56, R65 ;  /* 0x0000004138417221 */ /* 0x020fe20000010000 */
[----:B------:R-:W-:-:S05]  /*ad20*/  F2FP.SATFINITE.E4M3.F32.PACK_AB_MERGE_C R155, R14, R3, RZ ;  /* 0x000000030e9b723e */ /* 0x000fca00048070ff */
[----:B------:R-:W0:Y:S01]  /*ad30*/  MUFU.EX2 R135, R135 ;  /* 0x0000008700877308 */ /* 0x000e220000000800 */
[----:B-1----:R-:W-:-:S01]  /*ad40*/  FADD.FTZ R3, R73, R48 ;  /* 0x0000003049037221 */ /* 0x002fc20000010000 */
[----:B------:R-:W-:-:S06]  /*ad50*/  F2FP.SATFINITE.E4M3.F32.PACK_AB_MERGE_C R149, R52, R47, RZ ;  /* 0x0000002f3495723e */ /* 0x000fcc00048070ff */
[----:B------:R-:W1:Y:S01]  /*ad60*/  MUFU.EX2 R74, R74 ;  /* 0x0000004a004a7308 */ /* 0x000e620000000800 */
[----:B------:R-:W-:-:S01]  /*ad70*/  FADD.FTZ R52, R10, R65 ;  /* 0x000000410a347221 */ /* 0x000fc20000010000 */
[----:B------:R-:W-:-:S06]  /*ad80*/  FADD.FTZ R48, R76, R3 ;  /* 0x000000034c307221 */ /* 0x000fcc0000010000 */
[----:B------:R-:W4:Y:S01]  /*ad90*/  MUFU.EX2 R57, R57 ;  /* 0x0000003900397308 */ /* 0x000f220000000800 */
[----:B------:R-:W-:-:S01]  /*ada0*/  FADD.FTZ R37, R107, R52 ;  /* 0x000000346b257221 */ /* 0x000fc20000010000 */
[----:B--2---:R-:W-:-:S06]  /*adb0*/  FADD.FTZ R3, R77, R48 ;  /* 0x000000304d037221 */ /* 0x004fcc0000010000 */
[----:B------:R-:W2:Y:S01]  /*adc0*/  MUFU.EX2 R26, R26 ;  /* 0x0000001a001a7308 */ /* 0x000ea20000000800 */
[----:B------:R-:W-:-:S07]  /*add0*/  F2FP.SATFINITE.E4M3.F32.PACK_AB_MERGE_C R152, R13, R12, RZ ;  /* 0x0000000c0d98723e */ /* 0x000fce00048070ff */
[----:B------:R-:W5:Y:S01]  /*ade0*/  MUFU.EX2 R78, R78 ;  /* 0x0000004e004e7308 */ /* 0x000f620000000800 */
[----:B---3--:R-:W-:-:S01]  /*adf0*/  FADD.FTZ R12, R8, R37 ;  /* 0x00000025080c7221 */ /* 0x008fc20000010000 */
[----:B0-----:R-:W-:-:S06]  /*ae00*/  F2FP.SATFINITE.E4M3.F32.PACK_AB_MERGE_C R37, R135, R8, RZ ;  /* 0x000000088725723e */ /* 0x001fcc00048070ff */
[----:B------:R-:W0:Y:S01]  /*ae10*/  MUFU.EX2 R141, R141 ;  /* 0x0000008d008d7308 */ /* 0x000e220000000800 */
[----:B-1----:R-:W-:-:S07]  /*ae20*/  FADD.FTZ R8, R74, R3 ;  /* 0x000000034a087221 */ /* 0x002fce0000010000 */
[----:B------:R-:W1:Y:S01]  /*ae30*/  MUFU.EX2 R79, R79 ;  /* 0x0000004f004f7308 */ /* 0x000e620000000800 */
[----:B------:R-:W-:-:S01]  /*ae40*/  FADD.FTZ R135, R135, R12 ;  /* 0x0000000c87877221 */ /* 0x000fc20000010000 */
[----:B----4-:R-:W-:-:S06]  /*ae50*/  FADD.FTZ R3, R57, R8 ;  /* 0x0000000839037221 */ /* 0x010fcc0000010000 */
[----:B------:R-:W3:Y:S08]  /*ae60*/  MUFU.EX2 R24, R24 ;  /* 0x0000001800187308 */ /* 0x000ef00000000800 */
[----:B------:R-:W4:Y:S01]  /*ae70*/  MUFU.EX2 R61, R61 ;  /* 0x0000003d003d7308 */ /* 0x000f220000000800 */
[----:B--2---:R-:W-:-:S01]  /*ae80*/  FADD.FTZ R48, R26, R135 ;  /* 0x000000871a307221 */ /* 0x004fc20000010000 */
[----:B-----5:R-:W-:-:S06]  /*ae90*/  FADD.FTZ R12, R78, R3 ;  /* 0x000000034e0c7221 */ /* 0x020fcc0000010000 */
[----:B------:R-:W2:Y:S01]  /*aea0*/  MUFU.EX2 R80, R80 ;  /* 0x0000005000507308 */ /* 0x000ea20000000800 */
[----:B------:R-:W-:Y:S01]  /*aeb0*/  @!P2 PRMT R0, RZ, 0x654, R0 ;  /* 0x00000654ff00a816 */ /* 0x000fe20000000000 */
[----:B0-----:R-:W-:Y:S01]  /*aec0*/  FADD.FTZ R3, R141, R48 ;  /* 0x000000308d037221 */ /* 0x001fe20000010000 */
[----:B-1----:R-:W-:-:S05]  /*aed0*/  FADD.FTZ R12, R79, R12 ;  /* 0x0000000c4f0c7221 */ /* 0x002fca0000010000 */
[----:B------:R-:W0:Y:S01]  /*aee0*/  MUFU.EX2 R11, R11 ;  /* 0x0000000b000b7308 */ /* 0x000e220000000800 */
[----:B------:R1:W-:Y:S01]  /*aef0*/  @!P2 SYNCS.ARRIVE.TRANS64.RED.A1T0 RZ, [R0+URZ], RZ ;  /* 0x000000ff00ffa9a7 */ /* 0x0003e2000810043f */
[----:B------:R-:W-:Y:S01]  /*af00*/  F2FP.SATFINITE.E4M3.F32.PACK_AB_MERGE_C R153, R49, R46, R153 ;  /* 0x0000002e3199723e */ /* 0x000fe20004807099 */
[----:B---3--:R-:W-:-:S05]  /*af10*/  FADD.FTZ R46, R24, R3 ;  /* 0x00000003182e7221 */ /* 0x008fca0000010000 */
[----:B------:R-:W3:Y:S01]  /*af20*/  MUFU.EX2 R71, R71 ;  /* 0x0000004700477308 */ /* 0x000ee20000000800 */
[----:B----4-:R-:W-:-:S07]  /*af30*/  FADD.FTZ R3, R61, R12 ;  /* 0x0000000c3d037221 */ /* 0x010fce0000010000 */
[----:B------:R-:W4:Y:S01]  /*af40*/  MUFU.EX2 R82, R82 ;  /* 0x0000005200527308 */ /* 0x000f220000000800 */
[----:B--2---:R-:W-:-:S07]  /*af50*/  FADD.FTZ R12, R80, R3 ;  /* 0x00000003500c7221 */ /* 0x004fce0000010000 */
[----:B------:R-:W2:Y:S08]  /*af60*/  MUFU.EX2 R27, R27 ;  /* 0x0000001b001b7308 */ /* 0x000eb00000000800 */
[----:B-1----:R-:W1:Y:S01]  /*af70*/  MUFU.EX2 R0, R133 ;  /* 0x0000008500007308 */ /* 0x002e620000000800 */
[----:B0-----:R-:W-:-:S07]  /*af80*/  FADD.FTZ R3, R11, R12 ;  /* 0x0000000c0b037221 */ /* 0x001fce0000010000 */
[----:B------:R-:W0:Y:S08]  /*af90*/  MUFU.EX2 R28, R28 ;  /* 0x0000001c001c7308 */ /* 0x000e300000000800 */
[----:B------:R-:W5:Y:S01]  /*afa0*/  MUFU.EX2 R9, R9 ;  /* 0x0000000900097308 */ /* 0x000f620000000800 */
[----:B---3--:R-:W-:-:S01]  /*afb0*/  FADD.FTZ R46, R71, R46 ;  /* 0x0000002e472e7221 */ /* 0x008fc20000010000 */
[----:B----4-:R-:W-:-:S06]  /*afc0*/  F2FP.SATFINITE.E4M3.F32.PACK_AB_MERGE_C R146, R82, R11, RZ ;  /* 0x0000000b5292723e */ /* 0x010fcc00048070ff */
[----:B------:R-:W-:Y:S01]  /*afd0*/  MUFU.EX2 R30, R30 ;  /* 0x0000001e001e7308 */ /* 0x000fe20000000800 */
[----:B------:R-:W-:-:S07]  /*afe0*/  FADD.FTZ R11, R82, R3 ;  /* 0x00000003520b7221 */ /* 0x000fce0000010000 */
[----:B------:R-:W3:Y:S08]  /*aff0*/  MUFU.EX2 R31, R31 ;  /* 0x0000001f001f7308 */ /* 0x000ef00000000800 */
[----:B------:R-:W4:Y:S01]  /*b000*/  MUFU.EX2 R55, R55 ;  /* 0x0000003700377308 */ /* 0x000f220000000800 */
[----:B------:R-:W-:Y:S01]  /*b010*/  F2FP.SATFINITE.E4M3.F32.PACK_AB_MERGE_C R149, R93, R20, R149 ;  /* 0x000000145d95723e */ /* 0x000fe20004807095 */
[----:B--2---:R-:W-:-:S06]  /*b020*/  FADD.FTZ R13, R27, R46 ;  /* 0x0000002e1b0d7221 */ /* 0x004fcc0000010000 */
[----:B------:R-:W2:Y:S01]  /*b030*/  MUFU.EX2 R84, R84 ;  /* 0x0000005400547308 */ /* 0x000ea20000000800 */
[----:B-1----:R-:W-:-:S01]  /*b040*/  FADD.FTZ R20, R0, R11 ;  /* 0x0000000b00147221 */ /* 0x002fc20000010000 */
[----:B0-----:R-:W-:-:S06]  /*b050*/  FADD.FTZ R13, R28, R13 ;  /* 0x0000000d1c0d7221 */ /* 0x001fcc0000010000 */
[----:B------:R-:W-:Y:S01]  /*b060*/  MUFU.EX2 R34, R34 ;  /* 0x0000002200227308 */ /* 0x000fe20000000800 */
[----:B-----5:R-:W-:-:S07]  /*b070*/  FADD.FTZ R20, R9, R20 ;  /* 0x0000001409147221 */ /* 0x020fce0000010000 */
[----:B------:R-:W-:Y:S08]  /*b080*/  MUFU.EX2 R35, R35 ;  /* 0x0000002300237308 */ /* 0x000ff00000000800 */
[----:B------:R-:W0:Y:S01]  /*b090*/  MUFU.EX2 R32, R32 ;  /* 0x0000002000207308 */ /* 0x000e220000000800 */
[----:B---3--:R-:W-:-:S07]  /*b0a0*/  F2FP.SATFINITE.E4M3.F32.PACK_AB_MERGE_C R12, R31, R30, RZ ;  /* 0x0000001e1f0c723e */ /* 0x008fce00048070ff */
[----:B------:R-:W1:Y:S01]  /*b0b0*/  MUFU.EX2 R25, R137 ;  /* 0x0000008900197308 */ /* 0x000e620000000800 */
[----:B------:R-:W-:-:S07]  /*b0c0*/  FADD.FTZ R30, R30, R13 ;  /* 0x0000000d1e1e7221 */ /* 0x000fce0000010000 */
[----:B------:R-:W-:Y:S01]  /*b0d0*/  MUFU.EX2 R111, R111 ;  /* 0x0000006f006f7308 */ /* 0x000fe20000000800 */
[----:B----4-:R-:W-:-:S07]  /*b0e0*/  FADD.FTZ R11, R55, R20 ;  /* 0x00000014370b7221 */ /* 0x010fce0000010000 */
[----:B------:R-:W3:Y:S01]  /*b0f0*/  MUFU.EX2 R86, R86 ;  /* 0x0000005600567308 */ /* 0x000ee20000000800 */
[----:B------:R-:W-:Y:S01]  /*b100*/  F2FP.SATFINITE.E4M3.F32.PACK_AB_MERGE_C R24, R71, R24, RZ ;  /* 0x000000184718723e */ /* 0x000fe200048070ff */
[----:B------:R-:W4:Y:S01]  /*b110*/  @P0 LDC R13, c[0x0][0x44c] ;  /* 0x00011300ff0d0b82 */ /* 0x000f220000000800 */
[----:B------:R-:W-:-:S01]  /*b120*/  FADD.FTZ R31, R31, R30 ;  /* 0x0000001e1f1f7221 */ /* 0x000fc20000010000 */
[----:B--2---:R-:W-:-:S04]  /*b130*/  F2FP.SATFINITE.E4M3.F32.PACK_AB_MERGE_C R140, R84, R55, RZ ;  /* 0x00000037548c723e */ /* 0x004fc800048070ff */
[----:B------:R-:W2:Y:S01]  /*b140*/  MUFU.EX2 R14, R139 ;  /* 0x0000008b000e7308 */ /* 0x000ea20000000800 */
[----:B------:R-:W-:-:S01]  /*b150*/  FADD.FTZ R84, R84, R11 ;  /* 0x0000000b54547221 */ /* 0x000fc20000010000 */
[----:B------:R-:W-:Y:S01]  /*b160*/  F2FP.SATFINITE.E4M3.F32.PACK_AB_MERGE_C R141, R141, R26, R24 ;  /* 0x0000001a8d8d723e */ /* 0x000fe20004807018 */
[----:B0-----:R-:W-:-:S01]  /*b170*/  FADD.FTZ R24, R32, R31 ;  /* 0x0000001f20187221 */ /* 0x001fc20000010000 */
[----:B------:R-:W-:-:S04]  /*b180*/  F2FP.SATFINITE.E4M3.F32.PACK_AB_MERGE_C R3, R28, R27, R12 ;  /* 0x0000001b1c03723e */ /* 0x000fc8000480700c */
[----:B------:R-:W0:Y:S01]  /*b190*/  MUFU.EX2 R67, R67 ;  /* 0x0000004300437308 */ /* 0x000e220000000800 */
[----:B------:R-:W5:Y:S01]  /*b1a0*/  @P0 LDC R28, c[0x0][0x450] ;  /* 0x00011400ff1c0b82 */ /* 0x000f620000000800 */
[----:B-1----:R-:W-:-:S06]  /*b1b0*/  FADD.FTZ R11, R25, R84 ;  /* 0x00000054190b7221 */ /* 0x002fcc0000010000 */
[----:B------:R-:W-:Y:S01]  /*b1c0*/  MUFU.EX2 R40, R40 ;  /* 0x0000002800287308 */ /* 0x000fe20000000800 */
[----:B---3--:R-:W-:-:S07]  /*b1d0*/  FADD.FTZ R11, R86, R11 ;  /* 0x0000000b560b7221 */ /* 0x008fce0000010000 */
[----:B------:R-:W-:Y:S08]  /*b1e0*/  MUFU.EX2 R39, R39 ;  /* 0x0000002700277308 */ /* 0x000ff00000000800 */
[----:B------:R1:W-:Y:S08]  /*b1f0*/  MUFU.EX2 R8, R143 ;  /* 0x0000008f00087308 */ /* 0x0003f00000000800 */
[----:B------:R-:W3:Y:S01]  /*b200*/  MUFU.EX2 R38, R38 ;  /* 0x0000002600267308 */ /* 0x000ee20000000800 */
[----:B-1----:R-:W-:-:S04]  /*b210*/  F2FP.SATFINITE.E4M3.F32.PACK_AB_MERGE_C R143, R35, R34, RZ ;  /* 0x00000022238f723e */ /* 0x002fc800048070ff */
[C---:B------:R-:W-:Y:S01]  /*b220*/  F2FP.SATFINITE.E4M3.F32.PACK_AB_MERGE_C R143, R111.reuse, R32, R143 ;  /* 0x000000206f8f723e */ /* 0x040fe2000480708f */
[----:B------:R-:W-:-:S02]  /*b230*/  FADD.FTZ R111, R111, R24 ;  /* 0x000000186f6f7221 */ /* 0x000fc40000010000 */
[----:B------:R-:W1:Y:S01]  /*b240*/  MUFU.EX2 R113, R113 ;  /* 0x0000007100717308 */ /* 0x000e620000000800 */
[----:B--2---:R-:W-:-:S01]  /*b250*/  FADD.FTZ R24, R14, R11 ;  /* 0x0000000b0e187221 */ /* 0x004fc20000010000 */
[----:B------:R-:W-:-:S06]  /*b260*/  FADD.FTZ R34, R34, R111 ;  /* 0x0000006f22227221 */ /* 0x000fcc0000010000 */
[----:B------:R-:W2:Y:S01]  /*b270*/  MUFU.EX2 R63, R63 ;  /* 0x0000003f003f7308 */ /* 0x000ea20000000800 */
[----:B------:R-:W-:-:S01]  /*b280*/  FADD.FTZ R35, R35, R34 ;  /* 0x0000002223237221 */ /* 0x000fc20000010000 */
[C---:B0-----:R-:W-:Y:S01]  /*b290*/  F2FP.SATFINITE.E4M3.F32.PACK_AB_MERGE_C R11, R67.reuse, R14, RZ ;  /* 0x0000000e430b723e */ /* 0x041fe200048070ff */
[----:B------:R-:W-:-:S05]  /*b2a0*/  FADD.FTZ R67, R67, R24 ;  /* 0x0000001843437221 */ /* 0x000fca0000010000 */
[----:B------:R-:W0:Y:S01]  /*b2b0*/  MUFU.EX2 R69, R69 ;  /* 0x0000004500457308 */ /* 0x000e220000000800 */
[----:B------:R-:W-:Y:S01]  /*b2c0*/  F2FP.SATFINITE.E4M3.F32.PACK_AB_MERGE_C R43, R68, R43, RZ ;  /* 0x0000002b442b723e */ /* 0x000fe200048070ff */
[----:B---3--:R-:W-:Y:S01]  /*b2d0*/  FADD.FTZ R26, R38, R35 ;  /* 0x00000023261a7221 */ /* 0x008fe20000010000 */
[----:B------:R-:W-:-:S05]  /*b2e0*/  F2FP.SATFINITE.E4M3.F32.PACK_AB_MERGE_C R137, R39, R40, RZ ;  /* 0x000000282789723e */ /* 0x000fca00048070ff */
[----:B------:R-:W3:Y:S01]  /*b2f0*/  MUFU.EX2 R12, R29 ;  /* 0x0000001d000c7308 */ /* 0x000ee20000000800 */
[----:B------:R-:W-:-:S01]  /*b300*/  FADD.FTZ R14, R8, R67 ;  /* 0x00000043080e7221 */ /* 0x000fc20000010000 */
[----:B------:R-:W-:Y:S01]  /*b310*/  F2FP.SATFINITE.E4M3.F32.PACK_AB_MERGE_C R154, R64, R15, R43 ;  /* 0x0000000f409a723e */ /* 0x000fe2000480702b */
[----:B----4-:R-:W-:-:S05]  /*b320*/  @P0 IMAD.HI.U32 R15, R110, R13, RZ ;  /* 0x0000000d6e0f0227 */ /* 0x010fca00078e00ff */
[----:B------:R-:W-:Y:S01]  /*b330*/  MUFU.EX2 R44, R44 ;  /* 0x0000002c002c7308 */ /* 0x000fe20000000800 */
[C---:B-1----:R-:W-:Y:S01]  /*b340*/  F2FP.SATFINITE.E4M3.F32.PACK_AB_MERGE_C R137, R113.reuse, R38, R137 ;  /* 0x000000267189723e */ /* 0x042fe20004807089 */
[----:B------:R-:W-:-:S06]  /*b350*/  FADD.FTZ R113, R113, R26 ;  /* 0x0000001a71717221 */ /* 0x000fcc0000010000 */
[----:B------:R-:W-:Y:S01]  /*b360*/  MUFU.EX2 R45, R45 ;  /* 0x0000002d002d7308 */ /* 0x000fe20000000800 */
[----:B--2---:R-:W-:-:S07]  /*b370*/  FADD.FTZ R14, R63, R14 ;  /* 0x0000000e3f0e7221 */ /* 0x004fce0000010000 */
[----:B------:R-:W1:Y:S01]  /*b380*/  MUFU.EX2 R42, R42 ;  /* 0x0000002a002a7308 */ /* 0x000e620000000800 */
[----:B------:R-:W-:-:S07]  /*b390*/  IMAD.MOV.U32 R13, RZ, RZ, R110 ;  /* 0x000000ffff0d7224 */ /* 0x000fce00078e006e */
[----:B------:R-:W2:Y:S01]  /*b3a0*/  MUFU.EX2 R145, R145 ;  /* 0x0000009100917308 */ /* 0x000ea20000000800 */
[----:B------:R-:W-:-:S01]  /*b3b0*/  FADD.FTZ R40, R40, R113 ;  /* 0x0000007128287221 */ /* 0x000fc20000010000 */
[----:B------:R-:W-:-:S06]  /*b3c0*/  F2FP.SATFINITE.E4M3.F32.PACK_AB_MERGE_C R140, R9, R0, R140 ;  /* 0x00000000098c723e */ /* 0x000fcc000480708c */
[----:B------:R-:W4:Y:S01]  /*b3d0*/  MUFU.EX2 R115, R127 ;  /* 0x0000007f00737308 */ /* 0x000f220000000800 */
[----:B-----5:R-:W-:Y:S01]  /*b3e0*/  @P0 SHF.R.U32.HI R13, RZ, R28, R15 ;  /* 0x0000001cff0d0219 */ /* 0x020fe2000001160f */
[----:B0-----:R-:W-:-:S06]  /*b3f0*/  FADD.FTZ R9, R69, R14 ;  /* 0x0000000e45097221 */ /* 0x001fcc0000010000 */
[----:B------:R-:W0:Y:S01]  /*b400*/  MUFU.EX2 R20, R33 ;  /* 0x0000002100147308 */ /* 0x000e220000000800 */
[----:B------:R-:W-:-:S01]  /*b410*/  FADD.FTZ R39, R39, R40 ;  /* 0x0000002827277221 */ /* 0x000fc20000010000 */
[C---:B---3--:R-:W-:Y:S01]  /*b420*/  F2FP.SATFINITE.E4M3.F32.PACK_AB_MERGE_C R69, R12.reuse, R69, RZ ;  /* 0x000000450c45723e */ /* 0x048fe200048070ff */
[----:B------:R-:W-:-:S01]  /*b430*/  FADD.FTZ R12, R12, R9 ;  /* 0x000000090c0c7221 */ /* 0x000fc20000010000 */
[----:B------:R-:W-:Y:S01]  /*b440*/  IADD3 R14, R13, R106, -R108 ;  /* 0x0000006a0d0e7210 */ /* 0x000fe20007ffe86c */
[----:B-1----:R-:W-:-:S01]  /*b450*/  FADD.FTZ R0, R42, R39 ;  /* 0x000000272a007221 */ /* 0x002fc20000010000 */
[----:B------:R-:W-:Y:S01]  /*b460*/  F2FP.SATFINITE.E4M3.F32.PACK_AB_MERGE_C R13, R45, R44, RZ ;  /* 0x0000002c2d0d723e */ /* 0x000fe200048070ff */
[----:B--2---:R-:W-:-:S02]  /*b470*/  FADD.FTZ R9, R145, R12 ;  /* 0x0000000c91097221 */ /* 0x004fc40000010000 */
[----:B------:R-:W-:Y:S01]  /*b480*/  IMAD.HI R14, R14, 0x66666667, RZ ;  /* 0x666666670e0e7827 */ /* 0x000fe200078e02ff */
[----:B----4-:R-:W-:-:S03]  /*b490*/  F2FP.SATFINITE.E4M3.F32.PACK_AB_MERGE_C R139, R115, R42, R13 ;  /* 0x0000002a738b723e */ /* 0x010fc6000480700d */
[----:B------:R-:W-:Y:S01]  /*b4a0*/  FADD.FTZ R115, R115, R0 ;  /* 0x0000000073737221 */ /* 0x000fe20000010000 */
[----:B------:R-:W-:Y:S01]  /*b4b0*/  F2FP.SATFINITE.E4M3.F32.PACK_AB_MERGE_C R70, R75, R70, RZ ;  /* 0x000000464b46723e */ /* 0x000fe200048070ff */
[----:B------:R-:W-:Y:S01]  /*b4c0*/  MUFU.EX2 R147, R147 ;  /* 0x0000009300937308 */ /* 0x000fe20000000800 */
[----:B0-----:R-:W-:-:S01]  /*b4d0*/  FADD.FTZ R0, R20, R9 ;  /* 0x0000000914007221 */ /* 0x001fc20000010000 */
[----:B------:R-:W-:-:S06]  /*b4e0*/  SHF.R.U32.HI R9, RZ, 0x1f, R14 ;  /* 0x0000001fff097819 */ /* 0x000fcc000001160e */
[----:B------:R-:W0:Y:S01]  /*b4f0*/  MUFU.EX2 R36, R36 ;  /* 0x0000002400247308 */ /* 0x000e220000000800 */
[----:B------:R-:W-:Y:S01]  /*b500*/  LEA.HI.SX32 R9, R14, R9, 0x1a ;  /* 0x000000090e097211 */ /* 0x000fe200078fd2ff */
[----:B------:R-:W-:Y:S01]  /*b510*/  VIADD R14, R104, 0xfffffffe ;  /* 0xfffffffe680e7836 */ /* 0x000fe20000000000 */
[----:B------:R-:W-:Y:S02]  /*b520*/  F2FP.SATFINITE.E4M3.F32.PACK_AB_MERGE_C R148, R66, R21, R70 ;  /* 0x000000154294723e */ /* 0x000fe40004807046 */
[----:B------:R-:W-:-:S04]  /*b530*/  VIMNMX R21, RZ, R9, !PT ;  /* 0x00000009ff157248 */ /* 0x000fc80007fe0100 */
[----:B------:R-:W-:Y:S02]  /*b540*/  ISETP.GE.AND P2, PT, R14, R21, PT ;  /* 0x000000150e00720c */ /* 0x000fe40003f46270 */
[----:B------:R-:W-:Y:S01]  /*b550*/  F2FP.SATFINITE.E4M3.F32.PACK_AB_MERGE_C R136, R63, R8, R69 ;  /* 0x000000083f88723e */ /* 0x000fe20004807045 */
[----:B------:R-:W-:Y:S01]  /*b560*/  FADD.FTZ R44, R44, R115 ;  /* 0x000000732c2c7221 */ /* 0x000fe20000010000 */
[----:B------:R-:W-:Y:S02]  /*b570*/  F2FP.SATFINITE.E4M3.F32.PACK_AB_MERGE_C R151, R56, R51, RZ ;  /* 0x000000333897723e */ /* 0x000fe400048070ff */
[----:B------:R-:W-:Y:S02]  /*b580*/  F2FP.SATFINITE.E4M3.F32.PACK_AB_MERGE_C R10, R107, R10, R37 ;  /* 0x0000000a6b0a723e */ /* 0x000fe40004807025 */
[----:B0-----:R-:W-:Y:S01]  /*b590*/  F2FP.SATFINITE.E4M3.F32.PACK_AB_MERGE_C R8, R36, R147, RZ ;  /* 0x000000932408723e */ /* 0x001fe200048070ff */
[----:B------:R-:W-:Y:S01]  /*b5a0*/  FADD.FTZ R147, R147, R0 ;  /* 0x0000000093937221 */ /* 0x000fe20000010000 */
[----:B------:R-:W-:Y:S01]  /*b5b0*/  F2FP.SATFINITE.E4M3.F32.PACK_AB_MERGE_C R76, R77, R76, RZ ;  /* 0x0000004c4d4c723e */ /* 0x000fe200048070ff */
[----:B------:R-:W-:Y:S01]  /*b5c0*/  BSSY B0, `(.L_x_1936) ;  /* 0x00003c9000007945 */ /* 0x000fe20003800000 */
[----:B------:R-:W-:-:S02]  /*b5d0*/  F2FP.SATFINITE.E4M3.F32.PACK_AB_MERGE_C R78, R79, R78, RZ ;  /* 0x0000004e4f4e723e */ /* 0x000fc400048070ff */
[----:B------:R-:W-:Y:S01]  /*b5e0*/  F2FP.SATFINITE.E4M3.F32.PACK_AB_MERGE_C R138, R20, R145, R8 ;  /* 0x00000091148a723e */ /* 0x000fe20004807008 */
[----:B------:R-:W-:-:S01]  /*b5f0*/  FADD.FTZ R20, R36, R147 ;  /* 0x0000009324147221 */ /* 0x000fc20000010000 */
[----:B------:R-:W-:Y:S01]  /*b600*/  F2FP.SATFINITE.E4M3.F32.PACK_AB_MERGE_C R155, R53, R50, R155 ;  /* 0x00000032359b723e */ /* 0x000fe2000480709b */
[----:B------:R-:W-:-:S01]  /*b610*/  FADD.FTZ R0, R45, R44 ;  /* 0x0000002c2d007221 */ /* 0x000fc20000010000 */
[----:B------:R-:W-:Y:S01]  /*b620*/  F2FP.SATFINITE.E4M3.F32.PACK_AB_MERGE_C R151, R83, R54, R151 ;  /* 0x000000365397723e */ /* 0x000fe20004807097 */
[----:B------:R-:W-:Y:S01]  /*b630*/  IMAD.MOV.U32 R147, RZ, RZ, R141 ;  /* 0x000000ffff937224 */ /* 0x000fe200078e008d */
[----:B------:R-:W-:Y:S02]  /*b640*/  F2FP.SATFINITE.E4M3.F32.PACK_AB_MERGE_C R142, R86, R25, R11 ;  /* 0x00000019568e723e */ /* 0x000fe4000480700b */
[----:B------:R-:W-:Y:S02]  /*b650*/  CS2R R54, SRZ ;  /* 0x0000000000367805 */ /* 0x000fe4000001ff00 */
[----:B------:R-:W-:-:S02]  /*b660*/  F2FP.SATFINITE.E4M3.F32.PACK_AB_MERGE_C R152, R89, R62, R152 ;  /* 0x0000003e5998723e */ /* 0x000fc40004807098 */
[----:B------:R-:W-:Y:S02]  /*b670*/  CS2R R52, SRZ ;  /* 0x0000000000347805 */ /* 0x000fe4000001ff00 */
[----:B------:R-:W-:Y:S02]  /*b680*/  F2FP.SATFINITE.E4M3.F32.PACK_AB_MERGE_C R150, R73, R72, R76 ;  /* 0x000000484996723e */ /* 0x000fe4000480704c */
[----:B------:R-:W-:Y:S02]  /*b690*/  CS2R R50, SRZ ;  /* 0x0000000000327805 */ /* 0x000fe4000001ff00 */
[----:B------:R-:W-:Y:S02]  /*b6a0*/  F2FP.SATFINITE.E4M3.F32.PACK_AB_MERGE_C R144, R57, R74, R78 ;  /* 0x0000004a3990723e */ /* 0x000fe4000480704e */
[----:B------:R-:W-:Y:S02]  /*b6b0*/  CS2R R48, SRZ ;  /* 0x0000000000307805 */ /* 0x000fe4000001ff00 */
[----:B------:R-:W-:-:S02]  /*b6c0*/  F2FP.SATFINITE.E4M3.F32.PACK_AB_MERGE_C R146, R80, R61, R146 ;  /* 0x0000003d5092723e */ /* 0x000fc40004807092 */
        /* <DEDUP_REMOVED lines=11> */
[----:B------:R-:W-:Y:S01]  /*b780*/  CS2R R24, SRZ ;  /* 0x0000000000187805 */ /* 0x000fe2000001ff00 */
[----:B------:R-:W-:-:S02]  /*b790*/  IMAD.MOV.U32 R145, RZ, RZ, R10 ;  /* 0x000000ffff917224 */ /* 0x000fc400078e000a */
[----:B------:R-:W-:Y:S01]  /*b7a0*/  IMAD.MOV.U32 R141, RZ, RZ, R3 ;  /* 0x000000ffff8d7224 */ /* 0x000fe200078e0003 */
[----:B------:R-:W-:Y:S06]  /*b7b0*/  @!P2 BRA `(.L_x_1937) ;  /* 0x0000003800a4a947 */ /* 0x000fec0003800000 */
[----:B------:R-:W-:Y:S01]  /*b7c0*/  BSSY B1, `(.L_x_1937) ;  /* 0x00003a8000017945 */ /* 0x000fe20003800000 */
[----:B------:R-:W-:Y:S02]  /*b7d0*/  IMAD.MOV.U32 R12, RZ, RZ, R59 ;  /* 0x000000ffff0c7224 */ /* 0x000fe400078e003b */
[----:B------:R-:W-:Y:S02]  /*b7e0*/  IMAD.MOV.U32 R3, RZ, RZ, R60 ;  /* 0x000000ffff037224 */ /* 0x000fe400078e003c */
[----:B------:R-:W-:Y:S02]  /*b7f0*/  IMAD.MOV.U32 R9, RZ, RZ, R23 ;  /* 0x000000ffff097224 */ /* 0x000fe400078e0017 */
[----:B------:R-:W-:Y:S02]  /*b800*/  IMAD.MOV.U32 R8, RZ, RZ, R22 ;  /* 0x000000ffff087224 */ /* 0x000fe400078e0016 */
[----:B------:R-:W-:-:S07]  /*b810*/  IMAD.MOV.U32 R55, RZ, RZ, RZ ;  /* 0x000000ffff377224 */ /* 0x000fce00078e00ff */
.L_x_1949:
[----:B------:R-:W-:-:S04]  /*b820*/  ISETP.NE.AND P2, PT, R8, 0x1, PT ;  /* 0x000000010800780c */ /* 0x000fc80003f45270 */
[----:B------:R-:W-:-:S04]  /*b830*/  SEL R10, RZ, 0x1, P2 ;  /* 0x00000001ff0a7807 */ /* 0x000fc80001000000 */
[----:B------:R-:W-:Y:S01]  /*b840*/  LOP3.LUT R23, R9, R10, RZ, 0x3c, !PT ;  /* 0x0000000a09177212 */ /* 0x000fe200078e3cff */
[----:B0-----:R-:W-:Y:S06]  /*b850*/  @!P1 BRA `(.L_x_1938) ;  /* 0x0000000000049947 */ /* 0x001fec0003800000 */
[----:B------:R-:W-:Y:S01]  /*b860*/  BPT.TRAP 0x1 ;  /* 0x000000040000795c */ /* 0x000fe20000300000 */
.L_x_1938:
[----:B------:R-:W-:Y:S01]  /*b870*/  VIADD R22, R8, 0x1 ;  /* 0x0000000108167836 */ /* 0x000fe20000000000 */
[----:B------:R-:W-:-:S04]  /*b880*/  SHF.L.U32 R10, R23, 0x1f, RZ ;  /* 0x0000001f170a7819 */ /* 0x000fc800000006ff */
[----:B------:R-:W-:-:S04]  /*b890*/  ISETP.NE.AND P2, PT, R22, 0x2, PT ;  /* 0x000000021600780c */ /* 0x000fc80003f45270 */
[----:B------:R-:W-:-:S04]  /*b8a0*/  SEL R22, R22, RZ, P2 ;  /* 0x000000ff16167207 */ /* 0x000fc80001000000 */
[----:B------:R-:W-:-:S04]  /*b8b0*/  LEA R13, R22, R16, 0x3 ;  /* 0x00000010160d7211 */ /* 0x000fc800078e18ff */
[----:B------:R0:W1:Y:S01]  /*b8c0*/  SYNCS.PHASECHK.TRANS64.TRYWAIT P2, [R13+URZ+0x13230], R10 ;  /* 0x0132300a0d0075a7 */ /* 0x000062000804017f */
[----:B------:R-:W-:Y:S05]  /*b8d0*/  @!P1 BRA `(.L_x_1939) ;  /* 0x0000000000049947 */ /* 0x000fea0003800000 */
[----:B------:R-:W-:Y:S01]  /*b8e0*/  BPT.TRAP 0x1 ;  /* 0x000000040000795c */ /* 0x000fe20000300000 */
.L_x_1939:
        /* <DEDUP_REMOVED lines=8> */
.L_x_1941:
[----:B------:R-:W-:Y:S05]  /*b970*/  BSYNC B2 ;  /* 0x0000000000027941 */ /* 0x000fea0003800000 */
.L_x_1940:
        /* <DEDUP_REMOVED lines=29> */
[----:B------:R-:W-:Y:S02]  /*bb50*/  R2UR UR23, R11 ;  /* 0x000000000b1772ca */ /* 0x000fe400000e0000 */
        /* <DEDUP_REMOVED lines=8> */
[----:B------:R-:W-:Y:S02]  /*bbe0*/  MOV R11, 0x80000020 ;  /* 0x80000020000b7802 */ /* 0x000fe40000000f00 */
        /* <DEDUP_REMOVED lines=48> */
.L_x_1943:
[----:B------:R-:W-:Y:S01]  /*bef0*/  SHF.L.U32 R9, R9, 0x1f, RZ ;  /* 0x0000001f09097819 */ /* 0x000fe200000006ff */
[----:B------:R-:W-:-:S04]  /*bf00*/  IMAD R15, R8, 0x8, R16 ;  /* 0x00000008080f7824 */ /* 0x000fc800078e0210 */
[----:B------:R0:W1:Y:S01]  /*bf10*/  SYNCS.PHASECHK.TRANS64.TRYWAIT P2, [R15+URZ+0x13250], R9 ;  /* 0x013250090f0075a7 */ /* 0x000062000804017f */
[----:B------:R-:W-:Y:S05]  /*bf20*/  @!P1 BRA `(.L_x_1944) ;  /* 0x0000000000049947 */ /* 0x000fea0003800000 */
[----:B------:R-:W-:Y:S01]  /*bf30*/  BPT.TRAP 0x1 ;  /* 0x000000040000795c */ /* 0x000fe20000300000 */
.L_x_1944:
[----:B------:R-:W-:Y:S04]  /*bf40*/  BSSY B2, `(.L_x_1945) ;  /* 0x0000004000027945 */ /* 0x000fe80003800000 */
[----:B-1----:R-:W-:Y:S05]  /*bf50*/  @P2 BRA `(.L_x_1946) ;  /* 0x0000000000082947 */ /* 0x002fea0003800000 */
[----:B------:R-:W1:Y:S02]  /*bf60*/  SYNCS.PHASECHK.TRANS64.TRYWAIT P2, [R15+URZ+0x13250], R9 ;  /* 0x013250090f0075a7 */ /* 0x000e64000804017f */
[----:B-1----:R-:W-:Y:S05]  /*bf70*/  @!P2 BRA `(.L_x_1947) ;  /* 0x000000ec0090a947 */ /* 0x002fea0003800000 */
.L_x_1946:
[----:B------:R-:W-:Y:S05]  /*bf80*/  BSYNC B2 ;  /* 0x0000000000027941 */ /* 0x000fea0003800000 */
.L_x_1945:
        /* <DEDUP_REMOVED lines=14> */
[----:B------:R-:W-:Y:S02]  /*c070*/  WARPGROUP.DEPBAR.LE gsb0, 0x0 ;  /* 0x00008000000079c5 */ /* 0x000fe40000010000 */
[----:B------:R-:W-:Y:S01]  /*c080*/  WARPGROUP.ARRIVE ;  /* 0x00000000000079c5 */ /* 0x000fe20000000000 */
[----:B------:R-:W2:Y:S04]  /*c090*/  LDL R152, [R1+0x3c] ;  /* 0x00003c0001987983 */ /* 0x000ea80000100800 */
[----:B------:R-:W3:Y:S05]  /*c0a0*/  LDL R153, [R1+0x38] ;  /* 0x0000380001997983 */ /* 0x000eea0000100800 */
[----:B------:R-:W-:Y:S01]  /*c0b0*/  QGMMA.64x64x32.F32.E4M3.E4M3 R24, R148, gdesc[UR4], R24, gsb0 ;  /* 0x00e0000494187df3 */ /* 0x000fe20008000818 */
[----:B------:R-:W4:Y:S04]  /*c0c0*/  LDL R154, [R1+0x24] ;  /* 0x00002400019a7983 */ /* 0x000f280000100800 */
[----:B------:R-:W4:Y:S01]  /*c0d0*/  LDL R155, [R1+0x20] ;  /* 0x00002000019b7983 */ /* 0x000f220000100800 */
[----:B------:R-:W-:-:S03]  /*c0e0*/  WARPGROUP.DEPBAR.LE gsb0, 0x0 ;  /* 0x00008000000079c5 */ /* 0x000fc60000010000 */
[----:B------:R-:W2:Y:S01]  /*c0f0*/  LDL R151, [R1+0x28] ;  /* 0x0000280001977983 */ /* 0x000ea20000100800 */
[----:B------:R-:W-:Y:S01]  /*c100*/  VIADD R10, R8, 0x100 ;  /* 0x00000100080a7836 */ /* 0x000fe20000000000 */
[----:B------:R-:W-:Y:S01]  /*c110*/  MOV R11, 0xc0000010 ;  /* 0xc0000010000b7802 */ /* 0x000fe20000000f00 */
[----:B------:R-:W-:Y:S01]  /*c120*/  WARPGROUP.ARRIVE ;  /* 0x00000000000079c5 */ /* 0x000fe20000000000 */
[C---:B------:R-:W-:Y:S01]  /*c130*/  FMUL.FTZ R9, R2.reuse, R120 ;  /* 0x0000007802097220 */ /* 0x040fe20000410000 */
[----:B------:R-:W-:Y:S01]  /*c140*/  FMUL.FTZ R120, R2, R123 ;  /* 0x0000007b02787220 */ /* 0x000fe20000410000 */
[----:B------:R-:W-:Y:S01]  /*c150*/  R2UR UR6, R10 ;  /* 0x000000000a0672ca */ /* 0x000fe200000e0000 */
[----:B------:R-:W-:Y:S01]  /*c160*/  VIADD R10, R8, 0x180 ;  /* 0x00000180080a7836 */ /* 0x000fe20000000000 */
[----:B------:R-:W-:Y:S01]  /*c170*/  R2UR UR7, R11 ;  /* 0x000000000b0772ca */ /* 0x000fe200000e0000 */
[----:B------:R-:W-:Y:S02]  /*c180*/  IMAD.MOV.U32 R11, RZ, RZ, -0x3ffffff0 ;  /* 0xc0000010ff0b7424 */ /* 0x000fe400078e00ff */
        /* <DEDUP_REMOVED lines=9> */
[----:B------:R-:W0:Y:S01]  /*c220*/  MUFU.TANH R9, R9 ;  /* 0x0000000900097308 */ /* 0x000e220000002400 */
        /* <DEDUP_REMOVED lines=21> */
[----:B------:R-:W1:Y:S01]  /*c380*/  @P0 LDC R89, c[0x0][0x44c] ;  /* 0x00011300ff590b82 */ /* 0x000e620000000800 */
[C---:B------:R-:W-:Y:S01]  /*c390*/  FMUL.FTZ R111, R2.reuse, R114 ;  /* 0x00000072026f7220 */ /* 0x040fe20000410000 */
[C---:B------:R-:W-:Y:S01]  /*c3a0*/  FMUL.FTZ R114, R2.reuse, R115 ;  /* 0x0000007302727220 */ /* 0x040fe20000410000 */
[C---:B------:R-:W-:Y:S01]  /*c3b0*/  FMUL.FTZ R115, R2.reuse, R118 ;  /* 0x0000007602737220 */ /* 0x040fe20000410000 */
[C---:B------:R-:W-:Y:S01]  /*c3c0*/  FMUL.FTZ R118, R2.reuse, R88 ;  /* 0x0000005802767220 */ /* 0x040fe20000410000 */
[----:B------:R-:W5:Y:S01]  /*c3d0*/  MUFU.TANH R11, R11 ;  /* 0x0000000b000b7308 */ /* 0x000f620000002400 */
[C---:B------:R-:W-:Y:S01]  /*c3e0*/  FMUL.FTZ R108, R2.reuse, R108 ;  /* 0x0000006c026c7220 */ /* 0x040fe20000410000 */
[C---:B------:R-:W-:Y:S01]  /*c3f0*/  FMUL.FTZ R109, R2.reuse, R109 ;  /* 0x0000006d026d7220 */ /* 0x040fe20000410000 */
[----:B------:R-:W0:Y:S01]  /*c400*/  @P0 LDC R88, c[0x0][0x450] ;  /* 0x00011400ff580b82 */ /* 0x000e220000000800 */
        /* <DEDUP_REMOVED lines=34> */
[----:B------:R-:W-:-:S02]  /*c630*/  FMUL.FTZ R71, R2, R71 ;  /* 0x0000004702477220 */ /* 0x000fc40000410000 */
[----:B------:R-:W5:Y:S08]  /*c640*/  MUFU.TANH R129, R129 ;  /* 0x0000008100817308 */ /* 0x000f700000002400 */
[----:B------:R-:W5:Y:S01]  /*c650*/  MUFU.TANH R131, R131 ;  /* 0x0000008300837308 */ /* 0x000f620000002400 */
[----:B------:R-:W-:Y:S02]  /*c660*/  WARPGROUP.DEPBAR.LE gsb0, 0x0 ;  /* 0x00008000000079c5 */ /* 0x000fe40000010000 */
[----:B------:R-:W-:-:S05]  /*c670*/  WARPGROUP.ARRIVE ;  /* 0x00000000000079c5 */ /* 0x000fca0000000000 */
[----:B------:R-:W5:Y:S01]  /*c680*/  MUFU.TANH R104, R104 ;  /* 0x0000006800687308 */ /* 0x000f620000002400 */
[----:B------:R-:W-:Y:S07]  /*c690*/  QGMMA.64x64x32.F32.E4M3.E4M3 R24, R140, gdesc[UR4], R24, gsb0 ;  /* 0x00e000048c187df3 */ /* 0x000fee0008000818 */
[----:B------:R-:W5:Y:S08]  /*c6a0*/  MUFU.TANH R133, R133 ;  /* 0x0000008500857308 */ /* 0x000f700000002400 */
        /* <DEDUP_REMOVED lines=8> */
[----:B------:R-:W5:Y:S01]  /*c730*/  MUFU.TANH R135, R135 ;  /* 0x0000008700877308 */ /* 0x000f620000002400 */
[----:B------:R-:W-:-:S02]  /*c740*/  WARPGROUP.DEPBAR.LE gsb0, 0x0 ;  /* 0x00008000000079c5 */ /* 0x000fc40000010000 */
        /* <DEDUP_REMOVED lines=8> */
[----:B------:R-:W-:-:S07]  /*c7d0*/  WARPGROUP.ARRIVE ;  /* 0x00000000000079c5 */ /* 0x000fce0000000000 */
[----:B------:R-:W5:Y:S08]  /*c7e0*/  MUFU.TANH R95, R95 ;  /* 0x0000005f005f7308 */ /* 0x000f700000002400 */
[----:B------:R-:W5:Y:S08]  /*c7f0*/  MUFU.TANH R96, R96 ;  /* 0x0000006000607308 */ /* 0x000f700000002400 */
[----:B------:R-:W5:Y:S08]  /*c800*/  MUFU.TANH R98, R98 ;  /* 0x0000006200627308 */ /* 0x000f700000002400 */
[----:B------:R-:W5:Y:S08]  /*c810*/  MUFU.TANH R99, R99 ;  /* 0x0000006300637308 */ /* 0x000f700000002400 */
        /* <DEDUP_REMOVED lines=9> */
[----:B--2---:R-:W-:-:S04]  /*c8b0*/  IMAD.IADD R100, R152, 0x1, R151 ;  /* 0x0000000198647824 */ /* 0x004fc800078e0297 */
[----:B-1----:R-:W-:-:S03]  /*c8c0*/  @P0 IMAD.HI.U32 R89, R100, R89, RZ ;  /* 0x0000005964590227 */ /* 0x002fc600078e00ff */
[----:B------:R-:W-:Y:S02]  /*c8d0*/  MUFU.TANH R61, R61 ;  /* 0x0000003d003d7308 */ /* 0x000fe40000002400 */
[----:B0-----:R-:W-:Y:S01]  /*c8e0*/  @P0 SHF.R.U32.HI R100, RZ, R88, R89 ;  /* 0x00000058ff640219 */ /* 0x001fe20000011659 */
[----:B------:R-:W-:Y:S02]  /*c8f0*/  IMAD.MOV.U32 R89, RZ, RZ, -0x3ffffff0 ;  /* 0xc0000010ff597424 */ /* 0x000fe400078e00ff */
[----:B------:R-:W-:Y:S02]  /*c900*/  VIADD R88, R8, 0x200 ;  /* 0x0000020008587836 */ /* 0x000fe40000000000 */
[----:B------:R-:W0:Y:S01]  /*c910*/  SHFL.IDX PT, R102, R100, RZ, 0x1c1f ;  /* 0x001c1fff64667589 */ /* 0x000e2200000e0000 */
[----:B------:R-:W-:Y:S01]  /*c920*/  R2UR UR7, R89 ;  /* 0x00000000590772ca */ /* 0x000fe200000e0000 */
[----:B------:R-:W-:Y:S01]  /*c930*/  IMAD.MOV.U32 R89, RZ, RZ, -0xa0 ;  /* 0xffffff60ff597424 */ /* 0x000fe200078e00ff */
[----:B------:R-:W-:Y:S01]  /*c940*/  R2UR UR6, R88 ;  /* 0x00000000580672ca */ /* 0x000fe200000e0000 */
[C---:B------:R-:W-:Y:S01]  /*c950*/  FMUL.FTZ R88, R2.reuse, R72 ;  /* 0x0000004802587220 */ /* 0x040fe20000410000 */
[----:B------:R-:W-:Y:S01]  /*c960*/  FMUL.FTZ R72, R2, R74 ;  /* 0x0000004a02487220 */ /* 0x000fe20000410000 */
[----:B------:R-:W-:-:S02]  /*c970*/  IMAD R89, R14, R89, 0x1 ;  /* 0x000000010e597424 */ /* 0x000fc400078e0259 */
[C---:B------:R-:W-:Y:S01]  /*c980*/  FMUL.FTZ R74, R2.reuse, R75 ;  /* 0x0000004b024a7220 */ /* 0x040fe20000410000 */
[----:B------:R-:W-:Y:S01]  /*c990*/  FMUL.FTZ R75, R2, R76 ;  /* 0x0000004c024b7220 */ /* 0x000fe20000410000 */
[----:B------:R-:W-:Y:S01]  /*c9a0*/  MUFU.TANH R8, R103 ;  /* 0x0000006700087308 */ /* 0x000fe20000002400 */
[----:B---3--:R-:W-:Y:S01]  /*c9b0*/  IMAD R89, R153, -0x2, R89 ;  /* 0xfffffffe99597824 */ /* 0x008fe200078e0259 */
[----:B------:R-:W1:Y:S04]  /*c9c0*/  SHFL.IDX PT, R100, R100, 0x1, 0x1c1f ;  /* 0x003c1f0064647f89 */ /* 0x000e6800000e0000 */
[----:B----4-:R-:W-:Y:S01]  /*c9d0*/  IADD3 R89, -R155, R89, R154 ;  /* 0x000000599b597210 */ /* 0x010fe20007ffe19a */
[----:B------:R-:W-:Y:S01]  /*c9e0*/  QGMMA.64x64x32.F32.E4M3.E4M3 R24, R136, gdesc[UR4], R24, gsb0 ;  /* 0x00e0000488187df3 */ /* 0x000fe20008000818 */
[----:B------:R-:W2:Y:S02]  /*c9f0*/  MUFU.TANH R88, R88 ;  /* 0x0000005800587308 */ /* 0x000ea40000002400 */
[----:B------:R-:W3:Y:S01]  /*ca00*/  S2R R155, SR_TID.X ;  /* 0x00000000009b7919 */ /* 0x000ee20000002100 */
[----:B0-----:R-:W-:-:S05]  /*ca10*/  IMAD.IADD R102, R89, 0x1, R102 ;  /* 0x0000000159667824 */ /* 0x001fca00078e0266 */
[----:B------:R-:W0:Y:S01]  /*ca20*/  MUFU.TANH R75, R75 ;  /* 0x0000004b004b7308 */ /* 0x000e220000002400 */
[C---:B------:R-:W-:Y:S02]  /*ca30*/  ISETP.GT.AND P2, PT, R102.reuse, RZ, PT ;  /* 0x000000ff6600720c */ /* 0x040fe40003f44270 */
[----:B------:R-:W-:Y:S02]  /*ca40*/  ISETP.GT.AND P3, PT, R102, 0x1, PT ;  /* 0x000000016600780c */ /* 0x000fe40003f64270 */
[----:B------:R-:W-:-:S03]  /*ca50*/  FSEL R9, R9, -INF , P2 ;  /* 0xff80000009097808 */ /* 0x000fc60001000000 */
[----:B------:R-:W4:Y:S01]  /*ca60*/  MUFU.TANH R64, R64 ;  /* 0x0000004000407308 */ /* 0x000f220000002400 */
[C---:B------:R-:W-:Y:S01]  /*ca70*/  ISETP.GT.AND P2, PT, R102.reuse, 0x8, PT ;  /* 0x000000086600780c */ /* 0x040fe20003f44270 */
[----:B-1----:R-:W-:Y:S01]  /*ca80*/  IMAD.IADD R100, R89, 0x1, R100 ;  /* 0x0000000159647824 */ /* 0x002fe200078e0264 */
[----:B-----5:R-:W-:Y:S02]  /*ca90*/  FSEL R11, R11, -INF , P3 ;  /* 0xff8000000b0b7808 */ /* 0x020fe40001800000 */
[----:B------:R-:W-:Y:S02]  /*caa0*/  FMNMX.FTZ R76, R9, R3, !PT ;  /* 0x00000003094c7209 */ /* 0x000fe40007810000 */
[----:B------:R-:W-:Y:S01]  /*cab0*/  ISETP.GT.AND P3, PT, R102, 0x9, PT ;  /* 0x000000096600780c */ /* 0x000fe20003f64270 */
[----:B------:R-:W1:Y:S01]  /*cac0*/  MUFU.TANH R65, R65 ;  /* 0x0000004100417308 */ /* 0x000e620000002400 */
[----:B------:R-:W-:Y:S02]  /*cad0*/  FSEL R121, R121, -INF , P2 ;  /* 0xff80000079797808 */ /* 0x000fe40001000000 */
[----:B------:R-:W-:-:S02]  /*cae0*/  FMNMX.FTZ R76, R11, R76, !PT ;  /* 0x0000004c0b4c7209 */ /* 0x000fc40007810000 */
[C---:B------:R-:W-:Y:S02]  /*caf0*/  ISETP.GT.AND P2, PT, R102.reuse, 0x10, PT ;  /* 0x000000106600780c */ /* 0x040fe40003f44270 */
[----:B------:R-:W-:Y:S01]  /*cb00*/  FSEL R123, R123, -INF , P3 ;  /* 0xff8000007b7b7808 */ /* 0x000fe20001800000 */
[----:B------:R-:W5:Y:S01]  /*cb10*/  MUFU.TANH R68, R68 ;  /* 0x0000004400447308 */ /* 0x000f620000002400 */
[----:B------:R-:W-:Y:S02]  /*cb20*/  FMNMX.FTZ R76, R121, R76, !PT ;  /* 0x0000004c794c7209 */ /* 0x000fe40007810000 */
[C---:B------:R-:W-:Y:S02]  /*cb30*/  ISETP.GT.AND P3, PT, R102.reuse, 0x11, PT ;  /* 0x000000116600780c */ /* 0x040fe40003f64270 */
[----:B------:R-:W-:Y:S02]  /*cb40*/  FSEL R125, R125, -INF , P2 ;  /* 0xff8000007d7d7808 */ /* 0x000fe40001000000 */
[----:B------:R-:W-:Y:S01]  /*cb50*/  FMNMX.FTZ R76, R123, R76, !PT ;  /* 0x0000004c7b4c7209 */ /* 0x000fe20007810000 */
[----:B------:R-:W-:Y:S01]  /*cb60*/  MUFU.TANH R126, R126 ;  /* 0x0000007e007e7308 */ /* 0x000fe20000002400 */
[----:B------:R-:W-:-:S02]  /*cb70*/  ISETP.GT.AND P2, PT, R102, 0x18, PT ;  /* 0x000000186600780c */ /* 0x000fc40003f44270 */
[----:B------:R-:W-:Y:S02]  /*cb80*/  FSEL R128, R128, -INF , P3 ;  /* 0xff80000080807808 */ /* 0x000fe40001800000 */
[----:B------:R-:W-:Y:S02]  /*cb90*/  FMNMX.FTZ R76, R125, R76, !PT ;  /* 0x0000004c7d4c7209 */ /* 0x000fe40007810000 */
[----:B------:R-:W-:Y:S01]  /*cba0*/  ISETP.GT.AND P3, PT, R102, 0x19, PT ;  /* 0x000000196600780c */ /* 0x000fe20003f64270 */
[----:B------:R-:W-:Y:S01]  /*cbb0*/  MUFU.TANH R106, R106 ;  /* 0x0000006a006a7308 */ /* 0x000fe20000002400 */
[----:B------:R-:W-:Y:S02]  /*cbc0*/  FSEL R129, R129, -INF , P2 ;  /* 0xff80000081817808 */ /* 0x000fe40001000000 */
[----:B------:R-:W-:Y:S02]  /*cbd0*/  FMNMX.FTZ R76, R128, R76, !PT ;  /* 0x0000004c804c7209 */ /* 0x000fe40007810000 */
[----:B------:R-:W-:-:S02]  /*cbe0*/  ISETP.GT.AND P2, PT, R102, 0x20, PT ;  /* 0x000000206600780c */ /* 0x000fc40003f44270 */
[----:B------:R-:W-:Y:S01]  /*cbf0*/  FSEL R131, R131, -INF , P3 ;  /* 0xff80000083837808 */ /* 0x000fe20001800000 */
[----:B------:R-:W-:Y:S01]  /*cc00*/  MUFU.TANH R114, R114 ;  /* 0x0000007200727308 */ /* 0x000fe20000002400 */
[----:B------:R-:W-:Y:S02]  /*cc10*/  FMNMX.FTZ R76, R129, R76, !PT ;  /* 0x0000004c814c7209 */ /* 0x000fe40007810000 */
[----:B------:R-:W-:Y:S02]  /*cc20*/  ISETP.GT.AND P3, PT, R102, 0x21, PT ;  /* 0x000000216600780c */ /* 0x000fe40003f64270 */
[----:B------:R-:W-:Y:S02]  /*cc30*/  FSEL R104, R104, -INF , P2 ;  /* 0xff80000068687808 */ /* 0x000fe40001000000 */
[----:B------:R-:W-:Y:S01]  /*cc40*/  FMNMX.FTZ R76, R131, R76, !PT ;  /* 0x0000004c834c7209 */ /* 0x000fe20007810000 */
[----:B------:R-:W3:Y:S01]  /*cc50*/  MUFU.TANH R122, R122 ;  /* 0x0000007a007a7308 */ /* 0x000ee20000002400 */
[----:B------:R-:W-:-:S02]  /*cc60*/  ISETP.GT.AND P2, PT, R102, 0x28, PT ;  /* 0x000000286600780c */ /* 0x000fc40003f44270 */
[----:B------:R-:W-:Y:S02]  /*cc70*/  FSEL R133, R133, -INF , P3 ;  /* 0xff80000085857808 */ /* 0x000fe40001800000 */
[----:B------:R-:W-:Y:S02]  /*cc80*/  FMNMX.FTZ R76, R104, R76, !PT ;  /* 0x0000004c684c7209 */ /* 0x000fe40007810000 */
[----:B------:R-:W-:Y:S01]  /*cc90*/  ISETP.GT.AND P3, PT, R102, 0x29, PT ;  /* 0x000000296600780c */ /* 0x000fe20003f64270 */
[----:B------:R-:W-:Y:S01]  /*cca0*/  MUFU.TANH R91, R91 ;  /* 0x0000005b005b7308 */ /* 0x000fe20000002400 */
[----:B------:R-:W-:Y:S02]  /*ccb0*/  FSEL R108, R108, -INF , P2 ;  /* 0xff8000006c6c7808 */ /* 0x000fe40001000000 */
[----:B------:R-:W-:Y:S01]  /*ccc0*/  FMNMX.FTZ R76, R133, R76, !PT ;  /* 0x0000004c854c7209 */ /* 0x000fe20007810000 */
[----:B------:R-:W-:Y:S02]  /*ccd0*/  WARPGROUP.DEPBAR.LE gsb0, 0x0 ;  /* 0x00008000000079c5 */ /* 0x000fe40000010000 */
[----:B------:R-:W-:-:S02]  /*cce0*/  ISETP.GT.AND P2, PT, R102, 0x30, PT ;  /* 0x000000306600780c */ /* 0x000fc40003f44270 */
[----:B------:R-:W-:Y:S01]  /*ccf0*/  FSEL R109, R109, -INF , P3 ;  /* 0xff8000006d6d7808 */ /* 0x000fe20001800000 */
[----:B------:R-:W-:Y:S01]  /*cd00*/  MUFU.TANH R132, R132 ;  /* 0x0000008400847308 */ /* 0x000fe20000002400 */
[----:B------:R-:W-:Y:S02]  /*cd10*/  FMNMX.FTZ R76, R108, R76, !PT ;  /* 0x0000004c6c4c7209 */ /* 0x000fe40007810000 */
[----:B------:R-:W-:Y:S02]  /*cd20*/  ISETP.GT.AND P3, PT, R102, 0x31, PT ;  /* 0x000000316600780c */ /* 0x000fe40003f64270 */
        /* <DEDUP_REMOVED lines=21> */
[C---:B------:R-:W-:Y:S01]  /*ce80*/  ISETP.GT.AND P3, PT, R102.reuse, 0x49, PT ;  /* 0x000000496600780c */ /* 0x040fe20003f64270 */
        /* <DEDUP_REMOVED lines=23> */
[----:B--2---:R-:W-:Y:S02]  /*d000*/  FSEL R88, R88, -INF , P2 ;  /* 0xff80000058587808 */ /* 0x004fe40001000000 */
[----:B------:R-:W-:Y:S01]  /*d010*/  FMNMX.FTZ R76, R99, R76, !PT ;  /* 0x0000004c634c7209 */ /* 0x000fe20007810000 */
[----:B------:R-:W-:Y:S01]  /*d020*/  MUFU.TANH R105, R105 ;  /* 0x0000006900697308 */ /* 0x000fe20000002400 */
[----:B------:R-:W-:-:S02]  /*d030*/  ISETP.GT.AND P2, PT, R102, 0x68, PT ;  /* 0x000000686600780c */ /* 0x000fc40003f44270 */
[----:B------:R-:W-:Y:S02]  /*d040*/  FSEL R73, R73, -INF , P3 ;  /* 0xff80000049497808 */ /* 0x000fe40001800000 */
[----:B------:R-:W-:Y:S02]  /*d050*/  FMNMX.FTZ R76, R88, R76, !PT ;  /* 0x0000004c584c7209 */ /* 0x000fe40007810000 */
[C---:B------:R-:W-:Y:S01]  /*d060*/  ISETP.GT.AND P4, PT, R102.reuse, 0x69, PT ;  /* 0x000000696600780c */ /* 0x040fe20003f84270 */
[----:B------:R-:W-:Y:S01]  /*d070*/  MUFU.TANH R107, R107 ;  /* 0x0000006b006b7308 */ /* 0x000fe20000002400 */
[----:B0-----:R-:W-:Y:S02]  /*d080*/  FSEL R75, R75, -INF , P2 ;  /* 0xff8000004b4b7808 */ /* 0x001fe40001000000 */
        /* <DEDUP_REMOVED lines=20> */
[C---:B------:R-:W-:Y:S02]  /*d1d0*/  ISETP.GT.AND P4, PT, R102.reuse, 0x81, PT ;  /* 0x000000816600780c */ /* 0x040fe40003f84270 */
[----:B------:R-:W-:Y:S02]  /*d1e0*/  ISETP.GT.AND P3, PT, R102, 0x88, PT ;  /* 0x000000886600780c */ /* 0x000fe40003f64270 */
[----:B------:R-:W-:Y:S01]  /*d1f0*/  FSEL R56, R56, -INF , P5 ;  /* 0xff80000038387808 */ /* 0x000fe20002800000 */
[----:B------:R-:W-:Y:S01]  /*d200*/  MUFU.TANH R90, R90 ;  /* 0x0000005a005a7308 */ /* 0x000fe20000002400 */
[----:B------:R-:W-:-:S02]  /*d210*/  FMNMX.FTZ R103, R85, R76, !PT ;  /* 0x0000004c55677209 */ /* 0x000fc40007810000 */
[----:B------:R-:W-:Y:S02]  /*d220*/  FSEL R57, R57, -INF , P4 ;  /* 0xff80000039397808 */ /* 0x000fe40002000000 */
[----:B------:R-:W-:Y:S01]  /*d230*/  FSEL R76, R60, -INF , P3 ;  /* 0xff8000003c4c7808 */ /* 0x000fe20001800000 */
[----:B------:R-:W-:Y:S01]  /*d240*/  FMUL.FTZ R60, R2, R69 ;  /* 0x00000045023c7220 */ /* 0x000fe20000410000 */
[C---:B------:R-:W-:Y:S01]  /*d250*/  ISETP.GT.AND P2, PT, R102.reuse, 0x89, PT ;  /* 0x000000896600780c */ /* 0x040fe20003f44270 */
[----:B------:R-:W-:Y:S01]  /*d260*/  MUFU.TANH R92, R92 ;  /* 0x0000005c005c7308 */ /* 0x000fe20000002400 */
[C---:B------:R-:W-:Y:S02]  /*d270*/  ISETP.GT.AND P6, PT, R102.reuse, 0x90, PT ;  /* 0x000000906600780c */ /* 0x040fe40003fc4270 */
[C---:B------:R-:W-:Y:S02]  /*d280*/  ISETP.GT.AND P5, PT, R102.reuse, 0x91, PT ;  /* 0x000000916600780c */ /* 0x040fe40003fa4270 */
[----:B------:R-:W-:-:S02]  /*d290*/  ISETP.GT.AND P4, PT, R102, 0x98, PT ;  /* 0x000000986600780c */ /* 0x000fc40003f84270 */
[----:B------:R-:W-:Y:S01]  /*d2a0*/  ISETP.GT.AND P3, PT, R102, 0x99, PT ;  /* 0x000000996600780c */ /* 0x000fe20003f64270 */
[----:B------:R-:W0:Y:S01]  /*d2b0*/  MUFU.TANH R60, R60 ;  /* 0x0000003c003c7308 */ /* 0x000e220000002400 */
[----:B------:R-:W-:Y:S01]  /*d2c0*/  FMNMX.FTZ R102, R56, R103, !PT ;  /* 0x0000006738667209 */ /* 0x000fe20007810000 */
[----:B------:R-:W-:Y:S01]  /*d2d0*/  FMUL.FTZ R103, R2, R58 ;  /* 0x0000003a02677220 */ /* 0x000fe20000410000 */
[----:B------:R-:W-:Y:S02]  /*d2e0*/  FSEL R61, R61, -INF , P2 ;  /* 0xff8000003d3d7808 */ /* 0x000fe40001000000 */
[----:B------:R-:W-:Y:S02]  /*d2f0*/  FMNMX.FTZ R102, R57, R102, !PT ;  /* 0x0000006639667209 */ /* 0x000fe40007810000 */
[----:B----4-:R-:W-:Y:S01]  /*d300*/  FSEL R69, R64, -INF , P6 ;  /* 0xff80000040457808 */ /* 0x010fe20003000000 */
[----:B------:R-:W2:Y:S01]  /*d310*/  MUFU.TANH R93, R93 ;  /* 0x0000005d005d7308 */ /* 0x000ea20000002400 */
[----:B------:R-:W-:-:S02]  /*d320*/  FMNMX.FTZ R102, R76, R102, !PT ;  /* 0x000000664c667209 */ /* 0x000fc40007810000 */
[----:B-1----:R-:W-:Y:S02]  /*d330*/  FSEL R65, R65, -INF , P5 ;  /* 0xff80000041417808 */ /* 0x002fe40002800000 */
[----:B------:R-:W-:Y:S02]  /*d340*/  FMNMX.FTZ R102, R61, R102, !PT ;  /* 0x000000663d667209 */ /* 0x000fe40007810000 */
[----:B-----5:R-:W-:Y:S01]  /*d350*/  FSEL R68, R68, -INF , P4 ;  /* 0xff80000044447808 */ /* 0x020fe20002000000 */
[----:B------:R1:W-:Y:S01]  /*d360*/  MUFU.TANH R64, R79 ;  /* 0x0000004f00407308 */ /* 0x0003e20000002400 */
[----:B------:R-:W-:Y:S02]  /*d370*/  FMNMX.FTZ R102, R69, R102, !PT ;  /* 0x0000006645667209 */ /* 0x000fe40007810000 */
[----:B------:R-:W-:Y:S02]  /*d380*/  ISETP.GT.AND P2, PT, R100, 0x8, PT ;  /* 0x000000086400780c */ /* 0x000fe40003f44270 */
[----:B------:R-:W-:-:S02]  /*d390*/  FMNMX.FTZ R102, R65, R102, !PT ;  /* 0x0000006641667209 */ /* 0x000fc40007810000 */
[----:B---3--:R-:W-:Y:S01]  /*d3a0*/  FSEL R122, R122, -INF , P2 ;  /* 0xff8000007a7a7808 */ /* 0x008fe20001000000 */
[----:B------:R-:W3:Y:S01]  /*d3b0*/  MUFU.TANH R94, R94 ;  /* 0x0000005e005e7308 */ /* 0x000ee20000002400 */
[----:B-1----:R-:W-:Y:S01]  /*d3c0*/  FMUL.FTZ R79, R2, R82 ;  /* 0x00000052024f7220 */ /* 0x002fe20000410000 */
[----:B0-----:R-:W-:Y:S02]  /*d3d0*/  FSEL R82, R60, -INF , P3 ;  /* 0xff8000003c527808 */ /* 0x001fe40001800000 */
[----:B------:R-:W-:Y:S02]  /*d3e0*/  FMNMX.FTZ R102, R68, R102, !PT ;  /* 0x0000006644667209 */ /* 0x000fe40007810000 */
[----:B------:R-:W-:Y:S02]  /*d3f0*/  ISETP.GT.AND P3, PT, R100, 0x10, PT ;  /* 0x000000106400780c */ /* 0x000fe40003f64270 */
[----:B------:R-:W-:Y:S01]  /*d400*/  FMNMX.FTZ R102, R82, R102, !PT ;  /* 0x0000006652667209 */ /* 0x000fe20007810000 */
[----:B------:R-:W0:Y:S01]  /*d410*/  MUFU.TANH R101, R101 ;  /* 0x0000006500657308 */ /* 0x000e220000002400 */
[----:B------:R-:W-:-:S02]  /*d420*/  FSEL R126, R126, -INF , P3 ;  /* 0xff8000007e7e7808 */ /* 0x000fc40001800000 */
[C---:B------:R-:W-:Y:S01]  /*d430*/  ISETP.GT.AND P3, PT, R100.reuse, 0x21, PT ;  /* 0x000000216400780c */ /* 0x040fe20003f64270 */
[----:B------:R-:W1:Y:S01]  /*d440*/  SHFL.BFLY PT, R60, R102, 0x2, 0x1f ;  /* 0x0c401f00663c7f89 */ /* 0x000e6200000e0000 */
[----:B------:R-:W-:Y:S02]  /*d450*/  ISETP.GT.AND P2, PT, R100, 0x19, PT ;  /* 0x000000196400780c */ /* 0x000fe40003f44270 */
[----:B------:R-:W-:Y:S01]  /*d460*/  FSEL R106, R106, -INF , P3 ;  /* 0xff8000006a6a7808 */ /* 0x000fe20001800000 */
[----:B------:R-:W4:Y:S01]  /*d470*/  MUFU.TANH R72, R72 ;  /* 0x0000004800487308 */ /* 0x000f220000002400 */
[----:B------:R-:W-:Y:S02]  /*d480*/  ISETP.GT.AND P3, PT, R100, 0x31, PT ;  /* 0x000000316400780c */ /* 0x000fe40003f64270 */
[----:B------:R-:W-:Y:S02]  /*d490*/  FSEL R132, R132, -INF , P2 ;  /* 0xff80000084847808 */ /* 0x000fe40001000000 */
[----:B------:R-:W-:-:S02]  /*d4a0*/  FSEL R114, R114, -INF , P3 ;  /* 0xff80000072727808 */ /* 0x000fc40001800000 */
[C---:B------:R-:W-:Y:S01]  /*d4b0*/  ISETP.GT.AND P3, PT, R100.reuse, 0x41, PT ;  /* 0x000000416400780c */ /* 0x040fe20003f64270 */
[----:B------:R-:W5:Y:S01]  /*d4c0*/  MUFU.TANH R78, R78 ;  /* 0x0000004e004e7308 */ /* 0x000f620000002400 */
[C---:B------:R-:W-:Y:S02]  /*d4d0*/  ISETP.GT.AND P6, PT, R100.reuse, RZ, PT ;  /* 0x000000ff6400720c */ /* 0x040fe40003fc4270 */
[----:B------:R-:W-:Y:S02]  /*d4e0*/  FSEL R91, R91, -INF , P3 ;  /* 0xff8000005b5b7808 */ /* 0x000fe40001800000 */
[C---:B------:R-:W-:Y:S02]  /*d4f0*/  ISETP.GT.AND P3, PT, R100.reuse, 0x51, PT ;  /* 0x000000516400780c */ /* 0x040fe40003f64270 */
[----:B------:R-:W-:Y:S01]  /*d500*/  ISETP.GT.AND P5, PT, R100, 0x1, PT ;  /* 0x000000016400780c */ /* 0x000fe20003fa4270 */
[----:B------:R-:W5:Y:S01]  /*d510*/  MUFU.TANH R79, R79 ;  /* 0x0000004f004f7308 */ /* 0x000f620000002400 */
[----:B------:R-:W-:-:S02]  /*d520*/  FSEL R97, R97, -INF , P3 ;  /* 0xff80000061617808 */ /* 0x000fc40001800000 */
[----:B------:R-:W-:Y:S02]  /*d530*/  ISETP.GT.AND P3, PT, R100, 0x61, PT ;  /* 0x000000616400780c */ /* 0x000fe40003f64270 */
[----:B-1----:R-:W-:Y:S02]  /*d540*/  FMNMX.FTZ R60, R102, R60, !PT ;  /* 0x0000003c663c7209 */ /* 0x002fe40007810000 */
[----:B------:R-:W-:Y:S01]  /*d550*/  FSEL R74, R74, -INF , P3 ;  /* 0xff8000004a4a7808 */ /* 0x000fe20001800000 */
[----:B------:R-:W1:Y:S01]  /*d560*/  MUFU.TANH R86, R86 ;  /* 0x0000005600567308 */ /* 0x000e620000002400 */
[----:B------:R-:W-:Y:S01]  /*d570*/  ISETP.GT.AND P3, PT, R100, 0x71, PT ;  /* 0x000000716400780c */ /* 0x000fe20003f64270 */
[----:B------:R-:W2:Y:S01]  /*d580*/  SHFL.BFLY PT, R58, R60, 0x1, 0x1f ;  /* 0x0c201f003c3a7f89 */ /* 0x000ea200000e0000 */
[----:B------:R-:W-:Y:S02]  /*d590*/  FSEL R10, R10, -INF , P6 ;  /* 0xff8000000a0a7808 */ /* 0x000fe40003000000 */
[----:B------:R-:W-:-:S02]  /*d5a0*/  FSEL R83, R83, -INF , P3 ;  /* 0xff80000053537808 */ /* 0x000fc40001800000 */
[----:B------:R-:W-:Y:S01]  /*d5b0*/  ISETP.GT.AND P3, PT, R100, 0x81, PT ;  /* 0x000000816400780c */ /* 0x000fe20003f64270 */
[----:B------:R-:W1:Y:S01]  /*d5c0*/  MUFU.TANH R87, R87 ;  /* 0x0000005700577308 */ /* 0x000e620000002400 */
[----:B------:R-:W-:Y:S02]  /*d5d0*/  FSEL R120, R120, -INF , P5 ;  /* 0xff80000078787808 */ /* 0x000fe40002800000 */
[C---:B------:R-:W-:Y:S02]  /*d5e0*/  ISETP.GT.AND P4, PT, R100.reuse, 0x9, PT ;  /* 0x000000096400780c */ /* 0x040fe40003f84270 */
[----:B------:R-:W-:Y:S02]  /*d5f0*/  ISETP.GT.AND P6, PT, R100, 0x11, PT ;  /* 0x000000116400780c */ /* 0x000fe40003fc4270 */
[----:B------:R-:W-:Y:S01]  /*d600*/  FSEL R124, R124, -INF , P4 ;  /* 0xff8000007c7c7808 */ /* 0x000fe20002000000 */
[----:B------:R-:W1:Y:S01]  /*d610*/  MUFU.TANH R103, R103 ;  /* 0x0000006700677308 */ /* 0x000e620000002400 */
[----:B------:R-:W-:-:S02]  /*d620*/  ISETP.GT.AND P5, PT, R100, 0x18, PT ;  /* 0x000000186400780c */ /* 0x000fc40003fa4270 */
[----:B------:R-:W-:Y:S02]  /*d630*/  FSEL R127, R127, -INF , P6 ;  /* 0xff8000007f7f7808 */ /* 0x000fe40003000000 */
[----:B------:R-:W-:Y:S02]  /*d640*/  FSEL R130, R130, -INF , P5 ;  /* 0xff80000082827808 */ /* 0x000fe40002800000 */
[C---:B------:R-:W-:Y:S01]  /*d650*/  ISETP.GT.AND P4, PT, R100.reuse, 0x20, PT ;  /* 0x000000206400780c */ /* 0x040fe20003f84270 */
[----:B------:R-:W1:Y:S01]  /*d660*/  MUFU.TANH R62, R62 ;  /* 0x0000003e003e7308 */ /* 0x000e620000002400 */
[----:B------:R-:W-:Y:S02]  /*d670*/  ISETP.GT.AND P6, PT, R100, 0x28, PT ;  /* 0x000000286400780c */ /* 0x000fe40003fc4270 */
[----:B--2---:R-:W-:Y:S01]  /*d680*/  FMNMX.FTZ R60, R60, R58, !PT ;  /* 0x0000003a3c3c7209 */ /* 0x004fe20007810000 */
[----:B------:R-:W-:Y:S01]  /*d690*/  IMAD.U32 R58, RZ, RZ, UR37 ;  /* 0x00000025ff3a7e24 */ /* 0x000fe2000f8e00ff */
[----:B------:R-:W-:-:S02]  /*d6a0*/  FSEL R105, R105, -INF , P4 ;  /* 0xff80000069697808 */ /* 0x000fc40002000000 */
[C---:B------:R-:W-:Y:S01]  /*d6b0*/  FSETP.NEU.FTZ.AND P2, PT, R60.reuse, -INF , PT ;  /* 0xff8000003c00780b */ /* 0x040fe20003f5d000 */
[----:B------:R-:W-:-:S01]  /*d6c0*/  FFMA.FTZ R89, R60, R58, -8 ;  /* 0xc10000003c597423 */ /* 0x000fc2000001003a */
[C---:B------:R-:W-:Y:S01]  /*d6d0*/  ISETP.GT.AND P5, PT, R100.reuse, 0x29, PT ;  /* 0x000000296400780c */ /* 0x040fe20003fa4270 */
[----:B------:R-:W2:Y:S01]  /*d6e0*/  MUFU.TANH R63, R63 ;  /* 0x0000003f003f7308 */ /* 0x000ea20000002400 */
[----:B------:R-:W-:Y:S02]  /*d6f0*/  FSEL R107, R107, -INF , P6 ;  /* 0xff8000006b6b7808 */ /* 0x000fe40003000000 */
[----:B------:R-:W-:Y:S02]  /*d700*/  FSEL R89, R89, RZ, P2 ;  /* 0x000000ff59597208 */ /* 0x000fe40001000000 */
[----:B------:R-:W-:Y:S02]  /*d710*/  ISETP.GT.AND P4, PT, R100, 0x30, PT ;  /* 0x000000306400780c */ /* 0x000fe40003f84270 */
[----:B------:R-:W-:Y:S01]  /*d720*/  FSEL R110, R110, -INF , P5 ;  /* 0xff8000006e6e7808 */ /* 0x000fe20002800000 */
[----:B------:R-:W-:-:S01]  /*d730*/  FFMA.FTZ R102, R121, R58, -R89 ;  /* 0x0000003a79667223 */ /* 0x000fc20000010859 */
[-CC-:B------:R-:W-:Y:S01]  /*d740*/  FFMA.FTZ R121, R123, R58.reuse, -R89.reuse ;  /* 0x0000003a7b797223 */ /* 0x180fe20000010859 */
[----:B------:R-:W-:-:S01]  /*d750*/  FFMA.FTZ R123, R125, R58, -R89 ;  /* 0x0000003a7d7b7223 */ /* 0x000fc20000010859 */
[-CC-:B------:R-:W-:Y:S01]  /*d760*/  FFMA.FTZ R125, R128, R58.reuse, -R89.reuse ;  /* 0x0000003a807d7223 */ /* 0x180fe20000010859 */
[----:B------:R-:W-:-:S01]  /*d770*/  FFMA.FTZ R128, R129, R58, -R89 ;  /* 0x0000003a81807223 */ /* 0x000fc20000010859 */
[----:B------:R-:W-:Y:S01]  /*d780*/  FSEL R129, R59, -INF , P3 ;  /* 0xff8000003b817808 */ /* 0x000fe20001800000 */
[----:B------:R-:W2:Y:S01]  /*d790*/  MUFU.TANH R66, R66 ;  /* 0x0000004200427308 */ /* 0x000ea20000002400 */
[----:B------:R-:W-:Y:S01]  /*d7a0*/  FMNMX.FTZ R59, R10, R12, !PT ;  /* 0x0000000c0a3b7209 */ /* 0x000fe20007810000 */
[-CC-:B------:R-:W-:Y:S01]  /*d7b0*/  FFMA.FTZ R141, R131, R58.reuse, -R89.reuse ;  /* 0x0000003a838d7223 */ /* 0x180fe20000010859 */
[----:B------:R-:W-:Y:S01]  /*d7c0*/  FSEL R111, R111, -INF , P4 ;  /* 0xff8000006f6f7808 */ /* 0x000fe20002000000 */
[-CC-:B------:R-:W-:Y:S01]  /*d7d0*/  FFMA.FTZ R9, R9, R58.reuse, -R89.reuse ;  /* 0x0000003a09097223 */ /* 0x180fe20000010859 */
[----:B------:R-:W-:Y:S01]  /*d7e0*/  FMNMX.FTZ R59, R120, R59, !PT ;  /* 0x0000003b783b7209 */ /* 0x000fe20007810000 */
[-CC-:B------:R-:W-:Y:S01]  /*d7f0*/  FFMA.FTZ R11, R11, R58.reuse, -R89.reuse ;  /* 0x0000003a0b0b7223 */ /* 0x180fe20000010859 */
[----:B------:R-:W-:Y:S01]  /*d800*/  ISETP.GT.AND P6, PT, R100, 0x38, PT ;  /* 0x000000386400780c */ /* 0x000fe20003fc4270 */
[----:B------:R-:W2:Y:S01]  /*d810*/  MUFU.TANH R67, R67 ;  /* 0x0000004300437308 */ /* 0x000ea20000002400 */
[----:B------:R-:W-:Y:S01]  /*d820*/  FMNMX.FTZ R59, R122, R59, !PT ;  /* 0x0000003b7a3b7209 */ /* 0x000fe20007810000 */
[-CC-:B------:R-:W-:Y:S01]  /*d830*/  FFMA.FTZ R108, R108, R58.reuse, -R89.reuse ;  /* 0x0000003a6c6c7223 */ /* 0x180fe20000010859 */
[----:B------:R-:W-:Y:S01]  /*d840*/  ISETP.GT.AND P5, PT, R100, 0x39, PT ;  /* 0x000000396400780c */ /* 0x000fe20003fa4270 */
[-CC-:B------:R-:W-:Y:S01]  /*d850*/  FFMA.FTZ R109, R109, R58.reuse, -R89.reuse ;  /* 0x0000003a6d6d7223 */ /* 0x180fe20000010859 */
[----:B------:R-:W-:Y:S01]  /*d860*/  FMNMX.FTZ R59, R124, R59, !PT ;  /* 0x0000003b7c3b7209 */ /* 0x000fe20007810000 */
[-CC-:B------:R-:W-:Y:S01]  /*d870*/  FFMA.FTZ R112, R112, R58.reuse, -R89.reuse ;  /* 0x0000003a70707223 */ /* 0x180fe20000010859 */
[----:B------:R-:W-:Y:S01]  /*d880*/  FSEL R115, R115, -INF , P6 ;  /* 0xff80000073737808 */ /* 0x000fe20003000000 */
        /* <DEDUP_REMOVED lines=16> */
[-CC-:B------:R-:W-:Y:S01]  /*d990*/  FFMA.FTZ R98, R98, R58.reuse, -R89.reuse ;  /* 0x0000003a62627223 */ /* 0x180fe20000010859 */
[----:B------:R-:W-:Y:S01]  /*d9a0*/  FMNMX.FTZ R59, R105, R59, !PT ;  /* 0x0000003b693b7209 */ /* 0x000fe20007810000 */
[-CC-:B------:R-:W-:Y:S01]  /*d9b0*/  FFMA.FTZ R99, R99, R58.reuse, -R89.reuse ;  /* 0x0000003a63637223 */ /* 0x180fe20000010859 */
[----:B------:R-:W-:Y:S01]  /*d9c0*/  ISETP.GT.AND P5, PT, R100, 0x49, PT ;  /* 0x000000496400780c */ /* 0x000fe20003fa4270 */
[-CC-:B------:R-:W-:Y:S01]  /*d9d0*/  FFMA.FTZ R88, R88, R58.reuse, -R89.reuse ;  /* 0x0000003a58587223 */ /* 0x180fe20000010859 */
        /* <DEDUP_REMOVED lines=14> */
[----:B---3--:R-:W-:Y:S01]  /*dac0*/  FSEL R94, R94, -INF , P4 ;  /* 0xff8000005e5e7808 */ /* 0x008fe20002000000 */
[-CC-:B------:R-:W-:Y:S01]  /*dad0*/  FFMA.FTZ R57, R57, R58.reuse, -R89.reuse ;  /* 0x0000003a39397223 */ /* 0x180fe20000010859 */
[----:B------:R-:W-:Y:S01]  /*dae0*/  FMNMX.FTZ R59, R114, R59, !PT ;  /* 0x0000003b723b7209 */ /* 0x000fe20007810000 */
[-CC-:B------:R-:W-:Y:S01]  /*daf0*/  FFMA.FTZ R76, R76, R58.reuse, -R89.reuse ;  /* 0x0000003a4c4c7223 */ /* 0x180fe20000010859 */
[C---:B------:R-:W-:Y:S01]  /*db00*/  ISETP.GT.AND P6, PT, R100.reuse, 0x58, PT ;  /* 0x000000586400780c */ /* 0x040fe20003fc4270 */
[-CC-:B------:R-:W-:Y:S01]  /*db10*/  FFMA.FTZ R61, R61, R58.reuse, -R89.reuse ;  /* 0x0000003a3d3d7223 */ /* 0x180fe20000010859 */
[----:B------:R-:W-:Y:S01]  /*db20*/  FMNMX.FTZ R59, R115, R59, !PT ;  /* 0x0000003b733b7209 */ /* 0x000fe20007810000 */
[-CC-:B------:R-:W-:Y:S01]  /*db30*/  FFMA.FTZ R69, R69, R58.reuse, -R89.reuse ;  /* 0x0000003a45457223 */ /* 0x180fe20000010859 */
[----:B------:R-:W-:Y:S01]  /*db40*/  ISETP.GT.AND P5, PT, R100, 0x59, PT ;  /* 0x000000596400780c */ /* 0x000fe20003fa4270 */
[-CC-:B------:R-:W-:Y:S01]  /*db50*/  FFMA.FTZ R65, R65, R58.reuse, -R89.reuse ;  /* 0x0000003a41417223 */ /* 0x180fe20000010859 */
[----:B------:R-:W-:Y:S01]  /*db60*/  FMNMX.FTZ R59, R117, R59, !PT ;  /* 0x0000003b753b7209 */ /* 0x000fe20007810000 */
[-CC-:B------:R-:W-:Y:S01]  /*db70*/  FFMA.FTZ R68, R68, R58.reuse, -R89.reuse ;  /* 0x0000003a44447223 */ /* 0x180fe20000010859 */
[----:B0-----:R-:W-:Y:S01]  /*db80*/  FSEL R101, R101, -INF , P6 ;  /* 0xff80000065657808 */ /* 0x001fe20003000000 */
[----:B------:R-:W-:Y:S01]  /*db90*/  FFMA.FTZ R82, R82, R58, -R89 ;  /* 0x0000003a52527223 */ /* 0x000fe20000010859 */
[----:B------:R-:W-:Y:S01]  /*dba0*/  FMNMX.FTZ R59, R90, R59, !PT ;  /* 0x0000003b5a3b7209 */ /* 0x000fe20007810000 */
[----:B------:R-:W-:Y:S01]  /*dbb0*/  MUFU.EX2 R9, R9 ;  /* 0x0000000900097308 */ /* 0x000fe20000000800 */
[----:B------:R-:W-:-:S02]  /*dbc0*/  ISETP.GT.AND P4, PT, R100, 0x60, PT ;  /* 0x000000606400780c */ /* 0x000fc40003f84270 */
[----:B------:R-:W-:Y:S02]  /*dbd0*/  FMNMX.FTZ R59, R91, R59, !PT ;  /* 0x0000003b5b3b7209 */ /* 0x000fe40007810000 */
[----:B------:R-:W-:Y:S02]  /*dbe0*/  FSEL R8, R8, -INF , P5 ;  /* 0xff80000008087808 */ /* 0x000fe40002800000 */
[----:B------:R-:W-:Y:S01]  /*dbf0*/  FMNMX.FTZ R59, R92, R59, !PT ;  /* 0x0000003b5c3b7209 */ /* 0x000fe20007810000 */
[----:B------:R-:W-:Y:S01]  /*dc00*/  MUFU.EX2 R11, R11 ;  /* 0x0000000b000b7308 */ /* 0x000fe20000000800 */
[----:B----4-:R-:W-:Y:S02]  /*dc10*/  FSEL R72, R72, -INF , P4 ;  /* 0xff80000048487808 */ /* 0x010fe40002000000 */
[----:B------:R-:W-:Y:S02]  /*dc20*/  FMNMX.FTZ R59, R93, R59, !PT ;  /* 0x0000003b5d3b7209 */ /* 0x000fe40007810000 */
[----:B------:R-:W-:-:S02]  /*dc30*/  ISETP.GT.AND P6, PT, R100, 0x68, PT ;  /* 0x000000686400780c */ /* 0x000fc40003fc4270 */
[----:B------:R-:W-:Y:S01]  /*dc40*/  FMNMX.FTZ R59, R94, R59, !PT ;  /* 0x0000003b5e3b7209 */ /* 0x000fe20007810000 */
[----:B------:R-:W-:Y:S01]  /*dc50*/  MUFU.EX2 R102, R102 ;  /* 0x0000006600667308 */ /* 0x000fe20000000800 */
[----:B------:R-:W-:Y:S02]  /*dc60*/  ISETP.GT.AND P5, PT, R100, 0x69, PT ;  /* 0x000000696400780c */ /* 0x000fe40003fa4270 */
[----:B------:R-:W-:Y:S02]  /*dc70*/  FMNMX.FTZ R59, R97, R59, !PT ;  /* 0x0000003b613b7209 */ /* 0x000fe40007810000 */
[----:B-----5:R-:W-:Y:S02]  /*dc80*/  FSEL R78, R78, -INF , P6 ;  /* 0xff8000004e4e7808 */ /* 0x020fe40003000000 */
[----:B------:R-:W-:Y:S01]  /*dc90*/  FMNMX.FTZ R59, R101, R59, !PT ;  /* 0x0000003b653b7209 */ /* 0x000fe20007810000 */
[----:B------:R-:W-:Y:S01]  /*dca0*/  MUFU.EX2 R121, R121 ;  /* 0x0000007900797308 */ /* 0x000fe20000000800 */
[----:B------:R-:W-:-:S02]  /*dcb0*/  ISETP.GT.AND P4, PT, R100, 0x70, PT ;  /* 0x000000706400780c */ /* 0x000fc40003f84270 */
[----:B------:R-:W-:Y:S02]  /*dcc0*/  FMNMX.FTZ R59, R8, R59, !PT ;  /* 0x0000003b083b7209 */ /* 0x000fe40007810000 */
[----:B------:R-:W-:Y:S02]  /*dcd0*/  FSEL R64, R64, -INF , P5 ;  /* 0xff80000040407808 */ /* 0x000fe40002800000 */
[----:B------:R-:W-:Y:S01]  /*dce0*/  FMNMX.FTZ R59, R72, R59, !PT ;  /* 0x0000003b483b7209 */ /* 0x000fe20007810000 */
[----:B------:R-:W-:Y:S01]  /*dcf0*/  MUFU.EX2 R123, R123 ;  /* 0x0000007b007b7308 */ /* 0x000fe20000000800 */
[----:B------:R-:W-:Y:S02]  /*dd00*/  FSEL R79, R79, -INF , P4 ;  /* 0xff8000004f4f7808 */ /* 0x000fe40002000000 */
[----:B------:R-:W-:Y:S02]  /*dd10*/  FMNMX.FTZ R59, R74, R59, !PT ;  /* 0x0000003b4a3b7209 */ /* 0x000fe40007810000 */
[----:B------:R-:W-:-:S02]  /*dd20*/  ISETP.GT.AND P6, PT, R100, 0x78, PT ;  /* 0x000000786400780c */ /* 0x000fc40003fc4270 */
[----:B------:R-:W-:Y:S01]  /*dd30*/  FMNMX.FTZ R59, R78, R59, !PT ;  /* 0x0000003b4e3b7209 */ /* 0x000fe20007810000 */
[----:B------:R-:W-:Y:S01]  /*dd40*/  MUFU.EX2 R125, R125 ;  /* 0x0000007d007d7308 */ /* 0x000fe20000000800 */
[----:B------:R-:W-:Y:S02]  /*dd50*/  ISETP.GT.AND P5, PT, R100, 0x79, PT ;  /* 0x000000796400780c */ /* 0x000fe40003fa4270 */
[----:B------:R-:W-:Y:S02]  /*dd60*/  FMNMX.FTZ R59, R64, R59, !PT ;  /* 0x0000003b403b7209 */ /* 0x000fe40007810000 */
[----:B-1----:R-:W-:Y:S02]  /*dd70*/  FSEL R86, R86, -INF , P6 ;  /* 0xff80000056567808 */ /* 0x002fe40003000000 */
        /* <DEDUP_REMOVED lines=13> */
[----:B------:R-:W-:Y:S02]  /*de50*/  FSEL R131, R62, -INF , P6 ;  /* 0xff8000003e837808 */ /* 0x000fe40003000000 */
        /* <DEDUP_REMOVED lines=9> */
[C---:B------:R-:W-:Y:S02]  /*def0*/  ISETP.GT.AND P6, PT, R100.reuse, 0x98, PT ;  /* 0x000000986400780c */ /* 0x040fe40003fc4270 */
[----:B------:R-:W-:Y:S01]  /*df00*/  ISETP.GT.AND P5, PT, R100, 0x99, PT ;  /* 0x000000996400780c */ /* 0x000fe20003fa4270 */
[-CC-:B------:R-:W-:Y:S01]  /*df10*/  FFMA.FTZ R100, R104, R58.reuse, -R89.reuse ;  /* 0x0000003a68647223 */ /* 0x180fe20000010859 */
[----:B------:R-:W-:-:S01]  /*df20*/  FFMA.FTZ R104, R133, R58, -R89 ;  /* 0x0000003a85687223 */ /* 0x000fc20000010859 */
[-CC-:B------:R-:W-:Y:S01]  /*df30*/  FFMA.FTZ R133, R134, R58.reuse, -R89.reuse ;  /* 0x0000003a86857223 */ /* 0x180fe20000010859 */
[----:B------:R-:W-:Y:S01]  /*df40*/  FSEL R67, R67, -INF , P3 ;  /* 0xff80000043437808 */ /* 0x000fe20001800000 */
[-CC-:B------:R-:W-:Y:S01]  /*df50*/  FFMA.FTZ R134, R135, R58.reuse, -R89.reuse ;  /* 0x0000003a87867223 */ /* 0x180fe20000010859 */
[----:B------:R-:W-:Y:S01]  /*df60*/  FMNMX.FTZ R59, R66, R59, !PT ;  /* 0x0000003b423b7209 */ /* 0x000fe20007810000 */
[-CC-:B------:R-:W-:Y:S01]  /*df70*/  FFMA.FTZ R135, R140, R58.reuse, -R89.reuse ;  /* 0x0000003a8c877223 */ /* 0x180fe20000010859 */
[----:B------:R-:W-:-:S01]  /*df80*/  FFMA.FTZ R140, R75, R58, -R89 ;  /* 0x0000003a4b8c7223 */ /* 0x000fc20000010859 */
[----:B------:R-:W-:Y:S01]  /*df90*/  FSEL R75, R70, -INF , P6 ;  /* 0xff800000464b7808 */ /* 0x000fe20003000000 */
[----:B------:R-:W-:Y:S01]  /*dfa0*/  MUFU.EX2 R100, R100 ;  /* 0x0000006400647308 */ /* 0x000fe20000000800 */
[----:B------:R-:W-:-:S02]  /*dfb0*/  FMNMX.FTZ R59, R67, R59, !PT ;  /* 0x0000003b433b7209 */ /* 0x000fc40007810000 */
[----:B------:R-:W-:Y:S02]  /*dfc0*/  FSEL R71, R71, -INF , P5 ;  /* 0xff80000047477808 */ /* 0x000fe40002800000 */
[----:B------:R-:W-:Y:S02]  /*dfd0*/  FMNMX.FTZ R59, R75, R59, !PT ;  /* 0x0000003b4b3b7209 */ /* 0x000fe40007810000 */
[----:B------:R-:W-:Y:S01]  /*dfe0*/  LOP3.LUT R142, R155, 0x7f, RZ, 0xc0, !PT ;  /* 0x0000007f9b8e7812 */ /* 0x000fe200078ec0ff */
[----:B------:R0:W-:Y:S01]  /*dff0*/  MUFU.EX2 R70, R140 ;  /* 0x0000008c00467308 */ /* 0x0001e20000000800 */
[----:B------:R-:W-:-:S07]  /*e000*/  FMNMX.FTZ R59, R71, R59, !PT ;  /* 0x0000003b473b7209 */ /* 0x000fce0007810000 */
[----:B------:R-:W-:Y:S01]  /*e010*/  MUFU.EX2 R104, R104 ;  /* 0x0000006800687308 */ /* 0x000fe20000000800 */
[----:B0-----:R-:W0:Y:S07]  /*e020*/  SHFL.BFLY PT, R140, R59, 0x2, 0x1f ;  /* 0x0c401f003b8c7f89 */ /* 0x001e2e00000e0000 */
        /* <DEDUP_REMOVED lines=8> */
[----:B0-----:R-:W-:-:S07]  /*e0b0*/  FMNMX.FTZ R59, R59, R140, !PT ;  /* 0x0000008c3b3b7209 */ /* 0x001fce0007810000 */
[----:B------:R-:W-:Y:S01]  /*e0c0*/  MUFU.EX2 R135, R135 ;  /* 0x0000008700877308 */ /* 0x000fe20000000800 */
[C---:B------:R-:W-:Y:S01]  /*e0d0*/  FSETP.NEU.FTZ.AND P3, PT, R59.reuse, -INF , PT ;  /* 0xff8000003b00780b */ /* 0x040fe20003f7d000 */
[----:B------:R-:W-:-:S05]  /*e0e0*/  FFMA.FTZ R140, R59, R58, -8 ;  /* 0xc10000003b8c7423 */ /* 0x000fca000001003a */
[----:B------:R-:W-:Y:S01]  /*e0f0*/  FSEL R89, R140, RZ, P3 ;  /* 0x000000ff8c597208 */ /* 0x000fe20001800000 */
[----:B------:R-:W-:Y:S01]  /*e100*/  MUFU.EX2 R95, R95 ;  /* 0x0000005f005f7308 */ /* 0x000fe20000000800 */
[----:B------:R-:W-:Y:S02]  /*e110*/  FSEL R140, R60, RZ, P2 ;  /* 0x000000ff3c8c7208 */ /* 0x000fe40001000000 */
[----:B------:R-:W-:Y:S01]  /*e120*/  ISETP.NE.AND P2, PT, R142, RZ, PT ;  /* 0x000000ff8e00720c */ /* 0x000fe20003f45270 */
[----:B------:R-:W-:-:S01]  /*e130*/  FFMA.FTZ R10, R10, R58, -R89 ;  /* 0x0000003a0a0a7223 */ /* 0x000fc20000010859 */
[----:B------:R-:W-:Y:S01]  /*e140*/  FFMA.FTZ R120, R120, R58, -R89 ;  /* 0x0000003a78787223 */ /* 0x000fe20000010859 */
[----:B------:R-:W-:-:S01]  /*e150*/  FADD.FTZ R140, -R140, R3 ;  /* 0x000000038c8c7221 */ /* 0x000fc20000010100 */
[----:B------:R-:W-:Y:S01]  /*e160*/  FSEL R3, R59, RZ, P3 ;  /* 0x000000ff3b037208 */ /* 0x000fe20001800000 */
[----:B------:R-:W-:-:S01]  /*e170*/  FFMA.FTZ R122, R122, R58, -R89 ;  /* 0x0000003a7a7a7223 */ /* 0x000fc20000010859 */
[-CC-:B------:R-:W-:Y:S01]  /*e180*/  FFMA.FTZ R124, R124, R58.reuse, -R89.reuse ;  /* 0x0000003a7c7c7223 */ /* 0x180fe20000010859 */
[----:B------:R-:W-:Y:S01]  /*e190*/  MUFU.EX2 R10, R10 ;  /* 0x0000000a000a7308 */ /* 0x000fe20000000800 */
[----:B------:R-:W-:-:S01]  /*e1a0*/  FFMA.FTZ R126, R126, R58, -R89 ;  /* 0x0000003a7e7e7223 */ /* 0x000fc20000010859 */
[----:B------:R-:W-:Y:S01]  /*e1b0*/  FADD.FTZ R3, -R3, R12 ;  /* 0x0000000c03037221 */ /* 0x000fe20000010100 */
[-C--:B------:R-:W-:Y:S01]  /*e1c0*/  FMUL.FTZ R12, R140, R58.reuse ;  /* 0x0000003a8c0c7220 */ /* 0x080fe20000410000 */
[-CC-:B------:R-:W-:Y:S01]  /*e1d0*/  FFMA.FTZ R127, R127, R58.reuse, -R89.reuse ;  /* 0x0000003a7f7f7223 */ /* 0x180fe20000010859 */
[----:B------:R-:W-:-:S01]  /*e1e0*/  FFMA.FTZ R130, R130, R58, -R89 ;  /* 0x0000003a82827223 */ /* 0x000fc20000010859 */
[-C--:B------:R-:W-:Y:S01]  /*e1f0*/  FMUL.FTZ R3, R3, R58.reuse ;  /* 0x0000003a03037220 */ /* 0x080fe20000410000 */
        /* <DEDUP_REMOVED lines=29> */
[----:B------:R-:W-:Y:S01]  /*e3d0*/  FFMA.FTZ R87, R87, R58, -R89 ;  /* 0x0000003a57577223 */ /* 0x000fe20000010859 */
[----:B------:R-:W-:-:S01]  /*e3e0*/  FADD.FTZ R20, R11, R20 ;  /* 0x000000140b147221 */ /* 0x000fc20000010000 */
[-CC-:B------:R-:W-:Y:S01]  /*e3f0*/  FFMA.FTZ R103, R103, R58.reuse, -R89.reuse ;  /* 0x0000003a67677223 */ /* 0x180fe20000010859 */
[----:B------:R-:W-:-:S01]  /*e400*/  FFMA.FTZ R129, R129, R58, -R89 ;  /* 0x0000003a81817223 */ /* 0x000fc20000010859 */
[----:B------:R-:W0:Y:S01]  /*e410*/  MUFU.EX2 R124, R124 ;  /* 0x0000007c007c7308 */ /* 0x000e220000000800 */
[----:B-1----:R-:W-:-:S01]  /*e420*/  FFMA.FTZ R0, R3, R0, R10 ;  /* 0x0000000003007223 */ /* 0x002fc2000001000a */
[----:B------:R-:W-:Y:S01]  /*e430*/  FADD.FTZ R20, R102, R20 ;  /* 0x0000001466147221 */ /* 0x000fe20000010000 */
[----:B------:R-:W-:-:S01]  /*e440*/  FFMA.FTZ R131, R131, R58, -R89 ;  /* 0x0000003a83837223 */ /* 0x000fc20000010859 */
[----:B------:R-:W-:Y:S01]  /*e450*/  FFMA.FTZ R63, R63, R58, -R89 ;  /* 0x0000003a3f3f7223 */ /* 0x000fe20000010859 */
[----:B------:R-:W-:-:S01]  /*e460*/  FADD.FTZ R0, R120, R0 ;  /* 0x0000000078007221 */ /* 0x000fc20000010000 */
[----:B------:R-:W-:Y:S01]  /*e470*/  FADD.FTZ R20, R121, R20 ;  /* 0x0000001479147221 */ /* 0x000fe20000010000 */
[----:B------:R-:W-:-:S01]  /*e480*/  FFMA.FTZ R66, R66, R58, -R89 ;  /* 0x0000003a42427223 */ /* 0x000fc20000010859 */
[----:B------:R-:W1:Y:S01]  /*e490*/  MUFU.EX2 R126, R126 ;  /* 0x0000007e007e7308 */ /* 0x000e620000000800 */
[----:B--2---:R-:W-:-:S01]  /*e4a0*/  FADD.FTZ R0, R122, R0 ;  /* 0x000000007a007221 */ /* 0x004fc20000010000 */
[----:B------:R-:W-:Y:S01]  /*e4b0*/  FADD.FTZ R20, R123, R20 ;  /* 0x000000147b147221 */ /* 0x000fe20000010000 */
[----:B------:R-:W-:-:S01]  /*e4c0*/  FFMA.FTZ R67, R67, R58, -R89 ;  /* 0x0000003a43437223 */ /* 0x000fc20000010859 */
[-CC-:B------:R-:W-:Y:S01]  /*e4d0*/  FFMA.FTZ R75, R75, R58.reuse, -R89.reuse ;  /* 0x0000003a4b4b7223 */ /* 0x180fe20000010859 */
[----:B------:R-:W-:-:S01]  /*e4e0*/  FFMA.FTZ R71, R71, R58, -R89 ;  /* 0x0000003a47477223 */ /* 0x000fc20000010859 */
[----:B------:R-:W-:Y:S01]  /*e4f0*/  FADD.FTZ R20, R125, R20 ;  /* 0x000000147d147221 */ /* 0x000fe20000010000 */
[----:B------:R-:W-:Y:S01]  /*e500*/  @!P2 VIADD R13, R13, 0x13240 ;  /* 0x000132400d0da836 */ /* 0x000fe20000000000 */
[----:B------:R-:W2:Y:S01]  /*e510*/  MUFU.EX2 R127, R127 ;  /* 0x0000007f007f7308 */ /* 0x000ea20000000800 */
[----:B0-----:R-:W-:-:S01]  /*e520*/  FADD.FTZ R0, R124, R0 ;  /* 0x000000007c007221 */ /* 0x001fc20000010000 */
[----:B------:R-:W-:-:S02]  /*e530*/  FADD.FTZ R20, R128, R20 ;  /* 0x0000001480147221 */ /* 0x000fc40000010000 */
[----:B------:R-:W-:Y:S02]  /*e540*/  @!P2 PRMT R13, RZ, 0x654, R13 ;  /* 0x00000654ff0da816 */ /* 0x000fe4000000000d */
[----:B------:R-:W-:Y:S02]  /*e550*/  FADD.FTZ R20, R62, R20 ;  /* 0x000000143e147221 */ /* 0x000fe40000010000 */
[----:B------:R-:W0:Y:S01]  /*e560*/  MUFU.EX2 R130, R130 ;  /* 0x0000008200827308 */ /* 0x000e220000000800 */
[----:B-1----:R-:W-:-:S01]  /*e570*/  FADD.FTZ R0, R126, R0 ;  /* 0x000000007e007221 */ /* 0x002fc20000010000 */
[----:B------:R-:W-:Y:S01]  /*e580*/  FADD.FTZ R20, R100, R20 ;  /* 0x0000001464147221 */ /* 0x000fe20000010000 */
[----:B------:R1:W-:Y:S03]  /*e590*/  @!P2 SYNCS.ARRIVE.TRANS64.RED.A1T0 RZ, [R13+URZ], RZ ;  /* 0x000000ff0dffa9a7 */ /* 0x0003e6000810043f */
[----:B------:R-:W-:-:S02]  /*e5a0*/  FADD.FTZ R20, R104, R20 ;  /* 0x0000001468147221 */ /* 0x000fc40000010000 */
[----:B------:R-:W3:Y:S01]  /*e5b0*/  MUFU.EX2 R132, R132 ;  /* 0x0000008400847308 */ /* 0x000ee20000000800 */
        /* <DEDUP_REMOVED lines=8> */
[----:B---3--:R-:W-:-:S01]  /*e640*/  FADD.FTZ R0, R132, R0 ;  /* 0x0000000084007221 */ /* 0x008fc20000010000 */
[----:B------:R-:W-:-:S04]  /*e650*/  FADD.FTZ R20, R116, R20 ;  /* 0x0000001474147221 */ /* 0x000fc80000010000 */
[----:B------:R-:W-:Y:S02]  /*e660*/  FADD.FTZ R20, R133, R20 ;  /* 0x0000001485147221 */ /* 0x000fe40000010000 */
        /* <DEDUP_REMOVED lines=10> */
[----:B------:R-:W-:-:S06]  /*e710*/  FADD.FTZ R20, R95, R20 ;  /* 0x000000145f147221 */ /* 0x000fcc0000010000 */
        /* <DEDUP_REMOVED lines=37> */
[----:B--2---:R-:W-:-:S04]  /*e970*/  FADD.FTZ R20, R73, R20 ;  /* 0x0000001449147221 */ /* 0x004fc80000010000 */
[----:B------:R-:W-:-:S03]  /*e980*/  FADD.FTZ R20, R70, R20 ;  /* 0x0000001446147221 */ /* 0x000fc60000010000 */
        /* <DEDUP_REMOVED lines=51> */
[----:B---3--:R-:W-:-:S01]  /*ecc0*/  FADD.FTZ R0, R75, R0 ;  /* 0x000000004b007221 */ /* 0x008fc20000010000 */
[----:B--2---:R-:W-:-:S03]  /*ecd0*/  FADD.FTZ R20, R82, R20 ;  /* 0x0000001452147221 */ /* 0x004fc60000010000 */
[----:B0-----:R-:W-:Y:S01]  /*ece0*/  FADD.FTZ R0, R71, R0 ;  /* 0x0000000047007221 */ /* 0x001fe20000010000 */
[----:B-1----:R-:W-:Y:S06]  /*ecf0*/  @!P1 BRA `(.L_x_1948) ;  /* 0x0000000000049947 */ /* 0x002fec0003800000 */
[----:B------:R-:W-:Y:S01]  /*ed00*/  BPT.TRAP 0x1 ;  /* 0x000000040000795c */ /* 0x000fe20000300000 */
.L_x_1948:
[----:B------:R-:W2:Y:S01]  /*ed10*/  LDL R13, [R1+0x1c] ;  /* 0x00001c00010d7983 */ /* 0x000ea20000100800 */
[----:B------:R-:W-:Y:S01]  /*ed20*/  ISETP.GT.AND P2, PT, R14, R21, PT ;  /* 0x000000150e00720c */ /* 0x000fe20003f44270 */
[----:B------:R-:W-:Y:S01]  /*ed30*/  VIADD R15, R15, 0x13260 ;  /* 0x000132600f0f7836 */ /* 0x000fe20000000000 */
        /* <DEDUP_REMOVED lines=76> */
[----:B------:R-:W-:Y:S02]  /*f200*/  IADD3 R14, R14, -0x1, RZ ;  /* 0xffffffff0e0e7810 */ /* 0x000fe40007ffe0ff */
[----:B--2---:R-:W-:-:S04]  /*f210*/  PRMT R15, R13, 0x654, R15 ;  /* 0x000006540d0f7816 */ /* 0x004fc8000000000f */
[----:B------:R0:W-:Y:S01]  /*f220*/  SYNCS.ARRIVE.TRANS64.RED.A1T0 RZ, [R15+URZ], RZ ;  /* 0x000000ff0fff79a7 */ /* 0x0001e2000810043f */
[----:B------:R-:W-:Y:S05]  /*f230*/  @P2 BRA `(.L_x_1949) ;  /* 0xffffffc400782947 */ /* 0x000fea000383ffff */
[----:B------:R-:W-:Y:S05]  /*f240*/  BSYNC B1 ;  /* 0x0000000000017941 */ /* 0x000fea0003800000 */
.L_x_1937:
[----:B------:R-:W-:Y:S05]  /*f250*/  BSYNC B0 ;  /* 0x0000000000007941 */ /* 0x000fea0003800000 */
.L_x_1936:
[----:B------:R-:W-:Y:S01]  /*f260*/  ISETP.GE.AND P0, PT, R14, RZ, PT ;  /* 0x000000ff0e00720c */ /* 0x000fe20003f06270 */
[----:B------:R-:W-:-:S12]  /*f270*/  BSSY B0, `(.L_x_1950) ;  /* 0x00002f1000007945 */ /* 0x000fd80003800000 */
[----:B------:R-:W-:Y:S05]  /*f280*/  @!P0 BRA `(.L_x_1951) ;  /* 0x0000002c00bc8947 */ /* 0x000fea0003800000 */
[----:B------:R-:W-:Y:S02]  /*f290*/  IMAD.MOV.U32 R12, RZ, RZ, R59 ;  /* 0x000000ffff0c7224 */ /* 0x000fe400078e003b */
[----:B------:R-:W-:Y:S02]  /*f2a0*/  IMAD.MOV.U32 R3, RZ, RZ, R60 ;  /* 0x000000ffff037224 */ /* 0x000fe400078e003c */
[----:B------:R-:W-:Y:S02]  /*f2b0*/  IMAD.MOV.U32 R9, RZ, RZ, R23 ;  /* 0x000000ffff097224 */ /* 0x000fe400078e0017 */
[----:B------:R-:W-:-:S07]  /*f2c0*/  IMAD.MOV.U32 R8, RZ, RZ, R22 ;  /* 0x000000ffff087224 */ /* 0x000fce00078e0016 */
.L_x_1963:
[----:B0-----:R-:W-:-:S05]  /*f2d0*/  VIADD R15, R8, 0x1 ;  /* 0x00000001080f7836 */ /* 0x001fca0000000000 */
[----:B------:R-:W-:-:S04]  /*f2e0*/  ISETP.NE.AND P0, PT, R15, 0x2, PT ;  /* 0x000000020f00780c */ /* 0x000fc80003f05270 */
[----:B------:R-:W-:Y:S02]  /*f2f0*/  SEL R15, R15, RZ, P0 ;  /* 0x000000ff0f0f7207 */ /* 0x000fe40000000000 */
[----:B------:R-:W-:-:S03]  /*f300*/  SEL R10, RZ, 0x1, P0 ;  /* 0x00000001ff0a7807 */ /* 0x000fc60000000000 */
[----:B------:R-:W-:Y:S01]  /*f310*/  IMAD.MOV.U32 R22, RZ, RZ, R15 ;  /* 0x000000ffff167224 */ /* 0x000fe200078e000f */
[----:B------:R-:W-:Y:S01]  /*f320*/  LOP3.LUT R23, R9, R10, RZ, 0x3c, !PT ;  /* 0x0000000a09177212 */ /* 0x000fe200078e3cff */
[----:B-1----:R-:W-:Y:S06]  /*f330*/  @!P1 BRA `(.L_x_1952) ;  /* 0x0000000000049947 */ /* 0x002fec0003800000 */
[----:B------:R-:W-:Y:S01]  /*f340*/  BPT.TRAP 0x1 ;  /* 0x000000040000795c */ /* 0x000fe20000300000 */
.L_x_1952:
[----:B------:R-:W-:Y:S01]  /*f350*/  IMAD R10, R22, 0x8, R16 ;  /* 0x00000008160a7824 */ /* 0x000fe200078e0210 */
[----:B------:R-:W-:-:S04]  /*f360*/  SHF.L.U32 R11, R23, 0x1f, RZ ;  /* 0x0000001f170b7819 */ /* 0x000fc800000006ff */
[----:B------:R0:W1:Y:S01]  /*f370*/  SYNCS.PHASECHK.TRANS64.TRYWAIT P0, [R10+URZ+0x13230], R11 ;  /* 0x0132300b0a0075a7 */ /* 0x000062000800017f */
[----:B------:R-:W-:Y:S05]  /*f380*/  @!P1 BRA `(.L_x_1953) ;  /* 0x0000000000049947 */ /* 0x000fea0003800000 */
[----:B------:R-:W-:Y:S01]  /*f390*/  BPT.TRAP 0x1 ;  /* 0x000000040000795c */ /* 0x000fe20000300000 */
.L_x_1953:
[----:B------:R-:W2:Y:S01]  /*f3a0*/  LDL R13, [R1+0x18] ;  /* 0x00001800010d7983 */ /* 0x000ea20000100800 */
[----:B------:R-:W-:Y:S01]  /*f3b0*/  BSSY B1, `(.L_x_1954) ;  /* 0x0000007000017945 */ /* 0x000fe20003800000 */
[----:B--2---:R-:W-:-:S04]  /*f3c0*/  IMAD R13, R22, 0x280, R13 ;  /* 0x00000280160d7824 */ /* 0x004fc800078e020d */
[C---:B------:R-:W-:Y:S01]  /*f3d0*/  VIADD R21, R13.reuse, 0x100 ;  /* 0x000001000d157836 */ /* 0x040fe20000000000 */
[----:B------:R-:W-:Y:S01]  /*f3e0*/  IADD3 R56, R13, 0x80, RZ ;  /* 0x000000800d387810 */ /* 0x000fe20007ffe0ff */
[----:B-1----:R-:W-:Y:S06]  /*f3f0*/  @P0 BRA `(.L_x_1955) ;  /* 0x0000000000080947 */ /* 0x002fec0003800000 */
[----:B------:R-:W1:Y:S02]  /*f400*/  SYNCS.PHASECHK.TRANS64.TRYWAIT P0, [R10+URZ+0x13230], R11 ;  /* 0x0132300b0a0075a7 */ /* 0x000e64000800017f */
[----:B-1----:R-:W-:Y:S05]  /*f410*/  @!P0 BRA `(.L_x_1956) ;  /* 0x000000b8007c8947 */ /* 0x002fea0003800000 */
.L_x_1955:
[----:B------:R-:W-:Y:S05]  /*f420*/  BSYNC B1 ;  /* 0x0000000000017941 */ /* 0x000fea0003800000 */
.L_x_1954:
        /* <DEDUP_REMOVED lines=36> */
[----:B------:R-:W-:Y:S02]  /*f670*/  IADD3 R58, R13, 0x182, RZ ;  /* 0x000001820d3a7810 */ /* 0x000fe40007ffe0ff */
        /* <DEDUP_REMOVED lines=50> */
.L_x_1957:
[----:B------:R-:W-:Y:S01]  /*f9a0*/  SHF.L.U32 R9, R9, 0x1f, RZ ;  /* 0x0000001f09097819 */ /* 0x000fe200000006ff */
[----:B------:R-:W-:-:S04]  /*f9b0*/  IMAD R13, R8, 0x8, R16 ;  /* 0x00000008080d7824 */ /* 0x000fc800078e0210 */
[----:B------:R0:W1:Y:S01]  /*f9c0*/  SYNCS.PHASECHK.TRANS64.TRYWAIT P0, [R13+URZ+0x13250], R9 ;  /* 0x013250090d0075a7 */ /* 0x000062000800017f */
[----:B------:R-:W-:Y:S05]  /*f9d0*/  @!P1 BRA `(.L_x_1958) ;  /* 0x0000000000049947 */ /* 0x000fea0003800000 */
[----:B------:R-:W-:Y:S01]  /*f9e0*/  BPT.TRAP 0x1 ;  /* 0x000000040000795c */ /* 0x000fe20000300000 */
.L_x_1958:
[----:B------:R-:W-:Y:S04]  /*f9f0*/  BSSY B1, `(.L_x_1959) ;  /* 0x0000004000017945 */ /* 0x000fe80003800000 */
[----:B-1----:R-:W-:Y:S05]  /*fa00*/  @P0 BRA `(.L_x_1960) ;  /* 0x0000000000080947 */ /* 0x002fea0003800000 */
[----:B------:R-:W1:Y:S02]  /*fa10*/  SYNCS.PHASECHK.TRANS64.TRYWAIT P0, [R13+URZ+0x13250], R9 ;  /* 0x013250090d0075a7 */ /* 0x000e64000800017f */
[----:B-1----:R-:W-:Y:S05]  /*fa20*/  @!P0 BRA `(.L_x_1961) ;  /* 0x000000b4000c8947 */ /* 0x002fea0003800000 */
.L_x_1960:
[----:B------:R-:W-:Y:S05]  /*fa30*/  BSYNC B1 ;  /* 0x0000000000017941 */ /* 0x000fea0003800000 */
.L_x_1959:
        /* <DEDUP_REMOVED lines=94> */
[----:B------:R-:W-:-:S05]  /*10020*/  FMUL.FTZ R71, R2, R71 ;  /* 0x0000004702477220 */ /* 0x000fca0000410000 */
        /* <DEDUP_REMOVED lines=31> */
[----:B------:R-:W-:Y:S01]  /*10220*/  @!P0 IMAD R15, R15, 0x8, R16 ;  /* 0x000000080f0f8824 */ /* 0x000fe200078e0210 */
[----:B------:R-:W-:-:S03]  /*10230*/  FMNMX.FTZ R133, R124, R133, !PT ;  /* 0x000000857c857209 */ /* 0x000fc60007810000 */
[----:B------:R-:W2:Y:S01]  /*10240*/  MUFU.TANH R126, R126 ;  /* 0x0000007e007e7308 */ /* 0x000ea20000002400 */
[----:B-1----:R-:W-:Y:S01]  /*10250*/  FMNMX.FTZ R134, R122, R134, !PT ;  /* 0x000000867a867209 */ /* 0x002fe20007810000 */
[----:B------:R-:W-:-:S03]  /*10260*/  @!P0 VIADD R15, R15, 0x13240 ;  /* 0x000132400f0f8836 */ /* 0x000fc60000000000 */
[----:B------:R-:W-:Y:S02]  /*10270*/  FMNMX.FTZ R134, R123, R134, !PT ;  /* 0x000000867b867209 */ /* 0x000fe40007810000 */
[----:B------:R-:W-:Y:S01]  /*10280*/  @!P0 PRMT R15, RZ, 0x654, R15 ;  /* 0x00000654ff0f8816 */ /* 0x000fe2000000000f */
        /* <DEDUP_REMOVED lines=102> */
[----:B------:R0:W-:Y:S01]  /*108f0*/  MUFU.TANH R133, R134 ;  /* 0x0000008600857308 */ /* 0x0001e20000002400 */
[----:B--2---:R-:W-:-:S07]  /*10900*/  FMNMX.FTZ R57, R85, R57, !PT ;  /* 0x0000003955397209 */ /* 0x004fce0007810000 */
[----:B------:R-:W2:Y:S01]  /*10910*/  MUFU.TANH R132, R132 ;  /* 0x0000008400847308 */ /* 0x000ea20000002400 */
[----:B0-----:R-:W-:Y:S01]  /*10920*/  FMUL.FTZ R134, R2, R58 ;  /* 0x0000003a02867220 */ /* 0x001fe20000410000 */
[----:B-1----:R-:W-:-:S06]  /*10930*/  FMNMX.FTZ R56, R86, R56, !PT ;  /* 0x0000003856387209 */ /* 0x002fcc0007810000 */
[----:B------:R-:W0:Y:S08]  /*10940*/  MUFU.TANH R87, R87 ;  /* 0x0000005700577308 */ /* 0x000e300000002400 */
[----:B------:R-:W1:Y:S01]  /*10950*/  MUFU.TANH R134, R134 ;  /* 0x0000008600867308 */ /* 0x000e620000002400 */
[----:B--2---:R-:W-:-:S04]  /*10960*/  FMNMX.FTZ R57, R132, R57, !PT ;  /* 0x0000003984397209 */ /* 0x004fc80007810000 */
[----:B------:R-:W-:-:S03]  /*10970*/  FMNMX.FTZ R57, R133, R57, !PT ;  /* 0x0000003985397209 */ /* 0x000fc60007810000 */
        /* <DEDUP_REMOVED lines=26> */
[----:B------:R-:W-:-:S05]  /*10b20*/  IMAD.MOV.U32 R57, RZ, RZ, -0x3ffffff0 ;  /* 0xc0000010ff397424 */ /* 0x000fca00078e00ff */
[----:B------:R-:W-:Y:S02]  /*10b30*/  R2UR UR7, R57 ;  /* 0x00000000390772ca */ /* 0x000fe400000e0000 */
[----:B-1----:R-:W-:Y:S02]  /*10b40*/  FMNMX.FTZ R58, R70, R56, !PT ;  /* 0x00000038463a7209 */ /* 0x002fe40007810000 */
[----:B------:R-:W0:Y:S02]  /*10b50*/  SHFL.BFLY PT, R56, R60, 0x2, 0x1f ;  /* 0x0c401f003c387f89 */ /* 0x000e2400000e0000 */
[----:B--2---:R-:W-:-:S05]  /*10b60*/  FMNMX.FTZ R58, R71, R58, !PT ;  /* 0x0000003a473a7209 */ /* 0x004fca0007810000 */
[----:B------:R-:W1:Y:S01]  /*10b70*/  SHFL.BFLY PT, R59, R58, 0x2, 0x1f ;  /* 0x0c401f003a3b7f89 */ /* 0x000e6200000e0000 */
[----:B0-----:R-:W-:Y:S02]  /*10b80*/  FMNMX.FTZ R60, R60, R56, !PT ;  /* 0x000000383c3c7209 */ /* 0x001fe40007810000 */
[----:B------:R-:W-:-:S03]  /*10b90*/  IADD3 R56, R8, 0x180, RZ ;  /* 0x0000018008387810 */ /* 0x000fc60007ffe0ff */
        /* <DEDUP_REMOVED lines=8> */
[C---:B------:R-:W-:Y:S01]  /*10c20*/  FADD.FTZ R3, -R60.reuse, R3 ;  /* 0x000000033c037221 */ /* 0x040fe20000010100 */
[----:B------:R-:W-:Y:S01]  /*10c30*/  R2UR UR7, R57 ;  /* 0x00000000390772ca */ /* 0x000fe200000e0000 */
[-C--:B------:R-:W-:Y:S02]  /*10c40*/  FFMA.FTZ R57, R60, R58.reuse, -8 ;  /* 0xc10000003c397423 */ /* 0x080fe4000001003a */
[----:B------:R-:W-:Y:S01]  /*10c50*/  FMUL.FTZ R3, R3, R58 ;  /* 0x0000003a03037220 */ /* 0x000fe20000410000 */
[----:B-1----:R-:W-:Y:S01]  /*10c60*/  FMNMX.FTZ R59, R59, R56, !PT ;  /* 0x000000383b3b7209 */ /* 0x002fe20007810000 */
[----:B------:R-:W-:Y:S02]  /*10c70*/  VIADD R56, R8, 0x200 ;  /* 0x0000020008387836 */ /* 0x000fe40000000000 */
[-CC-:B------:R-:W-:Y:S01]  /*10c80*/  FFMA.FTZ R9, R9, R58.reuse, -R57.reuse ;  /* 0x0000003a09097223 */ /* 0x180fe20000010839 */
[----:B------:R-:W-:-:S01]  /*10c90*/  FFMA.FTZ R10, R10, R58, -R57 ;  /* 0x0000003a0a0a7223 */ /* 0x000fc20000010839 */
[----:B------:R-:W-:Y:S01]  /*10ca0*/  FFMA.FTZ R104, R104, R58, -R57 ;  /* 0x0000003a68687223 */ /* 0x000fe20000010839 */
[----:B------:R-:W-:-:S01]  /*10cb0*/  FADD.FTZ R8, -R59, R12 ;  /* 0x0000000c3b087221 */ /* 0x000fc20000010100 */
        /* <DEDUP_REMOVED lines=38> */
[-C--:B------:R-:W-:Y:S01]  /*10f20*/  FFMA.FTZ R69, R59, R58.reuse, -8 ;  /* 0xc10000003b457423 */ /* 0x080fe2000001003a */
[-C--:B------:R-:W-:Y:S01]  /*10f30*/  FMUL.FTZ R8, R8, R58.reuse ;  /* 0x0000003a08087220 */ /* 0x080fe20000410000 */
[----:B------:R-:W-:Y:S02]  /*10f40*/  MUFU.EX2 R3, R3 ;  /* 0x0000000300037308 */ /* 0x000fe40000000800 */
[----:B------:R-:W-:-:S01]  /*10f50*/  FFMA.FTZ R11, R11, R58, -R69 ;  /* 0x0000003a0b0b7223 */ /* 0x000fc20000010845 */
        /* <DEDUP_REMOVED lines=28> */
[----:B------:R-:W-:-:S02]  /*11120*/  WARPGROUP.DEPBAR.LE gsb0, 0x0 ;  /* 0x00008000000079c5 */ /* 0x000fc40000010000 */
[----:B------:R-:W2:Y:S01]  /*11130*/  MUFU.EX2 R10, R10 ;  /* 0x0000000a000a7308 */ /* 0x000ea20000000800 */
[----:B0-----:R-:W-:-:S01]  /*11140*/  FFMA.FTZ R20, R3, R20, R9 ;  /* 0x0000001403147223 */ /* 0x001fc20000010009 */
[----:B------:R-:W-:Y:S01]  /*11150*/  WARPGROUP.ARRIVE ;  /* 0x00000000000079c5 */ /* 0x000fe20000000000 */
[----:B------:R-:W-:-:S01]  /*11160*/  FFMA.FTZ R78, R78, R58, -R69 ;  /* 0x0000003a4e4e7223 */ /* 0x000fc20000010845 */
[-CC-:B------:R-:W-:Y:S01]  /*11170*/  FFMA.FTZ R79, R79, R58.reuse, -R69.reuse ;  /* 0x0000003a4f4f7223 */ /* 0x180fe20000010845 */
[----:B------:R-:W-:-:S01]  /*11180*/  FFMA.FTZ R82, R82, R58, -R69 ;  /* 0x0000003a52527223 */ /* 0x000fc20000010845 */
[-CC-:B------:R-:W-:Y:S01]  /*11190*/  FFMA.FTZ R83, R83, R58.reuse, -R69.reuse ;  /* 0x0000003a53537223 */ /* 0x180fe20000010845 */
[----:B------:R-:W-:-:S01]  /*111a0*/  FFMA.FTZ R86, R86, R58, -R69 ;  /* 0x0000003a56567223 */ /* 0x000fc20000010845 */
        /* <DEDUP_REMOVED lines=13> */
[----:B------:R-:W-:-:S03]  /*11280*/  FFMA.FTZ R69, R71, R58, -R69 ;  /* 0x0000003a47457223 */ /* 0x000fc60000010845 */
        /* <DEDUP_REMOVED lines=156> */
.L_x_1962:
[----:B------:R-:W2:Y:S01]  /*11c50*/  LDL R15, [R1+0x1c] ;  /* 0x00001c00010f7983 */ /* 0x000ea20000100800 */
[----:B------:R-:W-:Y:S01]  /*11c60*/  ISETP.GT.AND P0, PT, R14, RZ, PT ;  /* 0x000000ff0e00720c */ /* 0x000fe20003f04270 */
[----:B------:R-:W-:Y:S01]  /*11c70*/  VIADD R13, R13, 0x13260 ;  /* 0x000132600d0d7836 */ /* 0x000fe20000000000 */
        /* <DEDUP_REMOVED lines=76> */
[----:B------:R-:W-:Y:S02]  /*12140*/  MOV R9, R23 ;  /* 0x0000001700097202 */ /* 0x000fe40000000f00 */
[----:B--2---:R-:W-:-:S04]  /*12150*/  PRMT R13, R15, 0x654, R13 ;  /* 0x000006540f0d7816 */ /* 0x004fc8000000000d */
[----:B------:R1:W-:Y:S01]  /*12160*/  SYNCS.ARRIVE.TRANS64.RED.A1T0 RZ, [R13+URZ], RZ ;  /* 0x000000ff0dff79a7 */ /* 0x0003e2000810043f */
[----:B------:R-:W-:Y:S05]  /*12170*/  @P0 BRA `(.L_x_1963) ;  /* 0xffffffd000540947 */ /* 0x000fea000383ffff */
.L_x_1951:
[----:B------:R-:W-:Y:S05]  /*12180*/  BSYNC B0 ;  /* 0x0000000000007941 */ /* 0x000fea0003800000 */
.L_x_1950:
[----:B------:R-:W-:Y:S06]  /*12190*/  BAR.ARV 0x8, 0x200 ;  /* 0x0208000000007b1d */ /* 0x000fec0000002000 */
[----:B------:R-:W-:Y:S05]  /*121a0*/  @!P1 BRA `(.L_x_1964) ;  /* 0x0000000000049947 */ /* 0x000fea0003800000 */
[----:B------:R-:W-:Y:S01]  /*121b0*/  BPT.TRAP 0x1 ;  /* 0x000000040000795c */ /* 0x000fe20000300000 */
.L_x_1964:
[----:B------:R-:W-:Y:S01]  /*121c0*/  IMAD R8, R22, 0x8, R16 ;  /* 0x0000000816087824 */ /* 0x000fe200078e0210 */
[----:B------:R-:W-:-:S04]  /*121d0*/  SHF.L.U32 R3, R23, 0x1f, RZ ;  /* 0x0000001f17037819 */ /* 0x000fc800000006ff */
[----:B------:R2:W3:Y:S01]  /*121e0*/  SYNCS.PHASECHK.TRANS64.TRYWAIT P0, [R8+URZ+0x13250], R3 ;  /* 0x01325003080075a7 */ /* 0x0004e2000800017f */
[----:B------:R-:W-:Y:S05]  /*121f0*/  @!P1 BRA `(.L_x_1965) ;  /* 0x0000000000049947 */ /* 0x000fea0003800000 */
[----:B------:R-:W-:Y:S01]  /*12200*/  BPT.TRAP 0x1 ;  /* 0x000000040000795c */ /* 0x000fe20000300000 */
.L_x_1965:
[----:B------:R-:W-:Y:S04]  /*12210*/  BSSY B0, `(.L_x_1966) ;  /* 0x0000004000007945 */ /* 0x000fe80003800000 */
[----:B---3--:R-:W-:Y:S05]  /*12220*/  @P0 BRA `(.L_x_1967) ;  /* 0x0000000000080947 */ /* 0x008fea0003800000 */
[----:B------:R-:W3:Y:S02]  /*12230*/  SYNCS.PHASECHK.TRANS64.TRYWAIT P0, [R8+URZ+0x13250], R3 ;  /* 0x01325003080075a7 */ /* 0x000ee4000800017f */
[----:B---3--:R-:W-:Y:S05]  /*12240*/  @!P0 BRA `(.L_x_1968) ;  /* 0x0000008c00188947 */ /* 0x008fea0003800000 */
.L_x_1967:
[----:B------:R-:W-:Y:S05]  /*12250*/  BSYNC B0 ;  /* 0x0000000000007941 */ /* 0x000fea0003800000 */
.L_x_1966:
[----:B------:R-:W4:Y:S04]  /*12260*/  LDL R9, [R1+0x64] ;  /* 0x0000640001097983 */ /* 0x000f280000100800 */
[----:B------:R-:W5:Y:S01]  /*12270*/  LDL R12, [R1+0x50] ;  /* 0x00005000010c7983 */ /* 0x000f620000100800 */
[----:B------:R-:W-:-:S03]  /*12280*/  ULDC.64 UR4, c[0x0][0x9a0] ;  /* 0x0002680000047ab9 */ /* 0x000fc60000000a00 */
[----:B------:R-:W5:Y:S01]  /*12290*/  LDL.LU R11, [R1+0x48] ;  /* 0x00004800010b7983 */ /* 0x000f620000300800 */
[----:B------:R-:W-:Y:S01]  /*122a0*/  VIADD R16, R16, 0x1000 ;  /* 0x0000100010107836 */ /* 0x000fe20000000000 */
[----:B------:R-:W-:Y:S01]  /*122b0*/  ISETP.NE.U32.AND P0, PT, RZ, UR4, PT ;  /* 0x00000004ff007c0c */ /* 0x000fe2000bf05070 */
[----:B------:R-:W-:-:S03]  /*122c0*/  WARPGROUP.ARRIVE ;  /* 0x00000000000079c5 */ /* 0x000fc60000000000 */
[----:B------:R-:W-:Y:S02]  /*122d0*/  SHF.R.U32.HI R16, RZ, 0x4, R16 ;  /* 0x00000004ff107819 */ /* 0x000fe40000011610 */
[----:B------:R-:W-:Y:S02]  /*122e0*/  ISETP.NE.AND.EX P0, PT, RZ, UR5, PT, P0 ;  /* 0x00000005ff007c0c */ /* 0x000fe4000bf05300 */
[----:B------:R-:W-:-:S04]  /*122f0*/  LOP3.LUT R16, R16, 0x3fff, RZ, 0xc0, !PT ;  /* 0x00003fff10107812 */ /* 0x000fc800078ec0ff */
[----:B--23--:R-:W-:-:S05]  /*12300*/  LOP3.LUT R3, R16, 0x10000, RZ, 0xfc, !PT ;  /* 0x0001000010037812 */ /* 0x00cfca00078efcff */
[----:B------:R-:W-:Y:S02]  /*12310*/  IMAD R2, R22, 0x280, R3 ;  /* 0x0000028016027824 */ /* 0x000fe400078e0203 */
[----:B------:R-:W-:Y:S01]  /*12320*/  IMAD.MOV.U32 R3, RZ, RZ, -0x3ffffff0 ;  /* 0xc0000010ff037424 */ /* 0x000fe200078e00ff */
[----:B------:R-:W4:Y:S02]  /*12330*/  @P0 LDC.64 R6, c[0x0][0x9c8] ;  /* 0x00027200ff060b82 */ /* 0x000f240000000a00 */
[----:B------:R-:W-:Y:S02]  /*12340*/  R2UR UR6, R2 ;  /* 0x00000000020672ca */ /* 0x000fe400000e0000 */
[----:B------:R-:W-:-:S04]  /*12350*/  R2UR UR7, R3 ;  /* 0x00000000030772ca */ /* 0x000fc800000e0000 */
[----:B------:R-:W2:Y:S09]  /*12360*/  @P0 LDC.64 R4, c[0x0][0x9d0] ;  /* 0x00027400ff040b82 */ /* 0x000eb20000000a00 */
[----:B------:R-:W-:Y:S03]  /*12370*/  QGMMA.64x64x32.F32.E4M3.E4M3 R24, R152, gdesc[UR4], R24, gsb0 ;  /* 0x00e0000498187df3 */ /* 0x000fe60008000818 */
[----:B------:R-:W-:-:S02]  /*12380*/  WARPGROUP.DEPBAR.LE gsb0, 0x0 ;  /* 0x00008000000079c5 */ /* 0x000fc40000010000 */
[----:B------:R-:W-:Y:S01]  /*12390*/  WARPGROUP.ARRIVE ;  /* 0x00000000000079c5 */ /* 0x000fe20000000000 */
[----:B----4-:R-:W-:-:S04]  /*123a0*/  @P0 IMAD R10, R9, R6, RZ ;  /* 0x00000006090a0224 */ /* 0x010fc800078e02ff */
[C---:B-----5:R-:W-:Y:S02]  /*123b0*/  @P0 IMAD R3, R12.reuse, R7, R10 ;  /* 0x000000070c030224 */ /* 0x060fe400078e020a */
[----:B------:R-:W-:Y:S01]  /*123c0*/  @P0 IMAD.WIDE.U32 R6, R12, R6, RZ ;  /* 0x000000060c060225 */ /* 0x000fe200078e00ff */
[----:B------:R-:W-:-:S03]  /*123d0*/  @P0 SHF.R.S32.HI R9, RZ, 0x1f, R11 ;  /* 0x0000001fff090819 */ /* 0x000fc6000001140b */
[----:B------:R-:W-:Y:S02]  /*123e0*/  @P0 IMAD.IADD R7, R7, 0x1, R3 ;  /* 0x0000000107070824 */ /* 0x000fe400078e0203 */
[-C--:B--2---:R-:W-:Y:S02]  /*123f0*/  @P0 IMAD R10, R9, R4.reuse, RZ ;  /* 0x00000004090a0224 */ /* 0x084fe400078e02ff */
[----:B------:R-:W-:Y:S02]  /*12400*/  IMAD.MOV.U32 R9, RZ, RZ, 0x3f800000 ;  /* 0x3f800000ff097424 */ /* 0x000fe400078e00ff */
[C---:B------:R-:W-:Y:S02]  /*12410*/  @P0 IMAD R3, R11.reuse, R5, R10 ;  /* 0x000000050b030224 */ /* 0x040fe400078e020a */
[----:B------:R-:W-:-:S04]  /*12420*/  @P0 IMAD.WIDE.U32 R4, R11, R4, R6 ;  /* 0x000000040b040225 */ /* 0x000fc800078e0006 */
[----:B------:R-:W-:Y:S01]  /*12430*/  @P0 IMAD.IADD R3, R5, 0x1, R3 ;  /* 0x0000000105030824 */ /* 0x000fe200078e0203 */
[----:B------:R-:W-:Y:S01]  /*12440*/  @P0 LEA R6, P2, R4, UR4, 0x2 ;  /* 0x0000000404060c11 */ /* 0x000fe2000f8410ff */
[----:B------:R-:W-:-:S03]  /*12450*/  IMAD.MOV.U32 R5, RZ, RZ, -0x3ffffff0 ;  /* 0xc0000010ff057424 */ /* 0x000fc600078e00ff */
[----:B------:R-:W-:Y:S01]  /*12460*/  @P0 LEA.HI.X R7, R4, UR5, R3, 0x2, P2 ;  /* 0x0000000504070c11 */ /* 0x000fe200090f1403 */
[----:B------:R-:W-:Y:S01]  /*12470*/  VIADD R4, R2, 0x80 ;  /* 0x0000008002047836 */ /* 0x000fe20000000000 */
[----:B------:R-:W-:-:S03]  /*12480*/  R2UR UR7, R5 ;  /* 0x00000000050772ca */ /* 0x000fc600000e0000 */
[----:B------:R2:W3:Y:S01]  /*12490*/  @P0 LDG.E R9, desc[UR40][R6.64] ;  /* 0x0000002806090981 */ /* 0x0004e2000c1e1900 */
[----:B------:R-:W-:Y:S01]  /*124a0*/  R2UR UR6, R4 ;  /* 0x00000000040672ca */ /* 0x000fe200000e0000 */
[----:B------:R-:W-:Y:S01]  /*124b0*/  VIADD R4, R2, 0x100 ;  /* 0x0000010002047836 */ /* 0x000fe20000000000 */
[----:B------:R-:W-:Y:S01]  /*124c0*/  MOV R5, 0xc0000010 ;  /* 0xc000001000057802 */ /* 0x000fe20000000f00 */
[----:B------:R-:W-:Y:S01]  /*124d0*/  SHFL.BFLY PT, R3, R20, 0x2, 0x1f ;  /* 0x0c401f0014037f89 */ /* 0x000fe200000e0000 */
[----:B------:R-:W-:-:S03]  /*124e0*/  IMAD.MOV.U32 R10, RZ, RZ, RZ ;  /* 0x000000ffff0a7224 */ /* 0x000fc600078e00ff */
[----:B--2---:R-:W2:Y:S06]  /*124f0*/  SHFL.BFLY PT, R7, R0, 0x2, 0x1f ;  /* 0x0c401f0000077f89 */ /* 0x004eac00000e0000 */
[----:B------:R-:W-:Y:S01]  /*12500*/  QGMMA.64x64x32.F32.E4M3.E4M3 R24, R148, gdesc[UR4], R24, gsb0 ;  /* 0x00e0000494187df3 */ /* 0x000fe20008000818 */
[----:B------:R-:W-:Y:S01]  /*12510*/  R2UR UR6, R4 ;  /* 0x00000000040672ca */ /* 0x000fe200000e0000 */
[----:B------:R-:W-:Y:S01]  /*12520*/  VIADD R4, R2, 0x180 ;  /* 0x0000018002047836 */ /* 0x000fe20000000000 */
[----:B------:R-:W-:Y:S01]  /*12530*/  R2UR UR7, R5 ;  /* 0x00000000050772ca */ /* 0x000fe200000e0000 */
[----:B------:R-:W-:-:S02]  /*12540*/  IMAD.MOV.U32 R5, RZ, RZ, -0x3ffffff0 ;  /* 0xc0000010ff057424 */ /* 0x000fc400078e00ff */
[----:B------:R-:W-:Y:S02]  /*12550*/  VIADD R2, R2, 0x200 ;  /* 0x0000020002027836 */ /* 0x000fe40000000000 */
[----:B--2---:R-:W-:-:S01]  /*12560*/  FADD.FTZ R7, R7, R0 ;  /* 0x0000000007077221 */ /* 0x004fc20000010000 */
[----:B------:R-:W-:Y:S01]  /*12570*/  IMAD.MOV.U32 R0, RZ, RZ, -0x800000 ;  /* 0xff800000ff007424 */ /* 0x000fe200078e00ff */
[----:B------:R-:W-:Y:S02]  /*12580*/  WARPGROUP.DEPBAR.LE gsb0, 0x0 ;  /* 0x00008000000079c5 */ /* 0x000fe40000010000 */
[----:B------:R-:W-:-:S06]  /*12590*/  WARPGROUP.ARRIVE ;  /* 0x00000000000079c5 */ /* 0x000fcc0000000000 */
[----:B------:R-:W-:Y:S01]  /*125a0*/  QGMMA.64x64x32.F32.E4M3.E4M3 R24, R144, gdesc[UR4], R24, gsb0 ;  /* 0x00e0000490187df3 */ /* 0x000fe20008000818 */
[----:B------:R-:W-:Y:S01]  /*125b0*/  R2UR UR6, R4 ;  /* 0x00000000040672ca */ /* 0x000fe200000e0000 */
[----:B------:R-:W-:Y:S01]  /*125c0*/  FADD.FTZ R4, R3, R20 ;  /* 0x0000001403047221 */ /* 0x000fe20000010000 */
[----:B------:R-:W-:Y:S01]  /*125d0*/  R2UR UR7, R5 ;  /* 0x00000000050772ca */ /* 0x000fe200000e0000 */
[----:B------:R-:W-:-:S03]  /*125e0*/  IMAD.MOV.U32 R3, RZ, RZ, -0x3ffffff0 ;  /* 0xc0000010ff037424 */ /* 0x000fc600078e00ff */
[----:B------:R-:W2:Y:S02]  /*125f0*/  SHFL.BFLY PT, R5, R4, 0x1, 0x1f ;  /* 0x0c201f0004057f89 */ /* 0x000ea400000e0000 */
[----:B--2---:R-:W-:-:S01]  /*12600*/  FADD.FTZ R6, R4, R5 ;  /* 0x0000000504067221 */ /* 0x004fc20000010000 */
[----:B------:R-:W-:-:S03]  /*12610*/  IMAD.MOV.U32 R4, RZ, RZ, RZ ;  /* 0x000000ffff047224 */ /* 0x000fc600078e00ff */
[C---:B------:R-:W-:Y:S01]  /*12620*/  FMUL.FTZ R5, R6.reuse, 0.00390625 ;  /* 0x3b80000006057820 */ /* 0x040fe20000410000 */
[----:B------:R-:W-:-:S04]  /*12630*/  FSETP.NE.FTZ.AND P0, PT, R6, RZ, PT ;  /* 0x000000ff0600720b */ /* 0x000fc80003f15000 */
[----:B------:R-:W-:-:S09]  /*12640*/  FSETP.NE.FTZ.AND P2, PT, R5, RZ, PT ;  /* 0x000000ff0500720b */ /* 0x000fd20003f55000 */
[----:B------:R-:W-:Y:S08]  /*12650*/  @P0 MUFU.RCP R4, R6 ;  /* 0x0000000600040308 */ /* 0x000ff00000001000 */
[----:B------:R-:W2:Y:S02]  /*12660*/  @P2 MUFU.LG2 R5, R5 ;  /* 0x0000000500052308 */ /* 0x000ea40000000c00 */
[----:B--2---:R-:W-:Y:S01]  /*12670*/  @P2 FMUL.FTZ R6, R5, 0.69314718246459960938 ;  /* 0x3f31721805062820 */ /* 0x004fe20000410000 */
[----:B------:R-:W-:-:S02]  /*12680*/  WARPGROUP.DEPBAR.LE gsb0, 0x0 ;  /* 0x00008000000079c5 */ /* 0x000fc40000010000 */
[----:B------:R-:W-:-:S06]  /*12690*/  WARPGROUP.ARRIVE ;  /* 0x00000000000079c5 */ /* 0x000fcc0000000000 */
[----:B------:R-:W-:Y:S01]  /*126a0*/  QGMMA.64x64x32.F32.E4M3.E4M3 R24, R140, gdesc[UR4], R24, gsb0 ;  /* 0x00e000048c187df3 */ /* 0x000fe20008000818 */
[----:B------:R-:W-:Y:S02]  /*126b0*/  R2UR UR6, R2 ;  /* 0x00000000020672ca */ /* 0x000fe400000e0000 */
[----:B------:R-:W-:Y:S01]  /*126c0*/  R2UR UR7, R3 ;  /* 0x00000000030772ca */ /* 0x000fe200000e0000 */
[----:B------:R-:W2:Y:S01]  /*126d0*/  SHFL.BFLY PT, R2, R7, 0x1, 0x1f ;  /* 0x0c201f0007027f89 */ /* 0x000ea200000e0000 */
[----:B------:R-:W-:Y:S01]  /*126e0*/  @P2 FMUL.FTZ R3, R58, 0.69314718246459960938 ;  /* 0x3f3172183a032820 */ /* 0x000fe20000410000 */
[----:B--2---:R-:W-:Y:S01]  /*126f0*/  FADD.FTZ R11, R7, R2 ;  /* 0x00000002070b7221 */ /* 0x004fe20000010000 */
[----:B------:R-:W-:Y:S02]  /*12700*/  IMAD.MOV.U32 R2, RZ, RZ, -0x800000 ;  /* 0xff800000ff027424 */ /* 0x000fe400078e00ff */
[----:B------:R-:W-:Y:S01]  /*12710*/  @P2 FFMA.FTZ R2, R3, R60, R6 ;  /* 0x0000003c03022223 */ /* 0x000fe20000010006 */
[C---:B-1----:R-:W-:Y:S01]  /*12720*/  FMUL.FTZ R13, R11.reuse, 0.00390625 ;  /* 0x3b8000000b0d7820 */ /* 0x042fe20000410000 */
[----:B------:R-:W-:-:S04]  /*12730*/  FSETP.NE.FTZ.AND P0, PT, R11, RZ, PT ;  /* 0x000000ff0b00720b */ /* 0x000fc80003f15000 */
[----:B------:R-:W-:-:S09]  /*12740*/  FSETP.NE.FTZ.AND P3, PT, R13, RZ, PT ;  /* 0x000000ff0d00720b */ /* 0x000fd20003f75000 */
[----:B------:R-:W-:Y:S04]  /*12750*/  @P0 MUFU.RCP R10, R11 ;  /* 0x0000000b000a0308 */ /* 0x000fe80000001000 */
[----:B0-----:R-:W-:-:S04]  /*12760*/  @P3 FMUL.FTZ R15, R58, 0.69314718246459960938 ;  /* 0x3f3172183a0f3820 */ /* 0x001fc80000410000 */
[----:B------:R-:W0:Y:S02]  /*12770*/  @P3 MUFU.LG2 R7, R13 ;  /* 0x0000000d00073308 */ /* 0x000e240000000c00 */
[----:B0-----:R-:W-:-:S04]  /*12780*/  @P3 FMUL.FTZ R12, R7, 0.69314718246459960938 ;  /* 0x3f317218070c3820 */ /* 0x001fc80000410000 */
[----:B------:R-:W-:Y:S01]  /*12790*/  @P3 FFMA.FTZ R0, R15, R59, R12 ;  /* 0x0000003b0f003223 */ /* 0x000fe2000001000c */
[----:B------:R-:W-:Y:S02]  /*127a0*/  WARPGROUP.DEPBAR.LE gsb0, 0x0 ;  /* 0x00008000000079c5 */ /* 0x000fe40000010000 */
[----:B------:R-:W-:-:S06]  /*127b0*/  WARPGROUP.ARRIVE ;  /* 0x00000000000079c5 */ /* 0x000fcc0000000000 */
[----:B------:R-:W-:Y:S01]  /*127c0*/  QGMMA.64x64x32.F32.E4M3.E4M3 R24, R136, gdesc[UR4], R24, gsb0 ;  /* 0x00e0000488187df3 */ /* 0x000fe20008000818 */
[-C--:B---3--:R-:W-:Y:S01]  /*127d0*/  FMUL.FTZ R4, R4, R9.reuse ;  /* 0x0000000904047220 */ /* 0x088fe20000410000 */
[----:B------:R-:W-:Y:S01]  /*127e0*/  FMUL.FTZ R5, R10, R9 ;  /* 0x000000090a057220 */ /* 0x000fe20000410000 */
[----:B------:R-:W-:Y:S02]  /*127f0*/  WARPGROUP.DEPBAR.LE gsb0, 0x0 ;  /* 0x00008000000079c5 */ /* 0x000fe40000010000 */
[----:B------:R-:W-:Y:S05]  /*12800*/  @!P1 BRA `(.L_x_1969) ;  /* 0x0000000000049947 */ /* 0x000fea0003800000 */
[----:B------:R-:W-:Y:S01]  /*12810*/  BPT.TRAP 0x1 ;  /* 0x000000040000795c */ /* 0x000fe20000300000 */
.L_x_1969:
[----:B------:R-:W2:Y:S01]  /*12820*/  LDL.LU R3, [R1+0x1c] ;  /* 0x00001c0001037983 */ /* 0x000ea20000300800 */
[----:B------:R-:W-:Y:S02]  /*12830*/  VIADD R8, R8, 0x13260 ;  /* 0x0001326008087836 */ /* 0x000fe40000000000 */
[-C--:B------:R-:W-:Y:S01]  /*12840*/  FMUL.FTZ R56, R25, R4.reuse ;  /* 0x0000000419387220 */ /* 0x080fe20000410000 */
[-C--:B------:R-:W-:Y:S01]  /*12850*/  FMUL.FTZ R58, R24, R4.reuse ;  /* 0x00000004183a7220 */ /* 0x080fe20000410000 */
[----:B------:R-:W3:Y:S01]  /*12860*/  LDL.LU R16, [R1+0x60] ;  /* 0x0000600001107983 */ /* 0x000ee20000300800 */
[----:B------:R-:W-:Y:S02]  /*12870*/  VIADD R22, R22, 0x1 ;  /* 0x0000000116167836 */ /* 0x000fe40000000000 */
[-C--:B------:R-:W-:Y:S01]  /*12880*/  FMUL.FTZ R25, R28, R4.reuse ;  /* 0x000000041c197220 */ /* 0x080fe20000410000 */
[-C--:B------:R-:W-:Y:S02]  /*12890*/  FMUL.FTZ R29, R29, R4.reuse ;  /* 0x000000041d1d7220 */ /* 0x080fe40000410000 */
[----:B------:R-:W-:Y:S01]  /*128a0*/  ISETP.NE.AND P0, PT, R22, 0x2, PT ;  /* 0x000000021600780c */ /* 0x000fe20003f05270 */
        /* <DEDUP_REMOVED lines=27> */
[----:B------:R-:W-:-:S02]  /*12a60*/  SEL R22, R22, RZ, P0 ;  /* 0x000000ff16167207 */ /* 0x000fc40000000000 */
[----:B--2---:R-:W-:Y:S02]  /*12a70*/  PRMT R3, R3, 0x654, R8 ;  /* 0x0000065403037816 */ /* 0x004fe40000000008 */
[----:B---3--:R-:W-:Y:S01]  /*12a80*/  IADD3 R16, R16, 0x1, RZ ;  /* 0x0000000110107810 */ /* 0x008fe20007ffe0ff */
[----:B------:R-:W-:Y:S01]  /*12a90*/  FMUL.FTZ R8, R49, R4 ;  /* 0x0000000431087220 */ /* 0x000fe20000410000 */
[----:B------:R0:W-:Y:S03]  /*12aa0*/  SYNCS.ARRIVE.TRANS64.RED.A1T0 RZ, [R3+URZ], RZ ;  /* 0x000000ff03ff79a7 */ /* 0x0001e6000810043f */
[----:B------:R1:W-:Y:S01]  /*12ab0*/  STL [R1+0x60], R16 ;  /* 0x0000601001007387 */ /* 0x0003e20000100800 */
[----:B------:R-:W-:Y:S01]  /*12ac0*/  SEL R4, RZ, 0x1, P0 ;  /* 0x00000001ff047807 */ /* 0x000fe20000000000 */
[----:B0-----:R-:W-:-:S03]  /*12ad0*/  FMUL.FTZ R3, R50, R5 ;  /* 0x0000000532037220 */ /* 0x001fc60000410000 */
[----:B------:R-:W-:-:S07]  /*12ae0*/  LOP3.LUT R23, R23, R4, RZ, 0x3c, !PT ;  /* 0x0000000417177212 */ /* 0x000fce00078e3cff */
.L_x_1907:
[----:B------:R-:W0:Y:S08]  /*12af0*/  S2UR UR4, SR_CgaCtaId ;  /* 0x00000000000479c3 */ /* 0x000e300000008800 */
[----:B------:R-:W-:Y:S01]  /*12b00*/  BAR.SYNC.DEFER_BLOCKING 0x5, 0x200 ;  /* 0x0148000000007b1d */ /* 0x000fe20000010000 */
[----:B-1----:R-:W-:-:S05]  /*12b10*/  MOV R16, 0x400 ;  /* 0x0000040000107802 */ /* 0x002fca0000000f00 */
[----:B------:R-:W-:Y:S01]  /*12b20*/  BSSY B0, `(.L_x_1970) ;  /* 0x00001d7000007945 */ /* 0x000fe20003800000 */
[----:B0-----:R-:W-:-:S05]  /*12b30*/  IMAD.U32 R4, RZ, RZ, UR4 ;  /* 0x00000004ff047e24 */ /* 0x001fca000f8e00ff */
        /* <DEDUP_REMOVED lines=10> */
[----:B------:R-:W-:Y:S01]  /*12be0*/  F2FP.BF16.F32.PACK_AB R9, R46, R9 ;  /* 0x000000092e09723e */ /* 0x000fe200000010ff */
[----:B------:R-:W-:Y:S01]  /*12bf0*/  ULDC.64 UR6, c[0x0][0xb98] ;  /* 0x0002e60000067ab9 */ /* 0x000fe20000000a00 */
[----:B------:R-:W3:Y:S04]  /*12c00*/  LDL.LU R4, [R1+0x50] ;  /* 0x0000500001047983 */ /* 0x000ee80000300800 */
[----:B0-----:R-:W4:Y:S01]  /*12c10*/  LDL R35, [R1+0x7c] ;  /* 0x00007c0001237983 */ /* 0x001f220000100800 */
[----:B------:R-:W-:-:S03]  /*12c20*/  F2FP.BF16.F32.PACK_AB R12, R45, R12 ;  /* 0x0000000c2d0c723e */ /* 0x000fc600000010ff */
[----:B------:R-:W4:Y:S01]  /*12c30*/  LDL R46, [R1+0x3c] ;  /* 0x00003c00012e7983 */ /* 0x000f220000100800 */
[----:B------:R-:W-:-:S03]  /*12c40*/  F2FP.BF16.F32.PACK_AB R11, R44, R11 ;  /* 0x0000000b2c0b723e */ /* 0x000fc600000010ff */
[----:B------:R-:W4:Y:S04]  /*12c50*/  LDL.LU R45, [R1+0x58] ;  /* 0x00005800012d7983 */ /* 0x000f280000300800 */
[----:B------:R-:W4:Y:S01]  /*12c60*/  LDL.LU R44, [R1+0x5c] ;  /* 0x00005c00012c7983 */ /* 0x000f220000300800 */
[----:B------:R-:W0:Y:S01]  /*12c70*/  S2R R33, SR_SWINHI ;  /* 0x0000000000217919 */ /* 0x000e220000002f00 */
[----:B------:R-:W-:Y:S02]  /*12c80*/  F2FP.BF16.F32.PACK_AB R25, R25, R58 ;  /* 0x0000003a1919723e */ /* 0x000fe400000010ff */
[----:B------:R-:W-:Y:S01]  /*12c90*/  F2FP.BF16.F32.PACK_AB R56, R29, R56 ;  /* 0x000000381d38723e */ /* 0x000fe200000010ff */
[----:B------:R-:W4:Y:S01]  /*12ca0*/  LDL R40, [R1+0x28] ;  /* 0x0000280001287983 */ /* 0x000f220000100800 */
[----:B------:R-:W-:-:S02]  /*12cb0*/  F2FP.BF16.F32.PACK_AB R15, R36, R15 ;  /* 0x0000000f240f723e */ /* 0x000fc400000010ff */
[----:B------:R-:W-:Y:S01]  /*12cc0*/  F2FP.BF16.F32.PACK_AB R20, R37, R20 ;  /* 0x000000142514723e */ /* 0x000fe200000010ff */
[----:B------:R-:W4:Y:S01]  /*12cd0*/  LDL R42, [R1+0x54] ;  /* 0x00005400012a7983 */ /* 0x000f220000100800 */
[----:B------:R-:W-:Y:S02]  /*12ce0*/  F2FP.BF16.F32.PACK_AB R31, R31, R24 ;  /* 0x000000181f1f723e */ /* 0x000fe400000010ff */
[----:B------:R-:W-:Y:S02]  /*12cf0*/  F2FP.BF16.F32.PACK_AB R30, R30, R21 ;  /* 0x000000151e1e723e */ /* 0x000fe400000010ff */
[----:B------:R-:W-:Y:S02]  /*12d00*/  F2FP.BF16.F32.PACK_AB R7, R52, R7 ;  /* 0x000000073407723e */ /* 0x000fe400000010ff */
[----:B------:R-:W-:Y:S02]  /*12d10*/  F2FP.BF16.F32.PACK_AB R8, R53, R8 ;  /* 0x000000083508723e */ /* 0x000fe400000010ff */
[----:B------:R-:W-:-:S02]  /*12d20*/  F2FP.BF16.F32.PACK_AB R3, R54, R3 ;  /* 0x000000033603723e */ /* 0x000fc400000010ff */
[----:B------:R-:W-:Y:S02]  /*12d30*/  F2FP.BF16.F32.PACK_AB R13, R38, R13 ;  /* 0x0000000d260d723e */ /* 0x000fe400000010ff */
[----:B------:R-:W-:Y:S02]  /*12d40*/  F2FP.BF16.F32.PACK_AB R14, R39, R14 ;  /* 0x0000000e270e723e */ /* 0x000fe400000010ff */
[----:B------:R-:W-:Y:S01]  /*12d50*/  F2FP.BF16.F32.PACK_AB R10, R47, R10 ;  /* 0x0000000a2f0a723e */ /* 0x000fe200000010ff */
[----:B------:R-:W-:Y:S01]  /*12d60*/  BAR.SYNC.DEFER_BLOCKING 0x1, 0x180 ;  /* 0x0046000000007b1d */ /* 0x000fe20000010000 */
[----:B--2---:R-:W-:Y:S02]  /*12d70*/  IMAD.MOV.U32 R32, RZ, RZ, R5 ;  /* 0x000000ffff207224 */ /* 0x004fe400078e0005 */
[----:B---3--:R-:W-:Y:S02]  /*12d80*/  IMAD.MOV.U32 R34, RZ, RZ, R4 ;  /* 0x000000ffff227224 */ /* 0x008fe400078e0004 */
[----:B-1----:R-:W-:-:S05]  /*12d90*/  IMAD.SHL.U32 R4, R27, 0x4, RZ ;  /* 0x000000041b047824 */ /* 0x002fca00078e00ff */
[----:B------:R-:W-:-:S04]  /*12da0*/  LOP3.LUT R4, R4, 0xc, RZ, 0xc0, !PT ;  /* 0x0000000c04047812 */ /* 0x000fc800078ec0ff */
[----:B------:R-:W-:-:S05]  /*12db0*/  IADD3 R4, P0, R4, UR4, RZ ;  /* 0x0000000404047c10 */ /* 0x000fca000ff1e0ff */
[----:B------:R-:W-:Y:S01]  /*12dc0*/  IMAD.X R5, RZ, RZ, UR5, P0 ;  /* 0x00000005ff057e24 */ /* 0x000fe200080e06ff */
[----:B------:R-:W-:-:S04]  /*12dd0*/  ULDC.64 UR4, c[0x0][0xc00] ;  /* 0x0003000000047ab9 */ /* 0x000fc80000000a00 */
[----:B------:R1:W2:Y:S02]  /*12de0*/  LDG.E.CONSTANT R26, desc[UR40][R4.64] ;  /* 0x00000028041a7981 */ /* 0x0002a4000c1e9900 */
[----:B-1----:R-:W-:-:S04]  /*12df0*/  LOP3.LUT P1, R4, R27, 0x3, RZ, 0xc0, !PT ;  /* 0x000000031b047812 */ /* 0x002fc8000782c0ff */
[----:B------:R-:W-:-:S04]  /*12e00*/  ISETP.EQ.OR P1, PT, R4, 0x3, !P1 ;  /* 0x000000030400780c */ /* 0x000fc80004f22670 */
[----:B------:R-:W-:Y:S02]  /*12e10*/  SEL R27, R25, R56, P1 ;  /* 0x00000038191b7207 */ /* 0x000fe40000800000 */
[----:B------:R-:W-:Y:S02]  /*12e20*/  SEL R56, R56, R25, P1 ;  /* 0x0000001938387207 */ /* 0x000fe40000800000 */
[----:B------:R-:W-:Y:S02]  /*12e30*/  SEL R25, R15, R20, P1 ;  /* 0x000000140f197207 */ /* 0x000fe40000800000 */
[----:B------:R-:W-:Y:S02]  /*12e40*/  SEL R24, R20, R15, P1 ;  /* 0x0000000f14187207 */ /* 0x000fe40000800000 */
[----:B------:R-:W-:Y:S02]  /*12e50*/  MOV R20, R16 ;  /* 0x0000001000147202 */ /* 0x000fe40000000f00 */
[----:B0-----:R-:W-:-:S02]  /*12e60*/  MOV R21, R33 ;  /* 0x0000002100157202 */ /* 0x001fc40000000f00 */
[----:B------:R-:W-:Y:S02]  /*12e70*/  F2FP.BF16.F32.PACK_AB R4, R55, R6 ;  /* 0x000000063704723e */ /* 0x000fe400000010ff */
[----:B------:R-:W-:Y:S02]  /*12e80*/  SEL R29, R7, R8, P1 ;  /* 0x00000008071d7207 */ /* 0x000fe40000800000 */
[----:B-----5:R-:W-:Y:S01]  /*12e90*/  SEL R28, R8, R7, P1 ;  /* 0x00000007081c7207 */ /* 0x020fe20000800000 */
[----:B----4-:R-:W-:Y:S01]  /*12ea0*/  IMAD.WIDE R6, R35, 0x2, R20 ;  /* 0x0000000223067825 */ /* 0x010fe200078e0214 */
[----:B------:R-:W-:Y:S02]  /*12eb0*/  SEL R33, R30, R31, P1 ;  /* 0x0000001f1e217207 */ /* 0x000fe40000800000 */
[----:B------:R-:W-:Y:S02]  /*12ec0*/  SEL R30, R31, R30, P1 ;  /* 0x0000001e1f1e7207 */ /* 0x000fe40000800000 */
[----:B------:R-:W-:-:S02]  /*12ed0*/  IADD3 R43, P0, R6, 0x60, RZ ;  /* 0x00000060062b7810 */ /* 0x000fc40007f1e0ff */
[----:B------:R-:W-:Y:S01]  /*12ee0*/  IADD3 R41, P2, R6, 0x40, RZ ;  /* 0x0000004006297810 */ /* 0x000fe20007f5e0ff */
[----:B------:R-:W-:Y:S01]  /*12ef0*/  IMAD.MOV.U32 R49, RZ, RZ, R32 ;  /* 0x000000ffff317224 */ /* 0x000fe200078e0020 */
[----:B------:R-:W-:Y:S02]  /*12f00*/  SEL R35, R3, R4, P1 ;  /* 0x0000000403237207 */ /* 0x000fe40000800000 */
[----:B------:R-:W-:Y:S02]  /*12f10*/  SEL R36, R4, R3, P1 ;  /* 0x0000000304247207 */ /* 0x000fe40000800000 */
[----:B------:R-:W-:Y:S02]  /*12f20*/  LOP3.LUT R8, R41, 0x380, RZ, 0xc0, !PT ;  /* 0x0000038029087812 */ /* 0x000fe400078ec0ff */
[----:B------:R-:W-:Y:S01]  /*12f30*/  LOP3.LUT R32, R43, 0x380, RZ, 0xc0, !PT ;  /* 0x000003802b207812 */ /* 0x000fe200078ec0ff */
[----:B------:R-:W-:Y:S01]  /*12f40*/  IMAD.MOV.U32 R48, RZ, RZ, R34 ;  /* 0x000000ffff307224 */ /* 0x000fe200078e0022 */
[----:B------:R-:W-:-:S02]  /*12f50*/  SEL R31, R13, R14, P1 ;  /* 0x0000000e0d1f7207 */ /* 0x000fc40000800000 */
[----:B------:R-:W-:Y:S02]  /*12f60*/  SEL R15, R11, R12, P1 ;  /* 0x0000000c0b0f7207 */ /* 0x000fe40000800000 */
[----:B------:R-:W-:Y:S02]  /*12f70*/  SEL R14, R14, R13, P1 ;  /* 0x0000000d0e0e7207 */ /* 0x000fe40000800000 */
[----:B------:R-:W-:Y:S02]  /*12f80*/  SHF.R.U64 R8, R8, 0x3, RZ ;  /* 0x0000000308087819 */ /* 0x000fe400000012ff */
[----:B------:R-:W-:Y:S02]  /*12f90*/  SHF.R.U64 R32, R32, 0x3, RZ ;  /* 0x0000000320207819 */ /* 0x000fe400000012ff */
[----:B------:R-:W-:Y:S02]  /*12fa0*/  SEL R12, R12, R11, P1 ;  /* 0x0000000b0c0c7207 */ /* 0x000fe40000800000 */
[----:B------:R-:W-:-:S02]  /*12fb0*/  SEL R13, R9, R10, P1 ;  /* 0x0000000a090d7207 */ /* 0x000fc40000800000 */
[----:B------:R-:W-:Y:S02]  /*12fc0*/  SEL R34, R10, R9, P1 ;  /* 0x000000090a227207 */ /* 0x000fe40000800000 */
[----:B------:R-:W-:Y:S02]  /*12fd0*/  LOP3.LUT R10, R8, R41, RZ, 0x3c, !PT ;  /* 0x00000029080a7212 */ /* 0x000fe400078e3cff */
[----:B------:R-:W-:Y:S02]  /*12fe0*/  LOP3.LUT R8, R32, R43, RZ, 0x3c, !PT ;  /* 0x0000002b20087212 */ /* 0x000fe400078e3cff */
[C---:B------:R-:W-:Y:S02]  /*12ff0*/  IADD3 R39, P3, R6.reuse, 0x20, RZ ;  /* 0x0000002006277810 */ /* 0x040fe40007f7e0ff */
[----:B------:R-:W-:Y:S02]  /*13000*/  LOP3.LUT R37, R6, 0x380, RZ, 0xc0, !PT ;  /* 0x0000038006257812 */ /* 0x000fe400078ec0ff */
[----:B------:R-:W-:-:S02]  /*13010*/  LOP3.LUT R4, R39, 0x380, RZ, 0xc0, !PT ;  /* 0x0000038027047812 */ /* 0x000fc400078ec0ff */
[----:B------:R-:W-:Y:S02]  /*13020*/  SHF.R.U64 R37, R37, 0x3, RZ ;  /* 0x0000000325257819 */ /* 0x000fe400000012ff */
[----:B------:R-:W-:Y:S01]  /*13030*/  SHF.R.U64 R4, R4, 0x3, RZ ;  /* 0x0000000304047819 */ /* 0x000fe200000012ff */
[--C-:B------:R-:W-:Y:S01]  /*13040*/  IMAD.X R5, RZ, RZ, R7.reuse, P3 ;  /* 0x000000ffff057224 */ /* 0x100fe200018e0607 */
[----:B------:R-:W-:Y:S02]  /*13050*/  LOP3.LUT R6, R37, R6, RZ, 0x3c, !PT ;  /* 0x0000000625067212 */ /* 0x000fe400078e3cff */
[----:B------:R-:W-:Y:S01]  /*13060*/  LOP3.LUT R4, R4, R39, RZ, 0x3c, !PT ;  /* 0x0000002704047212 */ /* 0x000fe200078e3cff */
[--C-:B------:R-:W-:Y:S01]  /*13070*/  IMAD.X R9, RZ, RZ, R7.reuse, P0 ;  /* 0x000000ffff097224 */ /* 0x100fe200000e0607 */
[----:B------:R-:W-:Y:S01]  /*13080*/  MOV R38, R6 ;  /* 0x0000000600267202 */ /* 0x000fe20000000f00 */
[----:B------:R-:W-:Y:S01]  /*13090*/  IMAD.X R11, RZ, RZ, R7, P2 ;  /* 0x000000ffff0b7224 */ /* 0x000fe200010e0607 */
        /* <DEDUP_REMOVED lines=15> */
[----:B------:R-:W3:Y:S04]  /*13190*/  SHFL.IDX PT, R34, R34, R3, 0x1c1f ;  /* 0x001c1f0322227589 */ /* 0x000ee800000e0000 */
[----:B------:R-:W-:Y:S04]  /*131a0*/  SHFL.IDX PT, R29, R29, R26, 0x1c1f ;  /* 0x001c1f1a1d1d7589 */ /* 0x000fe800000e0000 */
[----:B------:R-:W4:Y:S04]  /*131b0*/  SHFL.IDX PT, R28, R28, R3, 0x1c1f ;  /* 0x001c1f031c1c7589 */ /* 0x000f2800000e0000 */
[----:B------:R-:W-:Y:S04]  /*131c0*/  SHFL.IDX PT, R35, R35, R26, 0x1c1f ;  /* 0x001c1f1a23237589 */ /* 0x000fe800000e0000 */
[----:B------:R2:W4:Y:S01]  /*131d0*/  SHFL.IDX PT, R36, R36, R3, 0x1c1f ;  /* 0x001c1f0324247589 */ /* 0x00052200000e0000 */
[----:B0-----:R-:W-:-:S02]  /*131e0*/  SEL R4, R27, R56, P1 ;  /* 0x000000381b047207 */ /* 0x001fc40000800000 */
[----:B------:R-:W-:Y:S02]  /*131f0*/  SEL R6, R56, R27, P1 ;  /* 0x0000001b38067207 */ /* 0x000fe40000800000 */
[----:B-1----:R-:W-:Y:S02]  /*13200*/  SEL R5, R33, R30, P1 ;  /* 0x0000001e21057207 */ /* 0x002fe40000800000 */
[----:B------:R-:W-:Y:S02]  /*13210*/  SEL R7, R30, R33, P1 ;  /* 0x000000211e077207 */ /* 0x000fe40000800000 */
[----:B------:R-:W-:Y:S01]  /*13220*/  MOV R30, R10 ;  /* 0x0000000a001e7202 */ /* 0x000fe20000000f00 */
[----:B--2---:R-:W0:Y:S01]  /*13230*/  LDC R3, c[0x0][0xbe8] ;  /* 0x0002fa00ff037b82 */ /* 0x004e220000000800 */
[----:B------:R-:W-:Y:S01]  /*13240*/  MOV R27, R8 ;  /* 0x00000008001b7202 */ /* 0x000fe20000000f00 */
[----:B------:R1:W-:Y:S01]  /*13250*/  STSM.16.M88.4 [R38], R4 ;  /* 0x0000000426007844 */ /* 0x0003e20000000200 */
[----:B------:R-:W-:-:S02]  /*13260*/  SEL R8, R15, R12, P1 ;  /* 0x0000000c0f087207 */ /* 0x000fc40000800000 */
[----:B------:R-:W-:Y:S02]  /*13270*/  SEL R10, R12, R15, P1 ;  /* 0x0000000f0c0a7207 */ /* 0x000fe40000800000 */
[----:B---3--:R-:W-:Y:S02]  /*13280*/  SEL R9, R13, R34, P1 ;  /* 0x000000220d097207 */ /* 0x008fe40000800000 */
[----:B------:R-:W-:Y:S02]  /*13290*/  SEL R11, R34, R13, P1 ;  /* 0x0000000d220b7207 */ /* 0x000fe40000800000 */
[----:B----4-:R-:W-:Y:S01]  /*132a0*/  SEL R12, R29, R28, P1 ;  /* 0x0000001c1d0c7207 */ /* 0x010fe20000800000 */
[----:B------:R-:W-:Y:S01]  /*132b0*/  ULDC UR8, c[0x0][0xa88] ;  /* 0x0002a20000087ab9 */ /* 0x000fe20000000800 */
[----:B------:R-:W-:Y:S01]  /*132c0*/  SEL R14, R28, R29, P1 ;  /* 0x0000001d1c0e7207 */ /* 0x000fe20000800000 */
[----:B------:R-:W2:Y:S01]  /*132d0*/  LDL R34, [R1+0x68] ;  /* 0x0000680001227983 */ /* 0x000ea20000100800 */
[----:B------:R-:W-:-:S02]  /*132e0*/  SEL R13, R35, R36, P1 ;  /* 0x00000024230d7207 */ /* 0x000fc40000800000 */
[----:B-1----:R-:W-:Y:S02]  /*132f0*/  SEL R4, R25, R24, P1 ;  /* 0x0000001819047207 */ /* 0x002fe40000800000 */
[----:B------:R-:W-:Y:S02]  /*13300*/  SEL R6, R24, R25, P1 ;  /* 0x0000001918067207 */ /* 0x000fe40000800000 */
[----:B------:R-:W-:Y:S02]  /*13310*/  SEL R5, R31, R32, P1 ;  /* 0x000000201f057207 */ /* 0x000fe40000800000 */
[----:B------:R-:W-:Y:S02]  /*13320*/  SEL R7, R32, R31, P1 ;  /* 0x0000001f20077207 */ /* 0x000fe40000800000 */
[----:B------:R-:W-:-:S03]  /*13330*/  SEL R15, R36, R35, P1 ;  /* 0x00000023240f7207 */ /* 0x000fc60000800000 */
[----:B------:R1:W-:Y:S04]  /*13340*/  STSM.16.M88.4 [R37], R4 ;  /* 0x0000000425007844 */ /* 0x0003e80000000200 */
[----:B------:R3:W-:Y:S04]  /*13350*/  STSM.16.M88.4 [R30], R8 ;  /* 0x000000081e007844 */ /* 0x0007e80000000200 */
[----:B------:R4:W-:Y:S01]  /*13360*/  STSM.16.M88.4 [R27], R12 ;  /* 0x0000000c1b007844 */ /* 0x0009e20000000200 */
[----:B------:R-:W-:Y:S01]  /*13370*/  BAR.SYNC.DEFER_BLOCKING 0x1, 0x180 ;  /* 0x0046000000007b1d */ /* 0x000fe20000010000 */
[----:B------:R-:W-:-:S02]  /*13380*/  IADD3 R24, P2, R45, UR4, RZ ;  /* 0x000000042d187c10 */ /* 0x000fc4000ff5e0ff */
[----:B------:R-:W-:Y:S02]  /*13390*/  MOV R28, RZ ;  /* 0x000000ff001c7202 */ /* 0x000fe40000000f00 */
[----:B------:R-:W-:Y:S01]  /*133a0*/  IADD3.X R25, R44, UR5, RZ, P2, !PT ;  /* 0x000000052c197c10 */ /* 0x000fe200097fe4ff */
[----:B------:R-:W-:Y:S01]  /*133b0*/  IMAD.IADD R31, R46, 0x1, R40 ;  /* 0x000000012e1f7824 */ /* 0x000fe200078e0228 */
[----:B------:R-:W-:Y:S01]  /*133c0*/  SHF.R.S32.HI R32, RZ, 0x1f, R42 ;  /* 0x0000001fff207819 */ /* 0x000fe2000001142a */
[----:B------:R-:W-:Y:S02]  /*133d0*/  ULDC.64 UR4, c[0x0][0xb90] ;  /* 0x0002e40000047ab9 */ /* 0x000fe40000000a00 */
[----:B------:R-:W4:Y:S01]  /*133e0*/  @P0 LDG.E R28, desc[UR40][R24.64] ;  /* 0x00000028181c0981 */ /* 0x000f22000c1e1900 */
[----:B0-----:R-:W-:-:S13]  /*133f0*/  ISETP.NE.AND P2, PT, R3, 0x1, PT ;  /* 0x000000010300780c */ /* 0x001fda0003f45270 */
[----:B------:R-:W0:Y:S08]  /*13400*/  @P2 LDC R26, c[0x0][0xbec] ;  /* 0x0002fb00ff1a2b82 */ /* 0x000e300000000800 */
[----:B------:R-:W3:Y:S01]  /*13410*/  @P2 LDC R29, c[0x0][0xbf0] ;  /* 0x0002fc00ff1d2b82 */ /* 0x000ee20000000800 */
[----:B-1----:R-:W-:Y:S02]  /*13420*/  IMAD.MOV.U32 R7, RZ, RZ, R31 ;  /* 0x000000ffff077224 */ /* 0x002fe400078e001f */
[----:B------:R-:W-:-:S02]  /*13430*/  IMAD R5, R32, UR4, RZ ;  /* 0x0000000420057c24 */ /* 0x000fc4000f8e02ff */
[----:B0-----:R-:W-:-:S05]  /*13440*/  @P2 IMAD.HI.U32 R4, R31, R26, RZ ;  /* 0x0000001a1f042227 */ /* 0x001fca00078e00ff */
[----:B---3--:R-:W-:Y:S01]  /*13450*/  @P2 SHF.R.U32.HI R7, RZ, R29, R4 ;  /* 0x0000001dff072219 */ /* 0x008fe20000011604 */
[----:B------:R-:W-:Y:S01]  /*13460*/  IMAD R11, R42, UR5, R5 ;  /* 0x000000052a0b7c24 */ /* 0x000fe2000f8e0205 */
[----:B------:R-:W-:Y:S02]  /*13470*/  SEL R30, R49, RZ, !P0 ;  /* 0x000000ff311e7207 */ /* 0x000fe40004000000 */
[----:B------:R-:W-:Y:S01]  /*13480*/  SEL R33, R48, RZ, !P0 ;  /* 0x000000ff30217207 */ /* 0x000fe20004000000 */
        /* <DEDUP_REMOVED lines=27> */
[----:B------:R-:W-:Y:S01]  /*13640*/  LEA.HI.X R11, R6, UR7, R7, 0x2, P4 ;  /* 0x00000007060b7c11 */ /* 0x000fe2000a0f1407 */
[----:B0-----:R-:W-:-:S05]  /*13650*/  VIADD R48, R13, 0xffffff80 ;  /* 0xffffff800d307836 */ /* 0x001fca0000000000 */
[----:B------:R-:W-:-:S04]  /*13660*/  SHF.R.S32.HI R38, RZ, 0x1f, R48 ;  /* 0x0000001fff267819 */ /* 0x000fc80000011430 */
[----:B------:R-:W-:-:S04]  /*13670*/  LEA.HI R38, R38, R48, RZ, 0x3 ;  /* 0x0000003026267211 */ /* 0x000fc800078f18ff */
[----:B------:R-:W-:-:S05]  /*13680*/  SHF.R.S32.HI R38, RZ, 0x3, R38 ;  /* 0x00000003ff267819 */ /* 0x000fca0000011426 */
[----:B--2---:R-:W-:Y:S01]  /*13690*/  IMAD R9, R38, 0x40, R34 ;  /* 0x0000004026097824 */ /* 0x004fe200078e0222 */
[----:B-1----:R-:W-:Y:S06]  /*136a0*/  @P1 BRA `(.L_x_1972) ;  /* 0x0000000000101947 */ /* 0x002fec0003800000 */
[----:B------:R-:W-:Y:S05]  /*136b0*/  @!P0 BRA `(.L_x_1972) ;  /* 0x00000000000c8947 */ /* 0x000fea0003800000 */
[----:B------:R-:W2:Y:S04]  /*136c0*/  LDG.E R5, desc[UR40][R24.64] ;  /* 0x0000002818057981 */ /* 0x000ea8000c1e1900 */
[----:B-----5:R-:W2:Y:S02]  /*136d0*/  LDG.E R8, desc[UR40][R24.64+0x4] ;  /* 0x0000042818087981 */ /* 0x020ea4000c1e1900 */
[----:B--2---:R-:W-:-:S07]  /*136e0*/  IMAD.IADD R8, R8, 0x1, -R5 ;  /* 0x0000000108087824 */ /* 0x004fce00078e0a05 */
.L_x_1972:
        /* <DEDUP_REMOVED lines=14> */
[----:B------:R-:W-:Y:S02]  /*137d0*/  IADD3 R13, R14, -R13, RZ ;  /* 0x8000000d0e0d7210 */ /* 0x000fe40007ffe0ff */
[----:B------:R-:W-:-:S02]  /*137e0*/  IADD3 R25, P4, R20, 0x3000, RZ ;  /* 0x0000300014197810 */ /* 0x000fc40007f9e0ff */
[----:B------:R-:W-:Y:S02]  /*137f0*/  LOP3.LUT P0, RZ, R13, 0x3, RZ, 0xc0, !PT ;  /* 0x000000030dff7812 */ /* 0x000fe4000780c0ff */
[----:B------:R-:W-:Y:S02]  /*13800*/  LEA.HI R36, R36, R48, RZ, 0x3 ;  /* 0x0000003024247211 */ /* 0x000fe400078f18ff */
[----:B------:R-:W-:Y:S02]  /*13810*/  IADD3 R13, P3, R20, 0x1800, RZ ;  /* 0x00001800140d7810 */ /* 0x000fe40007f7e0ff */
[----:B------:R-:W-:Y:S02]  /*13820*/  LOP3.LUT R36, R36, 0xfffffff8, RZ, 0xc0, !PT ;  /* 0xfffffff824247812 */ /* 0x000fe400078ec0ff */
[----:B------:R-:W-:Y:S02]  /*13830*/  LOP3.LUT R9, R20, 0x380, RZ, 0xc0, !PT ;  /* 0x0000038014097812 */ /* 0x000fe400078ec0ff */
[----:B------:R-:W-:Y:S01]  /*13840*/  LOP3.LUT R24, R25, 0x380, RZ, 0xc0, !PT ;  /* 0x0000038019187812 */ /* 0x000fe200078ec0ff */
[----:B------:R-:W-:Y:S01]  /*13850*/  IMAD.IADD R36, R48, 0x1, -R36 ;  /* 0x0000000130247824 */ /* 0x000fe200078e0a24 */
[----:B------:R-:W-:-:S02]  /*13860*/  SHF.R.U64 R9, R9, 0x3, RZ ;  /* 0x0000000309097819 */ /* 0x000fc400000012ff */
[----:B------:R-:W-:-:S04]  /*13870*/  SHF.R.U64 R24, R24, 0x3, RZ ;  /* 0x0000000318187819 */ /* 0x000fc800000012ff */
[----:B------:R-:W-:Y:S01]  /*13880*/  LOP3.LUT R24, R24, R25, RZ, 0x3c, !PT ;  /* 0x0000001918187212 */ /* 0x000fe200078e3cff */
[----:B------:R-:W-:Y:S02]  /*13890*/  IMAD.X R25, RZ, RZ, R21, P4 ;  /* 0x000000ffff197224 */ /* 0x000fe400020e0615 */
[----:B--2---:R-:W-:-:S04]  /*138a0*/  IMAD.IADD R12, R12, 0x1, R40 ;  /* 0x000000010c0c7824 */ /* 0x004fc800078e0228 */
[C---:B------:R-:W-:Y:S01]  /*138b0*/  VIADD R8, R12.reuse, 0x8 ;  /* 0x000000080c087836 */ /* 0x040fe20000000000 */
[-C--:B------:R-:W-:Y:S02]  /*138c0*/  ISETP.GE.OR P1, PT, R12, R35.reuse, P0 ;  /* 0x000000230c00720c */ /* 0x080fe40000726670 */
[----:B------:R-:W-:Y:S02]  /*138d0*/  LOP3.LUT R12, R13, 0x380, RZ, 0xc0, !PT ;  /* 0x000003800d0c7812 */ /* 0x000fe400078ec0ff */
[----:B------:R-:W-:Y:S02]  /*138e0*/  ISETP.GE.OR P0, PT, R8, R35, P0 ;  /* 0x000000230800720c */ /* 0x000fe40000706670 */
[----:B------:R-:W-:Y:S02]  /*138f0*/  SHF.R.U64 R12, R12, 0x3, RZ ;  /* 0x000000030c0c7819 */ /* 0x000fe400000012ff */
[----:B------:R-:W-:Y:S01]  /*13900*/  LOP3.LUT R8, R9, R20, RZ, 0x3c, !PT ;  /* 0x0000001409087212 */ /* 0x000fe200078e3cff */
[--C-:B------:R-:W-:Y:S01]  /*13910*/  IMAD.MOV.U32 R9, RZ, RZ, R21.reuse ;  /* 0x000000ffff097224 */ /* 0x100fe200078e0015 */
[----:B------:R-:W-:Y:S01]  /*13920*/  LOP3.LUT R12, R12, R13, RZ, 0x3c, !PT ;  /* 0x0000000d0c0c7212 */ /* 0x000fe200078e3cff */
[----:B------:R-:W-:-:S02]  /*13930*/  IMAD.X R13, RZ, RZ, R21, P3 ;  /* 0x000000ffff0d7224 */ /* 0x000fc400018e0615 */
[----:B-1----:R-:W-:Y:S04]  /*13940*/  @!P1 ST.E desc[UR40][R4.64], R2 ;  /* 0x0000000204009985 */ /* 0x002fe8000c101928 */
        /* <DEDUP_REMOVED lines=25> */
[----:B------:R-:W-:Y:S02]  /*13ae0*/  IMAD.IADD R28, R40, 0x1, R0 ;  /* 0x00000001281c7824 */ /* 0x000fe400078e0200 */
[C---:B------:R-:W-:Y:S02]  /*13af0*/  IMAD R29, R42.reuse, UR5, R2 ;  /* 0x000000052a1d7c24 */ /* 0x040fe4000f8e0202 */
[----:B------:R-:W-:Y:S01]  /*13b00*/  IMAD.WIDE.U32 R20, R42, UR4, R20 ;  /* 0x000000042a147c25 */ /* 0x000fe2000f8e0014 */
[----:B------:R-:W-:-:S03]  /*13b10*/  ULDC.64 UR4, c[0x0][0xaf0] ;  /* 0x0002bc0000047ab9 */ /* 0x000fc60000000a00 */
[----:B-1----:R-:W-:-:S04]  /*13b20*/  @P2 IMAD.HI.U32 R0, R28, R31, RZ ;  /* 0x0000001f1c002227 */ /* 0x002fc800078e00ff */
[----:B------:R-:W-:Y:S01]  /*13b30*/  IMAD.IADD R21, R21, 0x1, R29 ;  /* 0x0000000115157824 */ /* 0x000fe200078e021d */
[----:B------:R-:W-:Y:S01]  /*13b40*/  MOV R29, R28 ;  /* 0x0000001c001d7202 */ /* 0x000fe20000000f00 */
[----:B------:R-:W-:Y:S01]  /*13b50*/  IMAD R2, R30, UR4, RZ ;  /* 0x000000041e027c24 */ /* 0x000fe2000f8e02ff */
[----:B------:R-:W-:Y:S01]  /*13b60*/  @P2 SHF.R.U32.HI R29, RZ, R37, R0 ;  /* 0x00000025ff1d2219 */ /* 0x000fe20000011600 */
[----:B------:R-:W-:-:S03]  /*13b70*/  IMAD.WIDE.U32 R20, R33, UR4, R20 ;  /* 0x0000000421147c25 */ /* 0x000fc6000f8e0014 */
[--C-:B------:R-:W-:Y:S01]  /*13b80*/  SHF.R.S32.HI R0, RZ, 0x1f, R29.reuse ;  /* 0x0000001fff007819 */ /* 0x100fe2000001141d */
        /* <DEDUP_REMOVED lines=20> */
[----:B------:R-:W-:Y:S02]  /*13cd0*/  IMAD.IADD R32, R38, 0x1, R40 ;  /* 0x0000000126207824 */ /* 0x000fe400078e0228 */
[----:B------:R-:W1:Y:S04]  /*13ce0*/  SHFL.IDX PT, R28, R30, 0x1, 0x181f ;  /* 0x00381f001e1c7f89 */ /* 0x000e6800000e0000 */
[----:B------:R-:W1:Y:S01]  /*13cf0*/  SHFL.IDX PT, R33, R30, 0x2, 0x181f ;  /* 0x00581f001e217f89 */ /* 0x000e6200000e0000 */
[----:B------:R-:W-:-:S03]  /*13d00*/  ISETP.GE.AND P0, PT, R34, UR4, PT ;  /* 0x0000000422007c0c */ /* 0x000fc6000bf06270 */
[----:B------:R-:W2:Y:S01]  /*13d10*/  SHFL.IDX PT, R3, R31, RZ, 0x181f ;  /* 0x00181fff1f037589 */ /* 0x000ea200000e0000 */
[----:B------:R-:W-:-:S03]  /*13d20*/  VIADD R0, R32, 0x30 ;  /* 0x0000003020007836 */ /* 0x000fc60000000000 */
[----:B------:R-:W2:Y:S01]  /*13d30*/  SHFL.IDX PT, R21, R31, 0x1, 0x181f ;  /* 0x00381f001f157f89 */ /* 0x000ea200000e0000 */
[----:B------:R-:W-:-:S03]  /*13d40*/  VIADD R2, R32, 0x60 ;  /* 0x0000006020027836 */ /* 0x000fc60000000000 */
        /* <DEDUP_REMOVED lines=12> */
[----:B------:R-:W1:Y:S04]  /*13e10*/  SHFL.IDX PT, R30, R30, 0x3, 0x181f ;  /* 0x00781f001e1e7f89 */ /* 0x000e6800000e0000 */
[----:B------:R-:W0:Y:S01]  /*13e20*/  SHFL.IDX PT, R31, R31, 0x3, 0x181f ;  /* 0x00781f001f1f7f89 */ /* 0x000e2200000e0000 */
        /* <DEDUP_REMOVED lines=11> */
.L_x_1971:
        /* <DEDUP_REMOVED lines=16> */
[----:B------:R-:W-:Y:S02]  /*13fe0*/  @P1 IADD3.X R5, R0, UR5, RZ, P2, !PT ;  /* 0x0000000500051c10 */ /* 0x000fe400097fe4ff */
[----:B------:R-:W-:-:S06]  /*13ff0*/  MOV R0, UR4 ;  /* 0x0000000400007c02 */ /* 0x000fcc0008000f00 */
[----:B------:R2:W5:Y:S01]  /*14000*/  @P1 LDG.E R0, desc[UR40][R4.64] ;  /* 0x0000002804001981 */ /* 0x000562000c1e1900 */
[----:B-1----:R-:W-:Y:S01]  /*14010*/  ISETP.NE.AND P2, PT, R25, 0x1, PT ;  /* 0x000000011900780c */ /* 0x002fe20003f45270 */
[----:B---3-5:R-:W-:-:S12]  /*14020*/  VIADD R28, R7, 0xffffff80 ;  /* 0xffffff80071c7836 */ /* 0x028fd80000000000 */
[----:B------:R-:W1:Y:S01]  /*14030*/  @P2 LDC R27, c[0x0][0xbec] ;  /* 0x0002fb00ff1b2b82 */ /* 0x000e620000000800 */
[----:B------:R-:W-:Y:S01]  /*14040*/  ISETP.GE.AND P3, PT, R28, 0xc0, PT ;  /* 0x000000c01c00780c */ /* 0x000fe20003f66270 */
[----:B--2---:R-:W-:-:S12]  /*14050*/  @P1 BRA `(.L_x_1974) ;  /* 0x0000000000101947 */ /* 0x004fd80003800000 */
[----:B------:R-:W-:Y:S05]  /*14060*/  @!P0 BRA `(.L_x_1974) ;  /* 0x00000000000c8947 */ /* 0x000fea0003800000 */
[----:B------:R-:W2:Y:S04]  /*14070*/  LDG.E R5, desc[UR40][R2.64] ;  /* 0x0000002802057981 */ /* 0x000ea8000c1e1900 */
[----:B------:R-:W2:Y:S02]  /*14080*/  LDG.E R0, desc[UR40][R2.64+0x4] ;  /* 0x0000042802007981 */ /* 0x000ea4000c1e1900 */
[----:B--2---:R-:W-:-:S07]  /*14090*/  IMAD.IADD R0, R0, 0x1, -R5 ;  /* 0x0000000100007824 */ /* 0x004fce00078e0a05 */
.L_x_1974:
[----:B------:R-:W2:Y:S04]  /*140a0*/  LDL.LU R3, [R1+0x50] ;  /* 0x0000500001037983 */ /* 0x000ea80000300800 */
[----:B------:R-:W3:Y:S04]  /*140b0*/  LDL.LU R2, [R1+0x64] ;  /* 0x0000640001027983 */ /* 0x000ee80000300800 */
[----:B------:R-:W4:Y:S04]  /*140c0*/  LDL R26, [R1+0x54] ;  /* 0x00005400011a7983 */ /* 0x000f280000100800 */
[----:B------:R0:W5:Y:S01]  /*140d0*/  LDL R24, [R1+0x28] ;  /* 0x0000280001187983 */ /* 0x0001620000100800 */
[----:B------:R-:W-:Y:S01]  /*140e0*/  BSSY B1, `(.L_x_1975) ;  /* 0x000002c000017945 */ /* 0x000fe20003800000 */
[----:B------:R-:W-:-:S02]  /*140f0*/  SHF.R.S32.HI R11, RZ, 0x1f, R6 ;  /* 0x0000001fff0b7819 */ /* 0x000fc40000011406 */
[----:B--2---:R-:W-:Y:S02]  /*14100*/  SEL R13, R3, RZ, !P0 ;  /* 0x000000ff030d7207 */ /* 0x004fe40004000000 */
[----:B---3--:R-:W-:Y:S02]  /*14110*/  SEL R12, R2, RZ, !P0 ;  /* 0x000000ff020c7207 */ /* 0x008fe40004000000 */
[----:B----4-:R-:W-:Y:S01]  /*14120*/  SHF.R.S32.HI R10, RZ, 0x1f, R26 ;  /* 0x0000001fff0a7819 */ /* 0x010fe2000001141a */
[----:B0-----:R-:W-:Y:S06]  /*14130*/  @P3 BRA `(.L_x_1976) ;  /* 0x0000000000983947 */ /* 0x001fec0003800000 */
[----:B------:R-:W0:Y:S01]  /*14140*/  LDC R9, c[0x0][0xbe8] ;  /* 0x0002fa00ff097b82 */ /* 0x000e220000000800 */
[----:B-----5:R-:W-:Y:S01]  /*14150*/  IADD3 R8, R24, -0x80, R7 ;  /* 0xffffff8018087810 */ /* 0x020fe20007ffe007 */
        /* <DEDUP_REMOVED lines=36> */
.L_x_1976:
[----:B------:R-:W-:Y:S05]  /*143a0*/  BSYNC B1 ;  /* 0x0000000000017941 */ /* 0x000fea0003800000 */
.L_x_1975:
        /* <DEDUP_REMOVED lines=14> */
[----:B------:R-:W-:Y:S01]  /*14490*/  IMAD.IADD R4, R28, 0x1, -R4 ;  /* 0x000000011c047824 */ /* 0x000fe200078e0a04 */
[----:B------:R-:W-:-:S03]  /*144a0*/  IADD3 R3, R3, R5, RZ ;  /* 0x0000000503037210 */ /* 0x000fc60007ffe0ff */
[----:B------:R-:W-:Y:S02]  /*144b0*/  IMAD R6, R4, 0x30, R14 ;  /* 0x0000003004067824 */ /* 0x000fe400078e020e */
[----:B------:R-:W-:Y:S02]  /*144c0*/  IMAD R4, R10, UR4, RZ ;  /* 0x000000040a047c24 */ /* 0x000fe4000f8e02ff */
[----:B-----5:R-:W-:Y:S02]  /*144d0*/  IMAD.IADD R8, R24, 0x1, R6 ;  /* 0x0000000118087824 */ /* 0x020fe400078e0206 */
[----:B------:R-:W-:Y:S02]  /*144e0*/  IMAD R7, R26, UR5, R4 ;  /* 0x000000051a077c24 */ /* 0x000fe4000f8e0204 */
        /* <DEDUP_REMOVED lines=26> */
[----:B------:R-:W-:Y:S01]  /*14690*/  IMAD.IADD R14, R14, 0x1, R24 ;  /* 0x000000010e0e7824 */ /* 0x000fe200078e0218 */
[----:B------:R-:W-:Y:S01]  /*146a0*/  ULDC UR4, c[0x0][0xac8] ;  /* 0x0002b20000047ab9 */ /* 0x000fe20000000800 */
[----:B------:R-:W-:Y:S01]  /*146b0*/  IMAD R25, R0, R25, RZ ;  /* 0x0000001900197224 */ /* 0x000fe200078e02ff */
[----:B------:R-:W-:Y:S01]  /*146c0*/  LEA.HI.X R8, R2, UR5, R3, 0x1, P0 ;  /* 0x0000000502087c11 */ /* 0x000fe200080f0c03 */
[----:B------:R-:W0:Y:S01]  /*146d0*/  SHFL.IDX PT, R6, R4, RZ, 0x181f ;  /* 0x00181fff04067589 */ /* 0x000e2200000e0000 */
[C---:B------:R-:W-:Y:S01]  /*146e0*/  VIADD R0, R14.reuse, 0x30 ;  /* 0x000000300e007836 */ /* 0x040fe20000000000 */
[C---:B------:R-:W-:Y:S01]  /*146f0*/  IADD3 R3, R14.reuse, 0x90, RZ ;  /* 0x000000900e037810 */ /* 0x040fe20007ffe0ff */
[----:B------:R-:W-:Y:S01]  /*14700*/  VIADD R2, R14, 0x60 ;  /* 0x000000600e027836 */ /* 0x000fe20000000000 */
[----:B------:R-:W1:Y:S04]  /*14710*/  SHFL.IDX PT, R9, R4, 0x1, 0x181f ;  /* 0x00381f0004097f89 */ /* 0x000e6800000e0000 */
[----:B------:R-:W4:Y:S04]  /*14720*/  SHFL.IDX PT, R11, R4, 0x2, 0x181f ;  /* 0x00581f00040b7f89 */ /* 0x000f2800000e0000 */
[----:B------:R-:W3:Y:S04]  /*14730*/  SHFL.IDX PT, R5, R8, RZ, 0x181f ;  /* 0x00181fff08057589 */ /* 0x000ee800000e0000 */
[----:B------:R1:W3:Y:S04]  /*14740*/  SHFL.IDX PT, R13, R4, 0x3, 0x181f ;  /* 0x00781f00040d7f89 */ /* 0x0002e800000e0000 */
[----:B------:R-:W3:Y:S04]  /*14750*/  SHFL.IDX PT, R7, R8, 0x1, 0x181f ;  /* 0x00381f0008077f89 */ /* 0x000ee800000e0000 */
[----:B------:R-:W3:Y:S04]  /*14760*/  SHFL.IDX PT, R10, R8, 0x2, 0x181f ;  /* 0x00581f00080a7f89 */ /* 0x000ee800000e0000 */
[----:B------:R3:W3:Y:S01]  /*14770*/  SHFL.IDX PT, R12, R8, 0x3, 0x181f ;  /* 0x00781f00080c7f89 */ /* 0x0006e200000e0000 */
        /* <DEDUP_REMOVED lines=9> */
[C---:B------:R-:W-:Y:S02]  /*14810*/  @!P0 LEA R8, P6, R15.reuse, R13, 0x1 ;  /* 0x0000000d0f088211 */ /* 0x040fe400078c08ff */
[C-C-:B------:R-:W-:Y:S01]  /*14820*/  @!P2 LEA.HI.X R5, R15.reuse, R7, R20.reuse, 0x1, P5 ;  /* 0x000000070f05a211 */ /* 0x140fe200028f0c14 */
[----:B------:R0:W-:Y:S01]  /*14830*/  @!P3 ST.E.128 desc[UR40][R2.64], RZ ;  /* 0x000000ff0200b985 */ /* 0x0001e2000c101d28 */
[----:B------:R-:W-:-:S02]  /*14840*/  @!P1 LEA.HI.X R7, R15, R10, R20, 0x1, P4 ;  /* 0x0000000a0f079211 */ /* 0x000fc400020f0c14 */
[----:B------:R-:W-:Y:S01]  /*14850*/  @!P0 LEA.HI.X R9, R15, R12, R20, 0x1, P6 ;  /* 0x0000000c0f098211 */ /* 0x000fe200030f0c14 */
[----:B------:R0:W-:Y:S04]  /*14860*/  @!P2 ST.E.128 desc[UR40][R4.64], RZ ;  /* 0x000000ff0400a985 */ /* 0x0001e8000c101d28 */
[----:B------:R0:W-:Y:S04]  /*14870*/  @!P1 ST.E.128 desc[UR40][R6.64], RZ ;  /* 0x000000ff06009985 */ /* 0x0001e8000c101d28 */
[----:B------:R0:W-:Y:S02]  /*14880*/  @!P0 ST.E.128 desc[UR40][R8.64], RZ ;  /* 0x000000ff08008985 */ /* 0x0001e4000c101d28 */
.L_x_1973:
[----:B------:R-:W-:Y:S05]  /*14890*/  BSYNC B0 ;  /* 0x0000000000007941 */ /* 0x000fea0003800000 */
.L_x_1970:
[----:B------:R-:W3:Y:S01]  /*148a0*/  LDL R0, [R1+0x4c] ;  /* 0x00004c0001007983 */ /* 0x000ee20000100800 */
[----:B------:R-:W-:Y:S02]  /*148b0*/  ULDC UR4, c[0x0][0xc3c] ;  /* 0x00030f0000047ab9 */ /* 0x000fe40000000800 */
[----:B---3--:R-:W-:-:S13]  /*148c0*/  ISETP.GE.AND P0, PT, R0, UR4, PT ;  /* 0x0000000400007c0c */ /* 0x008fda000bf06270 */
[----:B------:R-:W-:Y:S05]  /*148d0*/  @!P0 BRA `(.L_x_1977) ;  /* 0xfffffec8000c8947 */ /* 0x000fea000383ffff */
[----:B------:R-:W-:Y:S05]  /*148e0*/  BRA `(.L_x_1866) ;  /* 0x0000005c00b47947 */ /* 0x000fea0003800000 */
.L_x_1864:
        /* <DEDUP_REMOVED lines=18> */
.L_x_1978:
        /* <DEDUP_REMOVED lines=42> */
.L_x_1984:
[----:B------:R-:W-:Y:S01]  /*14cb0*/  UIADD3 UR4, UR4, 0x1f, URZ ;  /* 0x0000001f04047890 */ /* 0x000fe2000fffe03f */
[----:B------:R-:W-:-:S05]  /*14cc0*/  IMAD.U32 R19, RZ, RZ, UR7 ;  /* 0x00000007ff137e24 */ /* 0x000fca000f8e00ff */
[----:B0-----:R-:W-:-:S13]  /*14cd0*/  ISETP.LE.AND P6, PT, R6, UR4, PT ;  /* 0x0000000406007c0c */ /* 0x001fda000bfc3270 */
[----:B------:R-:W-:Y:S05]  /*14ce0*/  @P6 BRA `(.L_x_1981) ;  /* 0x0000000400ac6947 */ /* 0x000fea0003800000 */
[----:B------:R-:W-:Y:S01]  /*14cf0*/  IADD3 R7, R5, UR4, RZ ;  /* 0x0000000405077c10 */ /* 0x000fe2000fffe0ff */
[----:B------:R-:W-:Y:S01]  /*14d00*/  BSSY B0, `(.L_x_1982) ;  /* 0x0000007000007945 */ /* 0x000fe20003800000 */
[----:B------:R-:W-:Y:S02]  /*14d10*/  IMAD.MOV.U32 R0, RZ, RZ, RZ ;  /* 0x000000ffff007224 */ /* 0x000fe400078e00ff */
[----:B------:R-:W-:-:S13]  /*14d20*/  ISETP.GE.OR P6, PT, R7, R6, !P0 ;  /* 0x000000060700720c */ /* 0x000fda00047c6670 */
[----:B------:R-:W-:Y:S05]  /*14d30*/  @P6 BRA `(.L_x_1983) ;  /* 0x00000000000c6947 */ /* 0x000fea0003800000 */
[----:B------:R-:W0:Y:S02]  /*14d40*/  LDC.64 R2, c[0x0][0xc80] ;  /* 0x00032000ff027b82 */ /* 0x000e240000000a00 */
[----:B0-----:R-:W-:-:S05]  /*14d50*/  IMAD.WIDE R2, R7, 0x4, R2 ;  /* 0x0000000407027825 */ /* 0x001fca00078e0202 */
[----:B------:R0:W5:Y:S02]  /*14d60*/  LDG.E R0, desc[UR40][R2.64] ;  /* 0x0000002802007981 */ /* 0x000164000c1e1900 */
.L_x_1983:
[----:B------:R-:W-:Y:S05]  /*14d70*/  BSYNC B0 ;  /* 0x0000000000007941 */ /* 0x000fea0003800000 */
.L_x_1982:
        /* <DEDUP_REMOVED lines=22> */
.L_x_1980:
[----:B------:R-:W-:-:S04]  /*14ee0*/  IMAD.IADD R9, R4, 0x1, -R9 ;  /* 0x0000000104097824 */ /* 0x000fc800078e0a09 */
[----:B------:R-:W-:-:S05]  /*14ef0*/  IMAD R2, R6, UR5, R9 ;  /* 0x0000000506027c24 */ /* 0x000fca000f8e0209 */
[----:B------:R-:W-:Y:S02]  /*14f00*/  ISETP.GT.AND P0, PT, R2, UR6, PT ;  /* 0x0000000602007c0c */ /* 0x000fe4000bf04270 */
[----:B------:R-:W0:Y:S11]  /*14f10*/  LDC.64 R2, c[0x0][0xc90] ;  /* 0x00032400ff027b82 */ /* 0x000e360000000a00 */
[----:B------:R-:W-:-:S04]  /*14f20*/  VOTE.ANY R10, PT, !P0 ;  /* 0x00000000000a7806 */ /* 0x000fc800040e0100 */
[----:B------:R-:W1:Y:S02]  /*14f30*/  POPC R13, R10 ;  /* 0x0000000a000d7309 */ /* 0x000e640000000000 */
[----:B-1----:R-:W-:-:S05]  /*14f40*/  IADD3 R19, R13, UR4, RZ ;  /* 0x000000040d137c10 */ /* 0x002fca000fffe0ff */
        /* <DEDUP_REMOVED lines=14> */
.L_x_1985:
        /* <DEDUP_REMOVED lines=29> */
[----:B0-----:R-:W-:-:S02]  /*15200*/  IADD3 R3, R10, 0xffffffe, RZ ;  /* 0x0ffffffe0a037810 */ /* 0x001fc40007ffe0ff */
[----:B------:R-:W-:-:S04]  /*15210*/  IABS R10, R7 ;  /* 0x00000007000a7213 */ /* 0x000fc80000000000 */
        /* <DEDUP_REMOVED lines=21> */
[----:B------:R-:W-:-:S03]  /*15370*/  IMAD R18, R2, R7, R3 ;  /* 0x0000000702127224 */ /* 0x000fc600078e0203 */
[----:B------:R-:W-:Y:S01]  /*15380*/  IADD3 R17, R0, R17, RZ ;  /* 0x0000001100117210 */ /* 0x000fe20007ffe0ff */
[----:B------:R-:W-:Y:S06]  /*15390*/  BRA `(.L_x_1986) ;  /* 0x00000000000c7947 */ /* 0x000fec0003800000 */
.L_x_1981:
[----:B------:R-:W-:Y:S02]  /*153a0*/  IMAD.MOV.U32 R17, RZ, RZ, RZ ;  /* 0x000000ffff117224 */ /* 0x000fe400078e00ff */
[----:B------:R-:W-:Y:S02]  /*153b0*/  IMAD.U32 R16, RZ, RZ, UR6 ;  /* 0x00000006ff107e24 */ /* 0x000fe4000f8e00ff */
[----:B------:R-:W-:-:S07]  /*153c0*/  IMAD.MOV.U32 R18, RZ, RZ, RZ ;  /* 0x000000ffff127224 */ /* 0x000fce00078e00ff */
.L_x_1986:
[----:B------:R-:W-:-:S13]  /*153d0*/  ISETP.NE.AND P0, PT, R5, RZ, PT ;  /* 0x000000ff0500720c */ /* 0x000fda0003f05270 */
[----:B------:R-:W0:Y:S01]  /*153e0*/  @!P0 S2R R3, SR_CgaCtaId ;  /* 0x0000000000038919 */ /* 0x000e220000008800 */
[----:B------:R-:W-:-:S04]  /*153f0*/  @!P0 MOV R0, 0x400 ;  /* 0x0000040000008802 */ /* 0x000fc80000000f00 */
[----:B0-----:R-:W-:-:S05]  /*15400*/  @!P0 LEA R0, R3, R0, 0x18 ;  /* 0x0000000003008211 */ /* 0x001fca00078ec0ff */
[----:B------:R0:W-:Y:S01]  /*15410*/  @!P0 STS.128 [R0+0x132d0], R16 ;  /* 0x0132d01000008388 */ /* 0x0001e20000000c00 */
[----:B------:R-:W-:Y:S06]  /*15420*/  BAR.ARV 0x5, 0x200 ;  /* 0x0148000000007b1d */ /* 0x000fec0000002000 */
.L_x_1979:
        /* <DEDUP_REMOVED lines=12> */
[C---:B0-----:R-:W-:Y:S01]  /*154f0*/  IMAD.SHL.U32 R2, R12.reuse, 0x10, RZ ;  /* 0x000000100c027824 */ /* 0x041fe200078e00ff */
[----:B------:R-:W-:Y:S01]  /*15500*/  SHF.R.U32.HI R5, RZ, 0x1, R12 ;  /* 0x00000001ff057819 */ /* 0x000fe2000001160c */
[----:B------:R-:W-:Y:S01]  /*15510*/  IMAD.SHL.U32 R0, R12, 0x20, RZ ;  /* 0x000000200c007824 */ /* 0x000fe200078e00ff */
        /* <DEDUP_REMOVED lines=13> */
[----:B---3--:R-:W-:Y:S01]  /*155f0*/  ULEA UR4, UR5, UR4, 0x18 ;  /* 0x0000000405047291 */ /* 0x008fe2000f8ec03f */
        /* <DEDUP_REMOVED lines=24> */
.L_x_2089:
[----:B0-----:R-:W0:Y:S02]  /*15780*/  LDC.64 R2, c[0x0][0xc88] ;  /* 0x00032200ff027b82 */ /* 0x001e240000000a00 */
[----:B0-----:R-:W-:-:S05]  /*15790*/  IMAD.WIDE R2, R19, 0x4, R2 ;  /* 0x0000000413027825 */ /* 0x001fca00078e0202 */
[----:B--2---:R-:W2:Y:S01]  /*157a0*/  LDG.E R14, desc[UR40][R2.64] ;  /* 0x00000028020e7981 */ /* 0x004ea2000c1e1900 */
        /* <DEDUP_REMOVED lines=22> */
[----:B------:R-:W-:Y:S01]  /*15910*/  IADD3 R6, P4, R23, UR4, RZ ;  /* 0x0000000417067c10 */ /* 0x000fe2000ff9e0ff */
[----:B------:R-:W-:Y:S01]  /*15920*/  IMAD.MOV.U32 R12, RZ, RZ, RZ ;  /* 0x000000ffff0c7224 */ /* 0x000fe200078e00ff */
[----:B------:R-:W-:Y:S01]  /*15930*/  ISETP.NE.AND.EX P3, PT, RZ, UR9, PT, P3 ;  /* 0x00000009ff007c0c */ /* 0x000fe2000bf65330 */
[----:B------:R-:W2:Y:S01]  /*15940*/  @P0 LDG.E R9, desc[UR40][R2.64] ;  /* 0x0000002802090981 */ /* 0x000ea2000c1e1900 */
[----:B------:R-:W-:Y:S01]  /*15950*/  IADD3.X R7, R29, UR5, RZ, P4, !PT ;  /* 0x000000051d077c10 */ /* 0x000fe2000a7fe4ff */
[----:B0-----:R-:W-:Y:S01]  /*15960*/  IMAD.MOV.U32 R0, RZ, RZ, RZ ;  /* 0x000000ffff007224 */ /* 0x001fe200078e00ff */
[----:B------:R-:W-:-:S02]  /*15970*/  ISETP.NE.U32.AND P1, PT, RZ, UR4, PT ;  /* 0x00000004ff007c0c */ /* 0x000fc4000bf25070 */
[----:B------:R-:W-:Y:S02]  /*15980*/  ISETP.NE.U32.AND P2, PT, RZ, UR6, PT ;  /* 0x00000006ff007c0c */ /* 0x000fe4000bf45070 */
[----:B-1----:R-:W-:Y:S01]  /*15990*/  IADD3 R4, P4, R23, UR6, RZ ;  /* 0x0000000617047c10 */ /* 0x002fe2000ff9e0ff */
[----:B------:R-:W-:Y:S01]  /*159a0*/  ULDC UR4, c[0x0][0x288] ;  /* 0x0000a20000047ab9 */ /* 0x000fe20000000800 */
[----:B------:R-:W-:Y:S02]  /*159b0*/  ISETP.NE.AND.EX P1, PT, RZ, UR5, PT, P1 ;  /* 0x00000005ff007c0c */ /* 0x000fe4000bf25310 */
[----:B------:R-:W-:Y:S02]  /*159c0*/  IADD3.X R5, R29, UR7, RZ, P4, !PT ;  /* 0x000000071d057c10 */ /* 0x000fe4000a7fe4ff */
[----:B------:R-:W-:Y:S02]  /*159d0*/  @P3 IADD3 R10, P4, R23, UR8, RZ ;  /* 0x00000008170a3c10 */ /* 0x000fe4000ff9e0ff */
[----:B------:R-:W-:-:S02]  /*159e0*/  ISETP.NE.AND.EX P2, PT, RZ, UR7, PT, P2 ;  /* 0x00000007ff007c0c */ /* 0x000fc4000bf45320 */
[----:B------:R-:W-:-:S05]  /*159f0*/  @P3 IADD3.X R11, R29, UR9, RZ, P4, !PT ;  /* 0x000000091d0b3c10 */ /* 0x000fca000a7fe4ff */
[----:B------:R-:W5:Y:S06]  /*15a00*/  @P1 LDG.E R12, desc[UR40][R6.64] ;  /* 0x00000028060c1981 */ /* 0x000f6c000c1e1900 */
        /* <DEDUP_REMOVED lines=13> */
[----:B--2---:R0:W-:Y:S01]  /*15ae0*/  STL [R1+0x1c], R9 ;  /* 0x00001c0901007387 */ /* 0x0041e20000100800 */
[----:B------:R-:W-:Y:S01]  /*15af0*/  IMAD.MOV.U32 R13, RZ, RZ, R9 ;  /* 0x000000ffff0d7224 */ /* 0x000fe200078e0009 */
[----:B0-----:R-:W-:Y:S01]  /*15b00*/  MOV R9, UR5 ;  /* 0x0000000500097c02 */ /* 0x001fe20008000f00 */
[----:B----4-:R-:W-:Y:S06]  /*15b10*/  @P3 BRA `(.L_x_1988) ;  /* 0x0000000000143947 */ /* 0x010fec0003800000 */
[----:B------:R-:W-:Y:S05]  /*15b20*/  @!P0 BRA `(.L_x_1988) ;  /* 0x0000000000108947 */ /* 0x000fea0003800000 */
[----:B------:R-:W2:Y:S04]  /*15b30*/  LDG.E R11, desc[UR40][R2.64] ;  /* 0x00000028020b7981 */ /* 0x000ea8000c1e1900 */
[----:B------:R-:W2:Y:S02]  /*15b40*/  LDG.E R2, desc[UR40][R2.64+0x4] ;  /* 0x0000042802027981 */ /* 0x000ea4000c1e1900 */
[----:B--2---:R-:W-:-:S05]  /*15b50*/  IMAD.IADD R13, R2, 0x1, -R11 ;  /* 0x00000001020d7824 */ /* 0x004fca00078e0a0b */
[----:B------:R0:W-:Y:S02]  /*15b60*/  STL [R1+0x1c], R13 ;  /* 0x00001c0d01007387 */ /* 0x0001e40000100800 */
.L_x_1988:
[----:B-----5:R-:W-:Y:S01]  /*15b70*/  IMAD.IADD R2, R12, 0x1, R8 ;  /* 0x000000010c027824 */ /* 0x020fe200078e0208 */
[----:B------:R-:W-:Y:S01]  /*15b80*/  ULDC.64 UR4, c[0x0][0xa20] ;  /* 0x0002880000047ab9 */ /* 0x000fe20000000a00 */
[----:B------:R-:W-:Y:S01]  /*15b90*/  IMAD.MOV.U32 R28, RZ, RZ, R14 ;  /* 0x000000ffff1c7224 */ /* 0x000fe200078e000e */
[----:B------:R-:W-:Y:S02]  /*15ba0*/  ISETP.NE.U32.AND P0, PT, RZ, UR4, PT ;  /* 0x00000004ff007c0c */ /* 0x000fe4000bf05070 */
[----:B------:R1:W-:Y:S02]  /*15bb0*/  STL [R1+0x4], R2 ;  /* 0x0000040201007387 */ /* 0x0003e40000100800 */
[----:B------:R-:W-:-:S13]  /*15bc0*/  ISETP.NE.AND.EX P0, PT, RZ, UR5, PT, P0 ;  /* 0x00000005ff007c0c */ /* 0x000fda000bf05300 */
[----:B-1----:R-:W-:Y:S05]  /*15bd0*/  @!P0 BRA `(.L_x_1989) ;  /* 0x0000000000108947 */ /* 0x002fea0003800000 */
[----:B------:R-:W-:-:S04]  /*15be0*/  IADD3 R10, P0, R23, UR4, RZ ;  /* 0x00000004170a7c10 */ /* 0x000fc8000ff1e0ff */
[----:B------:R-:W-:-:S05]  /*15bf0*/  IADD3.X R11, R29, UR5, RZ, P0, !PT ;  /* 0x000000051d0b7c10 */ /* 0x000fca00087fe4ff */
[----:B------:R1:W5:Y:S01]  /*15c00*/  LDG.E R10, desc[UR40][R10.64] ;  /* 0x000000280a0a7981 */ /* 0x000362000c1e1900 */
[----:B------:R-:W-:Y:S05]  /*15c10*/  BRA `(.L_x_1990) ;  /* 0x0000000000107947 */ /* 0x000fea0003800000 */
.L_x_1989:
[----:B------:R-:W-:Y:S05]  /*15c20*/  @!P1 BRA `(.L_x_1990) ;  /* 0x00000000000c9947 */ /* 0x000fea0003800000 */
[----:B------:R-:W2:Y:S04]  /*15c30*/  LDG.E R10, desc[UR40][R6.64] ;  /* 0x00000028060a7981 */ /* 0x000ea8000c1e1900 */
[----:B------:R-:W2:Y:S02]  /*15c40*/  LDG.E R6, desc[UR40][R6.64+0x4] ;  /* 0x0000042806067981 */ /* 0x000ea4000c1e1900 */
[----:B--2---:R-:W-:-:S07]  /*15c50*/  IMAD.IADD R10, R6, 0x1, -R10 ;  /* 0x00000001060a7824 */ /* 0x004fce00078e0a0a */
.L_x_1990:
[----:B------:R-:W2:Y:S01]  /*15c60*/  @P2 LDG.E R2, desc[UR40][R4.64] ;  /* 0x0000002804022981 */ /* 0x000ea2000c1e1900 */
[----:B------:R-:W3:Y:S01]  /*15c70*/  LDC R3, c[0x0][0x448] ;  /* 0x00011200ff037b82 */ /* 0x000ee20000000800 */
[----:B-----5:R-:W-:Y:S02]  /*15c80*/  IMAD.IADD R10, R10, 0x1, -R8 ;  /* 0x000000010a0a7824 */ /* 0x020fe400078e0a08 */
[----:B------:R-:W2:Y:S01]  /*15c90*/  @P2 LDG.E R4, desc[UR40][R4.64+0x4] ;  /* 0x0000042804042981 */ /* 0x000ea2000c1e1900 */
[----:B---3--:R-:W-:-:S13]  /*15ca0*/  ISETP.NE.AND P0, PT, R3, 0x1, PT ;  /* 0x000000010300780c */ /* 0x008fda0003f05270 */
[----:B------:R-:W3:Y:S01]  /*15cb0*/  @P0 LDC R3, c[0x0][0x44c] ;  /* 0x00011300ff030b82 */ /* 0x000ee20000000800 */
[----:B------:R-:W-:Y:S01]  /*15cc0*/  BSSY B0, `(.L_x_1991) ;  /* 0x00000e5000007945 */ /* 0x000fe20003800000 */
[----:B--2---:R-:W-:-:S06]  /*15cd0*/  @P2 IMAD.IADD R9, R4, 0x1, -R2 ;  /* 0x0000000104092824 */ /* 0x004fcc00078e0a02 */
[----:B------:R-:W2:Y:S01]  /*15ce0*/  @P0 LDC R4, c[0x0][0x450] ;  /* 0x00011400ff040b82 */ /* 0x000ea20000000800 */
[----:B------:R-:W-:-:S04]  /*15cf0*/  IMAD R2, R17, 0xc0, RZ ;  /* 0x000000c011027824 */ /* 0x000fc800078e02ff */
[----:B------:R-:W-:Y:S02]  /*15d00*/  VIADD R2, R2, 0xbf ;  /* 0x000000bf02027836 */ /* 0x000fe40000000000 */
[----:B------:R-:W-:Y:S02]  /*15d10*/  IMAD.IADD R20, R10, 0x1, R9 ;  /* 0x000000010a147824 */ /* 0x000fe400078e0209 */
[----:B---3--:R-:W-:-:S04]  /*15d20*/  @P0 IMAD.HI.U32 R3, R2, R3, RZ ;  /* 0x0000000302030227 */ /* 0x008fc800078e00ff */
[C---:B------:R-:W-:Y:S01]  /*15d30*/  VIADD R21, R20.reuse, 0x9f ;  /* 0x0000009f14157836 */ /* 0x040fe20000000000 */
[----:B------:R-:W-:-:S03]  /*15d40*/  IADD3 R20, R20, 0xa0, -R13 ;  /* 0x000000a014147810 */ /* 0x000fc60007ffe80d */
[----:B------:R-:W-:Y:S01]  /*15d50*/  IMAD.HI R21, R21, 0x66666667, RZ ;  /* 0x6666666715157827 */ /* 0x000fe200078e02ff */
[----:B--2---:R-:W-:-:S04]  /*15d60*/  @P0 SHF.R.U32.HI R2, RZ, R4, R3 ;  /* 0x00000004ff020219 */ /* 0x004fc80000011603 */
[----:B------:R-:W-:-:S05]  /*15d70*/  IADD3 R2, R20, R2, RZ ;  /* 0x0000000214027210 */ /* 0x000fca0007ffe0ff */
[----:B------:R-:W-:Y:S01]  /*15d80*/  IMAD.HI R3, R2, 0x66666667, RZ ;  /* 0x6666666702037827 */ /* 0x000fe200078e02ff */
[----:B------:R-:W-:-:S04]  /*15d90*/  SHF.R.U32.HI R2, RZ, 0x1f, R21 ;  /* 0x0000001fff027819 */ /* 0x000fc80000011615 */
[----:B------:R-:W-:Y:S02]  /*15da0*/  LEA.HI.SX32 R21, R21, R2, 0x1a ;  /* 0x0000000215157211 */ /* 0x000fe400078fd2ff */
[----:B------:R-:W-:-:S04]  /*15db0*/  SHF.R.U32.HI R2, RZ, 0x1f, R3 ;  /* 0x0000001fff027819 */ /* 0x000fc80000011603 */
[----:B------:R-:W-:-:S04]  /*15dc0*/  LEA.HI.SX32 R2, R3, R2, 0x1a ;  /* 0x0000000203027211 */ /* 0x000fc800078fd2ff */
[----:B------:R-:W-:Y:S01]  /*15dd0*/  VIMNMX R2, R21, R2, PT ;  /* 0x0000000215027248 */ /* 0x000fe20003fe0100 */
[----:B------:R-:W-:-:S04]  /*15de0*/  IMAD.MOV R3, RZ, RZ, -R10 ;  /* 0x000000ffff037224 */ /* 0x000fc800078e0a0a */
[----:B------:R-:W-:Y:S01]  /*15df0*/  IMAD R2, R2, 0xa0, -R10 ;  /* 0x000000a002027824 */ /* 0x000fe200078e0a0a */
[----:B------:R-:W-:-:S04]  /*15e00*/  VIMNMX R3, RZ, R3, !PT ;  /* 0x00000003ff037248 */ /* 0x000fc80007fe0100 */
[----:B------:R-:W-:-:S04]  /*15e10*/  VIMNMX R2, R2, R9, PT ;  /* 0x0000000902027248 */ /* 0x000fc80003fe0100 */
[----:B------:R-:W-:Y:S01]  /*15e20*/  ISETP.GT.AND P0, PT, R2, R3, PT ;  /* 0x000000030200720c */ /* 0x000fe20003f04270 */
[----:B------:R-:W-:-:S05]  /*15e30*/  IMAD.WIDE.U32 R4, R3, -0x33333333, RZ ;  /* 0xcccccccd03047825 */ /* 0x000fca00078e00ff */
[----:B------:R-:W-:-:S07]  /*15e40*/  SHF.R.U32.HI R3, RZ, 0x7, R5 ;  /* 0x00000007ff037819 */ /* 0x000fce0000011605 */
[----:B------:R-:W-:-:S04]  /*15e50*/  @P0 VIADD R2, R2, 0x9f ;  /* 0x0000009f02020836 */ /* 0x000fc80000000000 */
[----:B------:R-:W-:-:S05]  /*15e60*/  @P0 IMAD.HI R2, R2, 0x66666667, RZ ;  /* 0x6666666702020827 */ /* 0x000fca00078e02ff */
        /* <DEDUP_REMOVED lines=9> */
[----:B------:R-:W2:Y:S02]  /*15f00*/  S2R R5, SR_TID.X ;  /* 0x0000000000057919 */ /* 0x000ea40000002100 */
[----:B--2---:R-:W-:-:S04]  /*15f10*/  SHF.R.U32.HI R5, RZ, 0x5, R5 ;  /* 0x00000005ff057819 */ /* 0x004fc80000011605 */
[----:B------:R-:W-:-:S05]  /*15f20*/  LOP3.LUT R5, R5, 0x3, RZ, 0xc0, !PT ;  /* 0x0000000305057812 */ /* 0x000fca00078ec0ff */
[----:B------:R2:W3:Y:S02]  /*15f30*/  SHFL.IDX PT, R14, R5, RZ, 0x1f ;  /* 0x00001fff050e7589 */ /* 0x0004e400000e0000 */
.L_x_2124:
[----:B---3--:R-:W-:Y:S02]  /*15f40*/  ISETP.NE.AND P0, PT, R14, RZ, PT ;  /* 0x000000ff0e00720c */ /* 0x008fe40003f05270 */
[----:B------:R-:W-:-:S11]  /*15f50*/  PLOP3.LUT P6, PT, PT, PT, PT, 0x8, 0x0 ;  /* 0x000000000000781c */ /* 0x000fd60003fce170 */
[----:B------:R-:W-:Y:S05]  /*15f60*/  @P0 BRA `(.L_x_1994) ;  /* 0x00000000000c0947 */ /* 0x000fea0003800000 */
[----:B------:R-:W-:-:S03]  /*15f70*/  UMOV UR4, 0xffffffff ;  /* 0xffffffff00047882 */ /* 0x000fc60000000000 */
[----:B------:R-:W-:Y:S05]  /*15f80*/  BRA.DIV UR4, `(.L_x_1995) ;  /* 0x0000005204107947 */ /* 0x000fea000b800000 */
[----:B------:R-:W-:-:S13]  /*15f90*/  ELECT P6, URZ, PT ;  /* 0x00000000003f782f */ /* 0x000fda00038c0000 */
.L_x_1994:
[----:B--2---:R-:W2:Y:S01]  /*15fa0*/  LDL R5, [R1+0x3c] ;  /* 0x00003c0001057983 */ /* 0x004ea20000100800 */
[----:B------:R-:W-:Y:S01]  /*15fb0*/  BSSY B1, `(.L_x_1996) ;  /* 0x0000008000017945 */ /* 0x000fe20003800000 */
[----:B--2---:R-:W-:-:S05]  /*15fc0*/  VIADD R5, R5, 0x1 ;  /* 0x0000000105057836 */ /* 0x004fca0000000000 */
[----:B------:R-:W-:-:S04]  /*15fd0*/  LEA.HI R6, R5, R5, RZ, 0x1 ;  /* 0x0000000505067211 */ /* 0x000fc800078f08ff */
[----:B------:R-:W-:-:S05]  /*15fe0*/  LOP3.LUT R6, R6, 0xfffffffe, RZ, 0xc0, !PT ;  /* 0xfffffffe06067812 */ /* 0x000fca00078ec0ff */
[----:B------:R-:W-:-:S05]  /*15ff0*/  IMAD.IADD R5, R5, 0x1, -R6 ;  /* 0x0000000105057824 */ /* 0x000fca00078e0a06 */
[----:B------:R-:W-:-:S04]  /*16000*/  SHF.L.U32 R5, R5, 0x1f, RZ ;  /* 0x0000001f05057819 */ /* 0x000fc800000006ff */
[----:B------:R-:W2:Y:S02]  /*16010*/  SYNCS.PHASECHK.TRANS64.TRYWAIT P0, [R22+URZ+0x13220], R5 ;  /* 0x01322005160075a7 */ /* 0x000ea4000800017f */
[----:B--2---:R-:W-:Y:S05]  /*16020*/  @!P0 BRA `(.L_x_1997) ;  /* 0x0000005000088947 */ /* 0x004fea0003800000 */
.L_x_2127:
[----:B------:R-:W-:Y:S05]  /*16030*/  BSYNC B1 ;  /* 0x0000000000017941 */ /* 0x000fea0003800000 */
.L_x_1996:
[----:B------:R-:W-:Y:S04]  /*16040*/  BSSY B1, `(.L_x_1998) ;  /* 0x000004d000017945 */ /* 0x000fe80003800000 */
[----:B------:R-:W-:Y:S05]  /*16050*/  @!P6 BRA `(.L_x_1999) ;  /* 0x00000004002ce947 */ /* 0x000fea0003800000 */
[----:B------:R-:W3:Y:S01]  /*16060*/  S2R R6, SR_TID.X ;  /* 0x0000000000067919 */ /* 0x000ee20000002100 */
[----:B--2---:R-:W-:Y:S01]  /*16070*/  SHF.L.U32 R5, R27, 0x1f, RZ ;  /* 0x0000001f1b057819 */ /* 0x004fe200000006ff */
[----:B------:R-:W-:Y:S01]  /*16080*/  BSSY B2, `(.L_x_2000) ;  /* 0x0000006000027945 */ /* 0x000fe20003800000 */
[----:B---3--:R-:W-:Y:S01]  /*16090*/  LOP3.LUT R7, R6, 0x7f, RZ, 0xc0, !PT ;  /* 0x0000007f06077812 */ /* 0x008fe200078ec0ff */
[----:B------:R-:W-:-:S03]  /*160a0*/  IMAD R6, R25, 0x8, R22 ;  /* 0x0000000819067824 */ /* 0x000fc600078e0216 */
[----:B------:R-:W-:Y:S01]  /*160b0*/  ISETP.NE.AND P1, PT, R7, RZ, PT ;  /* 0x000000ff0700720c */ /* 0x000fe20003f25270 */
[----:B------:R-:W2:Y:S02]  /*160c0*/  SYNCS.PHASECHK.TRANS64.TRYWAIT P0, [R6+URZ+0x132a0], R5 ;  /* 0x0132a005060075a7 */ /* 0x000ea4000800017f */
[----:B--2---:R-:W-:Y:S10]  /*160d0*/  @!P0 BRA `(.L_x_2001) ;  /* 0x0000004c00f08947 */ /* 0x004ff40003800000 */
.L_x_2128:
[----:B------:R-:W-:Y:S05]  /*160e0*/  BSYNC B2 ;  /* 0x0000000000027941 */ /* 0x000fea0003800000 */
.L_x_2000:
[----:B------:R-:W-:Y:S04]  /*160f0*/  BSSY B2, `(.L_x_2002) ;  /* 0x0000009000027945 */ /* 0x000fe80003800000 */
[----:B------:R-:W-:Y:S05]  /*16100*/  @P1 BRA `(.L_x_2003) ;  /* 0x00000000001c1947 */ /* 0x000fea0003800000 */
[----:B------:R-:W3:Y:S02]  /*16110*/  S2R R7, SR_TID.X ;  /* 0x0000000000077919 */ /* 0x000ee40000002100 */
[----:B---3--:R-:W-:Y:S01]  /*16120*/  LOP3.LUT R8, R7, 0x1f, RZ, 0xc0, !PT ;  /* 0x0000001f07087812 */ /* 0x008fe200078ec0ff */
[----:B------:R-:W-:-:S03]  /*16130*/  IMAD.MOV.U32 R7, RZ, RZ, 0x2800 ;  /* 0x00002800ff077424 */ /* 0x000fc600078e00ff */
[----:B------:R-:W-:Y:S01]  /*16140*/  ISETP.NE.AND P0, PT, R8, RZ, PT ;  /* 0x000000ff0800720c */ /* 0x000fe20003f05270 */
[----:B------:R3:W-:-:S12]  /*16150*/  SYNCS.ARRIVE.TRANS64 RZ, [R6+URZ+0x13290], R7 ;  /* 0x0132900706ff79a7 */ /* 0x0007d8000800003f */
[----:B---3--:R-:W-:Y:S05]  /*16160*/  @!P0 BRA `(.L_x_2003) ;  /* 0x0000000000048947 */ /* 0x008fea0003800000 */
[----:B------:R-:W-:Y:S01]  /*16170*/  BPT.TRAP 0x1 ;  /* 0x000000040000795c */ /* 0x000fe20000300000 */
.L_x_2003:
[----:B------:R-:W-:Y:S05]  /*16180*/  BSYNC B2 ;  /* 0x0000000000027941 */ /* 0x000fea0003800000 */
.L_x_2002:
[----:B-1----:R-:W-:Y:S01]  /*16190*/  IMAD.MOV.U32 R11, RZ, RZ, RZ ;  /* 0x000000ffff0b7224 */ /* 0x002fe200078e00ff */
[----:B------:R-:W-:Y:S01]  /*161a0*/  UIADD3 UR4, UP0, UR38, 0x570, URZ ;  /* 0x0000057026047890 */ /* 0x000fe2000ff1e03f */
[----:B------:R-:W-:Y:S01]  /*161b0*/  IMAD R10, R25, 0x2800, R22 ;  /* 0x00002800190a7824 */ /* 0x000fe200078e0216 */
[----:B------:R-:W-:Y:S01]  /*161c0*/  PLOP3.LUT P0, PT, PT, PT, PT, 0x80, 0x0 ;  /* 0x000000000000781c */ /* 0x000fe20003f0f070 */
[----:B------:R-:W-:Y:S01]  /*161d0*/  IMAD R7, R4, 0xa0, R0 ;  /* 0x000000a004077824 */ /* 0x000fe200078e0200 */
[----:B------:R-:W-:Y:S01]  /*161e0*/  R2UR UR10, R11 ;  /* 0x000000000b0a72ca */ /* 0x000fe200000e0000 */
[----:B------:R-:W-:Y:S01]  /*161f0*/  VIADD R8, R6, 0x13290 ;  /* 0x0001329006087836 */ /* 0x000fe20000000000 */
[----:B------:R-:W-:Y:S01]  /*16200*/  IADD3 R9, R10, 0xe000, RZ ;  /* 0x0000e0000a097810 */ /* 0x000fe20007ffe0ff */
[----:B------:R-:W-:Y:S01]  /*16210*/  VIADD R7, R7, 0xffffff60 ;  /* 0xffffff6007077836 */ /* 0x000fe20000000000 */
[----:B------:R-:W-:Y:S01]  /*16220*/  UIADD3.X UR5, URZ, UR39, URZ, UP0, !UPT ;  /* 0x000000273f057290 */ /* 0x000fe200087fe43f */
[----:B------:R-:W-:Y:S01]  /*16230*/  UMOV UR6, 0x0 ;  /* 0x0000000000067882 */ /* 0x000fe20000000000 */
[----:B------:R-:W-:-:S10]  /*16240*/  UMOV UR7, 0x12f00000 ;  /* 0x12f0000000077882 */ /* 0x000fd40000000000 */
.L_x_2004:
        /* <DEDUP_REMOVED lines=13> */
.L_x_2129:
[----:B------:R-:W-:Y:S05]  /*16320*/  BSYNC B2 ;  /* 0x0000000000027941 */ /* 0x000fea0003800000 */
.L_x_2005:
[----:B------:R-:W-:Y:S01]  /*16330*/  BSSY B2, `(.L_x_2007) ;  /* 0x000000b000027945 */ /* 0x000fe20003800000 */
[----:B------:R-:W-:Y:S02]  /*16340*/  IMAD.MOV.U32 R8, RZ, RZ, 0x0 ;  /* 0x00000000ff087424 */ /* 0x000fe400078e00ff */
[----:B------:R-:W-:Y:S01]  /*16350*/  IMAD.MOV.U32 R9, RZ, RZ, 0x12f00000 ;  /* 0x12f00000ff097424 */ /* 0x000fe200078e00ff */
[----:B------:R-:W-:Y:S06]  /*16360*/  @P1 BRA `(.L_x_2008) ;  /* 0x00000000001c1947 */ /* 0x000fec0003800000 */
[----:B------:R-:W3:Y:S01]  /*16370*/  S2R R12, SR_TID.X ;  /* 0x00000000000c7919 */ /* 0x000ee20000002100 */
[----:B-12---:R-:W-:-:S04]  /*16380*/  IMAD.MOV.U32 R5, RZ, RZ, 0x2800 ;  /* 0x00002800ff057424 */ /* 0x006fc800078e00ff */
[----:B------:R4:W-:Y:S01]  /*16390*/  SYNCS.ARRIVE.TRANS64 RZ, [R6+URZ+0x132b0], R5 ;  /* 0x0132b00506ff79a7 */ /* 0x0009e2000800003f */
[----:B---3--:R-:W-:-:S04]  /*163a0*/  LOP3.LUT R12, R12, 0x1f, RZ, 0xc0, !PT ;  /* 0x0000001f0c0c7812 */ /* 0x008fc800078ec0ff */
[----:B------:R-:W-:-:S13]  /*163b0*/  ISETP.NE.AND P0, PT, R12, RZ, PT ;  /* 0x000000ff0c00720c */ /* 0x000fda0003f05270 */
[----:B----4-:R-:W-:Y:S05]  /*163c0*/  @!P0 BRA `(.L_x_2008) ;  /* 0x0000000000048947 */ /* 0x010fea0003800000 */
[----:B------:R-:W-:Y:S01]  /*163d0*/  BPT.TRAP 0x1 ;  /* 0x000000040000795c */ /* 0x000fe20000300000 */
.L_x_2008:
[----:B------:R-:W-:Y:S05]  /*163e0*/  BSYNC B2 ;  /* 0x0000000000027941 */ /* 0x000fea0003800000 */
.L_x_2007:
        /* <DEDUP_REMOVED lines=8> */
.L_x_2009:
        /* <DEDUP_REMOVED lines=9> */
[----:B---3--:R-:W-:Y:S05]  /*16500*/  @P0 BRA.U.ANY `(.L_x_2009) ;  /* 0xfffffffd00d80947 */ /* 0x008fea000393ffff */
.L_x_1999:
[----:B------:R-:W-:Y:S05]  /*16510*/  BSYNC B1 ;  /* 0x0000000000017941 */ /* 0x000fea0003800000 */
.L_x_1998:
[----:B------:R-:W-:Y:S01]  /*16520*/  VIADD R4, R4, 0xfffffffe ;  /* 0xfffffffe04047836 */ /* 0x000fe20000000000 */
[----:B------:R-:W-:Y:S01]  /*16530*/  PLOP3.LUT P0, PT, PT, PT, PT, 0x8, 0x0 ;  /* 0x000000000000781c */ /* 0x000fe20003f0e170 */
[----:B------:R-:W-:-:S03]  /*16540*/  VIADD R25, R25, 0x1 ;  /* 0x0000000119197836 */ /* 0x000fc60000000000 */
[----:B------:R-:W-:Y:S02]  /*16550*/  ISETP.GE.AND P2, PT, R4, R3, PT ;  /* 0x000000030400720c */ /* 0x000fe40003f46270 */
[----:B------:R-:W-:-:S04]  /*16560*/  ISETP.NE.AND P1, PT, R25, 0x2, PT ;  /* 0x000000021900780c */ /* 0x000fc80003f25270 */
[----:B--2---:R-:W-:Y:S02]  /*16570*/  SEL R5, RZ, 0x1, P1 ;  /* 0x00000001ff057807 */ /* 0x004fe40000800000 */
[----:B------:R-:W-:Y:S02]  /*16580*/  SEL R25, R25, RZ, P1 ;  /* 0x000000ff19197207 */ /* 0x000fe40000800000 */
[----:B------:R-:W-:-:S03]  /*16590*/  LOP3.LUT R27, R27, R5, RZ, 0x3c, !PT ;  /* 0x000000051b1b7212 */ /* 0x000fc600078e3cff */
[----:B------:R-:W-:Y:S05]  /*165a0*/  @!P2 BRA `(.L_x_1992) ;  /* 0x000000040058a947 */ /* 0x000fea0003800000 */
.L_x_2022:
[----:B------:R-:W-:Y:S05]  /*165b0*/  YIELD ;  /* 0x0000000000007946 */ /* 0x000fea0003800000 */
[----:B------:R-:W-:Y:S04]  /*165c0*/  BSSY B1, `(.L_x_2010) ;  /* 0x000004c000017945 */ /* 0x000fe80003800000 */
[----:B------:R-:W-:Y:S05]  /*165d0*/  @!P6 BRA `(.L_x_2011) ;  /* 0x000000040028e947 */ /* 0x000fea0003800000 */
[----:B------:R-:W2:Y:S01]  /*165e0*/  S2R R5, SR_TID.X ;  /* 0x0000000000057919 */ /* 0x000ea20000002100 */
[----:B------:R-:W-:Y:S01]  /*165f0*/  SHF.L.U32 R6, R27, 0x1f, RZ ;  /* 0x0000001f1b067819 */ /* 0x000fe200000006ff */
[----:B------:R-:W-:Y:S01]  /*16600*/  BSSY B2, `(.L_x_2012) ;  /* 0x0000006000027945 */ /* 0x000fe20003800000 */
[----:B--2---:R-:W-:Y:S01]  /*16610*/  LOP3.LUT R7, R5, 0x7f, RZ, 0xc0, !PT ;  /* 0x0000007f05077812 */ /* 0x004fe200078ec0ff */
[----:B------:R-:W-:-:S03]  /*16620*/  IMAD R5, R25, 0x8, R22 ;  /* 0x0000000819057824 */ /* 0x000fc600078e0216 */
[----:B------:R-:W-:Y:S01]  /*16630*/  ISETP.NE.AND P2, PT, R7, RZ, PT ;  /* 0x000000ff0700720c */ /* 0x000fe20003f45270 */
[----:B------:R-:W2:Y:S02]  /*16640*/  SYNCS.PHASECHK.TRANS64.TRYWAIT P1, [R5+URZ+0x132a0], R6 ;  /* 0x0132a006050075a7 */ /* 0x000ea4000802017f */
[----:B--2---:R-:W-:Y:S10]  /*16650*/  @!P1 BRA `(.L_x_2013) ;  /* 0x0000004800b89947 */ /* 0x004ff40003800000 */
.L_x_2130:
[----:B------:R-:W-:Y:S05]  /*16660*/  BSYNC B2 ;  /* 0x0000000000027941 */ /* 0x000fea0003800000 */
.L_x_2012:
        /* <DEDUP_REMOVED lines=9> */
.L_x_2015:
[----:B------:R-:W-:Y:S05]  /*16700*/  BSYNC B2 ;  /* 0x0000000000027941 */ /* 0x000fea0003800000 */
.L_x_2014:
        /* <DEDUP_REMOVED lines=11> */
.L_x_2016:
        /* <DEDUP_REMOVED lines=13> */
.L_x_2131:
[----:B------:R-:W-:Y:S05]  /*16890*/  BSYNC B2 ;  /* 0x0000000000027941 */ /* 0x000fea0003800000 */
.L_x_2017:
[----:B------:R-:W-:Y:S01]  /*168a0*/  BSSY B2, `(.L_x_2019) ;  /* 0x000000b000027945 */ /* 0x000fe20003800000 */
[----:B------:R-:W-:Y:S02]  /*168b0*/  IMAD.MOV.U32 R12, RZ, RZ, 0x0 ;  /* 0x00000000ff0c7424 */ /* 0x000fe400078e00ff */
[----:B0-----:R-:W-:Y:S01]  /*168c0*/  IMAD.MOV.U32 R13, RZ, RZ, 0x12f00000 ;  /* 0x12f00000ff0d7424 */ /* 0x001fe200078e00ff */
[----:B------:R-:W-:Y:S06]  /*168d0*/  @P2 BRA `(.L_x_2020) ;  /* 0x00000000001c2947 */ /* 0x000fec0003800000 */
[----:B------:R-:W0:Y:S01]  /*168e0*/  S2R R9, SR_TID.X ;  /* 0x0000000000097919 */ /* 0x000e220000002100 */
[----:B-12---:R-:W-:-:S04]  /*168f0*/  IMAD.MOV.U32 R6, RZ, RZ, 0x2800 ;  /* 0x00002800ff067424 */ /* 0x006fc800078e00ff */
[----:B------:R3:W-:Y:S01]  /*16900*/  SYNCS.ARRIVE.TRANS64 RZ, [R5+URZ+0x132b0], R6 ;  /* 0x0132b00605ff79a7 */ /* 0x0007e2000800003f */
[----:B0-----:R-:W-:-:S04]  /*16910*/  LOP3.LUT R9, R9, 0x1f, RZ, 0xc0, !PT ;  /* 0x0000001f09097812 */ /* 0x001fc800078ec0ff */
[----:B------:R-:W-:-:S13]  /*16920*/  ISETP.NE.AND P1, PT, R9, RZ, PT ;  /* 0x000000ff0900720c */ /* 0x000fda0003f25270 */
[----:B---3--:R-:W-:Y:S05]  /*16930*/  @!P1 BRA `(.L_x_2020) ;  /* 0x0000000000049947 */ /* 0x008fea0003800000 */
[----:B------:R-:W-:Y:S01]  /*16940*/  BPT.TRAP 0x1 ;  /* 0x000000040000795c */ /* 0x000fe20000300000 */
.L_x_2020:
[----:B------:R-:W-:Y:S05]  /*16950*/  BSYNC B2 ;  /* 0x0000000000027941 */ /* 0x000fea0003800000 */
.L_x_2019:
        /* <DEDUP_REMOVED lines=8> */
.L_x_2021:
        /* <DEDUP_REMOVED lines=10> */
.L_x_2011:
[----:B------:R-:W-:Y:S05]  /*16a80*/  BSYNC B1 ;  /* 0x0000000000017941 */ /* 0x000fea0003800000 */
.L_x_2010:
[C---:B------:R-:W-:Y:S01]  /*16a90*/  ISETP.GT.AND P2, PT, R4.reuse, R3, PT ;  /* 0x000000030400720c */ /* 0x040fe20003f44270 */
[----:B------:R-:W-:Y:S02]  /*16aa0*/  VIADD R25, R25, 0x1 ;  /* 0x0000000119197836 */ /* 0x000fe40000000000 */
[----:B------:R-:W-:-:S03]  /*16ab0*/  VIADD R4, R4, 0xffffffff ;  /* 0xffffffff04047836 */ /* 0x000fc60000000000 */
[----:B------:R-:W-:-:S04]  /*16ac0*/  ISETP.NE.AND P1, PT, R25, 0x2, PT ;  /* 0x000000021900780c */ /* 0x000fc80003f25270 */
[----:B------:R-:W-:Y:S02]  /*16ad0*/  SEL R5, RZ, 0x1, P1 ;  /* 0x00000001ff057807 */ /* 0x000fe40000800000 */
[----:B------:R-:W-:Y:S02]  /*16ae0*/  SEL R25, R25, RZ, P1 ;  /* 0x000000ff19197207 */ /* 0x000fe40000800000 */
[----:B------:R-:W-:Y:S01]  /*16af0*/  LOP3.LUT R27, R27, R5, RZ, 0x3c, !PT ;  /* 0x000000051b1b7212 */ /* 0x000fe200078e3cff */
[----:B------:R-:W-:Y:S06]  /*16b00*/  @P2 BRA `(.L_x_2022) ;  /* 0xfffffff800a82947 */ /* 0x000fec000383ffff */
.L_x_1992:
[----:B------:R-:W-:Y:S05]  /*16b10*/  BSYNC B0 ;  /* 0x0000000000007941 */ /* 0x000fea0003800000 */
.L_x_1991:
[----:B------:R-:W2:Y:S01]  /*16b20*/  LDC R0, c[0x0][0x448] ;  /* 0x00011200ff007b82 */ /* 0x000ea20000000800 */
[----:B------:R-:W-:Y:S01]  /*16b30*/  IMAD.MOV.U32 R2, RZ, RZ, 0xc0 ;  /* 0x000000c0ff027424 */ /* 0x000fe200078e00ff */
[----:B------:R-:W-:Y:S05]  /*16b40*/  @!P0 WARPSYNC.ALL ;  /* 0x0000000000008948 */ /* 0x000fea0003800000 */
[----:B------:R-:W-:Y:S01]  /*16b50*/  IMAD R2, R17, R2, 0xbf ;  /* 0x000000bf11027424 */ /* 0x000fe200078e0202 */
[----:B------:R-:W-:Y:S01]  /*16b60*/  @!P0 BAR.SYNC.DEFER_BLOCKING 0xc, 0x200 ;  /* 0x0308000000008b1d */ /* 0x000fe20000010000 */
[----:B--2---:R-:W-:-:S13]  /*16b70*/  ISETP.NE.AND P1, PT, R0, 0x1, PT ;  /* 0x000000010000780c */ /* 0x004fda0003f25270 */
[----:B------:R-:W2:Y:S08]  /*16b80*/  @P1 LDC R0, c[0x0][0x44c] ;  /* 0x00011300ff001b82 */ /* 0x000eb00000000800 */
[----:B------:R-:W3:Y:S01]  /*16b90*/  @P1 LDC R3, c[0x0][0x450] ;  /* 0x00011400ff031b82 */ /* 0x000ee20000000800 */
[----:B--2---:R-:W-:-:S05]  /*16ba0*/  @P1 IMAD.HI.U32 R0, R2, R0, RZ ;  /* 0x0000000002001227 */ /* 0x004fca00078e00ff */
[----:B---3--:R-:W-:-:S05]  /*16bb0*/  @P1 SHF.R.U32.HI R2, RZ, R3, R0 ;  /* 0x00000003ff021219 */ /* 0x008fca0000011600 */
[----:B------:R-:W-:-:S04]  /*16bc0*/  IMAD.IADD R0, R20, 0x1, R2 ;  /* 0x0000000114007824 */ /* 0x000fc800078e0202 */
[----:B------:R-:W-:-:S05]  /*16bd0*/  IMAD.HI R0, R0, 0x66666667, RZ ;  /* 0x6666666700007827 */ /* 0x000fca00078e02ff */
[----:B------:R-:W-:-:S04]  /*16be0*/  SHF.R.U32.HI R2, RZ, 0x1f, R0 ;  /* 0x0000001fff027819 */ /* 0x000fc80000011600 */
[----:B------:R-:W-:-:S04]  /*16bf0*/  LEA.HI.SX32 R2, R0, R2, 0x1a ;  /* 0x0000000200027211 */ /* 0x000fc800078fd2ff */
[----:B------:R-:W-:-:S04]  /*16c00*/  VIMNMX R4, R21, R2, PT ;  /* 0x0000000215047248 */ /* 0x000fc80003fe0100 */
[----:B------:R-:W-:Y:S01]  /*16c10*/  ISETP.GT.AND P0, PT, R4, RZ, PT ;  /* 0x000000ff0400720c */ /* 0x000fe20003f04270 */
[----:B------:R2:W-:-:S12]  /*16c20*/  STL [R1+0x18], R4 ;  /* 0x0000180401007387 */ /* 0x0005d80000100800 */
[----:B--2---:R-:W-:Y:S05]  /*16c30*/  @P0 BRA `(.L_x_2023) ;  /* 0x0000000000440947 */ /* 0x004fea0003800000 */
[----:B------:R-:W2:Y:S02]  /*16c40*/  S2R R5, SR_TID.X ;  /* 0x0000000000057919 */ /* 0x000ea40000002100 */
[----:B--2---:R-:W-:-:S04]  /*16c50*/  LOP3.LUT R5, R5, 0x7f, RZ, 0xc0, !PT ;  /* 0x0000007f05057812 */ /* 0x004fc800078ec0ff */
[----:B------:R-:W-:-:S13]  /*16c60*/  ISETP.NE.AND P0, PT, R5, RZ, PT ;  /* 0x000000ff0500720c */ /* 0x000fda0003f05270 */
[----:B------:R-:W-:Y:S05]  /*16c70*/  @P0 BRA `(.L_x_2024) ;  /* 0x0000002800cc0947 */ /* 0x000fea0003800000 */
[----:B------:R-:W2:Y:S01]  /*16c80*/  S2R R5, SR_LANEID ;  /* 0x0000000000057919 */ /* 0x000ea20000000000 */
[----:B------:R-:W-:Y:S01]  /*16c90*/  VOTEU.ANY UR4, UPT, PT ;  /* 0x0000000000047886 */ /* 0x000fe200038e0100 */
[----:B------:R-:W3:Y:S01]  /*16ca0*/  LDC.64 R2, c[0x0][0xc60] ;  /* 0x00031800ff027b82 */ /* 0x000ee20000000a00 */
[----:B------:R-:W2:Y:S02]  /*16cb0*/  FLO.U32 R0, UR4 ;  /* 0x0000000400007d00 */ /* 0x000ea400080e0000 */
[----:B--2---:R-:W-:-:S06]  /*16cc0*/  ISETP.EQ.U32.AND P0, PT, R0, R5, PT ;  /* 0x000000050000720c */ /* 0x004fcc0003f02070 */
[----:B------:R-:W3:Y:S07]  /*16cd0*/  POPC R5, UR4 ;  /* 0x0000000400057d09 */ /* 0x000eee0008000000 */
[----:B---3--:R-:W2:Y:S01]  /*16ce0*/  @P0 ATOMG.E.ADD.STRONG.GPU PT, R3, desc[UR40][R2.64], R5 ;  /* 0x00000005020309a8 */ /* 0x008ea200081ee1e8 */
[----:B------:R-:W3:Y:S02]  /*16cf0*/  S2R R4, SR_LTMASK ;  /* 0x0000000000047919 */ /* 0x000ee40000003900 */
[----:B---3--:R-:W-:-:S04]  /*16d00*/  LOP3.LUT R4, R4, UR4, RZ, 0xc0, !PT ;  /* 0x0000000404047c12 */ /* 0x008fc8000f8ec0ff */
[----:B------:R-:W3:Y:S01]  /*16d10*/  POPC R7, R4 ;  /* 0x0000000400077309 */ /* 0x000ee20000000000 */
[----:B--2---:R-:W3:Y:S02]  /*16d20*/  SHFL.IDX PT, R0, R3, R0, 0x1f ;  /* 0x00001f0003007589 */ /* 0x004ee400000e0000 */
[----:B---3--:R-:W-:Y:S01]  /*16d30*/  IADD3 R16, R0, UR36, R7 ;  /* 0x0000002400107c10 */ /* 0x008fe2000fffe007 */
[----:B------:R-:W-:Y:S06]  /*16d40*/  BRA `(.L_x_2024) ;  /* 0x0000002800987947 */ /* 0x000fec0003800000 */
.L_x_2023:
[----:B------:R-:W-:Y:S01]  /*16d50*/  IADD3 R0, R22, 0xe000, RZ ;  /* 0x0000e00016007810 */ /* 0x000fe20007ffe0ff */
[----:B------:R-:W-:Y:S03]  /*16d60*/  BSSY B6, `(.L_x_2025) ;  /* 0x0000013000067945 */ /* 0x000fe60003800000 */
[----:B------:R-:W-:-:S13]  /*16d70*/  LOP3.LUT P0, RZ, R0, 0x1bf, RZ, 0xc0, !PT ;  /* 0x000001bf00ff7812 */ /* 0x000fda000780c0ff */
[----:B------:R-:W-:Y:S05]  /*16d80*/  @!P0 BRA `(.L_x_2026) ;  /* 0x0000000000408947 */ /* 0x000fea0003800000 */
[----:B------:R-:W-:Y:S01]  /*16d90*/  MOV R2, 0x0 ;  /* 0x0000000000027802 */ /* 0x000fe20000000f00 */
[----:B------:R-:W-:Y:S01]  /*16da0*/  ULDC.64 UR6, c[0x4][0x98] ;  /* 0x0100260000067ab9 */ /* 0x000fe20000000a00 */
[----:B------:R-:W-:Y:S01]  /*16db0*/  ULDC.64 UR8, c[0x4][0xa0] ;  /* 0x0100280000087ab9 */ /* 0x000fe20000000a00 */
[----:B------:R-:W-:Y:S01]  /*16dc0*/  ULDC.64 UR4, c[0x4][0x8] ;  /* 0x0100020000047ab9 */ /* 0x000fe20000000a00 */
[----:B------:R-:W-:Y:S02]  /*16dd0*/  IMAD.U32 R4, RZ, RZ, UR6 ;  /* 0x00000006ff047e24 */ /* 0x000fe4000f8e00ff */
[----:B------:R-:W2:Y:S01]  /*16de0*/  LDC.64 R2, c[0x4][R2] ;  /* 0x0100000002027b82 */ /* 0x000ea20000000a00 */
[----:B------:R-:W-:Y:S02]  /*16df0*/  IMAD.U32 R5, RZ, RZ, UR7 ;  /* 0x00000007ff057e24 */ /* 0x000fe4000f8e00ff */
[----:B------:R-:W-:Y:S02]  /*16e00*/  IMAD.U32 R6, RZ, RZ, UR8 ;  /* 0x00000008ff067e24 */ /* 0x000fe4000f8e00ff */
[----:B------:R-:W-:-:S02]  /*16e10*/  IMAD.U32 R7, RZ, RZ, UR9 ;  /* 0x00000009ff077e24 */ /* 0x000fc4000f8e00ff */
[----:B------:R-:W-:Y:S02]  /*16e20*/  IMAD.U32 R10, RZ, RZ, UR4 ;  /* 0x00000004ff0a7e24 */ /* 0x000fe4000f8e00ff */
[----:B-1----:R-:W-:Y:S02]  /*16e30*/  IMAD.U32 R11, RZ, RZ, UR5 ;  /* 0x00000005ff0b7e24 */ /* 0x002fe4000f8e00ff */
[----:B------:R-:W-:Y:S02]  /*16e40*/  IMAD.MOV.U32 R8, RZ, RZ, 0x70 ;  /* 0x00000070ff087424 */ /* 0x000fe400078e00ff */
[----:B------:R-:W-:Y:S02]  /*16e50*/  IMAD.MOV.U32 R12, RZ, RZ, 0x1 ;  /* 0x00000001ff0c7424 */ /* 0x000fe400078e00ff */
[----:B0-----:R-:W-:-:S07]  /*16e60*/  IMAD.MOV.U32 R13, RZ, RZ, RZ ;  /* 0x000000ffff0d7224 */ /* 0x001fce00078e00ff */
[----:B------:R-:W-:-:S07]  /*16e70*/  LEPC R20, `(.L_x_2026) ;  /* 0x000000001014794e */ /* 0x000fce0000000000 */
[----:B--2---:R-:W-:Y:S05]  /*16e80*/  CALL.ABS.NOINC R2 ;  /* 0x0000000002007343 */ /* 0x004fea0003c00000 */
.L_x_2026:
[----:B------:R-:W-:Y:S05]  /*16e90*/  BSYNC B6 ;  /* 0x0000000000067941 */ /* 0x000fea0003800000 */
.L_x_2025:
        /* <DEDUP_REMOVED lines=8> */
[----:B--2---:R-:W-:Y:S01]  /*16f20*/  MOV R2, 0x0 ;  /* 0x0000000000027802 */ /* 0x004fe20000000f00 */
[----:B------:R-:W-:Y:S01]  /*16f30*/  ULDC.64 UR6, c[0x4][0x98] ;  /* 0x0100260000067ab9 */ /* 0x000fe20000000a00 */
[----:B------:R-:W-:Y:S01]  /*16f40*/  ULDC.64 UR8, c[0x4][0xa0] ;  /* 0x0100280000087ab9 */ /* 0x000fe20000000a00 */
[----:B------:R-:W-:Y:S01]  /*16f50*/  ULDC.64 UR4, c[0x4][0x10] ;  /* 0x0100040000047ab9 */ /* 0x000fe20000000a00 */
[----:B------:R-:W-:Y:S01]  /*16f60*/  MOV R4, UR6 ;  /* 0x0000000600047c02 */ /* 0x000fe20008000f00 */
[----:B------:R-:W-:Y:S01]  /*16f70*/  IMAD.U32 R5, RZ, RZ, UR7 ;  /* 0x00000007ff057e24 */ /* 0x000fe2000f8e00ff */
[----:B------:R-:W2:Y:S01]  /*16f80*/  LDC.64 R2, c[0x4][R2] ;  /* 0x0100000002027b82 */ /* 0x000ea20000000a00 */
[----:B------:R-:W-:Y:S02]  /*16f90*/  IMAD.U32 R6, RZ, RZ, UR8 ;  /* 0x00000008ff067e24 */ /* 0x000fe4000f8e00ff */
[----:B------:R-:W-:Y:S02]  /*16fa0*/  IMAD.U32 R7, RZ, RZ, UR9 ;  /* 0x00000009ff077e24 */ /* 0x000fe4000f8e00ff */
[----:B------:R-:W-:-:S02]  /*16fb0*/  IMAD.U32 R10, RZ, RZ, UR4 ;  /* 0x00000004ff0a7e24 */ /* 0x000fc4000f8e00ff */
[----:B-1----:R-:W-:Y:S02]  /*16fc0*/  IMAD.U32 R11, RZ, RZ, UR5 ;  /* 0x00000005ff0b7e24 */ /* 0x002fe4000f8e00ff */
[----:B------:R-:W-:Y:S02]  /*16fd0*/  IMAD.MOV.U32 R8, RZ, RZ, 0x70 ;  /* 0x00000070ff087424 */ /* 0x000fe400078e00ff */
[----:B------:R-:W-:Y:S02]  /*16fe0*/  IMAD.MOV.U32 R12, RZ, RZ, 0x1 ;  /* 0x00000001ff0c7424 */ /* 0x000fe400078e00ff */
[----:B0-----:R-:W-:-:S07]  /*16ff0*/  IMAD.MOV.U32 R13, RZ, RZ, RZ ;  /* 0x000000ffff0d7224 */ /* 0x001fce00078e00ff */
[----:B------:R-:W-:-:S07]  /*17000*/  LEPC R20, `(.L_x_2028) ;  /* 0x000000001014794e */ /* 0x000fce0000000000 */
[----:B--2---:R-:W-:Y:S05]  /*17010*/  CALL.ABS.NOINC R2 ;  /* 0x0000000002007343 */ /* 0x004fea0003c00000 */
.L_x_2028:
[----:B------:R-:W-:Y:S05]  /*17020*/  BSYNC B6 ;  /* 0x0000000000067941 */ /* 0x000fea0003800000 */
.L_x_2027:
[----:B------:R-:W-:Y:S01]  /*17030*/  VIADD R0, R22, 0x1000 ;  /* 0x0000100016007836 */ /* 0x000fe20000000000 */
[----:B------:R-:W-:Y:S04]  /*17040*/  BSSY B6, `(.L_x_2029) ;  /* 0x0000013000067945 */ /* 0x000fe80003800000 */
[----:B------:R-:W-:-:S13]  /*17050*/  LOP3.LUT P0, RZ, R0, 0x9f, RZ, 0xc0, !PT ;  /* 0x0000009f00ff7812 */ /* 0x000fda000780c0ff */
[----:B------:R-:W-:Y:S05]  /*17060*/  @!P0 BRA `(.L_x_2030) ;  /* 0x0000000000408947 */ /* 0x000fea0003800000 */
[----:B--2---:R-:W-:Y:S01]  /*17070*/  MOV R2, 0x0 ;  /* 0x0000000000027802 */ /* 0x004fe20000000f00 */
[----:B------:R-:W-:Y:S01]  /*17080*/  ULDC.64 UR6, c[0x4][0x98] ;  /* 0x0100260000067ab9 */ /* 0x000fe20000000a00 */
[----:B------:R-:W-:Y:S01]  /*17090*/  ULDC.64 UR8, c[0x4][0xa0] ;  /* 0x0100280000087ab9 */ /* 0x000fe20000000a00 */
[----:B------:R-:W-:Y:S01]  /*170a0*/  ULDC.64 UR4, c[0x4][0x18] ;  /* 0x0100060000047ab9 */ /* 0x000fe20000000a00 */
[----:B------:R-:W-:Y:S01]  /*170b0*/  IMAD.U32 R4, RZ, RZ, UR6 ;  /* 0x00000006ff047e24 */ /* 0x000fe2000f8e00ff */
[----:B------:R-:W-:Y:S01]  /*170c0*/  MOV R5, UR7 ;  /* 0x0000000700057c02 */ /* 0x000fe20008000f00 */
        /* <DEDUP_REMOVED lines=10> */
.L_x_2030:
[----:B------:R-:W-:Y:S05]  /*17170*/  BSYNC B6 ;  /* 0x0000000000067941 */ /* 0x000fea0003800000 */
.L_x_2029:
[----:B--2---:R-:W2:Y:S01]  /*17180*/  LDL R2, [R1] ;  /* 0x0000000001027983 */ /* 0x004ea20000100800 */
        /* <DEDUP_REMOVED lines=19> */
.L_x_2032:
[----:B------:R-:W-:Y:S05]  /*172c0*/  BSYNC B6 ;  /* 0x0000000000067941 */ /* 0x000fea0003800000 */
.L_x_2031:
[----:B------:R-:W-:Y:S02]  /*172d0*/  ULDC.64 UR4, c[0x0][0x9f8] ;  /* 0x00027e0000047ab9 */ /* 0x000fe40000000a00 */
[----:B------:R-:W-:-:S04]  /*172e0*/  ISETP.NE.U32.AND P0, PT, RZ, UR4, PT ;  /* 0x00000004ff007c0c */ /* 0x000fc8000bf05070 */
[----:B------:R-:W-:-:S13]  /*172f0*/  ISETP.NE.AND.EX P0, PT, RZ, UR5, PT, P0 ;  /* 0x00000005ff007c0c */ /* 0x000fda000bf05300 */
[----:B------:R-:W-:-:S04]  /*17300*/  @P0 IADD3 R2, P1, R23, UR4, RZ ;  /* 0x0000000417020c10 */ /* 0x000fc8000ff3e0ff */
[----:B------:R-:W-:Y:S01]  /*17310*/  @P0 IADD3.X R3, R29, UR5, RZ, P1, !PT ;  /* 0x000000051d030c10 */ /* 0x000fe20008ffe4ff */
[----:B------:R-:W-:-:S04]  /*17320*/  ULDC.64 UR4, c[0x0][0xa08] ;  /* 0x0002820000047ab9 */ /* 0x000fc80000000a00 */
[----:B------:R2:W3:Y:S02]  /*17330*/  @P0 LDG.E R28, desc[UR40][R2.64] ;  /* 0x00000028021c0981 */ /* 0x0004e4000c1e1900 */
[----:B--2---:R-:W2:Y:S02]  /*17340*/  LDC.64 R2, c[0x0][0x418] ;  /* 0x00010600ff027b82 */ /* 0x004ea40000000a00 */
[----:B--2---:R-:W-:Y:S01]  /*17350*/  LOP3.LUT P0, RZ, R2, UR4, RZ, 0xfc, !PT ;  /* 0x0000000402ff7c12 */ /* 0x004fe2000f80fcff */
[----:B------:R-:W-:-:S03]  /*17360*/  UMOV UR4, 0xffffffff ;  /* 0xffffffff00047882 */ /* 0x000fc60000000000 */
[----:B------:R-:W-:Y:S02]  /*17370*/  LOP3.LUT P0, RZ, R3, UR5, RZ, 0xfc, P0 ;  /* 0x0000000503ff7c12 */ /* 0x000fe4000800fcff */
[----:B---3--:R-:W-:Y:S02]  /*17380*/  SHF.R.S32.HI R29, RZ, 0x1f, R28 ;  /* 0x0000001fff1d7819 */ /* 0x008fe4000001141c */
[----:B------:R-:W-:Y:S01]  /*17390*/  SEL R23, R28, RZ, !P0 ;  /* 0x000000ff1c177207 */ /* 0x000fe20004000000 */
[----:B------:R-:W-:Y:S08]  /*173a0*/  BRA.DIV UR4, `(.L_x_2033) ;  /* 0x0000003e048c7947 */ /* 0x000ff0000b800000 */
[----:B------:R-:W2:Y:S02]  /*173b0*/  S2R R0, SR_TID.X ;  /* 0x0000000000007919 */ /* 0x000ea40000002100 */
[----:B--2---:R-:W-:-:S04]  /*173c0*/  SHF.R.U32.HI R0, RZ, 0x5, R0 ;  /* 0x00000005ff007819 */ /* 0x004fc80000011600 */
[----:B------:R-:W-:-:S05]  /*173d0*/  LOP3.LUT R0, R0, 0x3, RZ, 0xc0, !PT ;  /* 0x0000000300007812 */ /* 0x000fca00078ec0ff */
[----:B------:R2:W3:Y:S02]  /*173e0*/  SHFL.IDX PT, R14, R0, RZ, 0x1f ;  /* 0x00001fff000e7589 */ /* 0x0004e400000e0000 */
.L_x_2134:
[----:B--2---:R-:W2:Y:S01]  /*173f0*/  LDL.LU R0, [R1] ;  /* 0x0000000001007983 */ /* 0x004ea20000300800 */
[----:B------:R-:W-:Y:S02]  /*17400*/  PLOP3.LUT P1, PT, PT, PT, PT, 0x8, 0x0 ;  /* 0x000000000000781c */ /* 0x000fe40003f2e170 */
[----:B---3--:R-:W-:Y:S02]  /*17410*/  ISETP.NE.AND P0, PT, R14, RZ, PT ;  /* 0x000000ff0e00720c */ /* 0x008fe40003f05270 */
[----:B--2---:R-:W-:-:S09]  /*17420*/  LOP3.LUT R0, R0, 0xfffffffe, RZ, 0xc0, !PT ;  /* 0xfffffffe00007812 */ /* 0x004fd200078ec0ff */
[----:B------:R-:W-:-:S05]  /*17430*/  @P1 LOP3.LUT R0, R0, 0x1, RZ, 0xfc, !PT ;  /* 0x0000000100001812 */ /* 0x000fca00078efcff */
[----:B------:R2:W-:Y:S01]  /*17440*/  STL [R1], R0 ;  /* 0x0000000001007387 */ /* 0x0005e20000100800 */
[----:B------:R-:W-:Y:S05]  /*17450*/  @P0 BRA `(.L_x_2034) ;  /* 0x0000000400580947 */ /* 0x000fea0003800000 */
[----:B------:R-:W-:-:S03]  /*17460*/  UMOV UR4, 0xffffffff ;  /* 0xffffffff00047882 */ /* 0x000fc60000000000 */
[----:B------:R-:W-:Y:S05]  /*17470*/  BRA.DIV UR4, `(.L_x_2035) ;  /* 0x0000003e048c7947 */ /* 0x000fea000b800000 */
[----:B------:R-:W-:-:S13]  /*17480*/  ELECT P6, URZ, PT ;  /* 0x00000000003f782f */ /* 0x000fda00038c0000 */
.L_x_2137:
[----:B------:R-:W-:Y:S05]  /*17490*/  @!P6 BRA `(.L_x_2034) ;  /* 0x000000040048e947 */ /* 0x000fea0003800000 */
[----:B--2---:R-:W2:Y:S01]  /*174a0*/  LDL R0, [R1+0x18] ;  /* 0x0000180001007983 */ /* 0x004ea20000100800 */
[----:B------:R-:W-:-:S04]  /*174b0*/  ISETP.NE.U32.AND P0, PT, R2, RZ, PT ;  /* 0x000000ff0200720c */ /* 0x000fc80003f05070 */
[----:B------:R-:W-:Y:S01]  /*174c0*/  ISETP.NE.AND.EX P0, PT, R3, RZ, PT, P0 ;  /* 0x000000ff0300720c */ /* 0x000fe20003f05300 */
[----:B--2---:R-:W-:-:S12]  /*174d0*/  VIADD R0, R0, 0xffffffff ;  /* 0xffffffff00007836 */ /* 0x004fd80000000000 */
[----:B------:R-:W-:Y:S05]  /*174e0*/  @!P0 BRA `(.L_x_2036) ;  /* 0x0000000000448947 */ /* 0x000fea0003800000 */
[----:B------:R-:W2:Y:S01]  /*174f0*/  LDC R7, c[0x0][0x43c] ;  /* 0x00010f00ff077b82 */ /* 0x000ea20000000800 */
[----:B------:R-:W-:Y:S01]  /*17500*/  ULDC.64 UR4, c[0x0][0x428] ;  /* 0x00010a0000047ab9 */ /* 0x000fe20000000a00 */
[----:B--2---:R-:W-:-:S13]  /*17510*/  ISETP.NE.AND P0, PT, R7, 0x1, PT ;  /* 0x000000010700780c */ /* 0x004fda0003f05270 */
[----:B------:R-:W2:Y:S02]  /*17520*/  @P0 LDC.64 R4, c[0x0][0x440] ;  /* 0x00011000ff040b82 */ /* 0x000ea40000000a00 */
[----:B--2---:R-:W-:-:S04]  /*17530*/  @P0 IMAD.HI.U32 R6, R0, R4, RZ ;  /* 0x0000000400060227 */ /* 0x004fc800078e00ff */
        /* <DEDUP_REMOVED lines=12> */
.L_x_2036:
[----:B------:R-:W-:Y:S01]  /*17600*/  IMAD R4, R24, 0x8, R22 ;  /* 0x0000000818047824 */ /* 0x000fe200078e0216 */
[----:B--2---:R-:W-:Y:S01]  /*17610*/  SHF.L.U32 R3, R26, 0x1f, RZ ;  /* 0x0000001f1a037819 */ /* 0x004fe200000006ff */
[----:B------:R-:W2:Y:S03]  /*17620*/  S2R R2, SR_TID.X ;  /* 0x0000000000027919 */ /* 0x000ea60000002100 */
[----:B------:R-:W3:Y:S01]  /*17630*/  SYNCS.PHASECHK.TRANS64.TRYWAIT P0, [R4+URZ+0x13280], R3 ;  /* 0x01328003040075a7 */ /* 0x000ee2000800017f */
[----:B--2---:R-:W-:-:S04]  /*17640*/  LOP3.LUT R2, R2, 0x7f, RZ, 0xc0, !PT ;  /* 0x0000007f02027812 */ /* 0x004fc800078ec0ff */
[----:B------:R-:W-:Y:S01]  /*17650*/  ISETP.NE.AND P1, PT, R2, RZ, PT ;  /* 0x000000ff0200720c */ /* 0x000fe20003f25270 */
[----:B---3--:R-:W-:-:S12]  /*17660*/  @!P0 BRA `(.L_x_2037) ;  /* 0x0000003c00308947 */ /* 0x008fd80003800000 */
.L_x_2138:
[----:B------:R-:W-:Y:S05]  /*17670*/  @P1 BRA `(.L_x_2038) ;  /* 0x00000000001c1947 */ /* 0x000fea0003800000 */
[----:B------:R-:W3:Y:S02]  /*17680*/  S2R R2, SR_TID.X ;  /* 0x0000000000027919 */ /* 0x000ee40000002100 */
[----:B---3--:R-:W-:Y:S02]  /*17690*/  LOP3.LUT R5, R2, 0x1f, RZ, 0xc0, !PT ;  /* 0x0000001f02057812 */ /* 0x008fe400078ec0ff */
[----:B------:R-:W-:Y:S02]  /*176a0*/  MOV R2, 0x2800 ;  /* 0x0000280000027802 */ /* 0x000fe40000000f00 */
[----:B------:R-:W-:Y:S02]  /*176b0*/  ISETP.NE.AND P0, PT, R5, RZ, PT ;  /* 0x000000ff0500720c */ /* 0x000fe40003f05270 */
[----:B------:R3:W-:Y:S11]  /*176c0*/  SYNCS.ARRIVE.TRANS64 RZ, [R4+URZ+0x13270], R2 ;  /* 0x0132700204ff79a7 */ /* 0x0007f6000800003f */
[----:B---3--:R-:W-:Y:S05]  /*176d0*/  @!P0 BRA `(.L_x_2038) ;  /* 0x0000000000048947 */ /* 0x008fea0003800000 */
[----:B------:R-:W-:Y:S01]  /*176e0*/  BPT.TRAP 0x1 ;  /* 0x000000040000795c */ /* 0x000fe20000300000 */
.L_x_2038:
[----:B------:R-:W3:Y:S01]  /*176f0*/  LDL R5, [R1+0x4] ;  /* 0x0000040001057983 */ /* 0x000ee20000100800 */
        /* <DEDUP_REMOVED lines=12> */
[----:B---3--:R-:W-:-:S05]  /*177c0*/  IMAD R0, R0, 0xa0, R5 ;  /* 0x000000a000007824 */ /* 0x008fca00078e0205 */
[----:B------:R-:W-:-:S13]  /*177d0*/  R2UR UR11, R0 ;  /* 0x00000000000b72ca */ /* 0x000fda00000e0000 */
[----:B------:R3:W-:Y:S01]  /*177e0*/  UTMALDG.4D [UR8], [UR4], desc[UR6] ;  /* 0x00000608040075b4 */ /* 0x0007e20008019000 */
[----:B------:R-:W4:Y:S02]  /*177f0*/  SYNCS.PHASECHK.TRANS64.TRYWAIT P0, [R4+URZ+0x13240], R3 ;  /* 0x01324003040075a7 */ /* 0x000f24000800017f */
[----:B---34-:R-:W-:Y:S05]  /*17800*/  @!P0 BRA `(.L_x_2039) ;  /* 0x0000003800dc8947 */ /* 0x018fea0003800000 */
.L_x_2139:
[----:B------:R-:W-:Y:S05]  /*17810*/  @P1 BRA `(.L_x_2040) ;  /* 0x00000000001c1947 */ /* 0x000fea0003800000 */
[----:B------:R-:W4:Y:S01]  /*17820*/  S2R R5, SR_TID.X ;  /* 0x0000000000057919 */ /* 0x000f220000002100 */
[----:B--23--:R-:W-:-:S04]  /*17830*/  IMAD.MOV.U32 R3, RZ, RZ, 0x2800 ;  /* 0x00002800ff037424 */ /* 0x00cfc800078e00ff */
[----:B------:R2:W-:Y:S01]  /*17840*/  SYNCS.ARRIVE.TRANS64 RZ, [R4+URZ+0x13230], R3 ;  /* 0x0132300304ff79a7 */ /* 0x0005e2000800003f */
[----:B----4-:R-:W-:-:S04]  /*17850*/  LOP3.LUT R5, R5, 0x1f, RZ, 0xc0, !PT ;  /* 0x0000001f05057812 */ /* 0x010fc800078ec0ff */
[----:B------:R-:W-:-:S13]  /*17860*/  ISETP.NE.AND P0, PT, R5, RZ, PT ;  /* 0x000000ff0500720c */ /* 0x000fda0003f05270 */
[----:B--2---:R-:W-:Y:S05]  /*17870*/  @!P0 BRA `(.L_x_2040) ;  /* 0x0000000000048947 */ /* 0x004fea0003800000 */
[----:B------:R-:W-:Y:S01]  /*17880*/  BPT.TRAP 0x1 ;  /* 0x000000040000795c */ /* 0x000fe20000300000 */
.L_x_2040:
[----:B--23--:R-:W2:Y:S01]  /*17890*/  LDL.LU R3, [R1] ;  /* 0x0000000001037983 */ /* 0x00cea20000300800 */
        /* <DEDUP_REMOVED lines=18> */
.L_x_2034:
[----:B------:R-:W4:Y:S04]  /*179c0*/  LDL.LU R4, [R1+0x14] ;  /* 0x0000140001047983 */ /* 0x000f280000300800 */
[----:B------:R-:W5:Y:S04]  /*179d0*/  LDL.LU R6, [R1+0x10] ;  /* 0x0000100001067983 */ /* 0x000f680000300800 */
[----:B---3--:R-:W3:Y:S01]  /*179e0*/  LDL.LU R3, [R1+0x30] ;  /* 0x0000300001037983 */ /* 0x008ee20000300800 */
[----:B------:R-:W-:Y:S05]  /*179f0*/  WARPSYNC.ALL ;  /* 0x0000000000007948 */ /* 0x000fea0003800000 */
[----:B------:R-:W-:Y:S01]  /*17a00*/  ULDC.64 UR6, c[0x0][0xa00] ;  /* 0x0002800000067ab9 */ /* 0x000fe20000000a00 */
[----:B------:R-:W-:Y:S01]  /*17a10*/  ULDC.64 UR4, c[0x0][0x298] ;  /* 0x0000a60000047ab9 */ /* 0x000fe20000000a00 */
[----:B------:R-:W-:Y:S01]  /*17a20*/  BAR.SYNC.DEFER_BLOCKING 0x8, 0x200 ;  /* 0x0208000000007b1d */ /* 0x000fe20000010000 */
[----:B------:R-:W-:Y:S01]  /*17a30*/  ISETP.NE.U32.AND P0, PT, RZ, UR6, PT ;  /* 0x00000006ff007c0c */ /* 0x000fe2000bf05070 */
[----:B--2---:R-:W-:-:S03]  /*17a40*/  VIADD R0, R22, 0xb000 ;  /* 0x0000b00016007836 */ /* 0x004fc60000000000 */
[----:B------:R-:W-:Y:S01]  /*17a50*/  ISETP.NE.AND.EX P0, PT, RZ, UR7, PT, P0 ;  /* 0x00000007ff007c0c */ /* 0x000fe2000bf05300 */
[----:B------:R-:W-:Y:S01]  /*17a60*/  BSSY B6, `(.L_x_2041) ;  /* 0x0000020000067945 */ /* 0x000fe20003800000 */
[----:B------:R-:W-:Y:S02]  /*17a70*/  LOP3.LUT P1, RZ, R0, 0x1bf, RZ, 0xc0, !PT ;  /* 0x000001bf00ff7812 */ /* 0x000fe4000782c0ff */
[----:B----4-:R-:W-:-:S05]  /*17a80*/  SHF.R.S32.HI R2, RZ, 0x1f, R4 ;  /* 0x0000001fff027819 */ /* 0x010fca0000011404 */
[----:B------:R-:W-:Y:S01]  /*17a90*/  IMAD R2, R2, UR4, RZ ;  /* 0x0000000402027c24 */ /* 0x000fe2000f8e02ff */
[----:B---3--:R-:W-:-:S03]  /*17aa0*/  SEL R3, R3, RZ, !P0 ;  /* 0x000000ff03037207 */ /* 0x008fc60004000000 */
[----:B------:R-:W-:Y:S01]  /*17ab0*/  IMAD R0, R4, UR5, R2 ;  /* 0x0000000504007c24 */ /* 0x000fe2000f8e0202 */
[----:B-----5:R-:W-:Y:S01]  /*17ac0*/  SEL R2, R6, RZ, !P0 ;  /* 0x000000ff06027207 */ /* 0x020fe20004000000 */
[----:B------:R-:W-:-:S05]  /*17ad0*/  IMAD.WIDE.U32 R4, R4, UR4, RZ ;  /* 0x0000000404047c25 */ /* 0x000fca000f8e00ff */
[----:B------:R-:W-:Y:S04]  /*17ae0*/  STL.64 [R1+0x28], R4 ;  /* 0x0000280401007387 */ /* 0x000fe80000100a00 */
[----:B------:R2:W-:Y:S04]  /*17af0*/  STL [R1+0x10], R2 ;  /* 0x0000100201007387 */ /* 0x0005e80000100800 */
[----:B------:R3:W-:Y:S01]  /*17b00*/  STL [R1+0x40], R3 ;  /* 0x0000400301007387 */ /* 0x0007e20000100800 */
[----:B--2---:R-:W-:Y:S01]  /*17b10*/  IMAD.IADD R2, R5, 0x1, R0 ;  /* 0x0000000105027824 */ /* 0x004fe200078e0200 */
[----:B------:R-:W-:-:S05]  /*17b20*/  SHF.R.S32.HI R0, RZ, 0x1f, R18 ;  /* 0x0000001fff007819 */ /* 0x000fca0000011412 */
[----:B------:R3:W-:Y:S04]  /*17b30*/  STL [R1+0x30], R0 ;  /* 0x0000300001007387 */ /* 0x0007e80000100800 */
[----:B------:R3:W-:Y:S01]  /*17b40*/  STL [R1+0x14], R2 ;  /* 0x0000140201007387 */ /* 0x0007e20000100800 */
[----:B------:R-:W-:Y:S05]  /*17b50*/  @!P1 BRA `(.L_x_2042) ;  /* 0x0000000000409947 */ /* 0x000fea0003800000 */
[----:B---3--:R-:W-:Y:S01]  /*17b60*/  MOV R2, 0x0 ;  /* 0x0000000000027802 */ /* 0x008fe20000000f00 */
[----:B------:R-:W-:Y:S01]  /*17b70*/  ULDC.64 UR4, c[0x4][0x98] ;  /* 0x0100260000047ab9 */ /* 0x000fe20000000a00 */
[----:B------:R-:W-:Y:S01]  /*17b80*/  ULDC.64 UR6, c[0x4][0xa0] ;  /* 0x0100280000067ab9 */ /* 0x000fe20000000a00 */
[----:B------:R-:W-:Y:S01]  /*17b90*/  ULDC.64 UR8, c[0x4][0x28] ;  /* 0x01000a0000087ab9 */ /* 0x000fe20000000a00 */
[----:B------:R-:W-:Y:S01]  /*17ba0*/  IMAD.U32 R4, RZ, RZ, UR4 ;  /* 0x00000004ff047e24 */ /* 0x000fe2000f8e00ff */
[----:B------:R-:W-:Y:S01]  /*17bb0*/  MOV R12, 0x1 ;  /* 0x00000001000c7802 */ /* 0x000fe20000000f00 */
[----:B------:R-:W2:Y:S01]  /*17bc0*/  LDC.64 R2, c[0x4][R2] ;  /* 0x0100000002027b82 */ /* 0x000ea20000000a00 */
[----:B------:R-:W-:Y:S02]  /*17bd0*/  IMAD.U32 R5, RZ, RZ, UR5 ;  /* 0x00000005ff057e24 */ /* 0x000fe4000f8e00ff */
[----:B------:R-:W-:Y:S02]  /*17be0*/  IMAD.U32 R6, RZ, RZ, UR6 ;  /* 0x00000006ff067e24 */ /* 0x000fe4000f8e00ff */
[----:B------:R-:W-:-:S02]  /*17bf0*/  IMAD.U32 R7, RZ, RZ, UR7 ;  /* 0x00000007ff077e24 */ /* 0x000fc4000f8e00ff */
[----:B------:R-:W-:Y:S02]  /*17c00*/  IMAD.U32 R10, RZ, RZ, UR8 ;  /* 0x00000008ff0a7e24 */ /* 0x000fe4000f8e00ff */
[----:B-1----:R-:W-:Y:S02]  /*17c10*/  IMAD.U32 R11, RZ, RZ, UR9 ;  /* 0x00000009ff0b7e24 */ /* 0x002fe4000f8e00ff */
[----:B------:R-:W-:Y:S02]  /*17c20*/  IMAD.MOV.U32 R8, RZ, RZ, 0x70 ;  /* 0x00000070ff087424 */ /* 0x000fe400078e00ff */
[----:B0-----:R-:W-:-:S07]  /*17c30*/  IMAD.MOV.U32 R13, RZ, RZ, RZ ;  /* 0x000000ffff0d7224 */ /* 0x001fce00078e00ff */
[----:B------:R-:W-:-:S07]  /*17c40*/  LEPC R20, `(.L_x_2042) ;  /* 0x000000001014794e */ /* 0x000fce0000000000 */
[----:B--2---:R-:W-:Y:S05]  /*17c50*/  CALL.ABS.NOINC R2 ;  /* 0x0000000002007343 */ /* 0x004fea0003c00000 */
.L_x_2042:
[----:B------:R-:W-:Y:S05]  /*17c60*/  BSYNC B6 ;  /* 0x0000000000067941 */ /* 0x000fea0003800000 */
.L_x_2041:
[----:B---3--:R-:W2:Y:S01]  /*17c70*/  LDL.LU R0, [R1+0x14] ;  /* 0x0000140001007983 */ /* 0x008ea20000300800 */
[----:B------:R-:W3:Y:S01]  /*17c80*/  LDC R9, c[0x0][0x448] ;  /* 0x00011200ff097b82 */ /* 0x000ee20000000800 */
[----:B------:R-:W-:Y:S01]  /*17c90*/  ULDC.64 UR4, c[0x0][0x2d8] ;  /* 0x0000b60000047ab9 */ /* 0x000fe20000000a00 */
[----:B------:R-:W-:Y:S01]  /*17ca0*/  ULDC.64 UR6, c[0x0][0x2c8] ;  /* 0x0000b20000067ab9 */ /* 0x000fe20000000a00 */
[----:B------:R-:W2:Y:S01]  /*17cb0*/  LDL.LU.64 R2, [R1+0x28] ;  /* 0x0000280001027983 */ /* 0x000ea20000300a00 */
[----:B------:R-:W-:-:S03]  /*17cc0*/  ULDC.64 UR8, c[0x0][0x280] ;  /* 0x0000a00000087ab9 */ /* 0x000fc60000000a00 */
[----:B------:R-:W4:Y:S04]  /*17cd0*/  LDL.LU R20, [R1+0x30] ;  /* 0x0000300001147983 */ /* 0x000f280000300800 */
[----:B------:R-:W4:Y:S04]  /*17ce0*/  LDL.LU R21, [R1+0x40] ;  /* 0x0000400001157983 */ /* 0x000f280000300800 */
[----:B------:R-:W4:Y:S04]  /*17cf0*/  LDL.LU R4, [R1+0x10] ;  /* 0x0000100001047983 */ /* 0x000f280000300800 */
[----:B------:R0:W5:Y:S01]  /*17d00*/  LDL R10, [R1+0x34] ;  /* 0x00003400010a7983 */ /* 0x0001620000100800 */
[----:B---3--:R-:W-:-:S13]  /*17d10*/  ISETP.NE.AND P1, PT, R9, 0x1, PT ;  /* 0x000000010900780c */ /* 0x008fda0003f25270 */
[----:B------:R-:W3:Y:S08]  /*17d20*/  @P1 LDC R5, c[0x0][0x450] ;  /* 0x00011400ff051b82 */ /* 0x000ef00000000800 */
[----:B------:R-:W1:Y:S01]  /*17d30*/  @P1 LDC R8, c[0x0][0x450] ;  /* 0x00011400ff081b82 */ /* 0x000e620000000800 */
[----:B--2---:R-:W-:Y:S02]  /*17d40*/  IMAD.MOV.U32 R3, RZ, RZ, R0 ;  /* 0x000000ffff037224 */ /* 0x004fe400078e0000 */
[----:B----4-:R-:W-:-:S02]  /*17d50*/  IMAD R0, R20, UR4, RZ ;  /* 0x0000000414007c24 */ /* 0x010fc4000f8e02ff */
[C---:B------:R-:W-:Y:S01]  /*17d60*/  IMAD.WIDE.U32 R2, R18.reuse, UR4, R2 ;  /* 0x0000000412027c25 */ /* 0x040fe2000f8e0002 */
[----:B------:R-:W2:Y:S03]  /*17d70*/  S2R R20, SR_TID.X ;  /* 0x0000000000147919 */ /* 0x000ea60000002100 */
[----:B------:R-:W-:Y:S01]  /*17d80*/  IMAD R0, R18, UR5, R0 ;  /* 0x0000000512007c24 */ /* 0x000fe2000f8e0200 */
[----:B------:R-:W-:-:S03]  /*17d90*/  ULDC.64 UR4, c[0x0][0x2e0] ;  /* 0x0000b80000047ab9 */ /* 0x000fc60000000a00 */
[----:B------:R-:W-:Y:S02]  /*17da0*/  IMAD.IADD R3, R3, 0x1, R0 ;  /* 0x0000000103037824 */ /* 0x000fe400078e0200 */
[----:B------:R-:W-:Y:S02]  /*17db0*/  IMAD R0, R21, UR4, RZ ;  /* 0x0000000415007c24 */ /* 0x000fe4000f8e02ff */
[----:B------:R-:W4:Y:S01]  /*17dc0*/  S2R R21, SR_TID.X ;  /* 0x0000000000157919 */ /* 0x000f220000002100 */
[----:B------:R-:W-:-:S04]  /*17dd0*/  IMAD.WIDE.U32 R2, R4, UR4, R2 ;  /* 0x0000000404027c25 */ /* 0x000fc8000f8e0002 */
[----:B------:R-:W-:Y:S01]  /*17de0*/  IMAD R0, R4, UR5, R0 ;  /* 0x0000000504007c24 */ /* 0x000fe2000f8e0200 */
[----:B------:R-:W-:Y:S01]  /*17df0*/  ULDC.64 UR4, c[0x0][0x2d0] ;  /* 0x0000b40000047ab9 */ /* 0x000fe20000000a00 */
[----:B------:R-:W0:Y:S02]  /*17e00*/  @P1 LDC R4, c[0x0][0x44c] ;  /* 0x00011300ff041b82 */ /* 0x000e240000000800 */
[----:B------:R-:W-:Y:S01]  /*17e10*/  IMAD.IADD R3, R3, 0x1, R0 ;  /* 0x0000000103037824 */ /* 0x000fe200078e0200 */
[----:B--2---:R-:W-:-:S04]  /*17e20*/  LOP3.LUT R20, R20, 0x7f, RZ, 0xc0, !PT ;  /* 0x0000007f14147812 */ /* 0x004fc800078ec0ff */
[----:B------:R-:W-:Y:S01]  /*17e30*/  SHF.R.U32.HI R20, RZ, 0x2, R20 ;  /* 0x00000002ff147819 */ /* 0x000fe20000011614 */
[----:B----4-:R-:W-:-:S05]  /*17e40*/  IMAD.SHL.U32 R6, R21, 0x20, RZ ;  /* 0x0000002015067824 */ /* 0x010fca00078e00ff */
[----:B------:R-:W-:-:S05]  /*17e50*/  LOP3.LUT R6, R20, 0x60, R6, 0xf8, !PT ;  /* 0x0000006014067812 */ /* 0x000fca00078ef806 */
[----:B------:R-:W-:-:S04]  /*17e60*/  IMAD R6, R17, 0xc0, R6 ;  /* 0x000000c011067824 */ /* 0x000fc800078e0206 */
[----:B0-----:R-:W-:-:S04]  /*17e70*/  @P1 IMAD.HI.U32 R0, R6, R4, RZ ;  /* 0x0000000406001227 */ /* 0x001fc800078e00ff */
[----:B------:R-:W-:Y:S01]  /*17e80*/  IMAD.MOV.U32 R4, RZ, RZ, R6 ;  /* 0x000000ffff047224 */ /* 0x000fe200078e0006 */
[----:B---3--:R-:W-:-:S04]  /*17e90*/  @P1 SHF.R.U32.HI R4, RZ, R5, R0 ;  /* 0x00000005ff041219 */ /* 0x008fc80000011600 */
[----:B------:R-:W-:-:S05]  /*17ea0*/  SHF.R.S32.HI R0, RZ, 0x1f, R4 ;  /* 0x0000001fff007819 */ /* 0x000fca0000011404 */
[----:B------:R-:W-:-:S04]  /*17eb0*/  IMAD R0, R0, UR4, RZ ;  /* 0x0000000400007c24 */ /* 0x000fc8000f8e02ff */
[C---:B------:R-:W-:Y:S02]  /*17ec0*/  IMAD R7, R4.reuse, UR5, R0 ;  /* 0x0000000504077c24 */ /* 0x040fe4000f8e0200 */
[----:B------:R-:W-:Y:S02]  /*17ed0*/  IMAD.MOV R0, RZ, RZ, -R4 ;  /* 0x000000ffff007224 */ /* 0x000fe400078e0a04 */
[----:B------:R-:W-:-:S04]  /*17ee0*/  IMAD.WIDE.U32 R4, R4, UR4, R2 ;  /* 0x0000000404047c25 */ /* 0x000fc8000f8e0002 */
        /* <DEDUP_REMOVED lines=12> */
[----:B-1----:R-:W-:-:S04]  /*17fb0*/  @P1 SHF.R.U32.HI R6, RZ, R8, R7 ;  /* 0x00000008ff061219 */ /* 0x002fc80000011607 */
[----:B------:R-:W-:-:S05]  /*17fc0*/  IADD3 R7, -R6, RZ, RZ ;  /* 0x000000ff06077210 */ /* 0x000fca0007ffe1ff */
        /* <DEDUP_REMOVED lines=22> */
[----:B------:R-:W0:Y:S04]  /*18130*/  SHFL.IDX PT, R7, R0, RZ, 0x1c1f ;  /* 0x001c1fff00077589 */ /* 0x000e2800000e0000 */
[----:B------:R-:W-:Y:S04]  /*18140*/  SHFL.IDX PT, R8, R2, RZ, 0x1c1f ;  /* 0x001c1fff02087589 */ /* 0x000fe800000e0000 */
[----:B------:R-:W-:Y:S01]  /*18150*/  SHFL.IDX PT, R2, R2, 0x1, 0x1c1f ;  /* 0x003c1f0002027f89 */ /* 0x000fe200000e0000 */
[----:B--2---:R-:W-:-:S03]  /*18160*/  IMAD R5, R6, R9, RZ ;  /* 0x0000000906057224 */ /* 0x004fc600078e02ff */
[----:B------:R-:W1:Y:S02]  /*18170*/  SHFL.IDX PT, R6, R4, RZ, 0x1c1f ;  /* 0x001c1fff04067589 */ /* 0x000e6400000e0000 */
[----:B------:R-:W-:-:S13]  /*18180*/  ISETP.GE.AND P1, PT, R17, R5, PT ;  /* 0x000000051100720c */ /* 0x000fda0003f26270 */
[----:B0-----:R-:W-:-:S05]  /*18190*/  @!P1 IADD3 R7, P2, R20, R7, RZ ;  /* 0x0000000714079210 */ /* 0x001fca0007f5e0ff */
[----:B-1----:R-:W-:-:S05]  /*181a0*/  @!P1 IMAD.X R6, RZ, RZ, R6, P2 ;  /* 0x000000ffff069224 */ /* 0x002fca00010e0606 */
[----:B------:R-:W-:-:S04]  /*181b0*/  @!P1 LOP3.LUT R7, R7, R6, RZ, 0x3c, !PT ;  /* 0x0000000607079212 */ /* 0x000fc800078e3cff */
[----:B------:R-:W-:-:S04]  /*181c0*/  @!P1 LOP3.LUT R6, R7, R6, RZ, 0x3c, !PT ;  /* 0x0000000607069212 */ /* 0x000fc800078e3cff */
[----:B------:R-:W-:-:S05]  /*181d0*/  @!P1 LOP3.LUT R7, R7, R6, RZ, 0x3c, !PT ;  /* 0x0000000607079212 */ /* 0x000fca00078e3cff */
        /* <DEDUP_REMOVED lines=29> */
[----:B-1----:R-:W-:-:S05]  /*183b0*/  @!P1 IADD3 R6, P3, R20, R6, RZ ;  /* 0x0000000614069210 */ /* 0x002fca0007f7e0ff */
[----:B------:R-:W-:-:S05]  /*183c0*/  @!P1 IMAD.X R4, RZ, RZ, R4, P3 ;  /* 0x000000ffff049224 */ /* 0x000fca00018e0604 */
[----:B------:R-:W-:-:S05]  /*183d0*/  @!P1 MOV R7, R4 ;  /* 0x0000000400079202 */ /* 0x000fca0000000f00 */
[----:B------:R1:W-:Y:S02]  /*183e0*/  @!P1 LDGSTS.E.BYPASS.LTC128B.128 [R10+0xc800], desc[UR40][R6.64], !P0 ;  /* 0x0c800000060a9fae */ /* 0x0003e4000c101d68 */
[----:B-1----:R-:W-:-:S05]  /*183f0*/  @!P2 IADD3 R6, P1, R20, R8, RZ ;  /* 0x000000081406a210 */ /* 0x002fca0007f3e0ff */
[----:B0-----:R-:W-:-:S04]  /*18400*/  @!P2 IMAD.X R0, RZ, RZ, R0, P1 ;  /* 0x000000ffff00a224 */ /* 0x001fc800008e0600 */
[----:B------:R-:W-:-:S05]  /*18410*/  @!P2 IMAD.MOV.U32 R7, RZ, RZ, R0 ;  /* 0x000000ffff07a224 */ /* 0x000fca00078e0000 */
[----:B--2---:R0:W-:Y:S02]  /*18420*/  @!P2 LDGSTS.E.BYPASS.LTC128B.128 [R10+0xd000], desc[UR40][R6.64], !P0 ;  /* 0x0d000000060aafae */ /* 0x0041e4000c101d68 */
.L_x_2152:
        /* <DEDUP_REMOVED lines=10> */
.L_x_2044:
        /* <DEDUP_REMOVED lines=18> */
.L_x_2153:
[----:B------:R-:W-:Y:S05]  /*185f0*/  BSYNC B0 ;  /* 0x0000000000007941 */ /* 0x000fea0003800000 */
.L_x_2045:
[----:B------:R-:W2:Y:S02]  /*18600*/  LDL R0, [R1+0x18] ;  /* 0x0000180001007983 */ /* 0x000ea40000100800 */
[----:B--2---:R-:W-:-:S13]  /*18610*/  ISETP.GE.AND P0, PT, R0, 0x2, PT ;  /* 0x000000020000780c */ /* 0x004fda0003f06270 */
[----:B------:R-:W-:Y:S05]  /*18620*/  @!P0 BRA `(.L_x_2047) ;  /* 0x0000000800f08947 */ /* 0x000fea0003800000 */
[----:B------:R-:W-:Y:S02]  /*18630*/  VIADD R0, R0, 0xfffffffe ;  /* 0xfffffffe00007836 */ /* 0x000fe40000000000 */
[----:B0-----:R-:W-:Y:S02]  /*18640*/  IMAD.MOV.U32 R6, RZ, RZ, R24 ;  /* 0x000000ffff067224 */ /* 0x001fe400078e0018 */
[----:B------:R-:W-:-:S07]  /*18650*/  IMAD.MOV.U32 R7, RZ, RZ, R26 ;  /* 0x000000ffff077224 */ /* 0x000fce00078e001a */
.L_x_2067:
        /* <DEDUP_REMOVED lines=11> */
[----:B------:R-:W-:Y:S02]  /*18710*/  MOV R8, R0 ;  /* 0x0000000000087202 */ /* 0x000fe40000000f00 */
[----:B------:R-:W-:-:S04]  /*18720*/  ISETP.NE.U32.AND P0, PT, RZ, UR4, PT ;  /* 0x00000004ff007c0c */ /* 0x000fc8000bf05070 */
[----:B------:R-:W-:-:S13]  /*18730*/  ISETP.NE.AND.EX P0, PT, RZ, UR5, PT, P0 ;  /* 0x00000005ff007c0c */ /* 0x000fda000bf05300 */
[----:B------:R-:W-:Y:S05]  /*18740*/  @!P0 BRA `(.L_x_2050) ;  /* 0x0000000000448947 */ /* 0x000fea0003800000 */
[----:B------:R-:W0:Y:S01]  /*18750*/  LDC R8, c[0x0][0x43c] ;  /* 0x00010f00ff087b82 */ /* 0x000e220000000800 */
[----:B------:R-:W-:Y:S01]  /*18760*/  ULDC.64 UR6, c[0x0][0x428] ;  /* 0x00010a0000067ab9 */ /* 0x000fe20000000a00 */
[----:B0-----:R-:W-:-:S13]  /*18770*/  ISETP.NE.AND P0, PT, R8, 0x1, PT ;  /* 0x000000010800780c */ /* 0x001fda0003f05270 */
[----:B-1----:R-:W0:Y:S02]  /*18780*/  @P0 LDC.64 R2, c[0x0][0x440] ;  /* 0x00011000ff020b82 */ /* 0x002e240000000a00 */
        /* <DEDUP_REMOVED lines=13> */
.L_x_2050:
        /* <DEDUP_REMOVED lines=8> */
.L_x_2154:
[----:B------:R-:W-:Y:S05]  /*188e0*/  BSYNC B1 ;  /* 0x0000000000017941 */ /* 0x000fea0003800000 */
.L_x_2051:
        /* <DEDUP_REMOVED lines=9> */
.L_x_2054:
[----:B------:R-:W-:Y:S05]  /*18980*/  BSYNC B1 ;  /* 0x0000000000017941 */ /* 0x000fea0003800000 */
.L_x_2053:
        /* <DEDUP_REMOVED lines=12> */
.L_x_2055:
        /* <DEDUP_REMOVED lines=13> */
.L_x_2155:
[----:B------:R-:W-:Y:S05]  /*18b20*/  BSYNC B1 ;  /* 0x0000000000017941 */ /* 0x000fea0003800000 */
.L_x_2056:
[----:B------:R-:W-:Y:S01]  /*18b30*/  BSSY B1, `(.L_x_2058) ;  /* 0x000000b000017945 */ /* 0x000fe20003800000 */
[----:B------:R-:W-:Y:S02]  /*18b40*/  IMAD.MOV.U32 R8, RZ, RZ, 0x0 ;  /* 0x00000000ff087424 */ /* 0x000fe400078e00ff */
[----:B------:R-:W-:Y:S01]  /*18b50*/  IMAD.MOV.U32 R9, RZ, RZ, 0x14f00000 ;  /* 0x14f00000ff097424 */ /* 0x000fe200078e00ff */
[----:B------:R-:W-:Y:S06]  /*18b60*/  @P1 BRA `(.L_x_2059) ;  /* 0x00000000001c1947 */ /* 0x000fec0003800000 */
[----:B------:R-:W2:Y:S01]  /*18b70*/  S2R R11, SR_TID.X ;  /* 0x00000000000b7919 */ /* 0x000ea20000002100 */
[----:B01----:R-:W-:-:S04]  /*18b80*/  MOV R3, 0x2800 ;  /* 0x0000280000037802 */ /* 0x003fc80000000f00 */
[----:B------:R3:W-:Y:S01]  /*18b90*/  SYNCS.ARRIVE.TRANS64 RZ, [R4+URZ+0x13230], R3 ;  /* 0x0132300304ff79a7 */ /* 0x0007e2000800003f */
[----:B--2---:R-:W-:-:S04]  /*18ba0*/  LOP3.LUT R11, R11, 0x1f, RZ, 0xc0, !PT ;  /* 0x0000001f0b0b7812 */ /* 0x004fc800078ec0ff */
[----:B------:R-:W-:-:S13]  /*18bb0*/  ISETP.NE.AND P0, PT, R11, RZ, PT ;  /* 0x000000ff0b00720c */ /* 0x000fda0003f05270 */
[----:B---3--:R-:W-:Y:S05]  /*18bc0*/  @!P0 BRA `(.L_x_2059) ;  /* 0x0000000000048947 */ /* 0x008fea0003800000 */
[----:B------:R-:W-:Y:S01]  /*18bd0*/  BPT.TRAP 0x1 ;  /* 0x000000040000795c */ /* 0x000fe20000300000 */
.L_x_2059:
[----:B------:R-:W-:Y:S05]  /*18be0*/  BSYNC B1 ;  /* 0x0000000000017941 */ /* 0x000fea0003800000 */
.L_x_2058:
        /* <DEDUP_REMOVED lines=8> */
.L_x_2060:
        /* <DEDUP_REMOVED lines=10> */
.L_x_2049:
[----:B------:R-:W-:Y:S05]  /*18d10*/  BSYNC B0 ;  /* 0x0000000000007941 */ /* 0x000fea0003800000 */
.L_x_2048:
[----:B-1----:R-:W2:Y:S02]  /*18d20*/  LDL R3, [R1+0x44] ;  /* 0x0000440001037983 */ /* 0x002ea40000100800 */
[----:B--2---:R-:W-:-:S13]  /*18d30*/  ISETP.NE.AND P0, PT, R3, 0x3, PT ;  /* 0x000000030300780c */ /* 0x004fda0003f05270 */
[----:B------:R-:W-:Y:S05]  /*18d40*/  @!P0 BRA `(.L_x_2061) ;  /* 0x0000000000048947 */ /* 0x000fea0003800000 */
[----:B------:R-:W-:Y:S01]  /*18d50*/  BPT.TRAP 0x1 ;  /* 0x000000040000795c */ /* 0x000fe20000300000 */
.L_x_2061:
        /* <DEDUP_REMOVED lines=8> */
.L_x_2156:
[----:B------:R-:W-:Y:S05]  /*18de0*/  BSYNC B0 ;  /* 0x0000000000007941 */ /* 0x000fea0003800000 */
.L_x_2062:
[----:B------:R-:W-:Y:S05]  /*18df0*/  @!P1 BRA `(.L_x_2064) ;  /* 0x0000000000049947 */ /* 0x000fea0003800000 */
[----:B------:R-:W-:Y:S01]  /*18e00*/  BPT.TRAP 0x1 ;  /* 0x000000040000795c */ /* 0x000fe20000300000 */
.L_x_2064:
[----:B0-----:R-:W-:Y:S01]  /*18e10*/  SHF.L.U32 R2, R7, 0x1f, RZ ;  /* 0x0000001f07027819 */ /* 0x001fe200000006ff */
[----:B------:R-:W-:-:S03]  /*18e20*/  IMAD R10, R6, 0x2800, RZ ;  /* 0x00002800060a7824 */ /* 0x000fc600078e02ff */
[----:B------:R-:W0:Y:S02]  /*18e30*/  SYNCS.PHASECHK.TRANS64.TRYWAIT P0, [R3+URZ+0x13260], R2 ;  /* 0x01326002030075a7 */ /* 0x000e24000800017f */
[----:B0-----:R-:W-:Y:S05]  /*18e40*/  @!P0 BRA `(.L_x_2065) ;  /* 0x0000002c00988947 */ /* 0x001fea0003800000 */
.L_x_2157:
[----:B------:R-:W0:Y:S04]  /*18e50*/  LDL R4, [R1+0xc] ;  /* 0x00000c0001047983 */ /* 0x000e280000100800 */
[----:B------:R-:W2:Y:S01]  /*18e60*/  LDL R11, [R1+0x8] ;  /* 0x00000800010b7983 */ /* 0x000ea20000100800 */
[----:B------:R-:W-:Y:S05]  /*18e70*/  WARPSYNC.ALL ;  /* 0x0000000000007948 */ /* 0x000fea0003800000 */
[----:B0-----:R-:W-:-:S02]  /*18e80*/  LOP3.LUT R2, R10, R4, RZ, 0xfc, !PT ;  /* 0x000000040a027212 */ /* 0x001fc400078efcff */
        /* <DEDUP_REMOVED lines=41> */
.L_x_2066:
        /* <DEDUP_REMOVED lines=13> */
.L_x_2047:
        /* <DEDUP_REMOVED lines=19> */
.L_x_2069:
[----:B------:R-:W-:Y:S05]  /*19320*/  BSYNC B0 ;  /* 0x0000000000007941 */ /* 0x000fea0003800000 */
.L_x_2068:
[----:B------:R-:W-:Y:S05]  /*19330*/  @!P2 BRA `(.L_x_2070) ;  /* 0x000000000004a947 */ /* 0x000fea0003800000 */
[----:B------:R-:W-:Y:S01]  /*19340*/  BPT.TRAP 0x1 ;  /* 0x000000040000795c */ /* 0x000fe20000300000 */
.L_x_2070:
        /* <DEDUP_REMOVED lines=8> */
.L_x_2158:
[----:B------:R-:W-:Y:S05]  /*193d0*/  BSYNC B0 ;  /* 0x0000000000007941 */ /* 0x000fea0003800000 */
.L_x_2071:
[----:B------:R-:W-:Y:S05]  /*193e0*/  @!P2 BRA `(.L_x_2073) ;  /* 0x000000000004a947 */ /* 0x000fea0003800000 */
[----:B------:R-:W-:Y:S01]  /*193f0*/  BPT.TRAP 0x1 ;  /* 0x000000040000795c */ /* 0x000fe20000300000 */
.L_x_2073:
[----:B-1----:R-:W-:-:S04]  /*19400*/  SHF.L.U32 R0, R26, 0x1f, RZ ;  /* 0x0000001f1a007819 */ /* 0x002fc800000006ff */
[----:B------:R-:W1:Y:S02]  /*19410*/  SYNCS.PHASECHK.TRANS64.TRYWAIT P1, [R3+URZ+0x13260], R0 ;  /* 0x01326000030075a7 */ /* 0x000e64000802017f */
[----:B-1----:R-:W-:Y:S05]  /*19420*/  @!P1 BRA `(.L_x_2074) ;  /* 0x0000002800489947 */ /* 0x002fea0003800000 */
.L_x_2159:
        /* <DEDUP_REMOVED lines=46> */
.L_x_2075:
        /* <DEDUP_REMOVED lines=10> */
.L_x_2024:
[----:B------:R-:W2:Y:S02]  /*197b0*/  LDL R0, [R1] ;  /* 0x0000000001007983 */ /* 0x000ea40000100800 */
[----:B--2---:R-:W-:-:S13]  /*197c0*/  LOP3.LUT P0, RZ, R0, 0x2, RZ, 0xc0, !PT ;  /* 0x0000000200ff7812 */ /* 0x004fda000780c0ff */
[----:B------:R-:W-:Y:S05]  /*197d0*/  @!P0 BRA `(.L_x_2076) ;  /* 0x0000000000248947 */ /* 0x000fea0003800000 */
[----:B------:R-:W-:Y:S05]  /*197e0*/  WARPSYNC.ALL ;  /* 0x0000000000007948 */ /* 0x000fea0003800000 */
[----:B------:R-:W2:Y:S08]  /*197f0*/  S2UR UR5, SR_CgaCtaId ;  /* 0x00000000000579c3 */ /* 0x000eb00000008800 */
[----:B------:R-:W-:Y:S06]  /*19800*/  BAR.SYNC.DEFER_BLOCKING 0x5, 0x200 ;  /* 0x0148000000007b1d */ /* 0x000fec0000010000 */
[----:B------:R-:W-:-:S02]  /*19810*/  UMOV UR4, 0x400 ;  /* 0x0000040000047882 */ /* 0x000fc40000000000 */
[----:B--2---:R-:W-:-:S06]  /*19820*/  ULEA UR4, UR5, UR4, 0x18 ;  /* 0x0000000405047291 */ /* 0x004fcc000f8ec03f */
[----:B------:R-:W-:-:S05]  /*19830*/  IMAD.U32 R22, RZ, RZ, UR4 ;  /* 0x00000004ff167e24 */ /* 0x000fca000f8e00ff */
[----:B------:R2:W3:Y:S01]  /*19840*/  LDS.128 R16, [R22+0x132d0] ;  /* 0x0132d00016107984 */ /* 0x0004e20000000c00 */
[----:B------:R-:W-:Y:S06]  /*19850*/  BAR.ARV 0x4, 0x200 ;  /* 0x0108000000007b1d */ /* 0x000fec0000002000 */
[----:B------:R-:W-:Y:S05]  /*19860*/  BRA `(.L_x_2077) ;  /* 0x0000000800cc7947 */ /* 0x000fea0003800000 */
.L_x_2076:
[----:B------:R-:W2:Y:S01]  /*19870*/  S2R R0, SR_TID.X ;  /* 0x0000000000007919 */ /* 0x000ea20000002100 */
[----:B------:R-:W-:Y:S01]  /*19880*/  UMOV UR4, 0xffffffff ;  /* 0xffffffff00047882 */ /* 0x000fe20000000000 */
[----:B--2---:R-:W-:-:S04]  /*19890*/  LOP3.LUT R7, R0, 0x1f, RZ, 0xc0, !PT ;  /* 0x0000001f00077812 */ /* 0x004fc800078ec0ff */
        /* <DEDUP_REMOVED lines=32> */
[----:B------:R0:W2:Y:S02]  /*19aa0*/  SHFL.IDX PT, R14, R3, 0x1f, 0x1f ;  /* 0x03e01f00030e7f89 */ /* 0x0000a400000e0000 */
.L_x_2169:
[----:B------:R-:W-:Y:S02]  /*19ab0*/  ULDC UR4, c[0x0][0xc38] ;  /* 0x00030e0000047ab9 */ /* 0x000fe40000000800 */
[----:B------:R-:W-:-:S04]  /*19ac0*/  IMAD.U32 R4, RZ, RZ, UR4 ;  /* 0x00000004ff047e24 */ /* 0x000fc8000f8e00ff */
[----:B--2---:R-:W-:-:S04]  /*19ad0*/  IMAD R5, R14, R4, RZ ;  /* 0x000000040e057224 */ /* 0x004fc800078e02ff */
[----:B------:R-:W-:-:S05]  /*19ae0*/  IMAD.IADD R16, R16, 0x1, R5 ;  /* 0x0000000110107824 */ /* 0x000fca00078e0205 */
[----:B------:R-:W-:-:S13]  /*19af0*/  ISETP.GT.AND P6, PT, R16, R0, PT ;  /* 0x000000001000720c */ /* 0x000fda0003fc4270 */
[----:B------:R-:W-:Y:S05]  /*19b00*/  @P6 BRA `(.L_x_2079) ;  /* 0x00000000009c6947 */ /* 0x000fea0003800000 */
.L_x_2084:
[----:B------:R-:W2:Y:S01]  /*19b10*/  LDC R4, c[0x0][0xc3c] ;  /* 0x00030f00ff047b82 */ /* 0x000ea20000000800 */
[----:B------:R-:W-:-:S05]  /*19b20*/  VIADD R19, R19, 0x1f ;  /* 0x0000001f13137836 */ /* 0x000fca0000000000 */
[----:B--2---:R-:W-:-:S13]  /*19b30*/  ISETP.GE.AND P6, PT, R19, R4, PT ;  /* 0x000000041300720c */ /* 0x004fda0003fc6270 */
[----:B------:R-:W-:Y:S05]  /*19b40*/  @P6 BRA `(.L_x_2080) ;  /* 0x0000000400d06947 */ /* 0x000fea0003800000 */
[----:B------:R-:W2:Y:S01]  /*19b50*/  S2R R2, SR_TID.X ;  /* 0x0000000000027919 */ /* 0x000ea20000002100 */
[----:B------:R-:W-:Y:S01]  /*19b60*/  BSSY B0, `(.L_x_2081) ;  /* 0x0000009000007945 */ /* 0x000fe20003800000 */
[----:B--2---:R-:W-:-:S05]  /*19b70*/  LOP3.LUT R2, R2, 0x1f, RZ, 0xc0, !PT ;  /* 0x0000001f02027812 */ /* 0x004fca00078ec0ff */
[----:B------:R-:W-:Y:S02]  /*19b80*/  IMAD.IADD R5, R19, 0x1, R2 ;  /* 0x0000000113057824 */ /* 0x000fe400078e0202 */
[----:B------:R-:W-:-:S03]  /*19b90*/  IMAD.MOV.U32 R2, RZ, RZ, RZ ;  /* 0x000000ffff027224 */ /* 0x000fc600078e00ff */
[----:B------:R-:W-:-:S13]  /*19ba0*/  ISETP.GE.OR P6, PT, R5, R4, !P0 ;  /* 0x000000040500720c */ /* 0x000fda00047c6670 */
[----:B------:R-:W-:Y:S05]  /*19bb0*/  @P6 BRA `(.L_x_2082) ;  /* 0x00000000000c6947 */ /* 0x000fea0003800000 */
[----:B0-----:R-:W0:Y:S02]  /*19bc0*/  LDC.64 R2, c[0x0][0xc80] ;  /* 0x00032000ff027b82 */ /* 0x001e240000000a00 */
[----:B0-----:R-:W-:-:S06]  /*19bd0*/  IMAD.WIDE R2, R5, 0x4, R2 ;  /* 0x0000000405027825 */ /* 0x001fcc00078e0202 */
[----:B------:R2:W5:Y:S02]  /*19be0*/  LDG.E R2, desc[UR40][R2.64] ;  /* 0x0000002802027981 */ /* 0x000564000c1e1900 */
.L_x_2082:
[----:B------:R-:W-:Y:S05]  /*19bf0*/  BSYNC B0 ;  /* 0x0000000000007941 */ /* 0x000fea0003800000 */
.L_x_2081:
[----:B------:R-:W-:-:S03]  /*19c00*/  UMOV UR4, 0xffffffff ;  /* 0xffffffff00047882 */ /* 0x000fc60000000000 */
[----:B------:R-:W-:Y:S05]  /*19c10*/  BRA.DIV UR4, `(.L_x_2083) ;  /* 0x0000002604847947 */ /* 0x000fea000b800000 */
[----:B-----5:R-:W3:Y:S02]  /*19c20*/  SHFL.UP PT, R14, R2, 0x1, RZ ;  /* 0x04200000020e7989 */ /* 0x020ee400000e00ff */
[----:B---3--:R-:W-:-:S05]  /*19c30*/  SEL R13, R14, RZ, P1 ;  /* 0x000000ff0e0d7207 */ /* 0x008fca0000800000 */
[----:B------:R-:W-:-:S05]  /*19c40*/  IMAD.IADD R13, R2, 0x1, R13 ;  /* 0x00000001020d7824 */ /* 0x000fca00078e020d */
[----:B------:R-:W3:Y:S02]  /*19c50*/  SHFL.UP PT, R14, R13, 0x2, RZ ;  /* 0x044000000d0e7989 */ /* 0x000ee400000e00ff */
        /* <DEDUP_REMOVED lines=8> */
[----:B------:R-:W0:Y:S02]  /*19ce0*/  SHFL.UP PT, R14, R6, 0x10, RZ ;  /* 0x06000000060e7989 */ /* 0x000e2400000e00ff */
[----:B0-2---:R-:W-:-:S04]  /*19cf0*/  SEL R3, R14, RZ, P5 ;  /* 0x000000ff0e037207 */ /* 0x005fc80002800000 */
[----:B------:R-:W-:-:S05]  /*19d00*/  IADD3 R3, R6, R3, RZ ;  /* 0x0000000306037210 */ /* 0x000fca0007ffe0ff */
[----:B------:R0:W2:Y:S02]  /*19d10*/  SHFL.IDX PT, R14, R3, 0x1f, 0x1f ;  /* 0x03e01f00030e7f89 */ /* 0x0000a400000e0000 */
.L_x_2177:
[----:B------:R-:W-:Y:S02]  /*19d20*/  ULDC UR4, c[0x0][0xc38] ;  /* 0x00030e0000047ab9 */ /* 0x000fe40000000800 */
[----:B------:R-:W-:-:S04]  /*19d30*/  IMAD.U32 R4, RZ, RZ, UR4 ;  /* 0x00000004ff047e24 */ /* 0x000fc8000f8e00ff */
[----:B--2---:R-:W-:-:S04]  /*19d40*/  IMAD R5, R14, R4, RZ ;  /* 0x000000040e057224 */ /* 0x004fc800078e02ff */
[----:B------:R-:W-:-:S05]  /*19d50*/  IMAD.IADD R16, R5, 0x1, R16 ;  /* 0x0000000105107824 */ /* 0x000fca00078e0210 */
[----:B------:R-:W-:-:S13]  /*19d60*/  ISETP.GT.AND P6, PT, R16, R0, PT ;  /* 0x000000001000720c */ /* 0x000fda0003fc4270 */
[----:B------:R-:W-:Y:S05]  /*19d70*/  @!P6 BRA `(.L_x_2084) ;  /* 0xfffffffc0064e947 */ /* 0x000fea000383ffff */
.L_x_2079:
[----:B------:R-:W-:Y:S01]  /*19d80*/  IMAD.IADD R16, R16, 0x1, -R5 ;  /* 0x0000000110107824 */ /* 0x000fe200078e0a05 */
[----:B------:R-:W-:-:S03]  /*19d90*/  UMOV UR4, 0xffffffff ;  /* 0xffffffff00047882 */ /* 0x000fc60000000000 */
[----:B------:R-:W-:-:S05]  /*19da0*/  IMAD R5, R3, R4, R16 ;  /* 0x0000000403057224 */ /* 0x000fca00078e0210 */
[----:B------:R-:W-:Y:S01]  /*19db0*/  ISETP.GT.AND P6, PT, R5, R0, PT ;  /* 0x000000000500720c */ /* 0x000fe20003fc4270 */
[----:B------:R-:W-:-:S12]  /*19dc0*/  BRA.DIV UR4, `(.L_x_2085) ;  /* 0x0000002604d47947 */ /* 0x000fd8000b800000 */
[----:B------:R-:W-:-:S04]  /*19dd0*/  VOTE.ANY R5, PT, !P6 ;  /* 0x0000000000057806 */ /* 0x000fc800070e0100 */
[----:B------:R-:W2:Y:S02]  /*19de0*/  POPC R6, R5 ;  /* 0x0000000500067309 */ /* 0x000ea40000000000 */
[----:B--2---:R2:W3:Y:S02]  /*19df0*/  SHFL.IDX PT, R17, R2, R6, 0x1f ;  /* 0x00001f0602117589 */ /* 0x0044e400000e0000 */
.L_x_2181:
[----:B------:R-:W-:Y:S01]  /*19e00*/  ISETP.NE.AND P0, PT, R5, RZ, PT ;  /* 0x000000ff0500720c */ /* 0x000fe20003f05270 */
[----:B------:R-:W-:-:S12]  /*19e10*/  IMAD.MOV.U32 R5, RZ, RZ, RZ ;  /* 0x000000ffff057224 */ /* 0x000fd800078e00ff */
[----:B------:R-:W-:Y:S05]  /*19e20*/  @!P0 BRA `(.L_x_2086) ;  /* 0x0000000000108947 */ /* 0x000fea0003800000 */
[----:B------:R-:W-:Y:S01]  /*19e30*/  UMOV UR4, 0xffffffff ;  /* 0xffffffff00047882 */ /* 0x000fe20000000000 */
[----:B------:R-:W-:Y:S02]  /*19e40*/  VIADD R12, R6, 0xffffffff ;  /* 0xffffffff060c7836 */ /* 0x000fe40000000000 */
[----:B------:R-:W-:Y:S05]  /*19e50*/  BRA.DIV UR4, `(.L_x_2087) ;  /* 0x0000002604f87947 */ /* 0x000fea000b800000 */
[----:B------:R4:W0:Y:S02]  /*19e60*/  SHFL.IDX PT, R5, R3, R12, 0x1f ;  /* 0x00001f0c03057589 */ /* 0x00082400000e0000 */
.L_x_2086:
[----:B0-2-4-:R-:W0:Y:S01]  /*19e70*/  LDC.64 R2, c[0x0][0xc90] ;  /* 0x00032400ff027b82 */ /* 0x015e220000000a00 */
[----:B------:R-:W-:-:S04]  /*19e80*/  IMAD.IADD R19, R6, 0x1, R19 ;  /* 0x0000000106137824 */ /* 0x000fc800078e0213 */
[----:B0-----:R-:W-:-:S05]  /*19e90*/  IMAD.WIDE R2, R19, 0x4, R2 ;  /* 0x0000000413027825 */ /* 0x001fca00078e0202 */
[----:B------:R-:W3:Y:S01]  /*19ea0*/  LDG.E R7, desc[UR40][R2.64] ;  /* 0x0000002802077981 */ /* 0x000ee2000c1e1900 */
[----:B------:R-:W-:-:S04]  /*19eb0*/  IMAD R16, R5, R4, R16 ;  /* 0x0000000405107224 */ /* 0x000fc800078e0210 */
[----:B------:R-:W-:Y:S02]  /*19ec0*/  IMAD.IADD R0, R0, 0x1, -R16 ;  /* 0x0000000100007824 */ /* 0x000fe400078e0a10 */
[----:B---3--:R-:W-:-:S05]  /*19ed0*/  IMAD R6, R17, R7, RZ ;  /* 0x0000000711067224 */ /* 0x008fca00078e02ff */
        /* <DEDUP_REMOVED lines=11> */
[----:B------:R-:W-:Y:S01]  /*19f90*/  IMAD.HI.U32 R2, R2, R3, RZ ;  /* 0x0000000302027227 */ /* 0x000fe200078e00ff */
[----:B------:R-:W-:-:S05]  /*19fa0*/  IADD3 R5, RZ, -R5, RZ ;  /* 0x80000005ff057210 */ /* 0x000fca0007ffe0ff */
        /* <DEDUP_REMOVED lines=31> */
[-C--:B------:R-:W-:Y:S01]  /*1a1a0*/  @!P1 IADD3 R2, R2, -R7.reuse, RZ ;  /* 0x8000000702029210 */ /* 0x080fe20007ffe0ff */
        /* <DEDUP_REMOVED lines=14> */
.L_x_2080:
[----:B------:R-:W-:Y:S01]  /*1a290*/  UMOV UR4, URZ ;  /* 0x0000003f00047c82 */ /* 0x000fe20008000000 */
[----:B------:R-:W-:Y:S01]  /*1a2a0*/  UMOV UR5, URZ ;  /* 0x0000003f00057c82 */ /* 0x000fe20008000000 */
[----:B------:R-:W-:Y:S01]  /*1a2b0*/  ULDC UR6, c[0x0][0xc3c] ;  /* 0x00030f0000067ab9 */ /* 0x000fe20000000800 */
[----:B------:R-:W-:Y:S02]  /*1a2c0*/  IMAD.MOV.U32 R16, RZ, RZ, R0 ;  /* 0x000000ffff107224 */ /* 0x000fe400078e0000 */
[----:B------:R-:W-:Y:S02]  /*1a2d0*/  IMAD.U32 R17, RZ, RZ, UR4 ;  /* 0x00000004ff117e24 */ /* 0x000fe4000f8e00ff */
[----:B------:R-:W-:Y:S02]  /*1a2e0*/  IMAD.U32 R18, RZ, RZ, UR5 ;  /* 0x00000005ff127e24 */ /* 0x000fe4000f8e00ff */
[----:B------:R-:W-:-:S07]  /*1a2f0*/  IMAD.U32 R19, RZ, RZ, UR6 ;  /* 0x00000006ff137e24 */ /* 0x000fce000f8e00ff */
.L_x_2088:
[----:B------:R-:W2:Y:S01]  /*1a300*/  S2R R0, SR_TID.X ;  /* 0x0000000000007919 */ /* 0x000ea20000002100 */
[----:B------:R-:W-:Y:S05]  /*1a310*/  WARPSYNC.ALL ;  /* 0x0000000000007948 */ /* 0x000fea0003800000 */
[----:B------:R-:W-:Y:S01]  /*1a320*/  BAR.SYNC.DEFER_BLOCKING 0x4, 0x200 ;  /* 0x0108000000007b1d */ /* 0x000fe20000010000 */
[----:B--2---:R-:W-:-:S04]  /*1a330*/  LOP3.LUT R0, R0, 0x1f, RZ, 0xc0, !PT ;  /* 0x0000001f00007812 */ /* 0x004fc800078ec0ff */
[----:B------:R-:W-:-:S13]  /*1a340*/  ISETP.NE.AND P0, PT, R0, RZ, PT ;  /* 0x000000ff0000720c */ /* 0x000fda0003f05270 */
[----:B0-----:R-:W0:Y:S01]  /*1a350*/  @!P0 S2R R3, SR_CgaCtaId ;  /* 0x0000000000038919 */ /* 0x001e220000008800 */
[----:B------:R-:W-:-:S04]  /*1a360*/  @!P0 MOV R0, 0x400 ;  /* 0x0000040000008802 */ /* 0x000fc80000000f00 */
[----:B0-----:R-:W-:-:S05]  /*1a370*/  @!P0 LEA R22, R3, R0, 0x18 ;  /* 0x0000000003168211 */ /* 0x001fca00078ec0ff */
[----:B------:R4:W-:Y:S01]  /*1a380*/  @!P0 STS.128 [R22+0x132d0], R16 ;  /* 0x0132d01016008388 */ /* 0x0009e20000000c00 */
[----:B------:R-:W-:Y:S06]  /*1a390*/  BAR.ARV 0x5, 0x200 ;  /* 0x0148000000007b1d */ /* 0x000fec0000002000 */
.L_x_2077:
[----:B------:R-:W-:Y:S02]  /*1a3a0*/  ULDC UR4, c[0x0][0xc3c] ;  /* 0x00030f0000047ab9 */ /* 0x000fe40000000800 */
[----:B---3--:R-:W-:-:S13]  /*1a3b0*/  ISETP.GE.AND P0, PT, R19, UR4, PT ;  /* 0x0000000413007c0c */ /* 0x008fda000bf06270 */
[----:B------:R-:W-:Y:S05]  /*1a3c0*/  @!P0 BRA `(.L_x_2089) ;  /* 0xffffffb000ec8947 */ /* 0x000fea000383ffff */
[----:B------:R-:W-:Y:S05]  /*1a3d0*/  BSYNC B7 ;  /* 0x0000000000077941 */ /* 0x000fea0003800000 */
.L_x_1987:
[----:B0-----:R-:W3:Y:S01]  /*1a3e0*/  LDL.LU R0, [R1+0x3c] ;  /* 0x00003c0001007983 */ /* 0x001ee20000300800 */
[----:B------:R-:W-:Y:S01]  /*1a3f0*/  BSSY B0, `(.L_x_2090) ;  /* 0x000000b000007945 */ /* 0x000fe20003800000 */
[----:B------:R-:W0:Y:S01]  /*1a400*/  S2R R5, SR_CgaCtaId ;  /* 0x0000000000057919 */ /* 0x000e220000008800 */
[----:B---3--:R-:W-:-:S04]  /*1a410*/  IADD3 R0, R0, 0x1, RZ ;  /* 0x0000000100007810 */ /* 0x008fc80007ffe0ff */
        /* <DEDUP_REMOVED lines=8> */
.L_x_2184:
[----:B------:R-:W-:Y:S05]  /*1a4a0*/  BSYNC B0 ;  /* 0x0000000000007941 */ /* 0x000fea0003800000 */
.L_x_2090:
[----:B------:R-:W-:-:S03]  /*1a4b0*/  UMOV UR4, 0xffffffff ;  /* 0xffffffff00047882 */ /* 0x000fc60000000000 */
[----:B------:R-:W-:Y:S05]  /*1a4c0*/  BRA.DIV UR4, `(.L_x_2092) ;  /* 0x0000002204987947 */ /* 0x000fea000b800000 */
[----:B0-----:R-:W0:Y:S02]  /*1a4d0*/  S2R R0, SR_TID.X ;  /* 0x0000000000007919 */ /* 0x001e240000002100 */
[----:B0-----:R-:W-:-:S04]  /*1a4e0*/  SHF.R.U32.HI R0, RZ, 0x5, R0 ;  /* 0x00000005ff007819 */ /* 0x001fc80000011600 */
[----:B------:R-:W-:-:S05]  /*1a4f0*/  LOP3.LUT R0, R0, 0x3, RZ, 0xc0, !PT ;  /* 0x0000000300007812 */ /* 0x000fca00078ec0ff */
[----:B------:R0:W3:Y:S02]  /*1a500*/  SHFL.IDX PT, R14, R0, RZ, 0x1f ;  /* 0x00001fff000e7589 */ /* 0x0000e400000e0000 */
.L_x_2187:
[----:B---3--:R-:W-:-:S13]  /*1a510*/  ISETP.NE.AND P0, PT, R14, RZ, PT ;  /* 0x000000ff0e00720c */ /* 0x008fda0003f05270 */
[----:B------:R-:W-:Y:S05]  /*1a520*/  @P0 BRA `(.L_x_1866) ;  /* 0x0000000000a40947 */ /* 0x000fea0003800000 */
[----:B------:R-:W-:-:S03]  /*1a530*/  UMOV UR4, 0xffffffff ;  /* 0xffffffff00047882 */ /* 0x000fc60000000000 */
[----:B------:R-:W-:Y:S05]  /*1a540*/  BRA.DIV UR4, `(.L_x_2093) ;  /* 0x0000002204ac7947 */ /* 0x000fea000b800000 */
[----:B------:R-:W-:-:S13]  /*1a550*/  ELECT P6, URZ, PT ;  /* 0x00000000003f782f */ /* 0x000fda00038c0000 */
.L_x_2190:
[----:B------:R-:W-:Y:S05]  /*1a560*/  @!P6 BRA `(.L_x_1866) ;  /* 0x000000000094e947 */ /* 0x000fea0003800000 */
[----:B0-----:R-:W3:Y:S02]  /*1a570*/  LDL.LU R0, [R1+0x38] ;  /* 0x0000380001007983 */ /* 0x001ee40000300800 */
[----:B---3--:R-:W-:-:S04]  /*1a580*/  LOP3.LUT R0, R0, 0x2, RZ, 0xfc, !PT ;  /* 0x0000000200007812 */ /* 0x008fc800078efcff */
[----:B------:R-:W-:-:S13]  /*1a590*/  ISETP.NE.AND P0, PT, R0, 0x3, PT ;  /* 0x000000030000780c */ /* 0x000fda0003f05270 */
[----:B------:R-:W-:Y:S05]  /*1a5a0*/  @!P0 BRA `(.L_x_2094) ;  /* 0x0000000000048947 */ /* 0x000fea0003800000 */
[----:B------:R-:W-:Y:S01]  /*1a5b0*/  BPT.TRAP 0x1 ;  /* 0x000000040000795c */ /* 0x000fe20000300000 */
.L_x_2094:
        /* <DEDUP_REMOVED lines=12> */
.L_x_2191:
[----:B------:R-:W3:Y:S02]  /*1a680*/  SYNCS.PHASECHK.TRANS64.TRYWAIT P1, [R3+URZ], R0 ;  /* 0x00000000030075a7 */ /* 0x000ee4000802017f */
[----:B---3--:R-:W-:Y:S05]  /*1a690*/  @!P1 BRA `(.L_x_2096) ;  /* 0x00000020008c9947 */ /* 0x008fea0003800000 */
.L_x_2192:
[----:B------:R-:W-:Y:S05]  /*1a6a0*/  @!P0 BRA `(.L_x_2097) ;  /* 0x0000000000048947 */ /* 0x000fea0003800000 */
[----:B------:R-:W-:Y:S01]  /*1a6b0*/  BPT.TRAP 0x1 ;  /* 0x000000040000795c */ /* 0x000fe20000300000 */
.L_x_2097:
[----:B---3--:R-:W-:-:S04]  /*1a6c0*/  IMAD R3, R24, 0x8, R9 ;  /* 0x0000000818037824 */ /* 0x008fc800078e0209 */
[----:B------:R-:W3:Y:S02]  /*1a6d0*/  SYNCS.PHASECHK.TRANS64.TRYWAIT P1, [R3+URZ+0x13260], R2 ;  /* 0x01326002030075a7 */ /* 0x000ee4000802017f */
[----:B---3--:R-:W-:Y:S05]  /*1a6e0*/  @!P1 BRA `(.L_x_2098) ;  /* 0x00000020008c9947 */ /* 0x008fea0003800000 */
.L_x_2193:
[----:B------:R-:W-:Y:S05]  /*1a6f0*/  @!P0 BRA `(.L_x_2099) ;  /* 0x0000000000048947 */ /* 0x000fea0003800000 */
[----:B------:R-:W-:Y:S01]  /*1a700*/  BPT.TRAP 0x1 ;  /* 0x000000040000795c */ /* 0x000fe20000300000 */
.L_x_2099:
[----:B------:R-:W-:-:S04]  /*1a710*/  IMAD R5, R4, 0x8, R9 ;  /* 0x0000000804057824 */ /* 0x000fc800078e0209 */
[----:B------:R-:W5:Y:S02]  /*1a720*/  SYNCS.PHASECHK.TRANS64.TRYWAIT P1, [R5+URZ+0x13260], R0 ;  /* 0x01326000050075a7 */ /* 0x000f64000802017f */
[----:B-----5:R-:W-:Y:S05]  /*1a730*/  @!P1 BRA `(.L_x_2100) ;  /* 0x00000020008c9947 */ /* 0x020fea0003800000 */
.L_x_2194:
[----:B------:R-:W-:Y:S05]  /*1a740*/  @!P0 BRA `(.L_x_2101) ;  /* 0x0000000000048947 */ /* 0x000fea0003800000 */
[----:B------:R-:W-:Y:S01]  /*1a750*/  BPT.TRAP 0x1 ;  /* 0x000000040000795c */ /* 0x000fe20000300000 */
.L_x_2101:
[----:B------:R-:W5:Y:S02]  /*1a760*/  SYNCS.PHASECHK.TRANS64.TRYWAIT P0, [R3+URZ+0x13280], R2 ;  /* 0x01328002030075a7 */ /* 0x000f64000800017f */
[----:B-----5:R-:W-:Y:S05]  /*1a770*/  @!P0 BRA `(.L_x_2102) ;  /* 0x0000002000908947 */ /* 0x020fea0003800000 */
.L_x_2103:
[----:B------:R0:W0:Y:S02]  /*1a780*/  SYNCS.PHASECHK.TRANS64.TRYWAIT P0, [R5+URZ+0x13280], R0 ;  /* 0x01328000050075a7 */ /* 0x000024000800017f */
[----:B0-----:R-:W-:Y:S05]  /*1a790*/  @!P0 NANOSLEEP.SYNCS 0x989680 ;  /* 0x009896800000895d */ /* 0x001fea0003900000 */
[----:B------:R-:W0:Y:S02]  /*1a7a0*/  @!P0 SYNCS.PHASECHK.TRANS64 P0, [R5+URZ+0x13280], R0 ;  /* 0x01328000050085a7 */ /* 0x000e24000800007f */
[----:B0-----:R-:W-:Y:S05]  /*1a7b0*/  @!P0 BRA `(.L_x_2103) ;  /* 0xfffffffc00f08947 */ /* 0x001fea000383ffff */
.L_x_1866:
[----:B------:R-:W-:Y:S05]  /*1a7c0*/  BSYNC B8 ;  /* 0x0000000000087941 */ /* 0x000fea0003800000 */
.L_x_1863:
[----:B------:R-:W-:Y:S05]  /*1a7d0*/  EXIT ;  /* 0x000000000000794d */ /* 0x000fea0003800000 */
.L_x_1882:
[----:B0-----:R0:W1:Y:S02]  /*1a7e0*/  SYNCS.PHASECHK.TRANS64.TRYWAIT P5, [R74+URZ+0x13290], R75 ;  /* 0x0132904b4a0075a7 */ /* 0x00106400080a017f */
[----:B-1----:R-:W-:Y:S05]  /*1a7f0*/  @!P5 NANOSLEEP.SYNCS 0x989680 ;  /* 0x009896800000d95d */ /* 0x002fea0003900000 */
[----:B------:R-:W1:Y:S02]  /*1a800*/  @!P5 SYNCS.PHASECHK.TRANS64 P5, [R74+URZ+0x13290], R75 ;  /* 0x0132904b4a00d5a7 */ /* 0x000e6400080a007f */
[----:B-1----:R-:W-:Y:S05]  /*1a810*/  @!P5 BRA `(.L_x_1882) ;  /* 0xfffffffc00f0d947 */ /* 0x002fea000383ffff */
[----:B------:R-:W-:Y:S05]  /*1a820*/  BRA `(.L_x_2104) ;  /* 0xfffffe7c00d47947 */ /* 0x000fea000383ffff */
.L_x_1892:
[----:B0-----:R0:W1:Y:S02]  /*1a830*/  SYNCS.PHASECHK.TRANS64.TRYWAIT P5, [R74+URZ+0x13290], R75 ;  /* 0x0132904b4a0075a7 */ /* 0x00106400080a017f */
[----:B-1----:R-:W-:Y:S05]  /*1a840*/  @!P5 NANOSLEEP.SYNCS 0x989680 ;  /* 0x009896800000d95d */ /* 0x002fea0003900000 */
[----:B------:R-:W1:Y:S02]  /*1a850*/  @!P5 SYNCS.PHASECHK.TRANS64 P5, [R74+URZ+0x13290], R75 ;  /* 0x0132904b4a00d5a7 */ /* 0x000e6400080a007f */
[----:B-1----:R-:W-:Y:S05]  /*1a860*/  @!P5 BRA `(.L_x_1892) ;  /* 0xfffffffc00f0d947 */ /* 0x002fea000383ffff */
[----:B------:R-:W-:Y:S05]  /*1a870*/  BRA `(.L_x_2105) ;  /* 0xfffffe8c00f07947 */ /* 0x000fea000383ffff */
.L_x_1897:
[----:B0-----:R0:W1:Y:S02]  /*1a880*/  SYNCS.PHASECHK.TRANS64.TRYWAIT P1, [R74+URZ+0x13290], R75 ;  /* 0x0132904b4a0075a7 */ /* 0x001064000802017f */
[----:B-1----:R-:W-:Y:S05]  /*1a890*/  @!P1 NANOSLEEP.SYNCS 0x989680 ;  /* 0x009896800000995d */ /* 0x002fea0003900000 */
[----:B------:R-:W1:Y:S02]  /*1a8a0*/  @!P1 SYNCS.PHASECHK.TRANS64 P1, [R74+URZ+0x13290], R75 ;  /* 0x0132904b4a0095a7 */ /* 0x000e64000802007f */
[----:B-1----:R-:W-:Y:S05]  /*1a8b0*/  @!P1 BRA `(.L_x_1897) ;  /* 0xfffffffc00f09947 */ /* 0x002fea000383ffff */
[----:B------:R-:W-:Y:S05]  /*1a8c0*/  BRA `(.L_x_2106) ;  /* 0xfffffe9c00fc7947 */ /* 0x000fea000383ffff */
.L_x_1901:
[----:B------:R0:W0:Y:S02]  /*1a8d0*/  SYNCS.PHASECHK.TRANS64.TRYWAIT P0, [R74+URZ+0x132b0], R75 ;  /* 0x0132b04b4a0075a7 */ /* 0x000024000800017f */
[----:B0-----:R-:W-:Y:S05]  /*1a8e0*/  @!P0 NANOSLEEP.SYNCS 0x989680 ;  /* 0x009896800000895d */ /* 0x001fea0003900000 */
[----:B------:R-:W0:Y:S02]  /*1a8f0*/  @!P0 SYNCS.PHASECHK.TRANS64 P0, [R74+URZ+0x132b0], R75 ;  /* 0x0132b04b4a0085a7 */ /* 0x000e24000800007f */
[----:B0-----:R-:W-:Y:S05]  /*1a900*/  @!P0 BRA `(.L_x_1901) ;  /* 0xfffffffc00f08947 */ /* 0x001fea000383ffff */
[----:B------:R-:W-:Y:S05]  /*1a910*/  BRA `(.L_x_2107) ;  /* 0xfffffea0005c7947 */ /* 0x000fea000383ffff */
.L_x_1919:
[----:B------:R-:W-:Y:S01]  /*1a920*/  BSSY B1, `(.L_x_2108) ;  /* 0x0000007000017945 */ /* 0x000fe20003800000 */
[----:B------:R-:W-:Y:S02]  /*1a930*/  IMAD.MOV.U32 R12, RZ, RZ, RZ ;  /* 0x000000ffff0c7224 */ /* 0x000fe400078e00ff */
[----:B------:R-:W-:Y:S02]  /*1a940*/  IMAD.MOV.U32 R11, RZ, RZ, 0x1e1f ;  /* 0x00001e1fff0b7424 */ /* 0x000fe400078e00ff */
[----:B------:R-:W-:-:S07]  /*1a950*/  IMAD.MOV.U32 R15, RZ, RZ, -0x1 ;  /* 0xffffffffff0f7424 */ /* 0x000fce00078e00ff */
[----:B------:R-:W-:Y:S05]  /*1a960*/  WARPSYNC.COLLECTIVE R15, `(.L_x_2109) ;  /* 0x000000000f087348 */ /* 0x000fea0003c00000 */
[----:B------:R0:W1:Y:S02]  /*1a970*/  SHFL.IDX P6, R14, R13, R12, R11 ;  /* 0x0000000c0d0e7389 */ /* 0x00006400000c000b */
[----:B01----:R-:W-:Y:S01]  /*1a980*/  ENDCOLLECTIVE ;  /* 0x000000000000791b */ /* 0x003fe20003800000 */
.L_x_2109:
[----:B------:R-:W-:Y:S05]  /*1a990*/  BSYNC B1 ;  /* 0x0000000000017941 */ /* 0x000fea0003800000 */
.L_x_2108:
        /* <DEDUP_REMOVED lines=8> */
.L_x_2110:
[----:B------:R-:W-:Y:S02]  /*1aa20*/  IMAD.MOV.U32 R13, RZ, RZ, R4 ;  /* 0x000000ffff0d7224 */ /* 0x000fe400078e0004 */
[----:B------:R-:W-:-:S07]  /*1aa30*/  IMAD.MOV.U32 R3, RZ, RZ, R14 ;  /* 0x000000ffff037224 */ /* 0x000fce00078e000e */
[----:B------:R-:W-:Y:S05]  /*1aa40*/  WARPSYNC.COLLECTIVE R15, `(.L_x_2111) ;  /* 0x000000000f087348 */ /* 0x000fea0003c00000 */
[----:B------:R0:W1:Y:S02]  /*1aa50*/  SHFL.IDX P6, R14, R13, R12, R11 ;  /* 0x0000000c0d0e7389 */ /* 0x00006400000c000b */
[----:B01----:R-:W-:Y:S01]  /*1aa60*/  ENDCOLLECTIVE ;  /* 0x000000000000791b */ /* 0x003fe20003800000 */
.L_x_2111:
[----:B------:R-:W-:Y:S02]  /*1aa70*/  IMAD.MOV.U32 R13, RZ, RZ, R5 ;  /* 0x000000ffff0d7224 */ /* 0x000fe400078e0005 */
[----:B------:R-:W-:-:S07]  /*1aa80*/  IMAD.MOV.U32 R4, RZ, RZ, R14 ;  /* 0x000000ffff047224 */ /* 0x000fce00078e000e */
[----:B------:R-:W-:Y:S05]  /*1aa90*/  WARPSYNC.COLLECTIVE R15, `(.L_x_2112) ;  /* 0x000000000f087348 */ /* 0x000fea0003c00000 */
[----:B------:R0:W1:Y:S02]  /*1aaa0*/  SHFL.IDX P6, R14, R13, R12, R11 ;  /* 0x0000000c0d0e7389 */ /* 0x00006400000c000b */
[----:B01----:R-:W-:Y:S01]  /*1aab0*/  ENDCOLLECTIVE ;  /* 0x000000000000791b */ /* 0x003fe20003800000 */
.L_x_2112:
[----:B------:R-:W-:Y:S05]  /*1aac0*/  BRA `(.L_x_2113) ;  /* 0xfffffeac00c87947 */ /* 0x000fea000383ffff */
.L_x_1923:
[----:B-1----:R1:W2:Y:S02]  /*1aad0*/  SYNCS.PHASECHK.TRANS64.TRYWAIT P0, [R16+URZ+0x13200], R5 ;  /* 0x01320005100075a7 */ /* 0x0022a4000800017f */
[----:B--2---:R-:W-:Y:S05]  /*1aae0*/  @!P0 NANOSLEEP.SYNCS 0x989680 ;  /* 0x009896800000895d */ /* 0x004fea0003900000 */
[----:B------:R-:W2:Y:S02]  /*1aaf0*/  @!P0 SYNCS.PHASECHK.TRANS64 P0, [R16+URZ+0x13200], R5 ;  /* 0x01320005100085a7 */ /* 0x000ea4000800007f */
[----:B--2---:R-:W-:Y:S05]  /*1ab00*/  @!P0 BRA `(.L_x_1923) ;  /* 0xfffffffc00f08947 */ /* 0x004fea000383ffff */
[----:B------:R-:W-:Y:S05]  /*1ab10*/  BRA `(.L_x_2114) ;  /* 0xfffffeb000687947 */ /* 0x000fea000383ffff */
.L_x_1927:
[----:B------:R-:W-:Y:S01]  /*1ab20*/  BSSY B1, `(.L_x_2115) ;  /* 0x0000007000017945 */ /* 0x000fe20003800000 */
[----:B------:R-:W-:Y:S01]  /*1ab30*/  IMAD.MOV.U32 R12, RZ, RZ, RZ ;  /* 0x000000ffff0c7224 */ /* 0x000fe200078e00ff */
[----:B------:R-:W-:Y:S01]  /*1ab40*/  MOV R15, 0xffffffff ;  /* 0xffffffff000f7802 */ /* 0x000fe20000000f00 */
[----:B------:R-:W-:-:S07]  /*1ab50*/  IMAD.MOV.U32 R11, RZ, RZ, 0x1e1f ;  /* 0x00001e1fff0b7424 */ /* 0x000fce00078e00ff */
[----:B------:R-:W-:Y:S05]  /*1ab60*/  WARPSYNC.COLLECTIVE R15, `(.L_x_2116) ;  /* 0x000000000f087348 */ /* 0x000fea0003c00000 */
[----:B------:R0:W1:Y:S02]  /*1ab70*/  SHFL.IDX P6, R14, R13, R12, R11 ;  /* 0x0000000c0d0e7389 */ /* 0x00006400000c000b */
[----:B01----:R-:W-:Y:S01]  /*1ab80*/  ENDCOLLECTIVE ;  /* 0x000000000000791b */ /* 0x003fe20003800000 */
.L_x_2116:
[----:B------:R-:W-:Y:S05]  /*1ab90*/  BSYNC B1 ;  /* 0x0000000000017941 */ /* 0x000fea0003800000 */
.L_x_2115:
        /* <DEDUP_REMOVED lines=8> */
.L_x_2117:
[----:B------:R-:W-:Y:S02]  /*1ac20*/  IMAD.MOV.U32 R13, RZ, RZ, R20 ;  /* 0x000000ffff0d7224 */ /* 0x000fe400078e0014 */
[----:B------:R-:W-:-:S07]  /*1ac30*/  IMAD.MOV.U32 R3, RZ, RZ, R14 ;  /* 0x000000ffff037224 */ /* 0x000fce00078e000e */
[----:B------:R-:W-:Y:S05]  /*1ac40*/  WARPSYNC.COLLECTIVE R15, `(.L_x_2118) ;  /* 0x000000000f087348 */ /* 0x000fea0003c00000 */
[----:B------:R0:W1:Y:S02]  /*1ac50*/  SHFL.IDX P6, R14, R13, R12, R11 ;  /* 0x0000000c0d0e7389 */ /* 0x00006400000c000b */
[----:B01----:R-:W-:Y:S01]  /*1ac60*/  ENDCOLLECTIVE ;  /* 0x000000000000791b */ /* 0x003fe20003800000 */
.L_x_2118:
[----:B------:R-:W-:Y:S02]  /*1ac70*/  IMAD.MOV.U32 R13, RZ, RZ, R4 ;  /* 0x000000ffff0d7224 */ /* 0x000fe400078e0004 */
[----:B------:R-:W-:-:S07]  /*1ac80*/  IMAD.MOV.U32 R20, RZ, RZ, R14 ;  /* 0x000000ffff147224 */ /* 0x000fce00078e000e */
[----:B------:R-:W-:Y:S05]  /*1ac90*/  WARPSYNC.COLLECTIVE R15, `(.L_x_2119) ;  /* 0x000000000f087348 */ /* 0x000fea0003c00000 */
[----:B------:R0:W1:Y:S02]  /*1aca0*/  SHFL.IDX P6, R14, R13, R12, R11 ;  /* 0x0000000c0d0e7389 */ /* 0x00006400000c000b */
[----:B01----:R-:W-:Y:S01]  /*1acb0*/  ENDCOLLECTIVE ;  /* 0x000000000000791b */ /* 0x003fe20003800000 */
.L_x_2119:
[----:B------:R-:W-:Y:S05]  /*1acc0*/  BRA `(.L_x_2120) ;  /* 0xfffffec000887947 */ /* 0x000fea000383ffff */
.L_x_1931:
[----:B-1----:R1:W2:Y:S02]  /*1acd0*/  SYNCS.PHASECHK.TRANS64.TRYWAIT P1, [R16+URZ+0x13200], R21 ;  /* 0x01320015100075a7 */ /* 0x0022a4000802017f */
[----:B--2---:R-:W-:Y:S05]  /*1ace0*/  @!P1 NANOSLEEP.SYNCS 0x989680 ;  /* 0x009896800000995d */ /* 0x004fea0003900000 */
[----:B------:R-:W2:Y:S02]  /*1acf0*/  @!P1 SYNCS.PHASECHK.TRANS64 P1, [R16+URZ+0x13200], R21 ;  /* 0x01320015100095a7 */ /* 0x000ea4000802007f */
[----:B--2---:R-:W-:Y:S05]  /*1ad00*/  @!P1 BRA `(.L_x_1931) ;  /* 0xfffffffc00f09947 */ /* 0x004fea000383ffff */
[----:B------:R-:W-:Y:S05]  /*1ad10*/  BRA `(.L_x_2121) ;  /* 0xfffffec400007947 */ /* 0x000fea000383ffff */
.L_x_1935:
[----:B-1----:R1:W2:Y:S02]  /*1ad20*/  SYNCS.PHASECHK.TRANS64.TRYWAIT P0, [R0+URZ+0x13230], R5 ;  /* 0x01323005000075a7 */ /* 0x0022a4000800017f */
[----:B--2---:R-:W-:Y:S05]  /*1ad30*/  @!P0 NANOSLEEP.SYNCS 0x989680 ;  /* 0x009896800000895d */ /* 0x004fea0003900000 */
[----:B------:R-:W2:Y:S02]  /*1ad40*/  @!P0 SYNCS.PHASECHK.TRANS64 P0, [R0+URZ+0x13230], R5 ;  /* 0x01323005000085a7 */ /* 0x000ea4000800007f */
[----:B--2---:R-:W-:Y:S05]  /*1ad50*/  @!P0 BRA `(.L_x_1935) ;  /* 0xfffffffc00f08947 */ /* 0x004fea000383ffff */
[----:B------:R-:W-:Y:S05]  /*1ad60*/  BRA `(.L_x_1934) ;  /* 0xfffffed4004c7947 */ /* 0x000fea000383ffff */
.L_x_1942:
[----:B-1----:R1:W2:Y:S02]  /*1ad70*/  SYNCS.PHASECHK.TRANS64.TRYWAIT P2, [R13+URZ+0x13230], R10 ;  /* 0x0132300a0d0075a7 */ /* 0x0022a4000804017f */
[----:B--2---:R-:W-:Y:S05]  /*1ad80*/  @!P2 NANOSLEEP.SYNCS 0x989680 ;  /* 0x009896800000a95d */ /* 0x004fea0003900000 */
[----:B------:R-:W2:Y:S02]  /*1ad90*/  @!P2 SYNCS.PHASECHK.TRANS64 P2, [R13+URZ+0x13230], R10 ;  /* 0x0132300a0d00a5a7 */ /* 0x000ea4000804007f */
[----:B--2---:R-:W-:Y:S05]  /*1ada0*/  @!P2 BRA `(.L_x_1942) ;  /* 0xfffffffc00f0a947 */ /* 0x004fea000383ffff */
[----:B------:R-:W-:Y:S05]  /*1adb0*/  BRA `(.L_x_1941) ;  /* 0xffffff0800ec7947 */ /* 0x000fea000383ffff */
.L_x_1947:
[----:B-1----:R1:W2:Y:S02]  /*1adc0*/  SYNCS.PHASECHK.TRANS64.TRYWAIT P2, [R15+URZ+0x13250], R9 ;  /* 0x013250090f0075a7 */ /* 0x0022a4000804017f */
[----:B--2---:R-:W-:Y:S05]  /*1add0*/  @!P2 NANOSLEEP.SYNCS 0x989680 ;  /* 0x009896800000a95d */ /* 0x004fea0003900000 */
[----:B------:R-:W2:Y:S02]  /*1ade0*/  @!P2 SYNCS.PHASECHK.TRANS64 P2, [R15+URZ+0x13250], R9 ;  /* 0x013250090f00a5a7 */ /* 0x000ea4000804007f */
[----:B--2---:R-:W-:Y:S05]  /*1adf0*/  @!P2 BRA `(.L_x_1947) ;  /* 0xfffffffc00f0a947 */ /* 0x004fea000383ffff */
[----:B------:R-:W-:Y:S05]  /*1ae00*/  BRA `(.L_x_1946) ;  /* 0xffffff10005c7947 */ /* 0x000fea000383ffff */
.L_x_1956:
[----:B-1----:R1:W2:Y:S02]  /*1ae10*/  SYNCS.PHASECHK.TRANS64.TRYWAIT P0, [R10+URZ+0x13230], R11 ;  /* 0x0132300b0a0075a7 */ /* 0x0022a4000800017f */
[----:B--2---:R-:W-:Y:S05]  /*1ae20*/  @!P0 NANOSLEEP.SYNCS 0x989680 ;  /* 0x009896800000895d */ /* 0x004fea0003900000 */
[----:B------:R-:W2:Y:S02]  /*1ae30*/  @!P0 SYNCS.PHASECHK.TRANS64 P0, [R10+URZ+0x13230], R11 ;  /* 0x0132300b0a0085a7 */ /* 0x000ea4000800007f */
[----:B--2---:R-:W-:Y:S05]  /*1ae40*/  @!P0 BRA `(.L_x_1956) ;  /* 0xfffffffc00f08947 */ /* 0x004fea000383ffff */
[----:B------:R-:W-:Y:S05]  /*1ae50*/  BRA `(.L_x_1955) ;  /* 0xffffff4400707947 */ /* 0x000fea000383ffff */
.L_x_1961:
[----:B-1----:R1:W2:Y:S02]  /*1ae60*/  SYNCS.PHASECHK.TRANS64.TRYWAIT P0, [R13+URZ+0x13250], R9 ;  /* 0x013250090d0075a7 */ /* 0x0022a4000800017f */
[----:B--2---:R-:W-:Y:S05]  /*1ae70*/  @!P0 NANOSLEEP.SYNCS 0x989680 ;  /* 0x009896800000895d */ /* 0x004fea0003900000 */
[----:B------:R-:W2:Y:S02]  /*1ae80*/  @!P0 SYNCS.PHASECHK.TRANS64 P0, [R13+URZ+0x13250], R9 ;  /* 0x013250090d0085a7 */ /* 0x000ea4000800007f */
[----:B--2---:R-:W-:Y:S05]  /*1ae90*/  @!P0 BRA `(.L_x_1961) ;  /* 0xfffffffc00f08947 */ /* 0x004fea000383ffff */
[----:B------:R-:W-:Y:S05]  /*1aea0*/  BRA `(.L_x_1960) ;  /* 0xffffff4800e07947 */ /* 0x000fea000383ffff */
.L_x_1968:
[----:B---3--:R3:W4:Y:S02]  /*1aeb0*/  SYNCS.PHASECHK.TRANS64.TRYWAIT P0, [R8+URZ+0x13250], R3 ;  /* 0x01325003080075a7 */ /* 0x008724000800017f */
[----:B----4-:R-:W-:Y:S05]  /*1aec0*/  @!P0 NANOSLEEP.SYNCS 0x989680 ;  /* 0x009896800000895d */ /* 0x010fea0003900000 */
[----:B------:R-:W4:Y:S02]  /*1aed0*/  @!P0 SYNCS.PHASECHK.TRANS64 P0, [R8+URZ+0x13250], R3 ;  /* 0x01325003080085a7 */ /* 0x000f24000800007f */
[----:B----4-:R-:W-:Y:S05]  /*1aee0*/  @!P0 BRA `(.L_x_1968) ;  /* 0xfffffffc00f08947 */ /* 0x010fea000383ffff */
[----:B------:R-:W-:Y:S05]  /*1aef0*/  BRA `(.L_x_1967) ;  /* 0xffffff7000d47947 */ /* 0x000fea000383ffff */
.L_x_1993:
[----:B------:R-:W2:Y:S01]  /*1af00*/  S2R R6, SR_TID.X ;  /* 0x0000000000067919 */ /* 0x000ea20000002100 */
[----:B------:R-:W-:Y:S01]  /*1af10*/  BSSY B1, `(.L_x_2122) ;  /* 0x000000a000017945 */ /* 0x000fe20003800000 */
[----:B------:R-:W-:Y:S01]  /*1af20*/  MOV R12, RZ ;  /* 0x000000ff000c7202 */ /* 0x000fe20000000f00 */
[----:B-1----:R-:W-:Y:S02]  /*1af30*/  IMAD.MOV.U32 R11, RZ, RZ, 0x1f ;  /* 0x0000001fff0b7424 */ /* 0x002fe400078e00ff */
[----:B------:R-:W-:Y:S01]  /*1af40*/  IMAD.MOV.U32 R15, RZ, RZ, -0x1 ;  /* 0xffffffffff0f7424 */ /* 0x000fe200078e00ff */
[----:B--2---:R-:W-:-:S04]  /*1af50*/  SHF.R.U32.HI R6, RZ, 0x5, R6 ;  /* 0x00000005ff067819 */ /* 0x004fc80000011606 */
[----:B------:R-:W-:-:S05]  /*1af60*/  LOP3.LUT R6, R6, 0x3, RZ, 0xc0, !PT ;  /* 0x0000000306067812 */ /* 0x000fca00078ec0ff */
[----:B0-----:R-:W-:-:S07]  /*1af70*/  IMAD.MOV.U32 R13, RZ, RZ, R6 ;  /* 0x000000ffff0d7224 */ /* 0x001fce00078e0006 */
[----:B------:R-:W-:Y:S05]  /*1af80*/  WARPSYNC.COLLECTIVE R15, `(.L_x_2123) ;  /* 0x000000000f087348 */ /* 0x000fea0003c00000 */
[----:B------:R0:W1:Y:S02]  /*1af90*/  SHFL.IDX P6, R14, R13, R12, R11 ;  /* 0x0000000c0d0e7389 */ /* 0x00006400000c000b */
[----:B01----:R-:W-:Y:S01]  /*1afa0*/  ENDCOLLECTIVE ;  /* 0x000000000000791b */ /* 0x003fe20003800000 */
.L_x_2123:
[----:B------:R-:W-:Y:S05]  /*1afb0*/  BSYNC B1 ;  /* 0x0000000000017941 */ /* 0x000fea0003800000 */
.L_x_2122:
[----:B------:R-:W-:Y:S05]  /*1afc0*/  BRA `(.L_x_2124) ;  /* 0xffffffac00dc7947 */ /* 0x000fea000383ffff */
.L_x_1995:
[----:B------:R-:W-:Y:S01]  /*1afd0*/  BSSY B1, `(.L_x_2125) ;  /* 0x0000006000017945 */ /* 0x000fe20003800000 */
[----:B------:R-:W-:-:S07]  /*1afe0*/  IMAD.MOV.U32 R15, RZ, RZ, -0x1 ;  /* 0xffffffffff0f7424 */ /* 0x000fce00078e00ff */
[----:B012---:R-:W-:Y:S05]  /*1aff0*/  WARPSYNC.COLLECTIVE R15, `(.L_x_2126) ;  /* 0x000000000f0c7348 */ /* 0x007fea0003c00000 */
[----:B------:R-:W-:Y:S02]  /*1b000*/  ELECT P6, UR62, PT ;  /* 0x00000000003e782f */ /* 0x000fe400038c0000 */
[----:B------:R-:W-:Y:S01]  /*1b010*/  MOV R14, UR62 ;  /* 0x0000003e000e7c02 */ /* 0x000fe20008000f00 */
[----:B012---:R-:W-:Y:S10]  /*1b020*/  ENDCOLLECTIVE ;  /* 0x000000000000791b */ /* 0x007ff40003800000 */
.L_x_2126:
[----:B------:R-:W-:Y:S05]  /*1b030*/  BSYNC B1 ;  /* 0x0000000000017941 */ /* 0x000fea0003800000 */
.L_x_2125:
[----:B------:R-:W-:Y:S05]  /*1b040*/  BRA `(.L_x_1994) ;  /* 0xffffffac00d47947 */ /* 0x000fea000383ffff */
.L_x_1997:
[----:B--2---:R2:W3:Y:S02]  /*1b050*/  SYNCS.PHASECHK.TRANS64.TRYWAIT P0, [R22+URZ+0x13220], R5 ;  /* 0x01322005160075a7 */ /* 0x0044e4000800017f */
[----:B---3--:R-:W-:Y:S05]  /*1b060*/  @!P0 NANOSLEEP.SYNCS 0x989680 ;  /* 0x009896800000895d */ /* 0x008fea0003900000 */
[----:B------:R-:W3:Y:S02]  /*1b070*/  @!P0 SYNCS.PHASECHK.TRANS64 P0, [R22+URZ+0x13220], R5 ;  /* 0x01322005160085a7 */ /* 0x000ee4000800007f */
[----:B---3--:R-:W-:Y:S05]  /*1b080*/  @!P0 BRA `(.L_x_1997) ;  /* 0xfffffffc00f08947 */ /* 0x008fea000383ffff */
[----:B------:R-:W-:Y:S05]  /*1b090*/  BRA `(.L_x_2127) ;  /* 0xffffffac00e47947 */ /* 0x000fea000383ffff */
.L_x_2001:
[----:B--2---:R2:W3:Y:S02]  /*1b0a0*/  SYNCS.PHASECHK.TRANS64.TRYWAIT P0, [R6+URZ+0x132a0], R5 ;  /* 0x0132a005060075a7 */ /* 0x0044e4000800017f */
[----:B---3--:R-:W-:Y:S05]  /*1b0b0*/  @!P0 NANOSLEEP.SYNCS 0x989680 ;  /* 0x009896800000895d */ /* 0x008fea0003900000 */
[----:B------:R-:W3:Y:S02]  /*1b0c0*/  @!P0 SYNCS.PHASECHK.TRANS64 P0, [R6+URZ+0x132a0], R5 ;  /* 0x0132a005060085a7 */ /* 0x000ee4000800007f */
[----:B---3--:R-:W-:Y:S05]  /*1b0d0*/  @!P0 BRA `(.L_x_2001) ;  /* 0xfffffffc00f08947 */ /* 0x008fea000383ffff */
[----:B------:R-:W-:Y:S05]  /*1b0e0*/  BRA `(.L_x_2128) ;  /* 0xffffffac00fc7947 */ /* 0x000fea000383ffff */
.L_x_2006:
[----:B-1----:R1:W3:Y:S02]  /*1b0f0*/  SYNCS.PHASECHK.TRANS64.TRYWAIT P0, [R6+URZ+0x132c0], R5 ;  /* 0x0132c005060075a7 */ /* 0x0022e4000800017f */
[----:B---3--:R-:W-:Y:S05]  /*1b100*/  @!P0 NANOSLEEP.SYNCS 0x989680 ;  /* 0x009896800000895d */ /* 0x008fea0003900000 */
[----:B------:R-:W3:Y:S02]  /*1b110*/  @!P0 SYNCS.PHASECHK.TRANS64 P0, [R6+URZ+0x132c0], R5 ;  /* 0x0132c005060085a7 */ /* 0x000ee4000800007f */
[----:B---3--:R-:W-:Y:S05]  /*1b120*/  @!P0 BRA `(.L_x_2006) ;  /* 0xfffffffc00f08947 */ /* 0x008fea000383ffff */
[----:B------:R-:W-:Y:S05]  /*1b130*/  BRA `(.L_x_2129) ;  /* 0xffffffb000787947 */ /* 0x000fea000383ffff */
.L_x_2013:
[----:B--2---:R2:W3:Y:S02]  /*1b140*/  SYNCS.PHASECHK.TRANS64.TRYWAIT P1, [R5+URZ+0x132a0], R6 ;  /* 0x0132a006050075a7 */ /* 0x0044e4000802017f */
[----:B---3--:R-:W-:Y:S05]  /*1b150*/  @!P1 NANOSLEEP.SYNCS 0x989680 ;  /* 0x009896800000995d */ /* 0x008fea0003900000 */
[----:B------:R-:W3:Y:S02]  /*1b160*/  @!P1 SYNCS.PHASECHK.TRANS64 P1, [R5+URZ+0x132a0], R6 ;  /* 0x0132a006050095a7 */ /* 0x000ee4000802007f */
[----:B---3--:R-:W-:Y:S05]  /*1b170*/  @!P1 BRA `(.L_x_2013) ;  /* 0xfffffffc00f09947 */ /* 0x008fea000383ffff */
[----:B------:R-:W-:Y:S05]  /*1b180*/  BRA `(.L_x_2130) ;  /* 0xffffffb400347947 */ /* 0x000fea000383ffff */
.L_x_2018:
[----:B-1----:R1:W3:Y:S02]  /*1b190*/  SYNCS.PHASECHK.TRANS64.TRYWAIT P1, [R5+URZ+0x132c0], R6 ;  /* 0x0132c006050075a7 */ /* 0x0022e4000802017f */
[----:B---3--:R-:W-:Y:S05]  /*1b1a0*/  @!P1 NANOSLEEP.SYNCS 0x989680 ;  /* 0x009896800000995d */ /* 0x008fea0003900000 */
[----:B------:R-:W3:Y:S02]  /*1b1b0*/  @!P1 SYNCS.PHASECHK.TRANS64 P1, [R5+URZ+0x132c0], R6 ;  /* 0x0132c006050095a7 */ /* 0x000ee4000802007f */
[----:B---3--:R-:W-:Y:S05]  /*1b1c0*/  @!P1 BRA `(.L_x_2018) ;  /* 0xfffffffc00f09947 */ /* 0x008fea000383ffff */
[----:B------:R-:W-:Y:S05]  /*1b1d0*/  BRA `(.L_x_2131) ;  /* 0xffffffb400ac7947 */ /* 0x000fea000383ffff */
.L_x_2033:
[----:B------:R-:W2:Y:S01]  /*1b1e0*/  S2R R20, SR_TID.X ;  /* 0x0000000000147919 */ /* 0x000ea20000002100 */
[----:B------:R-:W-:Y:S01]  /*1b1f0*/  BSSY B0, `(.L_x_2132) ;  /* 0x000000a000007945 */ /* 0x000fe20003800000 */
[----:B------:R-:W-:Y:S02]  /*1b200*/  IMAD.MOV.U32 R12, RZ, RZ, RZ ;  /* 0x000000ffff0c7224 */ /* 0x000fe400078e00ff */
        /* <DEDUP_REMOVED lines=8> */
.L_x_2133:
[----:B------:R-:W-:Y:S05]  /*1b290*/  BSYNC B0 ;  /* 0x0000000000007941 */ /* 0x000fea0003800000 */
.L_x_2132:
[----:B------:R-:W-:Y:S05]  /*1b2a0*/  BRA `(.L_x_2134) ;  /* 0xffffffc000507947 */ /* 0x000fea000383ffff */
.L_x_2035:
[----:B------:R-:W-:Y:S01]  /*1b2b0*/  BSSY B0, `(.L_x_2135) ;  /* 0x0000006000007945 */ /* 0x000fe20003800000 */
[----:B------:R-:W-:-:S07]  /*1b2c0*/  IMAD.MOV.U32 R15, RZ, RZ, -0x1 ;  /* 0xffffffffff0f7424 */ /* 0x000fce00078e00ff */
[----:B012---:R-:W-:Y:S05]  /*1b2d0*/  WARPSYNC.COLLECTIVE R15, `(.L_x_2136) ;  /* 0x000000000f0c7348 */ /* 0x007fea0003c00000 */
[----:B------:R-:W-:Y:S02]  /*1b2e0*/  ELECT P6, UR62, PT ;  /* 0x00000000003e782f */ /* 0x000fe400038c0000 */
[----:B------:R-:W-:Y:S01]  /*1b2f0*/  MOV R14, UR62 ;  /* 0x0000003e000e7c02 */ /* 0x000fe20008000f00 */
[----:B012---:R-:W-:Y:S10]  /*1b300*/  ENDCOLLECTIVE ;  /* 0x000000000000791b */ /* 0x007ff40003800000 */
.L_x_2136:
[----:B------:R-:W-:Y:S05]  /*1b310*/  BSYNC B0 ;  /* 0x0000000000007941 */ /* 0x000fea0003800000 */
.L_x_2135:
[----:B------:R-:W-:Y:S05]  /*1b320*/  BRA `(.L_x_2137) ;  /* 0xffffffc000587947 */ /* 0x000fea000383ffff */
.L_x_2037:
[----:B--2---:R2:W3:Y:S02]  /*1b330*/  SYNCS.PHASECHK.TRANS64.TRYWAIT P0, [R4+URZ+0x13280], R3 ;  /* 0x01328003040075a7 */ /* 0x0044e4000800017f */
[----:B---3--:R-:W-:Y:S05]  /*1b340*/  @!P0 NANOSLEEP.SYNCS 0x989680 ;  /* 0x009896800000895d */ /* 0x008fea0003900000 */
[----:B------:R-:W3:Y:S02]  /*1b350*/  @!P0 SYNCS.PHASECHK.TRANS64 P0, [R4+URZ+0x13280], R3 ;  /* 0x01328003040085a7 */ /* 0x000ee4000800007f */
[----:B---3--:R-:W-:Y:S05]  /*1b360*/  @!P0 BRA `(.L_x_2037) ;  /* 0xfffffffc00f08947 */ /* 0x008fea000383ffff */
[----:B------:R-:W-:Y:S05]  /*1b370*/  BRA `(.L_x_2138) ;  /* 0xffffffc000bc7947 */ /* 0x000fea000383ffff */
.L_x_2039:
[----:B---3--:R3:W4:Y:S02]  /*1b380*/  SYNCS.PHASECHK.TRANS64.TRYWAIT P0, [R4+URZ+0x13240], R3 ;  /* 0x01324003040075a7 */ /* 0x008724000800017f */
[----:B----4-:R-:W-:Y:S05]  /*1b390*/  @!P0 NANOSLEEP.SYNCS 0x989680 ;  /* 0x009896800000895d */ /* 0x010fea0003900000 */
[----:B------:R-:W4:Y:S02]  /*1b3a0*/  @!P0 SYNCS.PHASECHK.TRANS64 P0, [R4+URZ+0x13240], R3 ;  /* 0x01324003040085a7 */ /* 0x000f24000800007f */
[----:B----4-:R-:W-:Y:S05]  /*1b3b0*/  @!P0 BRA `(.L_x_2039) ;  /* 0xfffffffc00f08947 */ /* 0x010fea000383ffff */
[----:B------:R-:W-:Y:S05]  /*1b3c0*/  BRA `(.L_x_2139) ;  /* 0xffffffc400107947 */ /* 0x000fea000383ffff */
.L_x_2043:
[----:B------:R-:W2:Y:S01]  /*1b3d0*/  LDL.LU R11, [R1+0x1c] ;  /* 0x00001c00010b7983 */ /* 0x000ea20000300800 */
[----:B------:R-:W-:Y:S02]  /*1b3e0*/  IMAD.MOV.U32 R13, RZ, RZ, R4 ;  /* 0x000000ffff0d7224 */ /* 0x000fe400078e0004 */
[----:B------:R-:W-:Y:S02]  /*1b3f0*/  IMAD.MOV.U32 R12, RZ, RZ, RZ ;  /* 0x000000ffff0c7224 */ /* 0x000fe400078e00ff */
[----:B------:R-:W-:Y:S02]  /*1b400*/  IMAD.MOV.U32 R15, RZ, RZ, -0x1 ;  /* 0xffffffffff0f7424 */ /* 0x000fe400078e00ff */
[----:B------:R-:W-:-:S04]  /*1b410*/  IMAD R17, R17, 0xc0, R21 ;  /* 0x000000c011117824 */ /* 0x000fc800078e0215 */
[----:B------:R-:W-:Y:S02]  /*1b420*/  VIADD R8, R17, 0x20 ;  /* 0x0000002011087836 */ /* 0x000fe40000000000 */
[----:B--2---:R-:W-:Y:S01]  /*1b430*/  IMAD R5, R11, R9, RZ ;  /* 0x000000090b057224 */ /* 0x004fe200078e02ff */
[----:B------:R-:W-:-:S04]  /*1b440*/  MOV R11, 0x1c1f ;  /* 0x00001c1f000b7802 */ /* 0x000fc80000000f00 */
[----:B------:R-:W-:-:S13]  /*1b450*/  ISETP.GE.AND P1, PT, R17, R5, PT ;  /* 0x000000051100720c */ /* 0x000fda0003f26270 */
[----:B-----5:R-:W-:Y:S05]  /*1b460*/  WARPSYNC.COLLECTIVE R15, `(.L_x_2140) ;  /* 0x000000000f087348 */ /* 0x020fea0003c00000 */
[----:B------:R0:W1:Y:S02]  /*1b470*/  SHFL.IDX P6, R14, R13, R12, R11 ;  /* 0x0000000c0d0e7389 */ /* 0x00006400000c000b */
[----:B01---5:R-:W-:Y:S01]  /*1b480*/  ENDCOLLECTIVE ;  /* 0x000000000000791b */ /* 0x023fe20003800000 */
.L_x_2140:
[----:B------:R-:W-:Y:S02]  /*1b490*/  IMAD.MOV.U32 R13, RZ, RZ, R0 ;  /* 0x000000ffff0d7224 */ /* 0x000fe400078e0000 */
[----:B------:R-:W-:-:S07]  /*1b4a0*/  IMAD.MOV.U32 R6, RZ, RZ, R14 ;  /* 0x000000ffff067224 */ /* 0x000fce00078e000e */
[----:B------:R-:W-:Y:S05]  /*1b4b0*/  WARPSYNC.COLLECTIVE R15, `(.L_x_2141) ;  /* 0x000000000f087348 */ /* 0x000fea0003c00000 */
[----:B------:R0:W1:Y:S02]  /*1b4c0*/  SHFL.IDX P6, R14, R13, R12, R11 ;  /* 0x0000000c0d0e7389 */ /* 0x00006400000c000b */
[----:B01----:R-:W-:Y:S01]  /*1b4d0*/  ENDCOLLECTIVE ;  /* 0x000000000000791b */ /* 0x003fe20003800000 */
.L_x_2141:
[----:B------:R-:W-:Y:S02]  /*1b4e0*/  IMAD.MOV.U32 R13, RZ, RZ, R4 ;  /* 0x000000ffff0d7224 */ /* 0x000fe400078e0004 */
[----:B------:R-:W-:Y:S02]  /*1b4f0*/  IMAD.MOV.U32 R12, RZ, RZ, 0x1 ;  /* 0x00000001ff0c7424 */ /* 0x000fe400078e00ff */
[----:B------:R-:W-:-:S07]  /*1b500*/  IMAD.MOV.U32 R7, RZ, RZ, R14 ;  /* 0x000000ffff077224 */ /* 0x000fce00078e000e */
[----:B------:R-:W-:Y:S05]  /*1b510*/  WARPSYNC.COLLECTIVE R15, `(.L_x_2142) ;  /* 0x000000000f087348 */ /* 0x000fea0003c00000 */
[----:B------:R0:W1:Y:S02]  /*1b520*/  SHFL.IDX P6, R14, R13, R12, R11 ;  /* 0x0000000c0d0e7389 */ /* 0x00006400000c000b */
[----:B01----:R-:W-:Y:S01]  /*1b530*/  ENDCOLLECTIVE ;  /* 0x000000000000791b */ /* 0x003fe20003800000 */
.L_x_2142:
        /* <DEDUP_REMOVED lines=9> */
[----:B------:R0:W-:Y:S01]  /*1b5d0*/  @!P1 LDGSTS.E.BYPASS.LTC128B.128 [R10+0xb000], desc[UR40][R6.64], !P0 ;  /* 0x0b000000060a9fae */ /* 0x0001e2000c101d68 */
[----:B------:R-:W-:Y:S01]  /*1b5e0*/  ISETP.GE.AND P1, PT, R8, R5, PT ;  /* 0x000000050800720c */ /* 0x000fe20003f26270 */
[----:B0-----:R-:W-:-:S12]  /*1b5f0*/  IMAD.MOV.U32 R6, RZ, RZ, R14 ;  /* 0x000000ffff067224 */ /* 0x001fd800078e000e */
[----:B------:R-:W-:Y:S05]  /*1b600*/  WARPSYNC.COLLECTIVE R15, `(.L_x_2143) ;  /* 0x000000000f087348 */ /* 0x000fea0003c00000 */
[----:B------:R0:W1:Y:S02]  /*1b610*/  SHFL.IDX P6, R14, R13, R12, R11 ;  /* 0x0000000c0d0e7389 */ /* 0x00006400000c000b */
[----:B01----:R-:W-:Y:S01]  /*1b620*/  ENDCOLLECTIVE ;  /* 0x000000000000791b */ /* 0x003fe20003800000 */
.L_x_2143:
[----:B------:R-:W-:Y:S02]  /*1b630*/  IMAD.MOV.U32 R13, RZ, RZ, R4 ;  /* 0x000000ffff0d7224 */ /* 0x000fe400078e0004 */
[----:B------:R-:W-:Y:S01]  /*1b640*/  IMAD.MOV.U32 R12, RZ, RZ, 0x2 ;  /* 0x00000002ff0c7424 */ /* 0x000fe200078e00ff */
[----:B------:R-:W-:-:S07]  /*1b650*/  MOV R7, R14 ;  /* 0x0000000e00077202 */ /* 0x000fce0000000f00 */
[----:B------:R-:W-:Y:S05]  /*1b660*/  WARPSYNC.COLLECTIVE R15, `(.L_x_2144) ;  /* 0x000000000f087348 */ /* 0x000fea0003c00000 */
[----:B------:R0:W1:Y:S02]  /*1b670*/  SHFL.IDX P6, R14, R13, R12, R11 ;  /* 0x0000000c0d0e7389 */ /* 0x00006400000c000b */
[----:B01----:R-:W-:Y:S01]  /*1b680*/  ENDCOLLECTIVE ;  /* 0x000000000000791b */ /* 0x003fe20003800000 */
.L_x_2144:
        /* <DEDUP_REMOVED lines=16> */
.L_x_2145:
[----:B------:R-:W-:Y:S02]  /*1b790*/  IMAD.MOV.U32 R13, RZ, RZ, R4 ;  /* 0x000000ffff0d7224 */ /* 0x000fe400078e0004 */
[----:B------:R-:W-:Y:S02]  /*1b7a0*/  IMAD.MOV.U32 R12, RZ, RZ, 0x3 ;  /* 0x00000003ff0c7424 */ /* 0x000fe400078e00ff */
[----:B------:R-:W-:-:S07]  /*1b7b0*/  IMAD.MOV.U32 R7, RZ, RZ, R14 ;  /* 0x000000ffff077224 */ /* 0x000fce00078e000e */
[----:B------:R-:W-:Y:S05]  /*1b7c0*/  WARPSYNC.COLLECTIVE R15, `(.L_x_2146) ;  /* 0x000000000f087348 */ /* 0x000fea0003c00000 */
[----:B------:R0:W1:Y:S02]  /*1b7d0*/  SHFL.IDX P6, R14, R13, R12, R11 ;  /* 0x0000000c0d0e7389 */ /* 0x00006400000c000b */
[----:B01----:R-:W-:Y:S01]  /*1b7e0*/  ENDCOLLECTIVE ;  /* 0x000000000000791b */ /* 0x003fe20003800000 */
.L_x_2146:
[----:B------:R-:W-:-:S05]  /*1b7f0*/  @!P1 IADD3 R7, P2, R20, R7, RZ ;  /* 0x0000000714079210 */ /* 0x000fca0007f5e0ff */
[----:B------:R-:W-:-:S05]  /*1b800*/  @!P1 IMAD.X R6, RZ, RZ, R6, P2 ;  /* 0x000000ffff069224 */ /* 0x000fca00010e0606 */
[-C--:B------:R-:W-:Y:S01]  /*1b810*/  @!P1 LOP3.LUT R7, R7, R6.reuse, RZ, 0x3c, !PT ;  /* 0x0000000607079212 */ /* 0x080fe200078e3cff */
[----:B------:R-:W-:Y:S02]  /*1b820*/  IMAD.MOV.U32 R13, RZ, RZ, R0 ;  /* 0x000000ffff0d7224 */ /* 0x000fe400078e0000 */
[----:B------:R-:W-:Y:S01]  /*1b830*/  VIADD R0, R17, 0x60 ;  /* 0x0000006011007836 */ /* 0x000fe20000000000 */
[----:B------:R-:W-:-:S04]  /*1b840*/  @!P1 LOP3.LUT R6, R7, R6, RZ, 0x3c, !PT ;  /* 0x0000000607069212 */ /* 0x000fc800078e3cff */
[----:B------:R-:W-:Y:S02]  /*1b850*/  @!P1 LOP3.LUT R7, R7, R6, RZ, 0x3c, !PT ;  /* 0x0000000607079212 */ /* 0x000fe400078e3cff */
[----:B------:R-:W-:-:S07]  /*1b860*/  MOV R4, R14 ;  /* 0x0000000e00047202 */ /* 0x000fce0000000f00 */
[----:B------:R-:W-:Y:S05]  /*1b870*/  WARPSYNC.COLLECTIVE R15, `(.L_x_2147) ;  /* 0x000000000f087348 */ /* 0x000fea0003c00000 */
[----:B------:R0:W1:Y:S02]  /*1b880*/  SHFL.IDX P6, R14, R13, R12, R11 ;  /* 0x0000000c0d0e7389 */ /* 0x00006400000c000b */
[----:B01----:R-:W-:Y:S01]  /*1b890*/  ENDCOLLECTIVE ;  /* 0x000000000000791b */ /* 0x003fe20003800000 */
.L_x_2147:
        /* <DEDUP_REMOVED lines=11> */
.L_x_2148:
[----:B------:R-:W-:-:S05]  /*1b950*/  @!P1 IADD3 R6, P3, R20, R6, RZ ;  /* 0x0000000614069210 */ /* 0x000fca0007f7e0ff */
[----:B------:R-:W-:-:S04]  /*1b960*/  @!P1 IMAD.X R4, RZ, RZ, R4, P3 ;  /* 0x000000ffff049224 */ /* 0x000fc800018e0604 */
[----:B------:R-:W-:Y:S01]  /*1b970*/  @!P1 IMAD.MOV.U32 R7, RZ, RZ, R4 ;  /* 0x000000ffff079224 */ /* 0x000fe200078e0004 */
[----:B------:R-:W-:Y:S01]  /*1b980*/  IADD3 R4, R17, 0x80, RZ ;  /* 0x0000008011047810 */ /* 0x000fe20007ffe0ff */
[----:B------:R-:W-:-:S03]  /*1b990*/  IMAD.MOV.U32 R13, RZ, RZ, R2 ;  /* 0x000000ffff0d7224 */ /* 0x000fc600078e0002 */
[----:B------:R-:W-:Y:S01]  /*1b9a0*/  ISETP.GE.AND P2, PT, R4, R5, PT ;  /* 0x000000050400720c */ /* 0x000fe20003f46270 */
[----:B------:R-:W-:Y:S01]  /*1b9b0*/  @!PT LDS RZ, [RZ] ;  /* 0x00000000fffff984 */ /* 0x000fe20000000800 */
[----:B------:R-:W-:Y:S01]  /*1b9c0*/  @!PT LDS RZ, [RZ] ;  /* 0x00000000fffff984 */ /* 0x000fe20000000800 */
[----:B------:R-:W-:Y:S01]  /*1b9d0*/  @!PT LDS RZ, [RZ] ;  /* 0x00000000fffff984 */ /* 0x000fe20000000800 */
[----:B------:R0:W-:Y:S01]  /*1b9e0*/  @!P1 LDGSTS.E.BYPASS.LTC128B.128 [R10+0xc800], desc[UR40][R6.64], !P0 ;  /* 0x0c800000060a9fae */ /* 0x0001e2000c101d68 */
[----:B------:R-:W-:-:S11]  /*1b9f0*/  IMAD.MOV.U32 R0, RZ, RZ, R14 ;  /* 0x000000ffff007224 */ /* 0x000fd600078e000e */
[----:B0-----:R-:W-:Y:S05]  /*1ba00*/  WARPSYNC.COLLECTIVE R15, `(.L_x_2149) ;  /* 0x000000000f087348 */ /* 0x001fea0003c00000 */
[----:B------:R1:W2:Y:S02]  /*1ba10*/  SHFL.IDX P6, R14, R13, R12, R11 ;  /* 0x0000000c0d0e7389 */ /* 0x0002a400000c000b */
[----:B012---:R-:W-:Y:S01]  /*1ba20*/  ENDCOLLECTIVE ;  /* 0x000000000000791b */ /* 0x007fe20003800000 */
.L_x_2149:
[----:B------:R-:W-:Y:S02]  /*1ba30*/  IMAD.MOV.U32 R13, RZ, RZ, R3 ;  /* 0x000000ffff0d7224 */ /* 0x000fe400078e0003 */
[----:B------:R-:W-:Y:S02]  /*1ba40*/  IMAD.MOV.U32 R12, RZ, RZ, 0x1 ;  /* 0x00000001ff0c7424 */ /* 0x000fe400078e00ff */
[----:B------:R-:W-:-:S07]  /*1ba50*/  IMAD.MOV.U32 R8, RZ, RZ, R14 ;  /* 0x000000ffff087224 */ /* 0x000fce00078e000e */
[----:B------:R-:W-:Y:S05]  /*1ba60*/  WARPSYNC.COLLECTIVE R15, `(.L_x_2150) ;  /* 0x000000000f087348 */ /* 0x000fea0003c00000 */
[----:B------:R0:W1:Y:S02]  /*1ba70*/  SHFL.IDX P6, R14, R13, R12, R11 ;  /* 0x0000000c0d0e7389 */ /* 0x00006400000c000b */
[----:B01----:R-:W-:Y:S01]  /*1ba80*/  ENDCOLLECTIVE ;  /* 0x000000000000791b */ /* 0x003fe20003800000 */
.L_x_2150:
[----:B------:R-:W-:-:S05]  /*1ba90*/  @!P2 IADD3 R6, P1, R20, R8, RZ ;  /* 0x000000081406a210 */ /* 0x000fca0007f3e0ff */
[----:B------:R-:W-:-:S04]  /*1baa0*/  @!P2 IMAD.X R0, RZ, RZ, R0, P1 ;  /* 0x000000ffff00a224 */ /* 0x000fc800008e0600 */
        /* <DEDUP_REMOVED lines=10> */
.L_x_2151:
[----:B------:R-:W-:Y:S01]  /*1bb50*/  IMAD.MOV.U32 R2, RZ, RZ, R14 ;  /* 0x000000ffff027224 */ /* 0x000fe200078e000e */
[----:B------:R-:W-:Y:S06]  /*1bb60*/  BRA `(.L_x_2152) ;  /* 0xffffffc800307947 */ /* 0x000fec000383ffff */
.L_x_2046:
[----:B-1----:R1:W2:Y:S02]  /*1bb70*/  SYNCS.PHASECHK.TRANS64.TRYWAIT P0, [R22+URZ+0x13220], R3 ;  /* 0x01322003160075a7 */ /* 0x0022a4000800017f */
[----:B--2---:R-:W-:Y:S05]  /*1bb80*/  @!P0 NANOSLEEP.SYNCS 0x989680 ;  /* 0x009896800000895d */ /* 0x004fea0003900000 */
[----:B------:R-:W2:Y:S02]  /*1bb90*/  @!P0 SYNCS.PHASECHK.TRANS64 P0, [R22+URZ+0x13220], R3 ;  /* 0x01322003160085a7 */ /* 0x000ea4000800007f */
[----:B--2---:R-:W-:Y:S05]  /*1bba0*/  @!P0 BRA `(.L_x_2046) ;  /* 0xfffffffc00f08947 */ /* 0x004fea000383ffff */
[----:B------:R-:W-:Y:S05]  /*1bbb0*/  BRA `(.L_x_2153) ;  /* 0xffffffc8008c7947 */ /* 0x000fea000383ffff */
.L_x_2052:
[----:B0-----:R0:W1:Y:S02]  /*1bbc0*/  SYNCS.PHASECHK.TRANS64.TRYWAIT P0, [R4+URZ+0x13280], R3 ;  /* 0x01328003040075a7 */ /* 0x001064000800017f */
[----:B-1----:R-:W-:Y:S05]  /*1bbd0*/  @!P0 NANOSLEEP.SYNCS 0x989680 ;  /* 0x009896800000895d */ /* 0x002fea0003900000 */
[----:B------:R-:W1:Y:S02]  /*1bbe0*/  @!P0 SYNCS.PHASECHK.TRANS64 P0, [R4+URZ+0x13280], R3 ;  /* 0x01328003040085a7 */ /* 0x000e64000800007f */
[----:B-1----:R-:W-:Y:S05]  /*1bbf0*/  @!P0 BRA `(.L_x_2052) ;  /* 0xfffffffc00f08947 */ /* 0x002fea000383ffff */
[----:B------:R-:W-:Y:S05]  /*1bc00*/  BRA `(.L_x_2154) ;  /* 0xffffffcc00347947 */ /* 0x000fea000383ffff */
.L_x_2057:
[----:B-1----:R1:W2:Y:S02]  /*1bc10*/  SYNCS.PHASECHK.TRANS64.TRYWAIT P0, [R4+URZ+0x13240], R3 ;  /* 0x01324003040075a7 */ /* 0x0022a4000800017f */
[----:B--2---:R-:W-:Y:S05]  /*1bc20*/  @!P0 NANOSLEEP.SYNCS 0x989680 ;  /* 0x009896800000895d */ /* 0x004fea0003900000 */
[----:B------:R-:W2:Y:S02]  /*1bc30*/  @!P0 SYNCS.PHASECHK.TRANS64 P0, [R4+URZ+0x13240], R3 ;  /* 0x01324003040085a7 */ /* 0x000ea4000800007f */
[----:B--2---:R-:W-:Y:S05]  /*1bc40*/  @!P0 BRA `(.L_x_2057) ;  /* 0xfffffffc00f08947 */ /* 0x004fea000383ffff */
[----:B------:R-:W-:Y:S05]  /*1bc50*/  BRA `(.L_x_2155) ;  /* 0xffffffcc00b07947 */ /* 0x000fea000383ffff */
.L_x_2063:
[----:B0-----:R0:W1:Y:S02]  /*1bc60*/  SYNCS.PHASECHK.TRANS64.TRYWAIT P0, [R3+URZ+0x13270], R2 ;  /* 0x01327002030075a7 */ /* 0x001064000800017f */
[----:B-1----:R-:W-:Y:S05]  /*1bc70*/  @!P0 NANOSLEEP.SYNCS 0x989680 ;  /* 0x009896800000895d */ /* 0x002fea0003900000 */
[----:B------:R-:W1:Y:S02]  /*1bc80*/  @!P0 SYNCS.PHASECHK.TRANS64 P0, [R3+URZ+0x13270], R2 ;  /* 0x01327002030085a7 */ /* 0x000e64000800007f */
[----:B-1----:R-:W-:Y:S05]  /*1bc90*/  @!P0 BRA `(.L_x_2063) ;  /* 0xfffffffc00f08947 */ /* 0x002fea000383ffff */
[----:B------:R-:W-:Y:S05]  /*1bca0*/  BRA `(.L_x_2156) ;  /* 0xffffffd0004c7947 */ /* 0x000fea000383ffff */
.L_x_2065:
[----:B0-----:R0:W1:Y:S02]  /*1bcb0*/  SYNCS.PHASECHK.TRANS64.TRYWAIT P0, [R3+URZ+0x13260], R2 ;  /* 0x01326002030075a7 */ /* 0x001064000800017f */
[----:B-1----:R-:W-:Y:S05]  /*1bcc0*/  @!P0 NANOSLEEP.SYNCS 0x989680 ;  /* 0x009896800000895d */ /* 0x002fea0003900000 */
[----:B------:R-:W1:Y:S02]  /*1bcd0*/  @!P0 SYNCS.PHASECHK.TRANS64 P0, [R3+URZ+0x13260], R2 ;  /* 0x01326002030085a7 */ /* 0x000e64000800007f */
[----:B-1----:R-:W-:Y:S05]  /*1bce0*/  @!P0 BRA `(.L_x_2065) ;  /* 0xfffffffc00f08947 */ /* 0x002fea000383ffff */
[----:B------:R-:W-:Y:S05]  /*1bcf0*/  BRA `(.L_x_2157) ;  /* 0xffffffd000547947 */ /* 0x000fea000383ffff */
.L_x_2072:
[----:B-1----:R1:W2:Y:S02]  /*1bd00*/  SYNCS.PHASECHK.TRANS64.TRYWAIT P1, [R3+URZ+0x13270], R0 ;  /* 0x01327000030075a7 */ /* 0x0022a4000802017f */
[----:B--2---:R-:W-:Y:S05]  /*1bd10*/  @!P1 NANOSLEEP.SYNCS 0x989680 ;  /* 0x009896800000995d */ /* 0x004fea0003900000 */
[----:B------:R-:W2:Y:S02]  /*1bd20*/  @!P1 SYNCS.PHASECHK.TRANS64 P1, [R3+URZ+0x13270], R0 ;  /* 0x01327000030095a7 */ /* 0x000ea4000802007f */
[----:B--2---:R-:W-:Y:S05]  /*1bd30*/  @!P1 BRA `(.L_x_2072) ;  /* 0xfffffffc00f09947 */ /* 0x004fea000383ffff */
[----:B------:R-:W-:Y:S05]  /*1bd40*/  BRA `(.L_x_2158) ;  /* 0xffffffd400a07947 */ /* 0x000fea000383ffff */
.L_x_2074:
[----:B-1----:R1:W2:Y:S02]  /*1bd50*/  SYNCS.PHASECHK.TRANS64.TRYWAIT P1, [R3+URZ+0x13260], R0 ;  /* 0x01326000030075a7 */ /* 0x0022a4000802017f */
[----:B--2---:R-:W-:Y:S05]  /*1bd60*/  @!P1 NANOSLEEP.SYNCS 0x989680 ;  /* 0x009896800000995d */ /* 0x004fea0003900000 */
[----:B------:R-:W2:Y:S02]  /*1bd70*/  @!P1 SYNCS.PHASECHK.TRANS64 P1, [R3+URZ+0x13260], R0 ;  /* 0x01326000030095a7 */ /* 0x000ea4000802007f */
[----:B--2---:R-:W-:Y:S05]  /*1bd80*/  @!P1 BRA `(.L_x_2074) ;  /* 0xfffffffc00f09947 */ /* 0x004fea000383ffff */
[----:B------:R-:W-:Y:S05]  /*1bd90*/  BRA `(.L_x_2159) ;  /* 0xffffffd400a47947 */ /* 0x000fea000383ffff */
.L_x_2078:
[----:B------:R-:W-:Y:S01]  /*1bda0*/  BSSY B0, `(.L_x_2160) ;  /* 0x0000008000007945 */ /* 0x000fe20003800000 */
[----:B0-----:R-:W-:Y:S01]  /*1bdb0*/  IMAD.MOV.U32 R13, RZ, RZ, R16 ;  /* 0x000000ffff0d7224 */ /* 0x001fe200078e0010 */
[----:B------:R-:W-:Y:S01]  /*1bdc0*/  MOV R15, 0xffffffff ;  /* 0xffffffff000f7802 */ /* 0x000fe20000000f00 */
[----:B------:R-:W-:Y:S02]  /*1bdd0*/  IMAD.MOV.U32 R12, RZ, RZ, RZ ;  /* 0x000000ffff0c7224 */ /* 0x000fe400078e00ff */
[----:B-1----:R-:W-:-:S07]  /*1bde0*/  IMAD.MOV.U32 R11, RZ, RZ, 0x1f ;  /* 0x0000001fff0b7424 */ /* 0x002fce00078e00ff */
[----:B------:R-:W-:Y:S05]  /*1bdf0*/  WARPSYNC.COLLECTIVE R15, `(.L_x_2161) ;  /* 0x000000000f087348 */ /* 0x000fea0003c00000 */
[----:B------:R0:W1:Y:S02]  /*1be00*/  SHFL.IDX P6, R14, R13, R12, R11 ;  /* 0x0000000c0d0e7389 */ /* 0x00006400000c000b */
[----:B01----:R-:W-:Y:S01]  /*1be10*/  ENDCOLLECTIVE ;  /* 0x000000000000791b */ /* 0x003fe20003800000 */
.L_x_2161:
[----:B------:R-:W-:Y:S05]  /*1be20*/  BSYNC B0 ;  /* 0x0000000000007941 */ /* 0x000fea0003800000 */
.L_x_2160:
        /* <DEDUP_REMOVED lines=9> */
.L_x_2162:
        /* <DEDUP_REMOVED lines=18> */
.L_x_2163:
[----:B------:R-:W-:Y:S01]  /*1bfe0*/  IMAD.MOV.U32 R12, RZ, RZ, 0x2 ;  /* 0x00000002ff0c7424 */ /* 0x000fe200078e00ff */
[----:B------:R-:W-:-:S05]  /*1bff0*/  SEL R5, R14, RZ, P1 ;  /* 0x000000ff0e057207 */ /* 0x000fca0000800000 */
[----:B------:R-:W-:-:S04]  /*1c000*/  IMAD.IADD R4, R2, 0x1, R5 ;  /* 0x0000000102047824 */ /* 0x000fc800078e0205 */
[----:B------:R-:W-:-:S07]  /*1c010*/  IMAD.MOV.U32 R13, RZ, RZ, R4 ;  /* 0x000000ffff0d7224 */ /* 0x000fce00078e0004 */
[----:B------:R-:W-:Y:S05]  /*1c020*/  WARPSYNC.COLLECTIVE R15, `(.L_x_2164) ;  /* 0x000000000f087348 */ /* 0x000fea0003c00000 */
[----:B------:R0:W1:Y:S02]  /*1c030*/  SHFL.UP P6, R14, R13, R12, R11 ;  /* 0x0400000c0d0e7389 */ /* 0x00006400000c000b */
[----:B01----:R-:W-:Y:S01]  /*1c040*/  ENDCOLLECTIVE ;  /* 0x000000000000791b */ /* 0x003fe20003800000 */
.L_x_2164:
[----:B------:R-:W-:Y:S01]  /*1c050*/  IMAD.MOV.U32 R12, RZ, RZ, 0x4 ;  /* 0x00000004ff0c7424 */ /* 0x000fe200078e00ff */
[----:B------:R-:W-:-:S05]  /*1c060*/  SEL R5, R14, RZ, P2 ;  /* 0x000000ff0e057207 */ /* 0x000fca0001000000 */
[----:B------:R-:W-:-:S04]  /*1c070*/  IMAD.IADD R5, R4, 0x1, R5 ;  /* 0x0000000104057824 */ /* 0x000fc800078e0205 */
[----:B------:R-:W-:-:S07]  /*1c080*/  IMAD.MOV.U32 R13, RZ, RZ, R5 ;  /* 0x000000ffff0d7224 */ /* 0x000fce00078e0005 */
[----:B------:R-:W-:Y:S05]  /*1c090*/  WARPSYNC.COLLECTIVE R15, `(.L_x_2165) ;  /* 0x000000000f087348 */ /* 0x000fea0003c00000 */
[----:B------:R0:W1:Y:S02]  /*1c0a0*/  SHFL.UP P6, R14, R13, R12, R11 ;  /* 0x0400000c0d0e7389 */ /* 0x00006400000c000b */
[----:B01----:R-:W-:Y:S01]  /*1c0b0*/  ENDCOLLECTIVE ;  /* 0x000000000000791b */ /* 0x003fe20003800000 */
.L_x_2165:
[----:B------:R-:W-:Y:S01]  /*1c0c0*/  IMAD.MOV.U32 R12, RZ, RZ, 0x8 ;  /* 0x00000008ff0c7424 */ /* 0x000fe200078e00ff */
[----:B------:R-:W-:-:S05]  /*1c0d0*/  SEL R6, R14, RZ, P3 ;  /* 0x000000ff0e067207 */ /* 0x000fca0001800000 */
[----:B------:R-:W-:-:S04]  /*1c0e0*/  IMAD.IADD R6, R5, 0x1, R6 ;  /* 0x0000000105067824 */ /* 0x000fc800078e0206 */
[----:B------:R-:W-:-:S07]  /*1c0f0*/  IMAD.MOV.U32 R13, RZ, RZ, R6 ;  /* 0x000000ffff0d7224 */ /* 0x000fce00078e0006 */
[----:B------:R-:W-:Y:S05]  /*1c100*/  WARPSYNC.COLLECTIVE R15, `(.L_x_2166) ;  /* 0x000000000f087348 */ /* 0x000fea0003c00000 */
[----:B------:R0:W1:Y:S02]  /*1c110*/  SHFL.UP P6, R14, R13, R12, R11 ;  /* 0x0400000c0d0e7389 */ /* 0x00006400000c000b */
[----:B01----:R-:W-:Y:S01]  /*1c120*/  ENDCOLLECTIVE ;  /* 0x000000000000791b */ /* 0x003fe20003800000 */
.L_x_2166:
[----:B------:R-:W-:Y:S01]  /*1c130*/  IMAD.MOV.U32 R12, RZ, RZ, 0x10 ;  /* 0x00000010ff0c7424 */ /* 0x000fe200078e00ff */
[----:B------:R-:W-:-:S05]  /*1c140*/  SEL R3, R14, RZ, P4 ;  /* 0x000000ff0e037207 */ /* 0x000fca0002000000 */
[----:B------:R-:W-:-:S05]  /*1c150*/  IMAD.IADD R4, R6, 0x1, R3 ;  /* 0x0000000106047824 */ /* 0x000fca00078e0203 */
[----:B------:R-:W-:-:S07]  /*1c160*/  MOV R13, R4 ;  /* 0x00000004000d7202 */ /* 0x000fce0000000f00 */
[----:B------:R-:W-:Y:S05]  /*1c170*/  WARPSYNC.COLLECTIVE R15, `(.L_x_2167) ;  /* 0x000000000f087348 */ /* 0x000fea0003c00000 */
[----:B------:R0:W1:Y:S02]  /*1c180*/  SHFL.UP P6, R14, R13, R12, R11 ;  /* 0x0400000c0d0e7389 */ /* 0x00006400000c000b */
[----:B01----:R-:W-:Y:S01]  /*1c190*/  ENDCOLLECTIVE ;  /* 0x000000000000791b */ /* 0x003fe20003800000 */
.L_x_2167:
        /* <DEDUP_REMOVED lines=8> */
.L_x_2168:
[----:B------:R-:W-:Y:S05]  /*1c220*/  BRA `(.L_x_2169) ;  /* 0xffffffd800207947 */ /* 0x000fea000383ffff */
.L_x_2083:
[----:B------:R-:W-:Y:S01]  /*1c230*/  BSSY B0, `(.L_x_2170) ;  /* 0x0000008000007945 */ /* 0x000fe20003800000 */
[----:B-----5:R-:W-:Y:S02]  /*1c240*/  IMAD.MOV.U32 R13, RZ, RZ, R2 ;  /* 0x000000ffff0d7224 */ /* 0x020fe400078e0002 */
[----:B------:R-:W-:Y:S02]  /*1c250*/  IMAD.MOV.U32 R12, RZ, RZ, 0x1 ;  /* 0x00000001ff0c7424 */ /* 0x000fe400078e00ff */
[----:B-1----:R-:W-:Y:S02]  /*1c260*/  IMAD.MOV.U32 R11, RZ, RZ, RZ ;  /* 0x000000ffff0b7224 */ /* 0x002fe400078e00ff */
[----:B------:R-:W-:-:S07]  /*1c270*/  IMAD.MOV.U32 R15, RZ, RZ, -0x1 ;  /* 0xffffffffff0f7424 */ /* 0x000fce00078e00ff */
[----:B0-2---:R-:W-:Y:S05]  /*1c280*/  WARPSYNC.COLLECTIVE R15, `(.L_x_2171) ;  /* 0x000000000f087348 */ /* 0x005fea0003c00000 */
[----:B------:R1:W3:Y:S02]  /*1c290*/  SHFL.UP P6, R14, R13, R12, R11 ;  /* 0x0400000c0d0e7389 */ /* 0x0002e400000c000b */
[----:B0123--:R-:W-:Y:S01]  /*1c2a0*/  ENDCOLLECTIVE ;  /* 0x000000000000791b */ /* 0x00ffe20003800000 */
.L_x_2171:
[----:B------:R-:W-:Y:S05]  /*1c2b0*/  BSYNC B0 ;  /* 0x0000000000007941 */ /* 0x000fea0003800000 */
.L_x_2170:
[----:B------:R-:W-:Y:S01]  /*1c2c0*/  SEL R13, R14, RZ, P1 ;  /* 0x000000ff0e0d7207 */ /* 0x000fe20000800000 */
[----:B------:R-:W-:Y:S01]  /*1c2d0*/  IMAD.MOV.U32 R11, RZ, RZ, RZ ;  /* 0x000000ffff0b7224 */ /* 0x000fe200078e00ff */
[----:B------:R-:W-:Y:S01]  /*1c2e0*/  MOV R12, 0x2 ;  /* 0x00000002000c7802 */ /* 0x000fe20000000f00 */
[----:B------:R-:W-:Y:S02]  /*1c2f0*/  IMAD.MOV.U32 R15, RZ, RZ, -0x1 ;  /* 0xffffffffff0f7424 */ /* 0x000fe400078e00ff */
[----:B------:R-:W-:-:S07]  /*1c300*/  IMAD.IADD R13, R2, 0x1, R13 ;  /* 0x00000001020d7824 */ /* 0x000fce00078e020d */
[----:B------:R-:W-:Y:S05]  /*1c310*/  WARPSYNC.COLLECTIVE R15, `(.L_x_2172) ;  /* 0x000000000f087348 */ /* 0x000fea0003c00000 */
[----:B------:R0:W1:Y:S02]  /*1c320*/  SHFL.UP P6, R14, R13, R12, R11 ;  /* 0x0400000c0d0e7389 */ /* 0x00006400000c000b */
[----:B01----:R-:W-:Y:S01]  /*1c330*/  ENDCOLLECTIVE ;  /* 0x000000000000791b */ /* 0x003fe20003800000 */
.L_x_2172:
[----:B------:R-:W-:Y:S01]  /*1c340*/  IMAD.MOV.U32 R12, RZ, RZ, 0x4 ;  /* 0x00000004ff0c7424 */ /* 0x000fe200078e00ff */
[----:B------:R-:W-:-:S05]  /*1c350*/  SEL R4, R14, RZ, P2 ;  /* 0x000000ff0e047207 */ /* 0x000fca0001000000 */
[----:B------:R-:W-:-:S04]  /*1c360*/  IMAD.IADD R4, R13, 0x1, R4 ;  /* 0x000000010d047824 */ /* 0x000fc800078e0204 */
[----:B------:R-:W-:-:S07]  /*1c370*/  IMAD.MOV.U32 R13, RZ, RZ, R4 ;  /* 0x000000ffff0d7224 */ /* 0x000fce00078e0004 */
[----:B------:R-:W-:Y:S05]  /*1c380*/  WARPSYNC.COLLECTIVE R15, `(.L_x_2173) ;  /* 0x000000000f087348 */ /* 0x000fea0003c00000 */
[----:B------:R0:W1:Y:S02]  /*1c390*/  SHFL.UP P6, R14, R13, R12, R11 ;  /* 0x0400000c0d0e7389 */ /* 0x00006400000c000b */
[----:B01----:R-:W-:Y:S01]  /*1c3a0*/  ENDCOLLECTIVE ;  /* 0x000000000000791b */ /* 0x003fe20003800000 */
.L_x_2173:
[----:B------:R-:W-:Y:S01]  /*1c3b0*/  IMAD.MOV.U32 R12, RZ, RZ, 0x8 ;  /* 0x00000008ff0c7424 */ /* 0x000fe200078e00ff */
[----:B------:R-:W-:-:S05]  /*1c3c0*/  SEL R5, R14, RZ, P3 ;  /* 0x000000ff0e057207 */ /* 0x000fca0001800000 */
[----:B------:R-:W-:-:S04]  /*1c3d0*/  IMAD.IADD R5, R4, 0x1, R5 ;  /* 0x0000000104057824 */ /* 0x000fc800078e0205 */
[----:B------:R-:W-:-:S07]  /*1c3e0*/  IMAD.MOV.U32 R13, RZ, RZ, R5 ;  /* 0x000000ffff0d7224 */ /* 0x000fce00078e0005 */
[----:B------:R-:W-:Y:S05]  /*1c3f0*/  WARPSYNC.COLLECTIVE R15, `(.L_x_2174) ;  /* 0x000000000f087348 */ /* 0x000fea0003c00000 */
[----:B------:R0:W1:Y:S02]  /*1c400*/  SHFL.UP P6, R14, R13, R12, R11 ;  /* 0x0400000c0d0e7389 */ /* 0x00006400000c000b */
[----:B01----:R-:W-:Y:S01]  /*1c410*/  ENDCOLLECTIVE ;  /* 0x000000000000791b */ /* 0x003fe20003800000 */
.L_x_2174:
[----:B------:R-:W-:Y:S02]  /*1c420*/  MOV R12, 0x10 ;  /* 0x00000010000c7802 */ /* 0x000fe40000000f00 */
[----:B------:R-:W-:-:S05]  /*1c430*/  SEL R6, R14, RZ, P4 ;  /* 0x000000ff0e067207 */ /* 0x000fca0002000000 */
[----:B------:R-:W-:-:S04]  /*1c440*/  IMAD.IADD R6, R5, 0x1, R6 ;  /* 0x0000000105067824 */ /* 0x000fc800078e0206 */
[----:B------:R-:W-:-:S07]  /*1c450*/  IMAD.MOV.U32 R13, RZ, RZ, R6 ;  /* 0x000000ffff0d7224 */ /* 0x000fce00078e0006 */
[----:B------:R-:W-:Y:S05]  /*1c460*/  WARPSYNC.COLLECTIVE R15, `(.L_x_2175) ;  /* 0x000000000f087348 */ /* 0x000fea0003c00000 */
[----:B------:R0:W1:Y:S02]  /*1c470*/  SHFL.UP P6, R14, R13, R12, R11 ;  /* 0x0400000c0d0e7389 */ /* 0x00006400000c000b */
[----:B01----:R-:W-:Y:S01]  /*1c480*/  ENDCOLLECTIVE ;  /* 0x000000000000791b */ /* 0x003fe20003800000 */
.L_x_2175:
        /* <DEDUP_REMOVED lines=8> */
.L_x_2176:
[----:B------:R-:W-:Y:S05]  /*1c510*/  BRA `(.L_x_2177) ;  /* 0xffffffd800007947 */ /* 0x000fea000383ffff */
.L_x_2085:
[----:B------:R-:W-:Y:S01]  /*1c520*/  BSSY B0, `(.L_x_2178) ;  /* 0x0000006000007945 */ /* 0x000fe20003800000 */
[----:B------:R-:W-:Y:S01]  /*1c530*/  PLOP3.LUT P6, PT, P6, PT, PT, 0x8, 0x0 ;  /* 0x000000000000781c */ /* 0x000fe200037ce170 */
[----:B------:R-:W-:-:S12]  /*1c540*/  IMAD.MOV.U32 R15, RZ, RZ, -0x1 ;  /* 0xffffffffff0f7424 */ /* 0x000fd800078e00ff */
[----:B01----:R-:W-:Y:S05]  /*1c550*/  WARPSYNC.COLLECTIVE R15, `(.L_x_2179) ;  /* 0x000000000f087348 */ /* 0x003fea0003c00000 */
[----:B------:R-:W-:Y:S01]  /*1c560*/  VOTE.ANY R14, PT, P6 ;  /* 0x00000000000e7806 */ /* 0x000fe200030e0100 */
[----:B01----:R-:W-:Y:S06]  /*1c570*/  ENDCOLLECTIVE ;  /* 0x000000000000791b */ /* 0x003fec0003800000 */
.L_x_2179:
[----:B------:R-:W-:Y:S05]  /*1c580*/  BSYNC B0 ;  /* 0x0000000000007941 */ /* 0x000fea0003800000 */
.L_x_2178:
        /* <DEDUP_REMOVED lines=9> */
.L_x_2180:
[----:B------:R-:W-:Y:S01]  /*1c620*/  MOV R17, R14 ;  /* 0x0000000e00117202 */ /* 0x000fe20000000f00 */
[----:B------:R-:W-:Y:S06]  /*1c630*/  BRA `(.L_x_2181) ;  /* 0xffffffd400f07947 */ /* 0x000fec000383ffff */
.L_x_2087:
[----:B------:R-:W-:Y:S01]  /*1c640*/  BSSY B0, `(.L_x_2182) ;  /* 0x0000007000007945 */ /* 0x000fe20003800000 */
[----:B------:R-:W-:Y:S02]  /*1c650*/  IMAD.MOV.U32 R13, RZ, RZ, R3 ;  /* 0x000000ffff0d7224 */ /* 0x000fe400078e0003 */
[----:B-1----:R-:W-:Y:S02]  /*1c660*/  IMAD.MOV.U32 R11, RZ, RZ, 0x1f ;  /* 0x0000001fff0b7424 */ /* 0x002fe400078e00ff */
[----:B------:R-:W-:-:S07]  /*1c670*/  IMAD.MOV.U32 R15, RZ, RZ, -0x1 ;  /* 0xffffffffff0f7424 */ /* 0x000fce00078e00ff */
[----:B0-23--:R-:W-:Y:S05]  /*1c680*/  WARPSYNC.COLLECTIVE R15, `(.L_x_2183) ;  /* 0x000000000f087348 */ /* 0x00dfea0003c00000 */
[----:B------:R1:W4:Y:S02]  /*1c690*/  SHFL.IDX P6, R14, R13, R12, R11 ;  /* 0x0000000c0d0e7389 */ /* 0x00032400000c000b */
[----:B01234-:R-:W-:Y:S01]  /*1c6a0*/  ENDCOLLECTIVE ;  /* 0x000000000000791b */ /* 0x01ffe20003800000 */
.L_x_2183:
[----:B------:R-:W-:Y:S05]  /*1c6b0*/  BSYNC B0 ;  /* 0x0000000000007941 */ /* 0x000fea0003800000 */
.L_x_2182:
[----:B------:R-:W-:Y:S01]  /*1c6c0*/  IMAD.MOV.U32 R5, RZ, RZ, R14 ;  /* 0x000000ffff057224 */ /* 0x000fe200078e000e */
[----:B------:R-:W-:Y:S06]  /*1c6d0*/  BRA `(.L_x_2086) ;  /* 0xffffffd400e47947 */ /* 0x000fec000383ffff */
.L_x_2091:
[----:B0-----:R0:W3:Y:S02]  /*1c6e0*/  SYNCS.PHASECHK.TRANS64.TRYWAIT P0, [R9+URZ+0x13220], R0 ;  /* 0x01322000090075a7 */ /* 0x0010e4000800017f */
[----:B---3--:R-:W-:Y:S05]  /*1c6f0*/  @!P0 NANOSLEEP.SYNCS 0x989680 ;  /* 0x009896800000895d */ /* 0x008fea0003900000 */
[----:B------:R-:W3:Y:S02]  /*1c700*/  @!P0 SYNCS.PHASECHK.TRANS64 P0, [R9+URZ+0x13220], R0 ;  /* 0x01322000090085a7 */ /* 0x000ee4000800007f */
[----:B---3--:R-:W-:Y:S05]  /*1c710*/  @!P0 BRA `(.L_x_2091) ;  /* 0xfffffffc00f08947 */ /* 0x008fea000383ffff */
[----:B------:R-:W-:Y:S05]  /*1c720*/  BRA `(.L_x_2184) ;  /* 0xffffffdc005c7947 */ /* 0x000fea000383ffff */
.L_x_2092:
[----:B------:R-:W3:Y:S01]  /*1c730*/  S2R R2, SR_TID.X ;  /* 0x0000000000027919 */ /* 0x000ee20000002100 */
[----:B------:R-:W-:Y:S01]  /*1c740*/  BSSY B0, `(.L_x_2185) ;  /* 0x000000a000007945 */ /* 0x000fe20003800000 */
[----:B------:R-:W-:Y:S02]  /*1c750*/  IMAD.MOV.U32 R12, RZ, RZ, RZ ;  /* 0x000000ffff0c7224 */ /* 0x000fe400078e00ff */
[----:B-1----:R-:W-:Y:S02]  /*1c760*/  IMAD.MOV.U32 R11, RZ, RZ, 0x1f ;  /* 0x0000001fff0b7424 */ /* 0x002fe400078e00ff */
[----:B------:R-:W-:Y:S01]  /*1c770*/  IMAD.MOV.U32 R15, RZ, RZ, -0x1 ;  /* 0xffffffffff0f7424 */ /* 0x000fe200078e00ff */
[----:B---3--:R-:W-:-:S04]  /*1c780*/  SHF.R.U32.HI R2, RZ, 0x5, R2 ;  /* 0x00000005ff027819 */ /* 0x008fc80000011602 */
[----:B------:R-:W-:-:S05]  /*1c790*/  LOP3.LUT R2, R2, 0x3, RZ, 0xc0, !PT ;  /* 0x0000000302027812 */ /* 0x000fca00078ec0ff */
[----:B------:R-:W-:-:S07]  /*1c7a0*/  IMAD.MOV.U32 R13, RZ, RZ, R2 ;  /* 0x000000ffff0d7224 */ /* 0x000fce00078e0002 */
[----:B0-2-4-:R-:W-:Y:S05]  /*1c7b0*/  WARPSYNC.COLLECTIVE R15, `(.L_x_2186) ;  /* 0x000000000f087348 */ /* 0x015fea0003c00000 */
[----:B------:R1:W3:Y:S02]  /*1c7c0*/  SHFL.IDX P6, R14, R13, R12, R11 ;  /* 0x0000000c0d0e7389 */ /* 0x0002e400000c000b */
[----:B01234-:R-:W-:Y:S01]  /*1c7d0*/  ENDCOLLECTIVE ;  /* 0x000000000000791b */ /* 0x01ffe20003800000 */
.L_x_2186:
[----:B------:R-:W-:Y:S05]  /*1c7e0*/  BSYNC B0 ;  /* 0x0000000000007941 */ /* 0x000fea0003800000 */
.L_x_2185:
[----:B------:R-:W-:Y:S05]  /*1c7f0*/  BRA `(.L_x_2187) ;  /* 0xffffffdc00447947 */ /* 0x000fea000383ffff */
.L_x_2093:
[----:B------:R-:W-:Y:S01]  /*1c800*/  BSSY B0, `(.L_x_2188) ;  /* 0x0000006000007945 */ /* 0x000fe20003800000 */
[----:B------:R-:W-:-:S07]  /*1c810*/  IMAD.MOV.U32 R15, RZ, RZ, -0x1 ;  /* 0xffffffffff0f7424 */ /* 0x000fce00078e00ff */
[----:B012-4-:R-:W-:Y:S05]  /*1c820*/  WARPSYNC.COLLECTIVE R15, `(.L_x_2189) ;  /* 0x000000000f0c7348 */ /* 0x017fea0003c00000 */
[----:B------:R-:W-:Y:S02]  /*1c830*/  ELECT P6, UR62, PT ;  /* 0x00000000003e782f */ /* 0x000fe400038c0000 */
[----:B------:R-:W-:Y:S01]  /*1c840*/  MOV R14, UR62 ;  /* 0x0000003e000e7c02 */ /* 0x000fe20008000f00 */
[----:B012-4-:R-:W-:Y:S10]  /*1c850*/  ENDCOLLECTIVE ;  /* 0x000000000000791b */ /* 0x017ff40003800000 */
.L_x_2189:
[----:B------:R-:W-:Y:S05]  /*1c860*/  BSYNC B0 ;  /* 0x0000000000007941 */ /* 0x000fea0003800000 */
.L_x_2188:
[----:B------:R-:W-:Y:S05]  /*1c870*/  BRA `(.L_x_2190) ;  /* 0xffffffdc00387947 */ /* 0x000fea000383ffff */
.L_x_2095:
[----:B0-----:R0:W3:Y:S02]  /*1c880*/  SYNCS.PHASECHK.TRANS64.TRYWAIT P1, [R7+URZ], R2 ;  /* 0x00000002070075a7 */ /* 0x0010e4000802017f */
[----:B---3--:R-:W-:Y:S05]  /*1c890*/  @!P1 NANOSLEEP.SYNCS 0x989680 ;  /* 0x009896800000995d */ /* 0x008fea0003900000 */
[----:B------:R-:W3:Y:S02]  /*1c8a0*/  @!P1 SYNCS.PHASECHK.TRANS64 P1, [R7+URZ], R2 ;  /* 0x00000002070095a7 */ /* 0x000ee4000802007f */
[----:B---3--:R-:W-:Y:S05]  /*1c8b0*/  @!P1 BRA `(.L_x_2095) ;  /* 0xfffffffc00f09947 */ /* 0x008fea000383ffff */
[----:B------:R-:W-:Y:S05]  /*1c8c0*/  BRA `(.L_x_2191) ;  /* 0xffffffdc006c7947 */ /* 0x000fea000383ffff */
.L_x_2096:
[----:B---3--:R3:W0:Y:S02]  /*1c8d0*/  SYNCS.PHASECHK.TRANS64.TRYWAIT P1, [R3+URZ], R0 ;  /* 0x00000000030075a7 */ /* 0x008624000802017f */
[----:B0-----:R-:W-:Y:S05]  /*1c8e0*/  @!P1 NANOSLEEP.SYNCS 0x989680 ;  /* 0x009896800000995d */ /* 0x001fea0003900000 */
[----:B------:R-:W0:Y:S02]  /*1c8f0*/  @!P1 SYNCS.PHASECHK.TRANS64 P1, [R3+URZ], R0 ;  /* 0x00000000030095a7 */ /* 0x000e24000802007f */
[----:B0-----:R-:W-:Y:S05]  /*1c900*/  @!P1 BRA `(.L_x_2096) ;  /* 0xfffffffc00f09947 */ /* 0x001fea000383ffff */
[----:B------:R-:W-:Y:S05]  /*1c910*/  BRA `(.L_x_2192) ;  /* 0xffffffdc00607947 */ /* 0x000fea000383ffff */
.L_x_2098:
[----:B---3--:R3:W0:Y:S02]  /*1c920*/  SYNCS.PHASECHK.TRANS64.TRYWAIT P1, [R3+URZ+0x13260], R2 ;  /* 0x01326002030075a7 */ /* 0x008624000802017f */
[----:B0-----:R-:W-:Y:S05]  /*1c930*/  @!P1 NANOSLEEP.SYNCS 0x989680 ;  /* 0x009896800000995d */ /* 0x001fea0003900000 */
[----:B------:R-:W0:Y:S02]  /*1c940*/  @!P1 SYNCS.PHASECHK.TRANS64 P1, [R3+URZ+0x13260], R2 ;  /* 0x01326002030095a7 */ /* 0x000e24000802007f */
[----:B0-----:R-:W-:Y:S05]  /*1c950*/  @!P1 BRA `(.L_x_2098) ;  /* 0xfffffffc00f09947 */ /* 0x001fea000383ffff */
[----:B------:R-:W-:Y:S05]  /*1c960*/  BRA `(.L_x_2193) ;  /* 0xffffffdc00607947 */ /* 0x000fea000383ffff */
.L_x_2100:
[----:B------:R0:W0:Y:S02]  /*1c970*/  SYNCS.PHASECHK.TRANS64.TRYWAIT P1, [R5+URZ+0x13260], R0 ;  /* 0x01326000050075a7 */ /* 0x000024000802017f */
[----:B0-----:R-:W-:Y:S05]  /*1c980*/  @!P1 NANOSLEEP.SYNCS 0x989680 ;  /* 0x009896800000995d */ /* 0x001fea0003900000 */
[----:B------:R-:W0:Y:S02]  /*1c990*/  @!P1 SYNCS.PHASECHK.TRANS64 P1, [R5+URZ+0x13260], R0 ;  /* 0x01326000050095a7 */ /* 0x000e24000802007f */
[----:B0-----:R-:W-:Y:S05]  /*1c9a0*/  @!P1 BRA `(.L_x_2100) ;  /* 0xfffffffc00f09947 */ /* 0x001fea000383ffff */
[----:B------:R-:W-:Y:S05]  /*1c9b0*/  BRA `(.L_x_2194) ;  /* 0xffffffdc00607947 */ /* 0x000fea000383ffff */
.L_x_2102:
[----:B------:R0:W0:Y:S02]  /*1c9c0*/  SYNCS.PHASECHK.TRANS64.TRYWAIT P0, [R3+URZ+0x13280], R2 ;  /* 0x01328002030075a7 */ /* 0x000024000800017f */
[----:B0-----:R-:W-:Y:S05]  /*1c9d0*/  @!P0 NANOSLEEP.SYNCS 0x989680 ;  /* 0x009896800000895d */ /* 0x001fea0003900000 */
[----:B------:R-:W0:Y:S02]  /*1c9e0*/  @!P0 SYNCS.PHASECHK.TRANS64 P0, [R3+URZ+0x13280], R2 ;  /* 0x01328002030085a7 */ /* 0x000e24000800007f */
[----:B0-----:R-:W-:Y:S05]  /*1c9f0*/  @!P0 BRA `(.L_x_2102) ;  /* 0xfffffffc00f08947 */ /* 0x001fea000383ffff */
[----:B------:R-:W-:Y:S05]  /*1ca00*/  BRA `(.L_x_2103) ;  /* 0xffffffdc005c7947 */ /* 0x000fea000383ffff */
.L_x_2195:
        /* <DEDUP_REMOVED lines=15> */
.L_x_2204:


//--------------------- .nv.global.init           --------------------------
	.section	.nv.global.init,"aw",@progbits
	.align	4
.nv.global.init:
	.type		_ZZN5flash28permute_output_fp8_VcolmajorIN4cute6TensorINS1_11ArrayEngineIN7cutlass10bfloat16_tELm32EEENS1_6LayoutINS1_5tupleIJNS8_IJNS1_1CILi2EEESA_NS9_ILi8EEEEEENS9_ILi1EEESD_EEENS8_IJNS8_IJSD_SA_NS9_ILi4EEEEEENS9_ILi0EEESH_EEEEEEEEEvRT_E9upper_map,@object
	.size		_ZZN5flash28permute_output_fp8_VcolmajorIN4cute6TensorINS1_11ArrayEngineIN7cutlass10bfloat16_tELm32EEENS1_6LayoutINS1_5tupleIJNS8_IJNS1_1CILi2EEESA_NS9_ILi8EEEEEENS9_ILi1EEESD_EEENS8_IJNS8_IJSD_SA_NS9_ILi4EEEEEENS9_ILi0EEESH_EEEEEEEEEvRT_E9upper_map,($str$23 - _ZZN5flash28permute_output_fp8_VcolmajorIN4cute6TensorINS1_11ArrayEngineIN7cutlass10bfloat16_tELm32EEENS1_6LayoutINS1_5tupleIJNS8_IJNS1_1CILi2EEESA_NS9_ILi8EEEEEENS9_ILi1EEESD_EEENS8_IJNS8_IJSD_SA_NS9_ILi4EEEEEENS9_ILi0EEESH_EEEEEEEEEvRT_E9upper_map)
_ZZN5flash28permute_output_fp8_VcolmajorIN4cute6TensorINS1_11ArrayEngineIN7cutlass10bfloat16_tELm32EEENS1_6LayoutINS1_5tupleIJNS8_IJNS1_1CILi2EEESA_NS9_ILi8EEEEEENS9_ILi1EEESD_EEENS8_IJNS8_IJSD_SA_NS9_ILi4EEEEEENS9_ILi0EEESH_EEEEEEEEEvRT_E9upper_map:
        /*0000*/ 	.byte	0x00, 0x00, 0x00, 0x00, 0x02, 0x00, 0x00, 0x00, 0x03, 0x00, 0x00, 0x00, 0x01, 0x00, 0x00, 0x00
	.type		$str$23,@object
	.size		$str$23,($str$24 - $str$23)
$str$23:
        /*0010*/ 	.byte	0x28, 0x61, 0x64, 0x64, 0x72, 0x65, 0x73, 0x73, 0x20, 0x26, 0x20, 0x6d, 0x61, 0x73, 0x6b, 0x29
        /*0020*/ 	.byte	0x20, 0x3d, 0x3d, 0x20, 0x30, 0x00
	.type		$str$24,@object
	.size		$str$24,(__unnamed_5 - $str$24)
$str$24:
        /*0026*/ 	.byte	0x2f, 0x74, 0x6d, 0x70, 0x2f, 0x6f, 0x73, 0x73, 0x5f, 0x6b, 0x65, 0x72, 0x6e, 0x65, 0x6c, 0x73
        /*0036*/ 	.byte	0x5f, 0x73, 0x72, 0x63, 0x2f, 0x66, 0x6c, 0x61, 0x73, 0x68, 0x5f, 0x61, 0x74, 0x74, 0x65, 0x6e
        /*0046*/ 	.byte	0x74, 0x69, 0x6f, 0x6e, 0x2f, 0x63, 0x73, 0x72, 0x63, 0x2f, 0x63, 0x75, 0x74, 0x6c, 0x61, 0x73
        /*0056*/ 	.byte	0x73, 0x2f, 0x69, 0x6e, 0x63, 0x6c, 0x75, 0x64, 0x65, 0x2f, 0x63, 0x75, 0x74, 0x65, 0x2f, 0x70
        /*0066*/ 	.byte	0x6f, 0x69, 0x6e, 0x74, 0x65, 0x72, 0x5f, 0x66, 0x6c, 0x61, 0x67, 0x67, 0x65, 0x64, 0x2e, 0x68
        /*0076*/ 	.byte	0x70, 0x70, 0x00
	.type		__unnamed_5,@object
	.size		__unnamed_5,(__unnamed_6 - __unnamed_5)
__unnamed_5:
        /* <DEDUP_REMOVED lines=24> */
        /*01f9*/ 	.byte	0x26, 0x5d, 0x00
	.type		__unnamed_6,@object
	.size		__unnamed_6,(__unnamed_4 - __unnamed_6)
__unnamed_6:
        /* <DEDUP_REMOVED lines=24> */
        /*037c*/ 	.byte	0x3e, 0x3e, 0x20, 0x26, 0x5d, 0x00
	.type		__unnamed_4,@object
	.size		__unnamed_4,(__unnamed_2 - __unnamed_4)
__unnamed_4:
        /* <DEDUP_REMOVED lines=28> */
        /*0542*/ 	.byte	0x3a, 0x43, 0x3c, 0x31, 0x30, 0x32, 0x34, 0x30, 0x3e, 0x3e, 0x3e, 0x3e, 0x3e, 0x5d, 0x00
	.type		__unnamed_2,@object
	.size		__unnamed_2,(__unnamed_1 - __unnamed_2)
__unnamed_2:
        /* <DEDUP_REMOVED lines=29> */
	.type		__unnamed_1,@object
	.size		__unnamed_1,(__unnamed_3 - __unnamed_1)
__unnamed_1:
        /* <DEDUP_REMOVED lines=29> */
        /*08f0*/ 	.byte	0x00
	.type		__unnamed_3,@object
	.size		__unnamed_3,(.L_2 - __unnamed_3)
__unnamed_3:
        /* <DEDUP_REMOVED lines=30> */
.L_2:


//--------------------- .nv.shared._ZN7cutlass13device_kernelIN5flash11enable_sm90INS1_16FlashAttnFwdSm90INS1_25CollectiveMainloopFwdSm90ILi2EN4cute5tupleIJNS5_1CILi1EEES8_S8_EEENS6_IJNS7_ILi192EEENS7_ILi160EEENS7_ILi64EEEEEELi64ENS_12float_e4m3_tEfNS_4arch4Sm90ELb0ELb0ELb1ELb0ELb0ELb0ELb0ELb1ELb1ELb1ELb0ELb0EEENS1_21CollectiveEpilogueFwdINS6_IJSA_SC_SB_EEES9_NS_10bfloat16_tESG_Li384ELb0ELb1ELb0ELb1EEENS1_29StaticPersistentTileSchedulerILb0EEEEEEEEEvNT_6ParamsE --------------------------
	.section	.nv.shared._ZN7cutlass13device_kernelIN5flash11enable_sm90INS1_16FlashAttnFwdSm90INS1_25CollectiveMainloopFwdSm90ILi2EN4cute5tupleIJNS5_1CILi1EEES8_S8_EEENS6_IJNS7_ILi192EEENS7_ILi160EEENS7_ILi64EEEEEELi64ENS_12float_e4m3_tEfNS_4arch4Sm90ELb0ELb0ELb1ELb0ELb0ELb0ELb0ELb1ELb1ELb1ELb0ELb0EEENS1_21CollectiveEpilogueFwdINS6_IJSA_SC_SB_EEES9_NS_10bfloat16_tESG_Li384ELb0ELb1ELb0ELb1EEENS1_29StaticPersistentTileSchedulerILb0EEEEEEEEEvNT_6ParamsE,"aw",@nobits
	.sectionflags	@""
	.align	16
	.zero		1024


//--------------------- .nv.shared.reserved.0     --------------------------
	.section	.nv.shared.reserved.0,"aw",@nobits
	.weak		__nv_reservedSMEM_offset_0_alias
	.size		__nv_reservedSMEM_offset_0_alias, 0, 0
	.other		__nv_reservedSMEM_offset_0_alias,@"STO_CUDA_RESERVED_SHARED STV_DEFAULT"
__nv_reservedSMEM_offset_0_alias:
	.zero		0


//--------------------- .nv.global                --------------------------
	.section	.nv.global,"aw",@nobits
.nv.global:
	.type		_ZN81_INTERNAL_acdd9c0f_45_flash_fwd_hdim64_e4m3_softcap_packgqa_sm90_cu_c0233546_34204cute1_E,@object
	.size		_ZN81_INTERNAL_acdd9c0f_45_flash_fwd_hdim64_e4m3_softcap_packgqa_sm90_cu_c0233546_34204cute1_E,(_ZN81_INTERNAL_acdd9c0f_45_flash_fwd_hdim64_e4m3_softcap_packgqa_sm90_cu_c0233546_34204cuda3std3__45__cpo6cbeginE - _ZN81_INTERNAL_acdd9c0f_45_flash_fwd_hdim64_e4m3_softcap_packgqa_sm90_cu_c0233546_34204cute1_E)
_ZN81_INTERNAL_acdd9c0f_45_flash_fwd_hdim64_e4m3_softcap_packgqa_sm90_cu_c0233546_34204cute1_E:
	.zero		1
	.type		_ZN81_INTERNAL_acdd9c0f_45_flash_fwd_hdim64_e4m3_softcap_packgqa_sm90_cu_c0233546_34204cuda3std3__45__cpo6cbeginE,@object
	.size		_ZN81_INTERNAL_acdd9c0f_45_flash_fwd_hdim64_e4m3_softcap_packgqa_sm90_cu_c0233546_34204cuda3std3__45__cpo6cbeginE,(_ZN81_INTERNAL_acdd9c0f_45_flash_fwd_hdim64_e4m3_softcap_packgqa_sm90_cu_c0233546_34204cuda3std3__48in_placeE - _ZN81_INTERNAL_acdd9c0f_45_flash_fwd_hdim64_e4m3_softcap_packgqa_sm90_cu_c0233546_34204cuda3std3__45__cpo6cbeginE)
_ZN81_INTERNAL_acdd9c0f_45_flash_fwd_hdim64_e4m3_softcap_packgqa_sm90_cu_c0233546_34204cuda3std3__45__cpo6cbeginE:
	.zero		1
	.type		_ZN81_INTERNAL_acdd9c0f_45_flash_fwd_hdim64_e4m3_softcap_packgqa_sm90_cu_c0233546_34204cuda3std3__48in_placeE,@object
	.size		_ZN81_INTERNAL_acdd9c0f_45_flash_fwd_hdim64_e4m3_softcap_packgqa_sm90_cu_c0233546_34204cuda3std3__48in_placeE,(_ZN81_INTERNAL_acdd9c0f_45_flash_fwd_hdim64_e4m3_softcap_packgqa_sm90_cu_c0233546_34204cuda3std6ranges3__45__cpo9iter_moveE - _ZN81_INTERNAL_acdd9c0f_45_flash_fwd_hdim64_e4m3_softcap_packgqa_sm90_cu_c0233546_34204cuda3std3__48in_placeE)
_ZN81_INTERNAL_acdd9c0f_45_flash_fwd_hdim64_e4m3_softcap_packgqa_sm90_cu_c0233546_34204cuda3std3__48in_placeE:
	.zero		1
	.type		_ZN81_INTERNAL_acdd9c0f_45_flash_fwd_hdim64_e4m3_softcap_packgqa_sm90_cu_c0233546_34204cuda3std6ranges3__45__cpo9iter_moveE,@object
	.size		_ZN81_INTERNAL_acdd9c0f_45_flash_fwd_hdim64_e4m3_softcap_packgqa_sm90_cu_c0233546_34204cuda3std6ranges3__45__cpo9iter_moveE,(_ZN81_INTERNAL_acdd9c0f_45_flash_fwd_hdim64_e4m3_softcap_packgqa_sm90_cu_c0233546_34204cuda3std3__45__cpo5beginE - _ZN81_INTERNAL_acdd9c0f_45_flash_fwd_hdim64_e4m3_softcap_packgqa_sm90_cu_c0233546_34204cuda3std6ranges3__45__cpo9iter_moveE)
_ZN81_INTERNAL_acdd9c0f_45_flash_fwd_hdim64_e4m3_softcap_packgqa_sm90_cu_c0233546_34204cuda3std6ranges3__45__cpo9iter_moveE:
	.zero		1
	.type		_ZN81_INTERNAL_acdd9c0f_45_flash_fwd_hdim64_e4m3_softcap_packgqa_sm90_cu_c0233546_34204cuda3std3__45__cpo5beginE,@object
	.size		_ZN81_INTERNAL_acdd9c0f_45_flash_fwd_hdim64_e4m3_softcap_packgqa_sm90_cu_c0233546_34204cuda3std3__45__cpo5beginE,(_ZN81_INTERNAL_acdd9c0f_45_flash_fwd_hdim64_e4m3_softcap_packgqa_sm90_cu_c0233546_34204cuda3std3__483_GLOBAL__N__acdd9c0f_45_flash_fwd_hdim64_e4m3_softcap_packgqa_sm90_cu_c0233546_34206ignoreE - _ZN81_INTERNAL_acdd9c0f_45_flash_fwd_hdim64_e4m3_softcap_packgqa_sm90_cu_c0233546_34204cuda3std3__45__cpo5beginE)
_ZN81_INTERNAL_acdd9c0f_45_flash_fwd_hdim64_e4m3_softcap_packgqa_sm90_cu_c0233546_34204cuda3std3__45__cpo5beginE:
	.zero		1
	.type		_ZN81_INTERNAL_acdd9c0f_45_flash_fwd_hdim64_e4m3_softcap_packgqa_sm90_cu_c0233546_34204cuda3std3__483_GLOBAL__N__acdd9c0f_45_flash_fwd_hdim64_e4m3_softcap_packgqa_sm90_cu_c0233546_34206ignoreE,@object
	.size		_ZN81_INTERNAL_acdd9c0f_45_flash_fwd_hdim64_e4m3_softcap_packgqa_sm90_cu_c0233546_34204cuda3std3__483_GLOBAL__N__acdd9c0f_45_flash_fwd_hdim64_e4m3_softcap_packgqa_sm90_cu_c0233546_34206ignoreE,(_ZN81_INTERNAL_acdd9c0f_45_flash_fwd_hdim64_e4m3_softcap_packgqa_sm90_cu_c0233546_34204cute7productE - _ZN81_INTERNAL_acdd9c0f_45_flash_fwd_hdim64_e4m3_softcap_packgqa_sm90_cu_c0233546_34204cuda3std3__483_GLOBAL__N__acdd9c0f_45_flash_fwd_hdim64_e4m3_softcap_packgqa_sm90_cu_c0233546_34206ignoreE)
_ZN81_INTERNAL_acdd9c0f_45_flash_fwd_hdim64_e4m3_softcap_packgqa_sm90_cu_c0233546_34204cuda3std3__483_GLOBAL__N__acdd9c0f_45_flash_fwd_hdim64_e4m3_softcap_packgqa_sm90_cu_c0233546_34206ignoreE:
	.zero		1
	.type		_ZN81_INTERNAL_acdd9c0f_45_flash_fwd_hdim64_e4m3_softcap_packgqa_sm90_cu_c0233546_34204cute7productE,@object
	.size		_ZN81_INTERNAL_acdd9c0f_45_flash_fwd_hdim64_e4m3_softcap_packgqa_sm90_cu_c0233546_34204cute7productE,(_ZN81_INTERNAL_acdd9c0f_45_flash_fwd_hdim64_e4m3_softcap_packgqa_sm90_cu_c0233546_34204cuda3std3__45__cpo3endE - _ZN81_INTERNAL_acdd9c0f_45_flash_fwd_hdim64_e4m3_softcap_packgqa_sm90_cu_c0233546_34204cute7productE)
_ZN81_INTERNAL_acdd9c0f_45_flash_fwd_hdim64_e4m3_softcap_packgqa_sm90_cu_c0233546_34204cute7productE:
	.zero		1
	.type		_ZN81_INTERNAL_acdd9c0f_45_flash_fwd_hdim64_e4m3_softcap_packgqa_sm90_cu_c0233546_34204cuda3std3__45__cpo3endE,@object
	.size		_ZN81_INTERNAL_acdd9c0f_45_flash_fwd_hdim64_e4m3_softcap_packgqa_sm90_cu_c0233546_34204cuda3std3__45__cpo3endE,(_ZN81_INTERNAL_acdd9c0f_45_flash_fwd_hdim64_e4m3_softcap_packgqa_sm90_cu_c0233546_34204cuda3std3__419piecewise_constructE - _ZN81_INTERNAL_acdd9c0f_45_flash_fwd_hdim64_e4m3_softcap_packgqa_sm90_cu_c0233546_34204cuda3std3__45__cpo3endE)
_ZN81_INTERNAL_acdd9c0f_45_flash_fwd_hdim64_e4m3_softcap_packgqa_sm90_cu_c0233546_34204cuda3std3__45__cpo3endE:
	.zero		1
	.type		_ZN81_INTERNAL_acdd9c0f_45_flash_fwd_hdim64_e4m3_softcap_packgqa_sm90_cu_c0233546_34204cuda3std3__419piecewise_constructE,@object
	.size		_ZN81_INTERNAL_acdd9c0f_45_flash_fwd_hdim64_e4m3_softcap_packgqa_sm90_cu_c0233546_34204cuda3std3__419piecewise_constructE,(_ZN81_INTERNAL_acdd9c0f_45_flash_fwd_hdim64_e4m3_softcap_packgqa_sm90_cu_c0233546_34204cuda3std3__45__cpo4cendE - _ZN81_INTERNAL_acdd9c0f_45_flash_fwd_hdim64_e4m3_softcap_packgqa_sm90_cu_c0233546_34204cuda3std3__419piecewise_constructE)
_ZN81_INTERNAL_acdd9c0f_45_flash_fwd_hdim64_e4m3_softcap_packgqa_sm90_cu_c0233546_34204cuda3std3__419piecewise_constructE:
	.zero		1
	.type		_ZN81_INTERNAL_acdd9c0f_45_flash_fwd_hdim64_e4m3_softcap_packgqa_sm90_cu_c0233546_34204cuda3std3__45__cpo4cendE,@object
	.size		_ZN81_INTERNAL_acdd9c0f_45_flash_fwd_hdim64_e4m3_softcap_packgqa_sm90_cu_c0233546_34204cuda3std3__45__cpo4cendE,(_ZN81_INTERNAL_acdd9c0f_45_flash_fwd_hdim64_e4m3_softcap_packgqa_sm90_cu_c0233546_34204cuda3std6ranges3__45__cpo4swapE - _ZN81_INTERNAL_acdd9c0f_45_flash_fwd_hdim64_e4m3_softcap_packgqa_sm90_cu_c0233546_34204cuda3std3__45__cpo4cendE)
_ZN81_INTERNAL_acdd9c0f_45_flash_fwd_hdim64_e4m3_softcap_packgqa_sm90_cu_c0233546_34204cuda3std3__45__cpo4cendE:
	.zero		1
	.type		_ZN81_INTERNAL_acdd9c0f_45_flash_fwd_hdim64_e4m3_softcap_packgqa_sm90_cu_c0233546_34204cuda3std6ranges3__45__cpo4swapE,@object
	.size		_ZN81_INTERNAL_acdd9c0f_45_flash_fwd_hdim64_e4m3_softcap_packgqa_sm90_cu_c0233546_34204cuda3std6ranges3__45__cpo4swapE,(.L_14 - _ZN81_INTERNAL_acdd9c0f_45_flash_fwd_hdim64_e4m3_softcap_packgqa_sm90_cu_c0233546_34204cuda3std6ranges3__45__cpo4swapE)
_ZN81_INTERNAL_acdd9c0f_45_flash_fwd_hdim64_e4m3_softcap_packgqa_sm90_cu_c0233546_34204cuda3std6ranges3__45__cpo4swapE:
	.zero		1
.L_14:


//--------------------- .nv.shared._ZN7cutlass13device_kernelIN5flash11enable_sm90INS1_16FlashAttnFwdSm90INS1_25CollectiveMainloopFwdSm90ILi2EN4cute5tupleIJNS5_1CILi1EEES8_S8_EEENS6_IJNS7_ILi192EEENS7_ILi160EEENS7_ILi64EEEEEELi64ENS_12float_e4m3_tEfNS_4arch4Sm90ELb0ELb0ELb1ELb1ELb0ELb0ELb0ELb1ELb1ELb1ELb0ELb0EEENS1_21CollectiveEpilogueFwdINS6_IJSA_SC_SB_EEES9_NS_10bfloat16_tESG_Li384ELb1ELb1ELb0ELb1EEENS1_36VarlenDynamicPersistentTileSchedulerILi192ELi160ELi384ELi128ELb0ELb1ELb1ELb0ELb1ELb1EEEEEEEEEvNT_6ParamsE --------------------------
	.section	.nv.shared._ZN7cutlass13device_kernelIN5flash11enable_sm90INS1_16FlashAttnFwdSm90INS1_25CollectiveMainloopFwdSm90ILi2EN4cute5tupleIJNS5_1CILi1EEES8_S8_EEENS6_IJNS7_ILi192EEENS7_ILi160EEENS7_ILi64EEEEEELi64ENS_12float_e4m3_tEfNS_4arch4Sm90ELb0ELb0ELb1ELb1ELb0ELb0ELb0ELb1ELb1ELb1ELb0ELb0EEENS1_21CollectiveEpilogueFwdINS6_IJSA_SC_SB_EEES9_NS_10bfloat16_tESG_Li384ELb1ELb1ELb0ELb1EEENS1_36VarlenDynamicPersistentTileSchedulerILi192ELi160ELi384ELi128ELb0ELb1ELb1ELb0ELb1ELb1EEEEEEEEEvNT_6ParamsE,"aw",@nobits
	.sectionflags	@""
	.align	16
	.zero		1024


//--------------------- .nv.shared._ZN7cutlass13device_kernelIN5flash11enable_sm90INS1_16FlashAttnFwdSm90INS1_25CollectiveMainloopFwdSm90ILi2EN4cute5tupleIJNS5_1CILi1EEES8_S8_EEENS6_IJNS7_ILi192EEENS7_ILi160EEENS7_ILi64EEEEEELi64ENS_12float_e4m3_tEfNS_4arch4Sm90ELb0ELb0ELb1ELb1ELb0ELb1ELb0ELb1ELb1ELb1ELb0ELb0EEENS1_21CollectiveEpilogueFwdINS6_IJSA_SC_SB_EEES9_NS_10bfloat16_tESG_Li384ELb1ELb1ELb0ELb1EEENS1_36VarlenDynamicPersistentTileSchedulerILi192ELi160ELi384ELi128ELb0ELb1ELb1ELb0ELb1ELb1EEEEEEEEEvNT_6ParamsE --------------------------
	.section	.nv.shared._ZN7cutlass13device_kernelIN5flash11enable_sm90INS1_16FlashAttnFwdSm90INS1_25CollectiveMainloopFwdSm90ILi2EN4cute5tupleIJNS5_1CILi1EEES8_S8_EEENS6_IJNS7_ILi192EEENS7_ILi160EEENS7_ILi64EEEEEELi64ENS_12float_e4m3_tEfNS_4arch4Sm90ELb0ELb0ELb1ELb1ELb0ELb1ELb0ELb1ELb1ELb1ELb0ELb0EEENS1_21CollectiveEpilogueFwdINS6_IJSA_SC_SB_EEES9_NS_10bfloat16_tESG_Li384ELb1ELb1ELb0ELb1EEENS1_36VarlenDynamicPersistentTileSchedulerILi192ELi160ELi384ELi128ELb0ELb1ELb1ELb0ELb1ELb1EEEEEEEEEvNT_6ParamsE,"aw",@nobits
	.sectionflags	@""
	.align	16
	.zero		1024


//--------------------- .nv.shared._ZN7cutlass13device_kernelIN5flash11enable_sm90INS1_16FlashAttnFwdSm90INS1_25CollectiveMainloopFwdSm90ILi2EN4cute5tupleIJNS5_1CILi1EEES8_S8_EEENS6_IJNS7_ILi192EEENS7_ILi160EEENS7_ILi64EEEEEELi64ENS_12float_e4m3_tEfNS_4arch4Sm90ELb0ELb1ELb1ELb0ELb0ELb0ELb0ELb1ELb1ELb1ELb0ELb0EEENS1_21CollectiveEpilogueFwdINS6_IJSA_SC_SB_EEES9_NS_10bfloat16_tESG_Li384ELb0ELb1ELb0ELb1EEENS1_30DynamicPersistentTileSchedulerILi384ELi128ELb0ELb1ELb1EEEEEEEEEvNT_6ParamsE --------------------------
	.section	.nv.shared._ZN7cutlass13device_kernelIN5flash11enable_sm90INS1_16FlashAttnFwdSm90INS1_25CollectiveMainloopFwdSm90ILi2EN4cute5tupleIJNS5_1CILi1EEES8_S8_EEENS6_IJNS7_ILi192EEENS7_ILi160EEENS7_ILi64EEEEEELi64ENS_12float_e4m3_tEfNS_4arch4Sm90ELb0ELb1ELb1ELb0ELb0ELb0ELb0ELb1ELb1ELb1ELb0ELb0EEENS1_21CollectiveEpilogueFwdINS6_IJSA_SC_SB_EEES9_NS_10bfloat16_tESG_Li384ELb0ELb1ELb0ELb1EEENS1_30DynamicPersistentTileSchedulerILi384ELi128ELb0ELb1ELb1EEEEEEEEEvNT_6ParamsE,"aw",@nobits
	.sectionflags	@""
	.align	16
	.zero		1024


//--------------------- .nv.shared._ZN7cutlass13device_kernelIN5flash11enable_sm90INS1_16FlashAttnFwdSm90INS1_25CollectiveMainloopFwdSm90ILi2EN4cute5tupleIJNS5_1CILi1EEES8_S8_EEENS6_IJNS7_ILi192EEENS7_ILi160EEENS7_ILi64EEEEEELi64ENS_12float_e4m3_tEfNS_4arch4Sm90ELb0ELb1ELb1ELb1ELb0ELb0ELb0ELb1ELb1ELb1ELb0ELb0EEENS1_21CollectiveEpilogueFwdINS6_IJSA_SC_SB_EEES9_NS_10bfloat16_tESG_Li384ELb1ELb1ELb0ELb1EEENS1_36VarlenDynamicPersistentTileSchedulerILi192ELi160ELi384ELi128ELb0ELb1ELb1ELb1ELb0ELb1EEEEEEEEEvNT_6ParamsE --------------------------
	.section	.nv.shared._ZN7cutlass13device_kernelIN5flash11enable_sm90INS1_16FlashAttnFwdSm90INS1_25CollectiveMainloopFwdSm90ILi2EN4cute5tupleIJNS5_1CILi1EEES8_S8_EEENS6_IJNS7_ILi192EEENS7_ILi160EEENS7_ILi64EEEEEELi64ENS_12float_e4m3_tEfNS_4arch4Sm90ELb0ELb1ELb1ELb1ELb0ELb0ELb0ELb1ELb1ELb1ELb0ELb0EEENS1_21CollectiveEpilogueFwdINS6_IJSA_SC_SB_EEES9_NS_10bfloat16_tESG_Li384ELb1ELb1ELb0ELb1EEENS1_36VarlenDynamicPersistentTileSchedulerILi192ELi160ELi384ELi128ELb0ELb1ELb1ELb1ELb0ELb1EEEEEEEEEvNT_6ParamsE,"aw",@nobits
	.sectionflags	@""
	.align	16
	.zero		1024


//--------------------- .nv.shared._ZN7cutlass13device_kernelIN5flash11enable_sm90INS1_16FlashAttnFwdSm90INS1_25CollectiveMainloopFwdSm90ILi2EN4cute5tupleIJNS5_1CILi1EEES8_S8_EEENS6_IJNS7_ILi192EEENS7_ILi160EEENS7_ILi64EEEEEELi64ENS_12float_e4m3_tEfNS_4arch4Sm90ELb0ELb1ELb1ELb1ELb0ELb1ELb0ELb1ELb1ELb1ELb0ELb0EEENS1_21CollectiveEpilogueFwdINS6_IJSA_SC_SB_EEES9_NS_10bfloat16_tESG_Li384ELb1ELb1ELb0ELb1EEENS1_36VarlenDynamicPersistentTileSchedulerILi192ELi160ELi384ELi128ELb0ELb1ELb1ELb1ELb0ELb1EEEEEEEEEvNT_6ParamsE --------------------------
	.section	.nv.shared._ZN7cutlass13device_kernelIN5flash11enable_sm90INS1_16FlashAttnFwdSm90INS1_25CollectiveMainloopFwdSm90ILi2EN4cute5tupleIJNS5_1CILi1EEES8_S8_EEENS6_IJNS7_ILi192EEENS7_ILi160EEENS7_ILi64EEEEEELi64ENS_12float_e4m3_tEfNS_4arch4Sm90ELb0ELb1ELb1ELb1ELb0ELb1ELb0ELb1ELb1ELb1ELb0ELb0EEENS1_21CollectiveEpilogueFwdINS6_IJSA_SC_SB_EEES9_NS_10bfloat16_tESG_Li384ELb1ELb1ELb0ELb1EEENS1_36VarlenDynamicPersistentTileSchedulerILi192ELi160ELi384ELi128ELb0ELb1ELb1ELb1ELb0ELb1EEEEEEEEEvNT_6ParamsE,"aw",@nobits
	.sectionflags	@""
	.align	16
	.zero		1024


//--------------------- .nv.shared._ZN7cutlass13device_kernelIN5flash11enable_sm90INS1_16FlashAttnFwdSm90INS1_25CollectiveMainloopFwdSm90ILi2EN4cute5tupleIJNS5_1CILi1EEES8_S8_EEENS6_IJNS7_ILi192EEENS7_ILi160EEENS7_ILi64EEEEEELi64ENS_12float_e4m3_tEfNS_4arch4Sm90ELb1ELb0ELb1ELb0ELb0ELb0ELb0ELb1ELb1ELb1ELb0ELb0EEENS1_21CollectiveEpilogueFwdINS6_IJSA_SC_SB_EEES9_NS_10bfloat16_tESG_Li384ELb0ELb1ELb0ELb1EEENS1_30DynamicPersistentTileSchedulerILi384ELi128ELb0ELb1ELb1EEEEEEEEEvNT_6ParamsE --------------------------
	.section	.nv.shared._ZN7cutlass13device_kernelIN5flash11enable_sm90INS1_16FlashAttnFwdSm90INS1_25CollectiveMainloopFwdSm90ILi2EN4cute5tupleIJNS5_1CILi1EEES8_S8_EEENS6_IJNS7_ILi192EEENS7_ILi160EEENS7_ILi64EEEEEELi64ENS_12float_e4m3_tEfNS_4arch4Sm90ELb1ELb0ELb1ELb0ELb0ELb0ELb0ELb1ELb1ELb1ELb0ELb0EEENS1_21CollectiveEpilogueFwdINS6_IJSA_SC_SB_EEES9_NS_10bfloat16_tESG_Li384ELb0ELb1ELb0ELb1EEENS1_30DynamicPersistentTileSchedulerILi384ELi128ELb0ELb1ELb1EEEEEEEEEvNT_6ParamsE,"aw",@nobits
	.sectionflags	@""
	.align	16
	.zero		1024


//--------------------- .nv.shared._ZN7cutlass13device_kernelIN5flash11enable_sm90INS1_16FlashAttnFwdSm90INS1_25CollectiveMainloopFwdSm90ILi2EN4cute5tupleIJNS5_1CILi1EEES8_S8_EEENS6_IJNS7_ILi192EEENS7_ILi160EEENS7_ILi64EEEEEELi64ENS_12float_e4m3_tEfNS_4arch4Sm90ELb1ELb0ELb1ELb1ELb0ELb0ELb0ELb1ELb1ELb1ELb0ELb0EEENS1_21CollectiveEpilogueFwdINS6_IJSA_SC_SB_EEES9_NS_10bfloat16_tESG_Li384ELb1ELb1ELb0ELb1EEENS1_36VarlenDynamicPersistentTileSchedulerILi192ELi160ELi384ELi128ELb0ELb1ELb1ELb1ELb1ELb1EEEEEEEEEvNT_6ParamsE --------------------------
	.section	.nv.shared._ZN7cutlass13device_kernelIN5flash11enable_sm90INS1_16FlashAttnFwdSm90INS1_25CollectiveMainloopFwdSm90ILi2EN4cute5tupleIJNS5_1CILi1EEES8_S8_EEENS6_IJNS7_ILi192EEENS7_ILi160EEENS7_ILi64EEEEEELi64ENS_12float_e4m3_tEfNS_4arch4Sm90ELb1ELb0ELb1ELb1ELb0ELb0ELb0ELb1ELb1ELb1ELb0ELb0EEENS1_21CollectiveEpilogueFwdINS6_IJSA_SC_SB_EEES9_NS_10bfloat16_tESG_Li384ELb1ELb1ELb0ELb1EEENS1_36VarlenDynamicPersistentTileSchedulerILi192ELi160ELi384ELi128ELb0ELb1ELb1ELb1ELb1ELb1EEEEEEEEEvNT_6ParamsE,"aw",@nobits
	.sectionflags	@""
	.align	16
	.zero		1024


//--------------------- .nv.shared._ZN7cutlass13device_kernelIN5flash11enable_sm90INS1_16FlashAttnFwdSm90INS1_25CollectiveMainloopFwdSm90ILi2EN4cute5tupleIJNS5_1CILi1EEES8_S8_EEENS6_IJNS7_ILi192EEENS7_ILi160EEENS7_ILi64EEEEEELi64ENS_12float_e4m3_tEfNS_4arch4Sm90ELb1ELb0ELb1ELb1ELb0ELb1ELb0ELb1ELb1ELb1ELb0ELb0EEENS1_21CollectiveEpilogueFwdINS6_IJSA_SC_SB_EEES9_NS_10bfloat16_tESG_Li384ELb1ELb1ELb0ELb1EEENS1_36VarlenDynamicPersistentTileSchedulerILi192ELi160ELi384ELi128ELb0ELb1ELb1ELb1ELb1ELb1EEEEEEEEEvNT_6ParamsE --------------------------
	.section	.nv.shared._ZN7cutlass13device_kernelIN5flash11enable_sm90INS1_16FlashAttnFwdSm90INS1_25CollectiveMainloopFwdSm90ILi2EN4cute5tupleIJNS5_1CILi1EEES8_S8_EEENS6_IJNS7_ILi192EEENS7_ILi160EEENS7_ILi64EEEEEELi64ENS_12float_e4m3_tEfNS_4arch4Sm90ELb1ELb0ELb1ELb1ELb0ELb1ELb0ELb1ELb1ELb1ELb0ELb0EEENS1_21CollectiveEpilogueFwdINS6_IJSA_SC_SB_EEES9_NS_10bfloat16_tESG_Li384ELb1ELb1ELb0ELb1EEENS1_36VarlenDynamicPersistentTileSchedulerILi192ELi160ELi384ELi128ELb0ELb1ELb1ELb1ELb1ELb1EEEEEEEEEvNT_6ParamsE,"aw",@nobits
	.sectionflags	@""
	.align	16
	.zero		1024


//--------------------- .nv.constant0._ZN7cutlass13device_kernelIN5flash11enable_sm90INS1_16FlashAttnFwdSm90INS1_25CollectiveMainloopFwdSm90ILi2EN4cute5tupleIJNS5_1CILi1EEES8_S8_EEENS6_IJNS7_ILi192EEENS7_ILi160EEENS7_ILi64EEEEEELi64ENS_12float_e4m3_tEfNS_4arch4Sm90ELb0ELb0ELb1ELb0ELb0ELb0ELb0ELb1ELb1ELb1ELb0ELb0EEENS1_21CollectiveEpilogueFwdINS6_IJSA_SC_SB_EEES9_NS_10bfloat16_tESG_Li384ELb0ELb1ELb0ELb1EEENS1_29StaticPersistentTileSchedulerILb0EEEEEEEEEvNT_6ParamsE --------------------------
	.section	.nv.constant0._ZN7cutlass13device_kernelIN5flash11enable_sm90INS1_16FlashAttnFwdSm90INS1_25CollectiveMainloopFwdSm90ILi2EN4cute5tupleIJNS5_1CILi1EEES8_S8_EEENS6_IJNS7_ILi192EEENS7_ILi160EEENS7_ILi64EEEEEELi64ENS_12float_e4m3_tEfNS_4arch4Sm90ELb0ELb0ELb1ELb0ELb0ELb0ELb0ELb1ELb1ELb1ELb0ELb0EEENS1_21CollectiveEpilogueFwdINS6_IJSA_SC_SB_EEES9_NS_10bfloat16_tESG_Li384ELb0ELb1ELb0ELb1EEENS1_29StaticPersistentTileSchedulerILb0EEEEEEEEEvNT_6ParamsE,"a",@progbits
	.sectionflags	@""
	.align	4
.nv.constant0._ZN7cutlass13device_kernelIN5flash11enable_sm90INS1_16FlashAttnFwdSm90INS1_25CollectiveMainloopFwdSm90ILi2EN4cute5tupleIJNS5_1CILi1EEES8_S8_EEENS6_IJNS7_ILi192EEENS7_ILi160EEENS7_ILi64EEEEEELi64ENS_12float_e4m3_tEfNS_4arch4Sm90ELb0ELb0ELb1ELb0ELb0ELb0ELb0ELb1ELb1ELb1ELb0ELb0EEENS1_21CollectiveEpilogueFwdINS6_IJSA_SC_SB_EEES9_NS_10bfloat16_tESG_Li384ELb0ELb1ELb0ELb1EEENS1_29StaticPersistentTileSchedulerILb0EEEEEEEEEvNT_6ParamsE:
	.zero		3200


//--------------------- .nv.constant0._ZN7cutlass13device_kernelIN5flash11enable_sm90INS1_16FlashAttnFwdSm90INS1_25CollectiveMainloopFwdSm90ILi2EN4cute5tupleIJNS5_1CILi1EEES8_S8_EEENS6_IJNS7_ILi192EEENS7_ILi160EEENS7_ILi64EEEEEELi64ENS_12float_e4m3_tEfNS_4arch4Sm90ELb0ELb0ELb1ELb1ELb0ELb0ELb0ELb1ELb1ELb1ELb0ELb0EEENS1_21CollectiveEpilogueFwdINS6_IJSA_SC_SB_EEES9_NS_10bfloat16_tESG_Li384ELb1ELb1ELb0ELb1EEENS1_36VarlenDynamicPersistentTileSchedulerILi192ELi160ELi384ELi128ELb0ELb1ELb1ELb0ELb1ELb1EEEEEEEEEvNT_6ParamsE --------------------------
	.section	.nv.constant0._ZN7cutlass13device_kernelIN5flash11enable_sm90INS1_16FlashAttnFwdSm90INS1_25CollectiveMainloopFwdSm90ILi2EN4cute5tupleIJNS5_1CILi1EEES8_S8_EEENS6_IJNS7_ILi192EEENS7_ILi160EEENS7_ILi64EEEEEELi64ENS_12float_e4m3_tEfNS_4arch4Sm90ELb0ELb0ELb1ELb1ELb0ELb0ELb0ELb1ELb1ELb1ELb0ELb0EEENS1_21CollectiveEpilogueFwdINS6_IJSA_SC_SB_EEES9_NS_10bfloat16_tESG_Li384ELb1ELb1ELb0ELb1EEENS1_36VarlenDynamicPersistentTileSchedulerILi192ELi160ELi384ELi128ELb0ELb1ELb1ELb0ELb1ELb1EEEEEEEEEvNT_6ParamsE,"a",@progbits
	.sectionflags	@""
	.align	4
.nv.constant0._ZN7cutlass13device_kernelIN5flash11enable_sm90INS1_16FlashAttnFwdSm90INS1_25CollectiveMainloopFwdSm90ILi2EN4cute5tupleIJNS5_1CILi1EEES8_S8_EEENS6_IJNS7_ILi192EEENS7_ILi160EEENS7_ILi64EEEEEELi64ENS_12float_e4m3_tEfNS_4arch4Sm90ELb0ELb0ELb1ELb1ELb0ELb0ELb0ELb1ELb1ELb1ELb0ELb0EEENS1_21CollectiveEpilogueFwdINS6_IJSA_SC_SB_EEES9_NS_10bfloat16_tESG_Li384ELb1ELb1ELb0ELb1EEENS1_36VarlenDynamicPersistentTileSchedulerILi192ELi160ELi384ELi128ELb0ELb1ELb1ELb0ELb1ELb1EEEEEEEEEvNT_6ParamsE:
	.zero		3328


//--------------------- .nv.constant0._ZN7cutlass13device_kernelIN5flash11enable_sm90INS1_16FlashAttnFwdSm90INS1_25CollectiveMainloopFwdSm90ILi2EN4cute5tupleIJNS5_1CILi1EEES8_S8_EEENS6_IJNS7_ILi192EEENS7_ILi160EEENS7_ILi64EEEEEELi64ENS_12float_e4m3_tEfNS_4arch4Sm90ELb0ELb0ELb1ELb1ELb0ELb1ELb0ELb1ELb1ELb1ELb0ELb0EEENS1_21CollectiveEpilogueFwdINS6_IJSA_SC_SB_EEES9_NS_10bfloat16_tESG_Li384ELb1ELb1ELb0ELb1EEENS1_36VarlenDynamicPersistentTileSchedulerILi192ELi160ELi384ELi128ELb0ELb1ELb1ELb0ELb1ELb1EEEEEEEEEvNT_6ParamsE --------------------------
	.section	.nv.constant0._ZN7cutlass13device_kernelIN5flash11enable_sm90INS1_16FlashAttnFwdSm90INS1_25CollectiveMainloopFwdSm90ILi2EN4cute5tupleIJNS5_1CILi1EEES8_S8_EEENS6_IJNS7_ILi192EEENS7_ILi160EEENS7_ILi64EEEEEELi64ENS_12float_e4m3_tEfNS_4arch4Sm90ELb0ELb0ELb1ELb1ELb0ELb1ELb0ELb1ELb1ELb1ELb0ELb0EEENS1_21CollectiveEpilogueFwdINS6_IJSA_SC_SB_EEES9_NS_10bfloat16_tESG_Li384ELb1ELb1ELb0ELb1EEENS1_36VarlenDynamicPersistentTileSchedulerILi192ELi160ELi384ELi128ELb0ELb1ELb1ELb0ELb1ELb1EEEEEEEEEvNT_6ParamsE,"a",@progbits
	.sectionflags	@""
	.align	4
.nv.constant0._ZN7cutlass13device_kernelIN5flash11enable_sm90INS1_16FlashAttnFwdSm90INS1_25CollectiveMainloopFwdSm90ILi2EN4cute5tupleIJNS5_1CILi1EEES8_S8_EEENS6_IJNS7_ILi192EEENS7_ILi160EEENS7_ILi64EEEEEELi64ENS_12float_e4m3_tEfNS_4arch4Sm90ELb0ELb0ELb1ELb1ELb0ELb1ELb0ELb1ELb1ELb1ELb0ELb0EEENS1_21CollectiveEpilogueFwdINS6_IJSA_SC_SB_EEES9_NS_10bfloat16_tESG_Li384ELb1ELb1ELb0ELb1EEENS1_36VarlenDynamicPersistentTileSchedulerILi192ELi160ELi384ELi128ELb0ELb1ELb1ELb0ELb1ELb1EEEEEEEEEvNT_6ParamsE:
	.zero		3328


//--------------------- .nv.constant0._ZN7cutlass13device_kernelIN5flash11enable_sm90INS1_16FlashAttnFwdSm90INS1_25CollectiveMainloopFwdSm90ILi2EN4cute5tupleIJNS5_1CILi1EEES8_S8_EEENS6_IJNS7_ILi192EEENS7_ILi160EEENS7_ILi64EEEEEELi64ENS_12float_e4m3_tEfNS_4arch4Sm90ELb0ELb1ELb1ELb0ELb0ELb0ELb0ELb1ELb1ELb1ELb0ELb0EEENS1_21CollectiveEpilogueFwdINS6_IJSA_SC_SB_EEES9_NS_10bfloat16_tESG_Li384ELb0ELb1ELb0ELb1EEENS1_30DynamicPersistentTileSchedulerILi384ELi128ELb0ELb1ELb1EEEEEEEEEvNT_6ParamsE --------------------------
	.section	.nv.constant0._ZN7cutlass13device_kernelIN5flash11enable_sm90INS1_16FlashAttnFwdSm90INS1_25CollectiveMainloopFwdSm90ILi2EN4cute5tupleIJNS5_1CILi1EEES8_S8_EEENS6_IJNS7_ILi192EEENS7_ILi160EEENS7_ILi64EEEEEELi64ENS_12float_e4m3_tEfNS_4arch4Sm90ELb0ELb1ELb1ELb0ELb0ELb0ELb0ELb1ELb1ELb1ELb0ELb0EEENS1_21CollectiveEpilogueFwdINS6_IJSA_SC_SB_EEES9_NS_10bfloat16_tESG_Li384ELb0ELb1ELb0ELb1EEENS1_30DynamicPersistentTileSchedulerILi384ELi128ELb0ELb1ELb1EEEEEEEEEvNT_6ParamsE,"a",@progbits
	.sectionflags	@""
	.align	4
.nv.constant0._ZN7cutlass13device_kernelIN5flash11enable_sm90INS1_16FlashAttnFwdSm90INS1_25CollectiveMainloopFwdSm90ILi2EN4cute5tupleIJNS5_1CILi1EEES8_S8_EEENS6_IJNS7_ILi192EEENS7_ILi160EEENS7_ILi64EEEEEELi64ENS_12float_e4m3_tEfNS_4arch4Sm90ELb0ELb1ELb1ELb0ELb0ELb0ELb0ELb1ELb1ELb1ELb0ELb0EEENS1_21CollectiveEpilogueFwdINS6_IJSA_SC_SB_EEES9_NS_10bfloat16_tESG_Li384ELb0ELb1ELb0ELb1EEENS1_30DynamicPersistentTileSchedulerILi384ELi128ELb0ELb1ELb1EEEEEEEEEvNT_6ParamsE:
	.zero		3328


//--------------------- .nv.constant0._ZN7cutlass13device_kernelIN5flash11enable_sm90INS1_16FlashAttnFwdSm90INS1_25CollectiveMainloopFwdSm90ILi2EN4cute5tupleIJNS5_1CILi1EEES8_S8_EEENS6_IJNS7_ILi192EEENS7_ILi160EEENS7_ILi64EEEEEELi64ENS_12float_e4m3_tEfNS_4arch4Sm90ELb0ELb1ELb1ELb1ELb0ELb0ELb0ELb1ELb1ELb1ELb0ELb0EEENS1_21CollectiveEpilogueFwdINS6_IJSA_SC_SB_EEES9_NS_10bfloat16_tESG_Li384ELb1ELb1ELb0ELb1EEENS1_36VarlenDynamicPersistentTileSchedulerILi192ELi160ELi384ELi128ELb0ELb1ELb1ELb1ELb0ELb1EEEEEEEEEvNT_6ParamsE --------------------------
	.section	.nv.constant0._ZN7cutlass13device_kernelIN5flash11enable_sm90INS1_16FlashAttnFwdSm90INS1_25CollectiveMainloopFwdSm90ILi2EN4cute5tupleIJNS5_1CILi1EEES8_S8_EEENS6_IJNS7_ILi192EEENS7_ILi160EEENS7_ILi64EEEEEELi64ENS_12float_e4m3_tEfNS_4arch4Sm90ELb0ELb1ELb1ELb1ELb0ELb0ELb0ELb1ELb1ELb1ELb0ELb0EEENS1_21CollectiveEpilogueFwdINS6_IJSA_SC_SB_EEES9_NS_10bfloat16_tESG_Li384ELb1ELb1ELb0ELb1EEENS1_36VarlenDynamicPersistentTileSchedulerILi192ELi160ELi384ELi128ELb0ELb1ELb1ELb1ELb0ELb1EEEEEEEEEvNT_6ParamsE,"a",@progbits
	.sectionflags	@""
	.align	4
.nv.constant0._ZN7cutlass13device_kernelIN5flash11enable_sm90INS1_16FlashAttnFwdSm90INS1_25CollectiveMainloopFwdSm90ILi2EN4cute5tupleIJNS5_1CILi1EEES8_S8_EEENS6_IJNS7_ILi192EEENS7_ILi160EEENS7_ILi64EEEEEELi64ENS_12float_e4m3_tEfNS_4arch4Sm90ELb0ELb1ELb1ELb1ELb0ELb0ELb0ELb1ELb1ELb1ELb0ELb0EEENS1_21CollectiveEpilogueFwdINS6_IJSA_SC_SB_EEES9_NS_10bfloat16_tESG_Li384ELb1ELb1ELb0ELb1EEENS1_36VarlenDynamicPersistentTileSchedulerILi192ELi160ELi384ELi128ELb0ELb1ELb1ELb1ELb0ELb1EEEEEEEEEvNT_6ParamsE:
	.zero		3328


//--------------------- .nv.constant0._ZN7cutlass13device_kernelIN5flash11enable_sm90INS1_16FlashAttnFwdSm90INS1_25CollectiveMainloopFwdSm90ILi2EN4cute5tupleIJNS5_1CILi1EEES8_S8_EEENS6_IJNS7_ILi192EEENS7_ILi160EEENS7_ILi64EEEEEELi64ENS_12float_e4m3_tEfNS_4arch4Sm90ELb0ELb1ELb1ELb1ELb0ELb1ELb0ELb1ELb1ELb1ELb0ELb0EEENS1_21CollectiveEpilogueFwdINS6_IJSA_SC_SB_EEES9_NS_10bfloat16_tESG_Li384ELb1ELb1ELb0ELb1EEENS1_36VarlenDynamicPersistentTileSchedulerILi192ELi160ELi384ELi128ELb0ELb1ELb1ELb1ELb0ELb1EEEEEEEEEvNT_6ParamsE --------------------------
	.section	.nv.constant0._ZN7cutlass13device_kernelIN5flash11enable_sm90INS1_16FlashAttnFwdSm90INS1_25CollectiveMainloopFwdSm90ILi2EN4cute5tupleIJNS5_1CILi1EEES8_S8_EEENS6_IJNS7_ILi192EEENS7_ILi160EEENS7_ILi64EEEEEELi64ENS_12float_e4m3_tEfNS_4arch4Sm90ELb0ELb1ELb1ELb1ELb0ELb1ELb0ELb1ELb1ELb1ELb0ELb0EEENS1_21CollectiveEpilogueFwdINS6_IJSA_SC_SB_EEES9_NS_10bfloat16_tESG_Li384ELb1ELb1ELb0ELb1EEENS1_36VarlenDynamicPersistentTileSchedulerILi192ELi160ELi384ELi128ELb0ELb1ELb1ELb1ELb0ELb1EEEEEEEEEvNT_6ParamsE,"a",@progbits
	.sectionflags	@""
	.align	4
.nv.constant0._ZN7cutlass13device_kernelIN5flash11enable_sm90INS1_16FlashAttnFwdSm90INS1_25CollectiveMainloopFwdSm90ILi2EN4cute5tupleIJNS5_1CILi1EEES8_S8_EEENS6_IJNS7_ILi192EEENS7_ILi160EEENS7_ILi64EEEEEELi64ENS_12float_e4m3_tEfNS_4arch4Sm90ELb0ELb1ELb1ELb1ELb0ELb1ELb0ELb1ELb1ELb1ELb0ELb0EEENS1_21CollectiveEpilogueFwdINS6_IJSA_SC_SB_EEES9_NS_10bfloat16_tESG_Li384ELb1ELb1ELb0ELb1EEENS1_36VarlenDynamicPersistentTileSchedulerILi192ELi160ELi384ELi128ELb0ELb1ELb1ELb1ELb0ELb1EEEEEEEEEvNT_6ParamsE:
	.zero		3328


//--------------------- .nv.constant0._ZN7cutlass13device_kernelIN5flash11enable_sm90INS1_16FlashAttnFwdSm90INS1_25CollectiveMainloopFwdSm90ILi2EN4cute5tupleIJNS5_1CILi1EEES8_S8_EEENS6_IJNS7_ILi192EEENS7_ILi160EEENS7_ILi64EEEEEELi64ENS_12float_e4m3_tEfNS_4arch4Sm90ELb1ELb0ELb1ELb0ELb0ELb0ELb0ELb1ELb1ELb1ELb0ELb0EEENS1_21CollectiveEpilogueFwdINS6_IJSA_SC_SB_EEES9_NS_10bfloat16_tESG_Li384ELb0ELb1ELb0ELb1EEENS1_30DynamicPersistentTileSchedulerILi384ELi128ELb0ELb1ELb1EEEEEEEEEvNT_6ParamsE --------------------------
	.section	.nv.constant0._ZN7cutlass13device_kernelIN5flash11enable_sm90INS1_16FlashAttnFwdSm90INS1_25CollectiveMainloopFwdSm90ILi2EN4cute5tupleIJNS5_1CILi1EEES8_S8_EEENS6_IJNS7_ILi192EEENS7_ILi160EEENS7_ILi64EEEEEELi64ENS_12float_e4m3_tEfNS_4arch4Sm90ELb1ELb0ELb1ELb0ELb0ELb0ELb0ELb1ELb1ELb1ELb0ELb0EEENS1_21CollectiveEpilogueFwdINS6_IJSA_SC_SB_EEES9_NS_10bfloat16_tESG_Li384ELb0ELb1ELb0ELb1EEENS1_30DynamicPersistentTileSchedulerILi384ELi128ELb0ELb1ELb1EEEEEEEEEvNT_6ParamsE,"a",@progbits
	.sectionflags	@""
	.align	4
.nv.constant0._ZN7cutlass13device_kernelIN5flash11enable_sm90INS1_16FlashAttnFwdSm90INS1_25CollectiveMainloopFwdSm90ILi2EN4cute5tupleIJNS5_1CILi1EEES8_S8_EEENS6_IJNS7_ILi192EEENS7_ILi160EEENS7_ILi64EEEEEELi64ENS_12float_e4m3_tEfNS_4arch4Sm90ELb1ELb0ELb1ELb0ELb0ELb0ELb0ELb1ELb1ELb1ELb0ELb0EEENS1_21CollectiveEpilogueFwdINS6_IJSA_SC_SB_EEES9_NS_10bfloat16_tESG_Li384ELb0ELb1ELb0ELb1EEENS1_30DynamicPersistentTileSchedulerILi384ELi128ELb0ELb1ELb1EEEEEEEEEvNT_6ParamsE:
	.zero		3328


//--------------------- .nv.constant0._ZN7cutlass13device_kernelIN5flash11enable_sm90INS1_16FlashAttnFwdSm90INS1_25CollectiveMainloopFwdSm90ILi2EN4cute5tupleIJNS5_1CILi1EEES8_S8_EEENS6_IJNS7_ILi192EEENS7_ILi160EEENS7_ILi64EEEEEELi64ENS_12float_e4m3_tEfNS_4arch4Sm90ELb1ELb0ELb1ELb1ELb0ELb0ELb0ELb1ELb1ELb1ELb0ELb0EEENS1_21CollectiveEpilogueFwdINS6_IJSA_SC_SB_EEES9_NS_10bfloat16_tESG_Li384ELb1ELb1ELb0ELb1EEENS1_36VarlenDynamicPersistentTileSchedulerILi192ELi160ELi384ELi128ELb0ELb1ELb1ELb1ELb1ELb1EEEEEEEEEvNT_6ParamsE --------------------------
	.section	.nv.constant0._ZN7cutlass13device_kernelIN5flash11enable_sm90INS1_16FlashAttnFwdSm90INS1_25CollectiveMainloopFwdSm90ILi2EN4cute5tupleIJNS5_1CILi1EEES8_S8_EEENS6_IJNS7_ILi192EEENS7_ILi160EEENS7_ILi64EEEEEELi64ENS_12float_e4m3_tEfNS_4arch4Sm90ELb1ELb0ELb1ELb1ELb0ELb0ELb0ELb1ELb1ELb1ELb0ELb0EEENS1_21CollectiveEpilogueFwdINS6_IJSA_SC_SB_EEES9_NS_10bfloat16_tESG_Li384ELb1ELb1ELb0ELb1EEENS1_36VarlenDynamicPersistentTileSchedulerILi192ELi160ELi384ELi128ELb0ELb1ELb1ELb1ELb1ELb1EEEEEEEEEvNT_6ParamsE,"a",@progbits
	.sectionflags	@""
	.align	4
.nv.constant0._ZN7cutlass13device_kernelIN5flash11enable_sm90INS1_16FlashAttnFwdSm90INS1_25CollectiveMainloopFwdSm90ILi2EN4cute5tupleIJNS5_1CILi1EEES8_S8_EEENS6_IJNS7_ILi192EEENS7_ILi160EEENS7_ILi64EEEEEELi64ENS_12float_e4m3_tEfNS_4arch4Sm90ELb1ELb0ELb1ELb1ELb0ELb0ELb0ELb1ELb1ELb1ELb0ELb0EEENS1_21CollectiveEpilogueFwdINS6_IJSA_SC_SB_EEES9_NS_10bfloat16_tESG_Li384ELb1ELb1ELb0ELb1EEENS1_36VarlenDynamicPersistentTileSchedulerILi192ELi160ELi384ELi128ELb0ELb1ELb1ELb1ELb1ELb1EEEEEEEEEvNT_6ParamsE:
	.zero		3328


//--------------------- .nv.constant0._ZN7cutlass13device_kernelIN5flash11enable_sm90INS1_16FlashAttnFwdSm90INS1_25CollectiveMainloopFwdSm90ILi2EN4cute5tupleIJNS5_1CILi1EEES8_S8_EEENS6_IJNS7_ILi192EEENS7_ILi160EEENS7_ILi64EEEEEELi64ENS_12float_e4m3_tEfNS_4arch4Sm90ELb1ELb0ELb1ELb1ELb0ELb1ELb0ELb1ELb1ELb1ELb0ELb0EEENS1_21CollectiveEpilogueFwdINS6_IJSA_SC_SB_EEES9_NS_10bfloat16_tESG_Li384ELb1ELb1ELb0ELb1EEENS1_36VarlenDynamicPersistentTileSchedulerILi192ELi160ELi384ELi128ELb0ELb1ELb1ELb1ELb1ELb1EEEEEEEEEvNT_6ParamsE --------------------------
	.section	.nv.constant0._ZN7cutlass13device_kernelIN5flash11enable_sm90INS1_16FlashAttnFwdSm90INS1_25CollectiveMainloopFwdSm90ILi2EN4cute5tupleIJNS5_1CILi1EEES8_S8_EEENS6_IJNS7_ILi192EEENS7_ILi160EEENS7_ILi64EEEEEELi64ENS_12float_e4m3_tEfNS_4arch4Sm90ELb1ELb0ELb1ELb1ELb0ELb1ELb0ELb1ELb1ELb1ELb0ELb0EEENS1_21CollectiveEpilogueFwdINS6_IJSA_SC_SB_EEES9_NS_10bfloat16_tESG_Li384ELb1ELb1ELb0ELb1EEENS1_36VarlenDynamicPersistentTileSchedulerILi192ELi160ELi384ELi128ELb0ELb1ELb1ELb1ELb1ELb1EEEEEEEEEvNT_6ParamsE,"a",@progbits
	.sectionflags	@""
	.align	4
.nv.constant0._ZN7cutlass13device_kernelIN5flash11enable_sm90INS1_16FlashAttnFwdSm90INS1_25CollectiveMainloopFwdSm90ILi2EN4cute5tupleIJNS5_1CILi1EEES8_S8_EEENS6_IJNS7_ILi192EEENS7_ILi160EEENS7_ILi64EEEEEELi64ENS_12float_e4m3_tEfNS_4arch4Sm90ELb1ELb0ELb1ELb1ELb0ELb1ELb0ELb1ELb1ELb1ELb0ELb0EEENS1_21CollectiveEpilogueFwdINS6_IJSA_SC_SB_EEES9_NS_10bfloat16_tESG_Li384ELb1ELb1ELb0ELb1EEENS1_36VarlenDynamicPersistentTileSchedulerILi192ELi160ELi384ELi128ELb0ELb1ELb1ELb1ELb1ELb1EEEEEEEEEvNT_6ParamsE:
	.zero		3328


//--------------------- SYMBOLS --------------------------

	.type		.nv.reservedSmem.offset0,@object
	.size		.nv.reservedSmem.offset0,0x4
	.type		__assertfail,@function
